// Copyright (c) 2024, Tri Dao.
// Splitting the different head dimensions to different files to speed up compilation.
// This file is auto-generated. See "generate_kernels.py"
#include "namespace_config.h"
#include "flash_bwd_launch_template.h"

namespace FLASH_NAMESPACE {

template<>
void run_mha_bwd_<cutlass::half_t, 256, false>(Flash_bwd_params &params, cudaStream_t stream) {
    run_mha_bwd_hdim256<cutlass::half_t, false>(params, stream);
}

} // namespace FLASH_NAMESPACE

// ===== COMPILED SASS (sm_90a) =====

	.target	sm_90a

	.elftype	@"ET_EXEC"


//--------------------- .note.nv.tkinfo           --------------------------
	.section	.note.nv.tkinfo,"",@"SHT_NOTE"
	.sectionflags	@"SHF_NOTE_NV_TKINFO"
	.tkinfo
        /*0018*/ 	.word	0x00000002
        /*0030*/ 	.string	""
        /*0030*/ 	.string	"ptxas"
        /*0030*/ 	.string	"Cuda compilation tools, release 13.0, V13.0.88"
        /*0030*/ 	.string	"Build cuda_13.0.r13.0/compiler.36424714_0"
        /*0030*/ 	.string	"-arch sm_90a -m 64 "



//--------------------- .note.nv.cuinfo           --------------------------
	.section	.note.nv.cuinfo,"",@"SHT_NOTE"
	.sectionflags	@"SHF_NOTE_NV_CUINFO"
        /*0018*/ 	.short	0x0002
        /*001a*/ 	.short	0x005a
        /*001c*/ 	.short	0x0082
	.zero		2


//--------------------- .nv.info                  --------------------------
	.section	.nv.info,"",@"SHT_CUDA_INFO"
	.align	4


	//----- nvinfo : EIATTR_REGCOUNT
	.align		4
        /*0000*/ 	.byte	0x04, 0x2f
        /*0002*/ 	.short	(.L_12 - .L_11)
	.align		4
.L_11:
        /*0004*/ 	.word	index@(_ZN5flash25flash_bwd_dot_do_o_kernelILb1E23Flash_bwd_kernel_traitsILi256ELi64ELi64ELi8ELi4ELi2ELi2ELb0ELb0EN7cutlass6half_tE19Flash_kernel_traitsILi256ELi64ELi64ELi8ES3_EEEEvNS_16Flash_bwd_paramsE)
        /*0008*/ 	.word	0x00000055


	//----- nvinfo : EIATTR_FRAME_SIZE
	.align		4
.L_12:
        /*000c*/ 	.byte	0x04, 0x11
        /*000e*/ 	.short	(.L_14 - .L_13)
	.align		4
.L_13:
        /*0010*/ 	.word	index@(_ZN5flash25flash_bwd_dot_do_o_kernelILb1E23Flash_bwd_kernel_traitsILi256ELi64ELi64ELi8ELi4ELi2ELi2ELb0ELb0EN7cutlass6half_tE19Flash_kernel_traitsILi256ELi64ELi64ELi8ES3_EEEEvNS_16Flash_bwd_paramsE)
        /*0014*/ 	.word	0x00000000


	//----- nvinfo : EIATTR_REGCOUNT
	.align		4
.L_14:
        /*0018*/ 	.byte	0x04, 0x2f
        /*001a*/ 	.short	(.L_16 - .L_15)
	.align		4
.L_15:
        /*001c*/ 	.word	index@(_ZN5flash25flash_bwd_dot_do_o_kernelILb0E23Flash_bwd_kernel_traitsILi256ELi64ELi64ELi8ELi4ELi2ELi2ELb0ELb0EN7cutlass6half_tE19Flash_kernel_traitsILi256ELi64ELi64ELi8ES3_EEEEvNS_16Flash_bwd_paramsE)
        /*0020*/ 	.word	0x00000050


	//----- nvinfo : EIATTR_FRAME_SIZE
	.align		4
.L_16:
        /*0024*/ 	.byte	0x04, 0x11
        /*0026*/ 	.short	(.L_18 - .L_17)
	.align		4
.L_17:
        /*0028*/ 	.word	index@(_ZN5flash25flash_bwd_dot_do_o_kernelILb0E23Flash_bwd_kernel_traitsILi256ELi64ELi64ELi8ELi4ELi2ELi2ELb0ELb0EN7cutlass6half_tE19Flash_kernel_traitsILi256ELi64ELi64ELi8ES3_EEEEvNS_16Flash_bwd_paramsE)
        /*002c*/ 	.word	0x00000000


	//----- nvinfo : EIATTR_REGCOUNT
	.align		4
.L_18:
        /*0030*/ 	.byte	0x04, 0x2f
        /*0032*/ 	.short	(.L_20 - .L_19)
	.align		4
.L_19:
        /*0034*/ 	.word	index@(_ZN5flash44flash_bwd_dq_dk_dv_loop_seqk_parallel_kernelI23Flash_bwd_kernel_traitsILi256ELi64ELi64ELi8ELi4ELi2ELi2ELb0ELb0EN7cutlass6half_tE19Flash_kernel_traitsILi256ELi64ELi64ELi8ES3_EELb0ELb0ELb1ELb1ELb0ELb0ELb1EEEvNS_16Flash_bwd_paramsE)
        /*0038*/ 	.word	0x000000ff


	//----- nvinfo : EIATTR_FRAME_SIZE
	.align		4
.L_20:
        /*003c*/ 	.byte	0x04, 0x11
        /*003e*/ 	.short	(.L_22 - .L_21)
	.align		4
.L_21:
        /*0040*/ 	.word	index@(_ZN5flash44flash_bwd_dq_dk_dv_loop_seqk_parallel_kernelI23Flash_bwd_kernel_traitsILi256ELi64ELi64ELi8ELi4ELi2ELi2ELb0ELb0EN7cutlass6half_tE19Flash_kernel_traitsILi256ELi64ELi64ELi8ES3_EELb0ELb0ELb1ELb1ELb0ELb0ELb1EEEvNS_16Flash_bwd_paramsE)
        /*0044*/ 	.word	0x00000070


	//----- nvinfo : EIATTR_REGCOUNT
	.align		4
.L_22:
        /*0048*/ 	.byte	0x04, 0x2f
        /*004a*/ 	.short	(.L_24 - .L_23)
	.align		4
.L_23:
        /*004c*/ 	.word	index@(_ZN5flash44flash_bwd_dq_dk_dv_loop_seqk_parallel_kernelI23Flash_bwd_kernel_traitsILi256ELi64ELi64ELi8ELi4ELi2ELi2ELb0ELb0EN7cutlass6half_tE19Flash_kernel_traitsILi256ELi64ELi64ELi8ES3_EELb1ELb0ELb1ELb1ELb0ELb0ELb0EEEvNS_16Flash_bwd_paramsE)
        /*0050*/ 	.word	0x000000ff


	//----- nvinfo : EIATTR_FRAME_SIZE
	.align		4
.L_24:
        /*0054*/ 	.byte	0x04, 0x11
        /*0056*/ 	.short	(.L_26 - .L_25)
	.align		4
.L_25:
        /*0058*/ 	.word	index@(_ZN5flash44flash_bwd_dq_dk_dv_loop_seqk_parallel_kernelI23Flash_bwd_kernel_traitsILi256ELi64ELi64ELi8ELi4ELi2ELi2ELb0ELb0EN7cutlass6half_tE19Flash_kernel_traitsILi256ELi64ELi64ELi8ES3_EELb1ELb0ELb1ELb1ELb0ELb0ELb0EEEvNS_16Flash_bwd_paramsE)
        /*005c*/ 	.word	0x00000008


	//----- nvinfo : EIATTR_REGCOUNT
	.align		4
.L_26:
        /*0060*/ 	.byte	0x04, 0x2f
        /*0062*/ 	.short	(.L_28 - .L_27)
	.align		4
.L_27:
        /*0064*/ 	.word	index@(_ZN5flash44flash_bwd_dq_dk_dv_loop_seqk_parallel_kernelI23Flash_bwd_kernel_traitsILi256ELi64ELi64ELi8ELi4ELi2ELi2ELb0ELb0EN7cutlass6half_tE19Flash_kernel_traitsILi256ELi64ELi64ELi8ES3_EELb0ELb0ELb1ELb0ELb0ELb1ELb1EEEvNS_16Flash_bwd_paramsE)
        /*0068*/ 	.word	0x000000ff


	//----- nvinfo : EIATTR_FRAME_SIZE
	.align		4
.L_28:
        /*006c*/ 	.byte	0x04, 0x11
        /*006e*/ 	.short	(.L_30 - .L_29)
	.align		4
.L_29:
        /*0070*/ 	.word	index@(_ZN5flash44flash_bwd_dq_dk_dv_loop_seqk_parallel_kernelI23Flash_bwd_kernel_traitsILi256ELi64ELi64ELi8ELi4ELi2ELi2ELb0ELb0EN7cutlass6half_tE19Flash_kernel_traitsILi256ELi64ELi64ELi8ES3_EELb0ELb0ELb1ELb0ELb0ELb1ELb1EEEvNS_16Flash_bwd_paramsE)
        /*0074*/ 	.word	0x00000008


	//----- nvinfo : EIATTR_REGCOUNT
	.align		4
.L_30:
        /*0078*/ 	.byte	0x04, 0x2f
        /*007a*/ 	.short	(.L_32 - .L_31)
	.align		4
.L_31:
        /*007c*/ 	.word	index@(_ZN5flash44flash_bwd_dq_dk_dv_loop_seqk_parallel_kernelI23Flash_bwd_kernel_traitsILi256ELi64ELi64ELi8ELi4ELi2ELi2ELb0ELb0EN7cutlass6half_tE19Flash_kernel_traitsILi256ELi64ELi64ELi8ES3_EELb1ELb0ELb1ELb0ELb0ELb1ELb0EEEvNS_16Flash_bwd_paramsE)
        /*0080*/ 	.word	0x000000ff


	//----- nvinfo : EIATTR_FRAME_SIZE
	.align		4
.L_32:
        /*0084*/ 	.byte	0x04, 0x11
        /*0086*/ 	.short	(.L_34 - .L_33)
	.align		4
.L_33:
        /*0088*/ 	.word	index@(_ZN5flash44flash_bwd_dq_dk_dv_loop_seqk_parallel_kernelI23Flash_bwd_kernel_traitsILi256ELi64ELi64ELi8ELi4ELi2ELi2ELb0ELb0EN7cutlass6half_tE19Flash_kernel_traitsILi256ELi64ELi64ELi8ES3_EELb1ELb0ELb1ELb0ELb0ELb1ELb0EEEvNS_16Flash_bwd_paramsE)
        /*008c*/ 	.word	0x00000000


	//----- nvinfo : EIATTR_REGCOUNT
	.align		4
.L_34:
        /*0090*/ 	.byte	0x04, 0x2f
        /*0092*/ 	.short	(.L_36 - .L_35)
	.align		4
.L_35:
        /*0094*/ 	.word	index@(_ZN5flash44flash_bwd_dq_dk_dv_loop_seqk_parallel_kernelI23Flash_bwd_kernel_traitsILi256ELi64ELi64ELi8ELi4ELi2ELi2ELb0ELb0EN7cutlass6half_tE19Flash_kernel_traitsILi256ELi64ELi64ELi8ES3_EELb0ELb0ELb0ELb1ELb0ELb0ELb1EEEvNS_16Flash_bwd_paramsE)
        /*0098*/ 	.word	0x000000ff


	//----- nvinfo : EIATTR_FRAME_SIZE
	.align		4
.L_36:
        /*009c*/ 	.byte	0x04, 0x11
        /*009e*/ 	.short	(.L_38 - .L_37)
	.align		4
.L_37:
        /*00a0*/ 	.word	index@(_ZN5flash44flash_bwd_dq_dk_dv_loop_seqk_parallel_kernelI23Flash_bwd_kernel_traitsILi256ELi64ELi64ELi8ELi4ELi2ELi2ELb0ELb0EN7cutlass6half_tE19Flash_kernel_traitsILi256ELi64ELi64ELi8ES3_EELb0ELb0ELb0ELb1ELb0ELb0ELb1EEEvNS_16Flash_bwd_paramsE)
        /*00a4*/ 	.word	0x00000008


	//----- nvinfo : EIATTR_REGCOUNT
	.align		4
.L_38:
        /*00a8*/ 	.byte	0x04, 0x2f
        /*00aa*/ 	.short	(.L_40 - .L_39)
	.align		4
.L_39:
        /*00ac*/ 	.word	index@(_ZN5flash44flash_bwd_dq_dk_dv_loop_seqk_parallel_kernelI23Flash_bwd_kernel_traitsILi256ELi64ELi64ELi8ELi4ELi2ELi2ELb0ELb0EN7cutlass6half_tE19Flash_kernel_traitsILi256ELi64ELi64ELi8ES3_EELb1ELb0ELb0ELb1ELb0ELb0ELb0EEEvNS_16Flash_bwd_paramsE)
        /*00b0*/ 	.word	0x000000ff


	//----- nvinfo : EIATTR_FRAME_SIZE
	.align		4
.L_40:
        /*00b4*/ 	.byte	0x04, 0x11
        /*00b6*/ 	.short	(.L_42 - .L_41)
	.align		4
.L_41:
        /*00b8*/ 	.word	index@(_ZN5flash44flash_bwd_dq_dk_dv_loop_seqk_parallel_kernelI23Flash_bwd_kernel_traitsILi256ELi64ELi64ELi8ELi4ELi2ELi2ELb0ELb0EN7cutlass6half_tE19Flash_kernel_traitsILi256ELi64ELi64ELi8ES3_EELb1ELb0ELb0ELb1ELb0ELb0ELb0EEEvNS_16Flash_bwd_paramsE)
        /*00bc*/ 	.word	0x00000078


	//----- nvinfo : EIATTR_REGCOUNT
	.align		4
.L_42:
        /*00c0*/ 	.byte	0x04, 0x2f
        /*00c2*/ 	.short	(.L_44 - .L_43)
	.align		4
.L_43:
        /*00c4*/ 	.word	index@(_ZN5flash44flash_bwd_dq_dk_dv_loop_seqk_parallel_kernelI23Flash_bwd_kernel_traitsILi256ELi64ELi64ELi8ELi4ELi2ELi2ELb0ELb0EN7cutlass6half_tE19Flash_kernel_traitsILi256ELi64ELi64ELi8ES3_EELb0ELb0ELb0ELb0ELb0ELb1ELb1EEEvNS_16Flash_bwd_paramsE)
        /*00c8*/ 	.word	0x000000ff


	//----- nvinfo : EIATTR_FRAME_SIZE
	.align		4
.L_44:
        /*00cc*/ 	.byte	0x04, 0x11
        /*00ce*/ 	.short	(.L_46 - .L_45)
	.align		4
.L_45:
        /*00d0*/ 	.word	index@(_ZN5flash44flash_bwd_dq_dk_dv_loop_seqk_parallel_kernelI23Flash_bwd_kernel_traitsILi256ELi64ELi64ELi8ELi4ELi2ELi2ELb0ELb0EN7cutlass6half_tE19Flash_kernel_traitsILi256ELi64ELi64ELi8ES3_EELb0ELb0ELb0ELb0ELb0ELb1ELb1EEEvNS_16Flash_bwd_paramsE)
        /*00d4*/ 	.word	0x00000010


	//----- nvinfo : EIATTR_REGCOUNT
	.align		4
.L_46:
        /*00d8*/ 	.byte	0x04, 0x2f
        /*00da*/ 	.short	(.L_48 - .L_47)
	.align		4
.L_47:
        /*00dc*/ 	.word	index@(_ZN5flash44flash_bwd_dq_dk_dv_loop_seqk_parallel_kernelI23Flash_bwd_kernel_traitsILi256ELi64ELi64ELi8ELi4ELi2ELi2ELb0ELb0EN7cutlass6half_tE19Flash_kernel_traitsILi256ELi64ELi64ELi8ES3_EELb1ELb0ELb0ELb0ELb0ELb1ELb0EEEvNS_16Flash_bwd_paramsE)
        /*00e0*/ 	.word	0x000000ff


	//----- nvinfo : EIATTR_FRAME_SIZE
	.align		4
.L_48:
        /*00e4*/ 	.byte	0x04, 0x11
        /*00e6*/ 	.short	(.L_50 - .L_49)
	.align		4
.L_49:
        /*00e8*/ 	.word	index@(_ZN5flash44flash_bwd_dq_dk_dv_loop_seqk_parallel_kernelI23Flash_bwd_kernel_traitsILi256ELi64ELi64ELi8ELi4ELi2ELi2ELb0ELb0EN7cutlass6half_tE19Flash_kernel_traitsILi256ELi64ELi64ELi8ES3_EELb1ELb0ELb0ELb0ELb0ELb1ELb0EEEvNS_16Flash_bwd_paramsE)
        /*00ec*/ 	.word	0x00000000


	//----- nvinfo : EIATTR_REGCOUNT
	.align		4
.L_50:
        /*00f0*/ 	.byte	0x04, 0x2f
        /*00f2*/ 	.short	(.L_52 - .L_51)
	.align		4
.L_51:
        /*00f4*/ 	.word	index@(_ZN5flash44flash_bwd_dq_dk_dv_loop_seqk_parallel_kernelI23Flash_bwd_kernel_traitsILi256ELi64ELi64ELi8ELi4ELi2ELi2ELb0ELb0EN7cutlass6half_tE19Flash_kernel_traitsILi256ELi64ELi64ELi8ES3_EELb0ELb0ELb1ELb0ELb0ELb0ELb1EEEvNS_16Flash_bwd_paramsE)
        /*00f8*/ 	.word	0x000000ff


	//----- nvinfo : EIATTR_FRAME_SIZE
	.align		4
.L_52:
        /*00fc*/ 	.byte	0x04, 0x11
        /*00fe*/ 	.short	(.L_54 - .L_53)
	.align		4
.L_53:
        /*0100*/ 	.word	index@(_ZN5flash44flash_bwd_dq_dk_dv_loop_seqk_parallel_kernelI23Flash_bwd_kernel_traitsILi256ELi64ELi64ELi8ELi4ELi2ELi2ELb0ELb0EN7cutlass6half_tE19Flash_kernel_traitsILi256ELi64ELi64ELi8ES3_EELb0ELb0ELb1ELb0ELb0ELb0ELb1EEEvNS_16Flash_bwd_paramsE)
        /*0104*/ 	.word	0x00000070


	//----- nvinfo : EIATTR_REGCOUNT
	.align		4
.L_54:
        /*0108*/ 	.byte	0x04, 0x2f
        /*010a*/ 	.short	(.L_56 - .L_55)
	.align		4
.L_55:
        /*010c*/ 	.word	index@(_ZN5flash44flash_bwd_dq_dk_dv_loop_seqk_parallel_kernelI23Flash_bwd_kernel_traitsILi256ELi64ELi64ELi8ELi4ELi2ELi2ELb0ELb0EN7cutlass6half_tE19Flash_kernel_traitsILi256ELi64ELi64ELi8ES3_EELb1ELb0ELb1ELb0ELb0ELb0ELb0EEEvNS_16Flash_bwd_paramsE)
        /*0110*/ 	.word	0x000000ff


	//----- nvinfo : EIATTR_FRAME_SIZE
	.align		4
.L_56:
        /*0114*/ 	.byte	0x04, 0x11
        /*0116*/ 	.short	(.L_58 - .L_57)
	.align		4
.L_57:
        /*0118*/ 	.word	index@(_ZN5flash44flash_bwd_dq_dk_dv_loop_seqk_parallel_kernelI23Flash_bwd_kernel_traitsILi256ELi64ELi64ELi8ELi4ELi2ELi2ELb0ELb0EN7cutlass6half_tE19Flash_kernel_traitsILi256ELi64ELi64ELi8ES3_EELb1ELb0ELb1ELb0ELb0ELb0ELb0EEEvNS_16Flash_bwd_paramsE)
        /*011c*/ 	.word	0x00000070


	//----- nvinfo : EIATTR_REGCOUNT
	.align		4
.L_58:
        /*0120*/ 	.byte	0x04, 0x2f
        /*0122*/ 	.short	(.L_60 - .L_59)
	.align		4
.L_59:
        /*0124*/ 	.word	index@(_ZN5flash44flash_bwd_dq_dk_dv_loop_seqk_parallel_kernelI23Flash_bwd_kernel_traitsILi256ELi64ELi64ELi8ELi4ELi2ELi2ELb0ELb0EN7cutlass6half_tE19Flash_kernel_traitsILi256ELi64ELi64ELi8ES3_EELb0ELb0ELb0ELb0ELb0ELb0ELb1EEEvNS_16Flash_bwd_paramsE)
        /*0128*/ 	.word	0x000000ff


	//----- nvinfo : EIATTR_FRAME_SIZE
	.align		4
.L_60:
        /*012c*/ 	.byte	0x04, 0x11
        /*012e*/ 	.short	(.L_62 - .L_61)
	.align		4
.L_61:
        /*0130*/ 	.word	index@(_ZN5flash44flash_bwd_dq_dk_dv_loop_seqk_parallel_kernelI23Flash_bwd_kernel_traitsILi256ELi64ELi64ELi8ELi4ELi2ELi2ELb0ELb0EN7cutlass6half_tE19Flash_kernel_traitsILi256ELi64ELi64ELi8ES3_EELb0ELb0ELb0ELb0ELb0ELb0ELb1EEEvNS_16Flash_bwd_paramsE)
        /*0134*/ 	.word	0x00000010


	//----- nvinfo : EIATTR_REGCOUNT
	.align		4
.L_62:
        /*0138*/ 	.byte	0x04, 0x2f
        /*013a*/ 	.short	(.L_64 - .L_63)
	.align		4
.L_63:
        /*013c*/ 	.word	index@(_ZN5flash44flash_bwd_dq_dk_dv_loop_seqk_parallel_kernelI23Flash_bwd_kernel_traitsILi256ELi64ELi64ELi8ELi4ELi2ELi2ELb0ELb0EN7cutlass6half_tE19Flash_kernel_traitsILi256ELi64ELi64ELi8ES3_EELb1ELb0ELb0ELb0ELb0ELb0ELb0EEEvNS_16Flash_bwd_paramsE)
        /*0140*/ 	.word	0x000000ff


	//----- nvinfo : EIATTR_FRAME_SIZE
	.align		4
.L_64:
        /*0144*/ 	.byte	0x04, 0x11
        /*0146*/ 	.short	(.L_66 - .L_65)
	.align		4
.L_65:
        /*0148*/ 	.word	index@(_ZN5flash44flash_bwd_dq_dk_dv_loop_seqk_parallel_kernelI23Flash_bwd_kernel_traitsILi256ELi64ELi64ELi8ELi4ELi2ELi2ELb0ELb0EN7cutlass6half_tE19Flash_kernel_traitsILi256ELi64ELi64ELi8ES3_EELb1ELb0ELb0ELb0ELb0ELb0ELb0EEEvNS_16Flash_bwd_paramsE)
        /*014c*/ 	.word	0x00000078


	//----- nvinfo : EIATTR_REGCOUNT
	.align		4
.L_66:
        /*0150*/ 	.byte	0x04, 0x2f
        /*0152*/ 	.short	(.L_68 - .L_67)
	.align		4
.L_67:
        /*0154*/ 	.word	index@(_ZN5flash27flash_bwd_convert_dq_kernelI23Flash_bwd_kernel_traitsILi256ELi64ELi64ELi8ELi4ELi2ELi2ELb0ELb0EN7cutlass6half_tE19Flash_kernel_traitsILi256ELi64ELi64ELi8ES3_EEEEvNS_16Flash_bwd_paramsEi)
        /*0158*/ 	.word	0x00000060


	//----- nvinfo : EIATTR_FRAME_SIZE
	.align		4
.L_68:
        /*015c*/ 	.byte	0x04, 0x11
        /*015e*/ 	.short	(.L_70 - .L_69)
	.align		4
.L_69:
        /*0160*/ 	.word	index@(_ZN5flash27flash_bwd_convert_dq_kernelI23Flash_bwd_kernel_traitsILi256ELi64ELi64ELi8ELi4ELi2ELi2ELb0ELb0EN7cutlass6half_tE19Flash_kernel_traitsILi256ELi64ELi64ELi8ES3_EEEEvNS_16Flash_bwd_paramsEi)
        /*0164*/ 	.word	0x00000000


	//----- nvinfo : EIATTR_REGCOUNT
	.align		4
.L_70:
        /*0168*/ 	.byte	0x04, 0x2f
        /*016a*/ 	.short	(.L_72 - .L_71)
	.align		4
.L_71:
        /*016c*/ 	.word	index@(_ZN5flash25flash_bwd_dot_do_o_kernelILb1E23Flash_bwd_kernel_traitsILi256ELi64ELi64ELi8ELi4ELi2ELi2ELb0ELb1EN7cutlass6half_tE19Flash_kernel_traitsILi256ELi64ELi64ELi8ES3_EEEEvNS_16Flash_bwd_paramsE)
        /*0170*/ 	.word	0x00000055


	//----- nvinfo : EIATTR_FRAME_SIZE
	.align		4
.L_72:
        /*0174*/ 	.byte	0x04, 0x11
        /*0176*/ 	.short	(.L_74 - .L_73)
	.align		4
.L_73:
        /*0178*/ 	.word	index@(_ZN5flash25flash_bwd_dot_do_o_kernelILb1E23Flash_bwd_kernel_traitsILi256ELi64ELi64ELi8ELi4ELi2ELi2ELb0ELb1EN7cutlass6half_tE19Flash_kernel_traitsILi256ELi64ELi64ELi8ES3_EEEEvNS_16Flash_bwd_paramsE)
        /*017c*/ 	.word	0x00000000


	//----- nvinfo : EIATTR_REGCOUNT
	.align		4
.L_74:
        /*0180*/ 	.byte	0x04, 0x2f
        /*0182*/ 	.short	(.L_76 - .L_75)
	.align		4
.L_75:
        /*0184*/ 	.word	index@(_ZN5flash25flash_bwd_dot_do_o_kernelILb0E23Flash_bwd_kernel_traitsILi256ELi64ELi64ELi8ELi4ELi2ELi2ELb0ELb1EN7cutlass6half_tE19Flash_kernel_traitsILi256ELi64ELi64ELi8ES3_EEEEvNS_16Flash_bwd_paramsE)
        /*0188*/ 	.word	0x00000050


	//----- nvinfo : EIATTR_FRAME_SIZE
	.align		4
.L_76:
        /*018c*/ 	.byte	0x04, 0x11
        /*018e*/ 	.short	(.L_78 - .L_77)
	.align		4
.L_77:
        /*0190*/ 	.word	index@(_ZN5flash25flash_bwd_dot_do_o_kernelILb0E23Flash_bwd_kernel_traitsILi256ELi64ELi64ELi8ELi4ELi2ELi2ELb0ELb1EN7cutlass6half_tE19Flash_kernel_traitsILi256ELi64ELi64ELi8ES3_EEEEvNS_16Flash_bwd_paramsE)
        /*0194*/ 	.word	0x00000000


	//----- nvinfo : EIATTR_REGCOUNT
	.align		4
.L_78:
        /*0198*/ 	.byte	0x04, 0x2f
        /*019a*/ 	.short	(.L_80 - .L_79)
	.align		4
.L_79:
        /*019c*/ 	.word	index@(_ZN5flash44flash_bwd_dq_dk_dv_loop_seqk_parallel_kernelI23Flash_bwd_kernel_traitsILi256ELi64ELi64ELi8ELi4ELi2ELi2ELb0ELb1EN7cutlass6half_tE19Flash_kernel_traitsILi256ELi64ELi64ELi8ES3_EELb0ELb0ELb1ELb1ELb0ELb0ELb1EEEvNS_16Flash_bwd_paramsE)
        /*01a0*/ 	.word	0x000000ff


	//----- nvinfo : EIATTR_FRAME_SIZE
	.align		4
.L_80:
        /*01a4*/ 	.byte	0x04, 0x11
        /*01a6*/ 	.short	(.L_82 - .L_81)
	.align		4
.L_81:
        /*01a8*/ 	.word	index@(_ZN5flash44flash_bwd_dq_dk_dv_loop_seqk_parallel_kernelI23Flash_bwd_kernel_traitsILi256ELi64ELi64ELi8ELi4ELi2ELi2ELb0ELb1EN7cutlass6half_tE19Flash_kernel_traitsILi256ELi64ELi64ELi8ES3_EELb0ELb0ELb1ELb1ELb0ELb0ELb1EEEvNS_16Flash_bwd_paramsE)
        /*01ac*/ 	.word	0x00000000


	//----- nvinfo : EIATTR_REGCOUNT
	.align		4
.L_82:
        /*01b0*/ 	.byte	0x04, 0x2f
        /*01b2*/ 	.short	(.L_84 - .L_83)
	.align		4
.L_83:
        /*01b4*/ 	.word	index@(_ZN5flash44flash_bwd_dq_dk_dv_loop_seqk_parallel_kernelI23Flash_bwd_kernel_traitsILi256ELi64ELi64ELi8ELi4ELi2ELi2ELb0ELb1EN7cutlass6half_tE19Flash_kernel_traitsILi256ELi64ELi64ELi8ES3_EELb1ELb0ELb1ELb1ELb0ELb0ELb0EEEvNS_16Flash_bwd_paramsE)
        /*01b8*/ 	.word	0x000000ff


	//----- nvinfo : EIATTR_FRAME_SIZE
	.align		4
.L_84:
        /*01bc*/ 	.byte	0x04, 0x11
        /*01be*/ 	.short	(.L_86 - .L_85)
	.align		4
.L_85:
        /*01c0*/ 	.word	index@(_ZN5flash44flash_bwd_dq_dk_dv_loop_seqk_parallel_kernelI23Flash_bwd_kernel_traitsILi256ELi64ELi64ELi8ELi4ELi2ELi2ELb0ELb1EN7cutlass6half_tE19Flash_kernel_traitsILi256ELi64ELi64ELi8ES3_EELb1ELb0ELb1ELb1ELb0ELb0ELb0EEEvNS_16Flash_bwd_paramsE)
        /*01c4*/ 	.word	0x00000008


	//----- nvinfo : EIATTR_REGCOUNT
	.align		4
.L_86:
        /*01c8*/ 	.byte	0x04, 0x2f
        /*01ca*/ 	.short	(.L_88 - .L_87)
	.align		4
.L_87:
        /*01cc*/ 	.word	index@(_ZN5flash44flash_bwd_dq_dk_dv_loop_seqk_parallel_kernelI23Flash_bwd_kernel_traitsILi256ELi64ELi64ELi8ELi4ELi2ELi2ELb0ELb1EN7cutlass6half_tE19Flash_kernel_traitsILi256ELi64ELi64ELi8ES3_EELb0ELb0ELb1ELb0ELb0ELb1ELb1EEEvNS_16Flash_bwd_paramsE)
        /*01d0*/ 	.word	0x000000ff


	//----- nvinfo : EIATTR_FRAME_SIZE
	.align		4
.L_88:
        /*01d4*/ 	.byte	0x04, 0x11
        /*01d6*/ 	.short	(.L_90 - .L_89)
	.align		4
.L_89:
        /*01d8*/ 	.word	index@(_ZN5flash44flash_bwd_dq_dk_dv_loop_seqk_parallel_kernelI23Flash_bwd_kernel_traitsILi256ELi64ELi64ELi8ELi4ELi2ELi2ELb0ELb1EN7cutlass6half_tE19Flash_kernel_traitsILi256ELi64ELi64ELi8ES3_EELb0ELb0ELb1ELb0ELb0ELb1ELb1EEEvNS_16Flash_bwd_paramsE)
        /*01dc*/ 	.word	0x00000000


	//----- nvinfo : EIATTR_REGCOUNT
	.align		4
.L_90:
        /*01e0*/ 	.byte	0x04, 0x2f
        /*01e2*/ 	.short	(.L_92 - .L_91)
	.align		4
.L_91:
        /*01e4*/ 	.word	index@(_ZN5flash44flash_bwd_dq_dk_dv_loop_seqk_parallel_kernelI23Flash_bwd_kernel_traitsILi256ELi64ELi64ELi8ELi4ELi2ELi2ELb0ELb1EN7cutlass6half_tE19Flash_kernel_traitsILi256ELi64ELi64ELi8ES3_EELb1ELb0ELb1ELb0ELb0ELb1ELb0EEEvNS_16Flash_bwd_paramsE)
        /*01e8*/ 	.word	0x000000ff


	//----- nvinfo : EIATTR_FRAME_SIZE
	.align		4
.L_92:
        /*01ec*/ 	.byte	0x04, 0x11
        /*01ee*/ 	.short	(.L_94 - .L_93)
	.align		4
.L_93:
        /*01f0*/ 	.word	index@(_ZN5flash44flash_bwd_dq_dk_dv_loop_seqk_parallel_kernelI23Flash_bwd_kernel_traitsILi256ELi64ELi64ELi8ELi4ELi2ELi2ELb0ELb1EN7cutlass6half_tE19Flash_kernel_traitsILi256ELi64ELi64ELi8ES3_EELb1ELb0ELb1ELb0ELb0ELb1ELb0EEEvNS_16Flash_bwd_paramsE)
        /*01f4*/ 	.word	0x00000000


	//----- nvinfo : EIATTR_REGCOUNT
	.align		4
.L_94:
        /*01f8*/ 	.byte	0x04, 0x2f
        /*01fa*/ 	.short	(.L_96 - .L_95)
	.align		4
.L_95:
        /*01fc*/ 	.word	index@(_ZN5flash44flash_bwd_dq_dk_dv_loop_seqk_parallel_kernelI23Flash_bwd_kernel_traitsILi256ELi64ELi64ELi8ELi4ELi2ELi2ELb0ELb1EN7cutlass6half_tE19Flash_kernel_traitsILi256ELi64ELi64ELi8ES3_EELb0ELb0ELb0ELb1ELb0ELb0ELb1EEEvNS_16Flash_bwd_paramsE)
        /*0200*/ 	.word	0x000000ff


	//----- nvinfo : EIATTR_FRAME_SIZE
	.align		4
.L_96:
        /*0204*/ 	.byte	0x04, 0x11
        /*0206*/ 	.short	(.L_98 - .L_97)
	.align		4
.L_97:
        /*0208*/ 	.word	index@(_ZN5flash44flash_bwd_dq_dk_dv_loop_seqk_parallel_kernelI23Flash_bwd_kernel_traitsILi256ELi64ELi64ELi8ELi4ELi2ELi2ELb0ELb1EN7cutlass6half_tE19Flash_kernel_traitsILi256ELi64ELi64ELi8ES3_EELb0ELb0ELb0ELb1ELb0ELb0ELb1EEEvNS_16Flash_bwd_paramsE)
        /*020c*/ 	.word	0x00000000


	//----- nvinfo : EIATTR_REGCOUNT
	.align		4
.L_98:
        /*0210*/ 	.byte	0x04, 0x2f
        /*0212*/ 	.short	(.L_100 - .L_99)
	.align		4
.L_99:
        /*0214*/ 	.word	index@(_ZN5flash44flash_bwd_dq_dk_dv_loop_seqk_parallel_kernelI23Flash_bwd_kernel_traitsILi256ELi64ELi64ELi8ELi4ELi2ELi2ELb0ELb1EN7cutlass6half_tE19Flash_kernel_traitsILi256ELi64ELi64ELi8ES3_EELb1ELb0ELb0ELb1ELb0ELb0ELb0EEEvNS_16Flash_bwd_paramsE)
        /*0218*/ 	.word	0x000000ff


	//----- nvinfo : EIATTR_FRAME_SIZE
	.align		4
.L_100:
        /*021c*/ 	.byte	0x04, 0x11
        /*021e*/ 	.short	(.L_102 - .L_101)
	.align		4
.L_101:
        /*0220*/ 	.word	index@(_ZN5flash44flash_bwd_dq_dk_dv_loop_seqk_parallel_kernelI23Flash_bwd_kernel_traitsILi256ELi64ELi64ELi8ELi4ELi2ELi2ELb0ELb1EN7cutlass6half_tE19Flash_kernel_traitsILi256ELi64ELi64ELi8ES3_EELb1ELb0ELb0ELb1ELb0ELb0ELb0EEEvNS_16Flash_bwd_paramsE)
        /*0224*/ 	.word	0x00000008


	//----- nvinfo : EIATTR_REGCOUNT
	.align		4
.L_102:
        /*0228*/ 	.byte	0x04, 0x2f
        /*022a*/ 	.short	(.L_104 - .L_103)
	.align		4
.L_103:
        /*022c*/ 	.word	index@(_ZN5flash44flash_bwd_dq_dk_dv_loop_seqk_parallel_kernelI23Flash_bwd_kernel_traitsILi256ELi64ELi64ELi8ELi4ELi2ELi2ELb0ELb1EN7cutlass6half_tE19Flash_kernel_traitsILi256ELi64ELi64ELi8ES3_EELb0ELb0ELb0ELb0ELb0ELb1ELb1EEEvNS_16Flash_bwd_paramsE)
        /*0230*/ 	.word	0x000000ff


	//----- nvinfo : EIATTR_FRAME_SIZE
	.align		4
.L_104:
        /*0234*/ 	.byte	0x04, 0x11
        /*0236*/ 	.short	(.L_106 - .L_105)
	.align		4
.L_105:
        /*0238*/ 	.word	index@(_ZN5flash44flash_bwd_dq_dk_dv_loop_seqk_parallel_kernelI23Flash_bwd_kernel_traitsILi256ELi64ELi64ELi8ELi4ELi2ELi2ELb0ELb1EN7cutlass6half_tE19Flash_kernel_traitsILi256ELi64ELi64ELi8ES3_EELb0ELb0ELb0ELb0ELb0ELb1ELb1EEEvNS_16Flash_bwd_paramsE)
        /*023c*/ 	.word	0x00000000


	//----- nvinfo : EIATTR_REGCOUNT
	.align		4
.L_106:
        /*0240*/ 	.byte	0x04, 0x2f
        /*0242*/ 	.short	(.L_108 - .L_107)
	.align		4
.L_107:
        /*0244*/ 	.word	index@(_ZN5flash44flash_bwd_dq_dk_dv_loop_seqk_parallel_kernelI23Flash_bwd_kernel_traitsILi256ELi64ELi64ELi8ELi4ELi2ELi2ELb0ELb1EN7cutlass6half_tE19Flash_kernel_traitsILi256ELi64ELi64ELi8ES3_EELb1ELb0ELb0ELb0ELb0ELb1ELb0EEEvNS_16Flash_bwd_paramsE)
        /*0248*/ 	.word	0x000000ff


	//----- nvinfo : EIATTR_FRAME_SIZE
	.align		4
.L_108:
        /*024c*/ 	.byte	0x04, 0x11
        /*024e*/ 	.short	(.L_110 - .L_109)
	.align		4
.L_109:
        /*0250*/ 	.word	index@(_ZN5flash44flash_bwd_dq_dk_dv_loop_seqk_parallel_kernelI23Flash_bwd_kernel_traitsILi256ELi64ELi64ELi8ELi4ELi2ELi2ELb0ELb1EN7cutlass6half_tE19Flash_kernel_traitsILi256ELi64ELi64ELi8ES3_EELb1ELb0ELb0ELb0ELb0ELb1ELb0EEEvNS_16Flash_bwd_paramsE)
        /*0254*/ 	.word	0x00000000


	//----- nvinfo : EIATTR_REGCOUNT
	.align		4
.L_110:
        /*0258*/ 	.byte	0x04, 0x2f
        /*025a*/ 	.short	(.L_112 - .L_111)
	.align		4
.L_111:
        /*025c*/ 	.word	index@(_ZN5flash44flash_bwd_dq_dk_dv_loop_seqk_parallel_kernelI23Flash_bwd_kernel_traitsILi256ELi64ELi64ELi8ELi4ELi2ELi2ELb0ELb1EN7cutlass6half_tE19Flash_kernel_traitsILi256ELi64ELi64ELi8ES3_EELb0ELb0ELb1ELb0ELb0ELb0ELb1EEEvNS_16Flash_bwd_paramsE)
        /*0260*/ 	.word	0x000000ff


	//----- nvinfo : EIATTR_FRAME_SIZE
	.align		4
.L_112:
        /*0264*/ 	.byte	0x04, 0x11
        /*0266*/ 	.short	(.L_114 - .L_113)
	.align		4
.L_113:
        /*0268*/ 	.word	index@(_ZN5flash44flash_bwd_dq_dk_dv_loop_seqk_parallel_kernelI23Flash_bwd_kernel_traitsILi256ELi64ELi64ELi8ELi4ELi2ELi2ELb0ELb1EN7cutlass6half_tE19Flash_kernel_traitsILi256ELi64ELi64ELi8ES3_EELb0ELb0ELb1ELb0ELb0ELb0ELb1EEEvNS_16Flash_bwd_paramsE)
        /*026c*/ 	.word	0x00000008


	//----- nvinfo : EIATTR_REGCOUNT
	.align		4
.L_114:
        /*0270*/ 	.byte	0x04, 0x2f
        /*0272*/ 	.short	(.L_116 - .L_115)
	.align		4
.L_115:
        /*0274*/ 	.word	index@(_ZN5flash44flash_bwd_dq_dk_dv_loop_seqk_parallel_kernelI23Flash_bwd_kernel_traitsILi256ELi64ELi64ELi8ELi4ELi2ELi2ELb0ELb1EN7cutlass6half_tE19Flash_kernel_traitsILi256ELi64ELi64ELi8ES3_EELb1ELb0ELb1ELb0ELb0ELb0ELb0EEEvNS_16Flash_bwd_paramsE)
        /*0278*/ 	.word	0x000000ff


	//----- nvinfo : EIATTR_FRAME_SIZE
	.align		4
.L_116:
        /*027c*/ 	.byte	0x04, 0x11
        /*027e*/ 	.short	(.L_118 - .L_117)
	.align		4
.L_117:
        /*0280*/ 	.word	index@(_ZN5flash44flash_bwd_dq_dk_dv_loop_seqk_parallel_kernelI23Flash_bwd_kernel_traitsILi256ELi64ELi64ELi8ELi4ELi2ELi2ELb0ELb1EN7cutlass6half_tE19Flash_kernel_traitsILi256ELi64ELi64ELi8ES3_EELb1ELb0ELb1ELb0ELb0ELb0ELb0EEEvNS_16Flash_bwd_paramsE)
        /*0284*/ 	.word	0x00000008


	//----- nvinfo : EIATTR_REGCOUNT
	.align		4
.L_118:
        /*0288*/ 	.byte	0x04, 0x2f
        /*028a*/ 	.short	(.L_120 - .L_119)
	.align		4
.L_119:
        /*028c*/ 	.word	index@(_ZN5flash44flash_bwd_dq_dk_dv_loop_seqk_parallel_kernelI23Flash_bwd_kernel_traitsILi256ELi64ELi64ELi8ELi4ELi2ELi2ELb0ELb1EN7cutlass6half_tE19Flash_kernel_traitsILi256ELi64ELi64ELi8ES3_EELb0ELb0ELb0ELb0ELb0ELb0ELb1EEEvNS_16Flash_bwd_paramsE)
        /*0290*/ 	.word	0x000000ff


	//----- nvinfo : EIATTR_FRAME_SIZE
	.align		4
.L_120:
        /*0294*/ 	.byte	0x04, 0x11
        /*0296*/ 	.short	(.L_122 - .L_121)
	.align		4
.L_121:
        /*0298*/ 	.word	index@(_ZN5flash44flash_bwd_dq_dk_dv_loop_seqk_parallel_kernelI23Flash_bwd_kernel_traitsILi256ELi64ELi64ELi8ELi4ELi2ELi2ELb0ELb1EN7cutlass6half_tE19Flash_kernel_traitsILi256ELi64ELi64ELi8ES3_EELb0ELb0ELb0ELb0ELb0ELb0ELb1EEEvNS_16Flash_bwd_paramsE)
        /*029c*/ 	.word	0x00000008


	//----- nvinfo : EIATTR_REGCOUNT
	.align		4
.L_122:
        /*02a0*/ 	.byte	0x04, 0x2f
        /*02a2*/ 	.short	(.L_124 - .L_123)
	.align		4
.L_123:
        /*02a4*/ 	.word	index@(_ZN5flash44flash_bwd_dq_dk_dv_loop_seqk_parallel_kernelI23Flash_bwd_kernel_traitsILi256ELi64ELi64ELi8ELi4ELi2ELi2ELb0ELb1EN7cutlass6half_tE19Flash_kernel_traitsILi256ELi64ELi64ELi8ES3_EELb1ELb0ELb0ELb0ELb0ELb0ELb0EEEvNS_16Flash_bwd_paramsE)
        /*02a8*/ 	.word	0x000000ff


	//----- nvinfo : EIATTR_FRAME_SIZE
	.align		4
.L_124:
        /*02ac*/ 	.byte	0x04, 0x11
        /*02ae*/ 	.short	(.L_126 - .L_125)
	.align		4
.L_125:
        /*02b0*/ 	.word	index@(_ZN5flash44flash_bwd_dq_dk_dv_loop_seqk_parallel_kernelI23Flash_bwd_kernel_traitsILi256ELi64ELi64ELi8ELi4ELi2ELi2ELb0ELb1EN7cutlass6half_tE19Flash_kernel_traitsILi256ELi64ELi64ELi8ES3_EELb1ELb0ELb0ELb0ELb0ELb0ELb0EEEvNS_16Flash_bwd_paramsE)
        /*02b4*/ 	.word	0x00000000


	//----- nvinfo : EIATTR_REGCOUNT
	.align		4
.L_126:
        /*02b8*/ 	.byte	0x04, 0x2f
        /*02ba*/ 	.short	(.L_128 - .L_127)
	.align		4
.L_127:
        /*02bc*/ 	.word	index@(_ZN5flash27flash_bwd_convert_dq_kernelI23Flash_bwd_kernel_traitsILi256ELi64ELi64ELi8ELi4ELi2ELi2ELb0ELb1EN7cutlass6half_tE19Flash_kernel_traitsILi256ELi64ELi64ELi8ES3_EEEEvNS_16Flash_bwd_paramsEi)
        /*02c0*/ 	.word	0x00000060


	//----- nvinfo : EIATTR_FRAME_SIZE
	.align		4
.L_128:
        /*02c4*/ 	.byte	0x04, 0x11
        /*02c6*/ 	.short	(.L_130 - .L_129)
	.align		4
.L_129:
        /*02c8*/ 	.word	index@(_ZN5flash27flash_bwd_convert_dq_kernelI23Flash_bwd_kernel_traitsILi256ELi64ELi64ELi8ELi4ELi2ELi2ELb0ELb1EN7cutlass6half_tE19Flash_kernel_traitsILi256ELi64ELi64ELi8ES3_EEEEvNS_16Flash_bwd_paramsEi)
        /*02cc*/ 	.word	0x00000000


	//----- nvinfo : EIATTR_REGCOUNT
	.align		4
.L_130:
        /*02d0*/ 	.byte	0x04, 0x2f
        /*02d2*/ 	.short	(.L_132 - .L_131)
	.align		4
.L_131:
        /*02d4*/ 	.word	index@(_ZN5flash44flash_bwd_dq_dk_dv_loop_seqk_parallel_kernelI23Flash_bwd_kernel_traitsILi256ELi64ELi64ELi8ELi4ELi2ELi2ELb0ELb0EN7cutlass6half_tE19Flash_kernel_traitsILi256ELi64ELi64ELi8ES3_EELb0ELb0ELb1ELb1ELb0ELb0ELb0EEEvNS_16Flash_bwd_paramsE)
        /*02d8*/ 	.word	0x000000ff


	//----- nvinfo : EIATTR_FRAME_SIZE
	.align		4
.L_132:
        /*02dc*/ 	.byte	0x04, 0x11
        /*02de*/ 	.short	(.L_134 - .L_133)
	.align		4
.L_133:
        /*02e0*/ 	.word	index@(_ZN5flash44flash_bwd_dq_dk_dv_loop_seqk_parallel_kernelI23Flash_bwd_kernel_traitsILi256ELi64ELi64ELi8ELi4ELi2ELi2ELb0ELb0EN7cutlass6half_tE19Flash_kernel_traitsILi256ELi64ELi64ELi8ES3_EELb0ELb0ELb1ELb1ELb0ELb0ELb0EEEvNS_16Flash_bwd_paramsE)
        /*02e4*/ 	.word	0x00000070


	//----- nvinfo : EIATTR_REGCOUNT
	.align		4
.L_134:
        /*02e8*/ 	.byte	0x04, 0x2f
        /*02ea*/ 	.short	(.L_136 - .L_135)
	.align		4
.L_135:
        /*02ec*/ 	.word	index@(_ZN5flash44flash_bwd_dq_dk_dv_loop_seqk_parallel_kernelI23Flash_bwd_kernel_traitsILi256ELi64ELi64ELi8ELi4ELi2ELi2ELb0ELb0EN7cutlass6half_tE19Flash_kernel_traitsILi256ELi64ELi64ELi8ES3_EELb0ELb0ELb1ELb0ELb0ELb1ELb0EEEvNS_16Flash_bwd_paramsE)
        /*02f0*/ 	.word	0x000000ff


	//----- nvinfo : EIATTR_FRAME_SIZE
	.align		4
.L_136:
        /*02f4*/ 	.byte	0x04, 0x11
        /*02f6*/ 	.short	(.L_138 - .L_137)
	.align		4
.L_137:
        /*02f8*/ 	.word	index@(_ZN5flash44flash_bwd_dq_dk_dv_loop_seqk_parallel_kernelI23Flash_bwd_kernel_traitsILi256ELi64ELi64ELi8ELi4ELi2ELi2ELb0ELb0EN7cutlass6half_tE19Flash_kernel_traitsILi256ELi64ELi64ELi8ES3_EELb0ELb0ELb1ELb0ELb0ELb1ELb0EEEvNS_16Flash_bwd_paramsE)
        /*02fc*/ 	.word	0x00000008


	//----- nvinfo : EIATTR_REGCOUNT
	.align		4
.L_138:
        /*0300*/ 	.byte	0x04, 0x2f
        /*0302*/ 	.short	(.L_140 - .L_139)
	.align		4
.L_139:
        /*0304*/ 	.word	index@(_ZN5flash44flash_bwd_dq_dk_dv_loop_seqk_parallel_kernelI23Flash_bwd_kernel_traitsILi256ELi64ELi64ELi8ELi4ELi2ELi2ELb0ELb0EN7cutlass6half_tE19Flash_kernel_traitsILi256ELi64ELi64ELi8ES3_EELb0ELb0ELb0ELb1ELb0ELb0ELb0EEEvNS_16Flash_bwd_paramsE)
        /*0308*/ 	.word	0x000000ff


	//----- nvinfo : EIATTR_FRAME_SIZE
	.align		4
.L_140:
        /*030c*/ 	.byte	0x04, 0x11
        /*030e*/ 	.short	(.L_142 - .L_141)
	.align		4
.L_141:
        /*0310*/ 	.word	index@(_ZN5flash44flash_bwd_dq_dk_dv_loop_seqk_parallel_kernelI23Flash_bwd_kernel_traitsILi256ELi64ELi64ELi8ELi4ELi2ELi2ELb0ELb0EN7cutlass6half_tE19Flash_kernel_traitsILi256ELi64ELi64ELi8ES3_EELb0ELb0ELb0ELb1ELb0ELb0ELb0EEEvNS_16Flash_bwd_paramsE)
        /*0314*/ 	.word	0x00000078


	//----- nvinfo : EIATTR_REGCOUNT
	.align		4
.L_142:
        /*0318*/ 	.byte	0x04, 0x2f
        /*031a*/ 	.short	(.L_144 - .L_143)
	.align		4
.L_143:
        /*031c*/ 	.word	index@(_ZN5flash44flash_bwd_dq_dk_dv_loop_seqk_parallel_kernelI23Flash_bwd_kernel_traitsILi256ELi64ELi64ELi8ELi4ELi2ELi2ELb0ELb0EN7cutlass6half_tE19Flash_kernel_traitsILi256ELi64ELi64ELi8ES3_EELb0ELb0ELb0ELb0ELb0ELb1ELb0EEEvNS_16Flash_bwd_paramsE)
        /*0320*/ 	.word	0x000000ff


	//----- nvinfo : EIATTR_FRAME_SIZE
	.align		4
.L_144:
        /*0324*/ 	.byte	0x04, 0x11
        /*0326*/ 	.short	(.L_146 - .L_145)
	.align		4
.L_145:
        /*0328*/ 	.word	index@(_ZN5flash44flash_bwd_dq_dk_dv_loop_seqk_parallel_kernelI23Flash_bwd_kernel_traitsILi256ELi64ELi64ELi8ELi4ELi2ELi2ELb0ELb0EN7cutlass6half_tE19Flash_kernel_traitsILi256ELi64ELi64ELi8ES3_EELb0ELb0ELb0ELb0ELb0ELb1ELb0EEEvNS_16Flash_bwd_paramsE)
        /*032c*/ 	.word	0x00000008


	//----- nvinfo : EIATTR_REGCOUNT
	.align		4
.L_146:
        /*0330*/ 	.byte	0x04, 0x2f
        /*0332*/ 	.short	(.L_148 - .L_147)
	.align		4
.L_147:
        /*0334*/ 	.word	index@(_ZN5flash44flash_bwd_dq_dk_dv_loop_seqk_parallel_kernelI23Flash_bwd_kernel_traitsILi256ELi64ELi64ELi8ELi4ELi2ELi2ELb0ELb0EN7cutlass6half_tE19Flash_kernel_traitsILi256ELi64ELi64ELi8ES3_EELb0ELb0ELb1ELb0ELb0ELb0ELb0EEEvNS_16Flash_bwd_paramsE)
        /*0338*/ 	.word	0x000000ff


	//----- nvinfo : EIATTR_FRAME_SIZE
	.align		4
.L_148:
        /*033c*/ 	.byte	0x04, 0x11
        /*033e*/ 	.short	(.L_150 - .L_149)
	.align		4
.L_149:
        /*0340*/ 	.word	index@(_ZN5flash44flash_bwd_dq_dk_dv_loop_seqk_parallel_kernelI23Flash_bwd_kernel_traitsILi256ELi64ELi64ELi8ELi4ELi2ELi2ELb0ELb0EN7cutlass6half_tE19Flash_kernel_traitsILi256ELi64ELi64ELi8ES3_EELb0ELb0ELb1ELb0ELb0ELb0ELb0EEEvNS_16Flash_bwd_paramsE)
        /*0344*/ 	.word	0x00000070


	//----- nvinfo : EIATTR_REGCOUNT
	.align		4
.L_150:
        /*0348*/ 	.byte	0x04, 0x2f
        /*034a*/ 	.short	(.L_152 - .L_151)
	.align		4
.L_151:
        /*034c*/ 	.word	index@(_ZN5flash44flash_bwd_dq_dk_dv_loop_seqk_parallel_kernelI23Flash_bwd_kernel_traitsILi256ELi64ELi64ELi8ELi4ELi2ELi2ELb0ELb0EN7cutlass6half_tE19Flash_kernel_traitsILi256ELi64ELi64ELi8ES3_EELb0ELb0ELb0ELb0ELb0ELb0ELb0EEEvNS_16Flash_bwd_paramsE)
        /*0350*/ 	.word	0x000000ff


	//----- nvinfo : EIATTR_FRAME_SIZE
	.align		4
.L_152:
        /*0354*/ 	.byte	0x04, 0x11
        /*0356*/ 	.short	(.L_154 - .L_153)
	.align		4
.L_153:
        /*0358*/ 	.word	index@(_ZN5flash44flash_bwd_dq_dk_dv_loop_seqk_parallel_kernelI23Flash_bwd_kernel_traitsILi256ELi64ELi64ELi8ELi4ELi2ELi2ELb0ELb0EN7cutlass6half_tE19Flash_kernel_traitsILi256ELi64ELi64ELi8ES3_EELb0ELb0ELb0ELb0ELb0ELb0ELb0EEEvNS_16Flash_bwd_paramsE)
        /*035c*/ 	.word	0x00000008


	//----- nvinfo : EIATTR_REGCOUNT
	.align		4
.L_154:
        /*0360*/ 	.byte	0x04, 0x2f
        /*0362*/ 	.short	(.L_156 - .L_155)
	.align		4
.L_155:
        /*0364*/ 	.word	index@(_ZN5flash44flash_bwd_dq_dk_dv_loop_seqk_parallel_kernelI23Flash_bwd_kernel_traitsILi256ELi64ELi64ELi8ELi4ELi2ELi2ELb0ELb1EN7cutlass6half_tE19Flash_kernel_traitsILi256ELi64ELi64ELi8ES3_EELb0ELb0ELb1ELb1ELb0ELb0ELb0EEEvNS_16Flash_bwd_paramsE)
        /*0368*/ 	.word	0x000000ff


	//----- nvinfo : EIATTR_FRAME_SIZE
	.align		4
.L_156:
        /*036c*/ 	.byte	0x04, 0x11
        /*036e*/ 	.short	(.L_158 - .L_157)
	.align		4
.L_157:
        /*0370*/ 	.word	index@(_ZN5flash44flash_bwd_dq_dk_dv_loop_seqk_parallel_kernelI23Flash_bwd_kernel_traitsILi256ELi64ELi64ELi8ELi4ELi2ELi2ELb0ELb1EN7cutlass6half_tE19Flash_kernel_traitsILi256ELi64ELi64ELi8ES3_EELb0ELb0ELb1ELb1ELb0ELb0ELb0EEEvNS_16Flash_bwd_paramsE)
        /*0374*/ 	.word	0x00000000


	//----- nvinfo : EIATTR_REGCOUNT
	.align		4
.L_158:
        /*0378*/ 	.byte	0x04, 0x2f
        /*037a*/ 	.short	(.L_160 - .L_159)
	.align		4
.L_159:
        /*037c*/ 	.word	index@(_ZN5flash44flash_bwd_dq_dk_dv_loop_seqk_parallel_kernelI23Flash_bwd_kernel_traitsILi256ELi64ELi64ELi8ELi4ELi2ELi2ELb0ELb1EN7cutlass6half_tE19Flash_kernel_traitsILi256ELi64ELi64ELi8ES3_EELb0ELb0ELb1ELb0ELb0ELb1ELb0EEEvNS_16Flash_bwd_paramsE)
        /*0380*/ 	.word	0x000000ff


	//----- nvinfo : EIATTR_FRAME_SIZE
	.align		4
.L_160:
        /*0384*/ 	.byte	0x04, 0x11
        /*0386*/ 	.short	(.L_162 - .L_161)
	.align		4
.L_161:
        /*0388*/ 	.word	index@(_ZN5flash44flash_bwd_dq_dk_dv_loop_seqk_parallel_kernelI23Flash_bwd_kernel_traitsILi256ELi64ELi64ELi8ELi4ELi2ELi2ELb0ELb1EN7cutlass6half_tE19Flash_kernel_traitsILi256ELi64ELi64ELi8ES3_EELb0ELb0ELb1ELb0ELb0ELb1ELb0EEEvNS_16Flash_bwd_paramsE)
        /*038c*/ 	.word	0x00000000


	//----- nvinfo : EIATTR_REGCOUNT
	.align		4
.L_162:
        /*0390*/ 	.byte	0x04, 0x2f
        /*0392*/ 	.short	(.L_164 - .L_163)
	.align		4
.L_163:
        /*0394*/ 	.word	index@(_ZN5flash44flash_bwd_dq_dk_dv_loop_seqk_parallel_kernelI23Flash_bwd_kernel_traitsILi256ELi64ELi64ELi8ELi4ELi2ELi2ELb0ELb1EN7cutlass6half_tE19Flash_kernel_traitsILi256ELi64ELi64ELi8ES3_EELb0ELb0ELb0ELb1ELb0ELb0ELb0EEEvNS_16Flash_bwd_paramsE)
        /*0398*/ 	.word	0x000000ff


	//----- nvinfo : EIATTR_FRAME_SIZE
	.align		4
.L_164:
        /*039c*/ 	.byte	0x04, 0x11
        /*039e*/ 	.short	(.L_166 - .L_165)
	.align		4
.L_165:
        /*03a0*/ 	.word	index@(_ZN5flash44flash_bwd_dq_dk_dv_loop_seqk_parallel_kernelI23Flash_bwd_kernel_traitsILi256ELi64ELi64ELi8ELi4ELi2ELi2ELb0ELb1EN7cutlass6half_tE19Flash_kernel_traitsILi256ELi64ELi64ELi8ES3_EELb0ELb0ELb0ELb1ELb0ELb0ELb0EEEvNS_16Flash_bwd_paramsE)
        /*03a4*/ 	.word	0x00000000


	//----- nvinfo : EIATTR_REGCOUNT
	.align		4
.L_166:
        /*03a8*/ 	.byte	0x04, 0x2f
        /*03aa*/ 	.short	(.L_168 - .L_167)
	.align		4
.L_167:
        /*03ac*/ 	.word	index@(_ZN5flash44flash_bwd_dq_dk_dv_loop_seqk_parallel_kernelI23Flash_bwd_kernel_traitsILi256ELi64ELi64ELi8ELi4ELi2ELi2ELb0ELb1EN7cutlass6half_tE19Flash_kernel_traitsILi256ELi64ELi64ELi8ES3_EELb0ELb0ELb0ELb0ELb0ELb1ELb0EEEvNS_16Flash_bwd_paramsE)
        /*03b0*/ 	.word	0x000000ff


	//----- nvinfo : EIATTR_FRAME_SIZE
	.align		4
.L_168:
        /*03b4*/ 	.byte	0x04, 0x11
        /*03b6*/ 	.short	(.L_170 - .L_169)
	.align		4
.L_169:
        /*03b8*/ 	.word	index@(_ZN5flash44flash_bwd_dq_dk_dv_loop_seqk_parallel_kernelI23Flash_bwd_kernel_traitsILi256ELi64ELi64ELi8ELi4ELi2ELi2ELb0ELb1EN7cutlass6half_tE19Flash_kernel_traitsILi256ELi64ELi64ELi8ES3_EELb0ELb0ELb0ELb0ELb0ELb1ELb0EEEvNS_16Flash_bwd_paramsE)
        /*03bc*/ 	.word	0x00000000


	//----- nvinfo : EIATTR_REGCOUNT
	.align		4
.L_170:
        /*03c0*/ 	.byte	0x04, 0x2f
        /*03c2*/ 	.short	(.L_172 - .L_171)
	.align		4
.L_171:
        /*03c4*/ 	.word	index@(_ZN5flash44flash_bwd_dq_dk_dv_loop_seqk_parallel_kernelI23Flash_bwd_kernel_traitsILi256ELi64ELi64ELi8ELi4ELi2ELi2ELb0ELb1EN7cutlass6half_tE19Flash_kernel_traitsILi256ELi64ELi64ELi8ES3_EELb0ELb0ELb1ELb0ELb0ELb0ELb0EEEvNS_16Flash_bwd_paramsE)
        /*03c8*/ 	.word	0x000000ff


	//----- nvinfo : EIATTR_FRAME_SIZE
	.align		4
.L_172:
        /*03cc*/ 	.byte	0x04, 0x11
        /*03ce*/ 	.short	(.L_174 - .L_173)
	.align		4
.L_173:
        /*03d0*/ 	.word	index@(_ZN5flash44flash_bwd_dq_dk_dv_loop_seqk_parallel_kernelI23Flash_bwd_kernel_traitsILi256ELi64ELi64ELi8ELi4ELi2ELi2ELb0ELb1EN7cutlass6half_tE19Flash_kernel_traitsILi256ELi64ELi64ELi8ES3_EELb0ELb0ELb1ELb0ELb0ELb0ELb0EEEvNS_16Flash_bwd_paramsE)
        /*03d4*/ 	.word	0x00000008


	//----- nvinfo : EIATTR_REGCOUNT
	.align		4
.L_174:
        /*03d8*/ 	.byte	0x04, 0x2f
        /*03da*/ 	.short	(.L_176 - .L_175)
	.align		4
.L_175:
        /*03dc*/ 	.word	index@(_ZN5flash44flash_bwd_dq_dk_dv_loop_seqk_parallel_kernelI23Flash_bwd_kernel_traitsILi256ELi64ELi64ELi8ELi4ELi2ELi2ELb0ELb1EN7cutlass6half_tE19Flash_kernel_traitsILi256ELi64ELi64ELi8ES3_EELb0ELb0ELb0ELb0ELb0ELb0ELb0EEEvNS_16Flash_bwd_paramsE)
        /*03e0*/ 	.word	0x000000ff


	//----- nvinfo : EIATTR_FRAME_SIZE
	.align		4
.L_176:
        /*03e4*/ 	.byte	0x04, 0x11
        /*03e6*/ 	.short	(.L_178 - .L_177)
	.align		4
.L_177:
        /*03e8*/ 	.word	index@(_ZN5flash44flash_bwd_dq_dk_dv_loop_seqk_parallel_kernelI23Flash_bwd_kernel_traitsILi256ELi64ELi64ELi8ELi4ELi2ELi2ELb0ELb1EN7cutlass6half_tE19Flash_kernel_traitsILi256ELi64ELi64ELi8ES3_EELb0ELb0ELb0ELb0ELb0ELb0ELb0EEEvNS_16Flash_bwd_paramsE)
        /*03ec*/ 	.word	0x00000008


	//----- nvinfo : EIATTR_REGCOUNT
	.align		4
.L_178:
        /*03f0*/ 	.byte	0x04, 0x2f
        /*03f2*/ 	.short	(.L_180 - .L_179)
	.align		4
.L_179:
        /*03f4*/ 	.word	index@(_ZN5flash25flash_bwd_dot_do_o_kernelILb1E23Flash_bwd_kernel_traitsILi256ELi64ELi32ELi8ELi4ELi1ELi2ELb1ELb1EN7cutlass6half_tE19Flash_kernel_traitsILi256ELi64ELi32ELi8ES3_EEEEvNS_16Flash_bwd_paramsE)
        /*03f8*/ 	.word	0x00000055


	//----- nvinfo : EIATTR_FRAME_SIZE
	.align		4
.L_180:
        /*03fc*/ 	.byte	0x04, 0x11
        /*03fe*/ 	.short	(.L_182 - .L_181)
	.align		4
.L_181:
        /*0400*/ 	.word	index@(_ZN5flash25flash_bwd_dot_do_o_kernelILb1E23Flash_bwd_kernel_traitsILi256ELi64ELi32ELi8ELi4ELi1ELi2ELb1ELb1EN7cutlass6half_tE19Flash_kernel_traitsILi256ELi64ELi32ELi8ES3_EEEEvNS_16Flash_bwd_paramsE)
        /*0404*/ 	.word	0x00000000


	//----- nvinfo : EIATTR_REGCOUNT
	.align		4
.L_182:
        /*0408*/ 	.byte	0x04, 0x2f
        /*040a*/ 	.short	(.L_184 - .L_183)
	.align		4
.L_183:
        /*040c*/ 	.word	index@(_ZN5flash25flash_bwd_dot_do_o_kernelILb0E23Flash_bwd_kernel_traitsILi256ELi64ELi32ELi8ELi4ELi1ELi2ELb1ELb1EN7cutlass6half_tE19Flash_kernel_traitsILi256ELi64ELi32ELi8ES3_EEEEvNS_16Flash_bwd_paramsE)
        /*0410*/ 	.word	0x00000050


	//----- nvinfo : EIATTR_FRAME_SIZE
	.align		4
.L_184:
        /*0414*/ 	.byte	0x04, 0x11
        /*0416*/ 	.short	(.L_186 - .L_185)
	.align		4
.L_185:
        /*0418*/ 	.word	index@(_ZN5flash25flash_bwd_dot_do_o_kernelILb0E23Flash_bwd_kernel_traitsILi256ELi64ELi32ELi8ELi4ELi1ELi2ELb1ELb1EN7cutlass6half_tE19Flash_kernel_traitsILi256ELi64ELi32ELi8ES3_EEEEvNS_16Flash_bwd_paramsE)
        /*041c*/ 	.word	0x00000000


	//----- nvinfo : EIATTR_REGCOUNT
	.align		4
.L_186:
        /*0420*/ 	.byte	0x04, 0x2f
        /*0422*/ 	.short	(.L_188 - .L_187)
	.align		4
.L_187:
        /*0424*/ 	.word	index@(_ZN5flash44flash_bwd_dq_dk_dv_loop_seqk_parallel_kernelI23Flash_bwd_kernel_traitsILi256ELi64ELi32ELi8ELi4ELi1ELi2ELb1ELb1EN7cutlass6half_tE19Flash_kernel_traitsILi256ELi64ELi32ELi8ES3_EELb0ELb0ELb1ELb1ELb0ELb0ELb1EEEvNS_16Flash_bwd_paramsE)
        /*0428*/ 	.word	0x000000ff


	//----- nvinfo : EIATTR_FRAME_SIZE
	.align		4
.L_188:
        /*042c*/ 	.byte	0x04, 0x11
        /*042e*/ 	.short	(.L_190 - .L_189)
	.align		4
.L_189:
        /*0430*/ 	.word	index@(_ZN5flash44flash_bwd_dq_dk_dv_loop_seqk_parallel_kernelI23Flash_bwd_kernel_traitsILi256ELi64ELi32ELi8ELi4ELi1ELi2ELb1ELb1EN7cutlass6half_tE19Flash_kernel_traitsILi256ELi64ELi32ELi8ES3_EELb0ELb0ELb1ELb1ELb0ELb0ELb1EEEvNS_16Flash_bwd_paramsE)
        /*0434*/ 	.word	0x00000000


	//----- nvinfo : EIATTR_REGCOUNT
	.align		4
.L_190:
        /*0438*/ 	.byte	0x04, 0x2f
        /*043a*/ 	.short	(.L_192 - .L_191)
	.align		4
.L_191:
        /*043c*/ 	.word	index@(_ZN5flash44flash_bwd_dq_dk_dv_loop_seqk_parallel_kernelI23Flash_bwd_kernel_traitsILi256ELi64ELi32ELi8ELi4ELi1ELi2ELb1ELb1EN7cutlass6half_tE19Flash_kernel_traitsILi256ELi64ELi32ELi8ES3_EELb0ELb0ELb1ELb1ELb0ELb0ELb0EEEvNS_16Flash_bwd_paramsE)
        /*0440*/ 	.word	0x000000ff


	//----- nvinfo : EIATTR_FRAME_SIZE
	.align		4
.L_192:
        /*0444*/ 	.byte	0x04, 0x11
        /*0446*/ 	.short	(.L_194 - .L_193)
	.align		4
.L_193:
        /*0448*/ 	.word	index@(_ZN5flash44flash_bwd_dq_dk_dv_loop_seqk_parallel_kernelI23Flash_bwd_kernel_traitsILi256ELi64ELi32ELi8ELi4ELi1ELi2ELb1ELb1EN7cutlass6half_tE19Flash_kernel_traitsILi256ELi64ELi32ELi8ES3_EELb0ELb0ELb1ELb1ELb0ELb0ELb0EEEvNS_16Flash_bwd_paramsE)
        /*044c*/ 	.word	0x00000000


	//----- nvinfo : EIATTR_REGCOUNT
	.align		4
.L_194:
        /*0450*/ 	.byte	0x04, 0x2f
        /*0452*/ 	.short	(.L_196 - .L_195)
	.align		4
.L_195:
        /*0454*/ 	.word	index@(_ZN5flash44flash_bwd_dq_dk_dv_loop_seqk_parallel_kernelI23Flash_bwd_kernel_traitsILi256ELi64ELi32ELi8ELi4ELi1ELi2ELb1ELb1EN7cutlass6half_tE19Flash_kernel_traitsILi256ELi64ELi32ELi8ES3_EELb0ELb0ELb1ELb0ELb0ELb1ELb1EEEvNS_16Flash_bwd_paramsE)
        /*0458*/ 	.word	0x000000ff


	//----- nvinfo : EIATTR_FRAME_SIZE
	.align		4
.L_196:
        /*045c*/ 	.byte	0x04, 0x11
        /*045e*/ 	.short	(.L_198 - .L_197)
	.align		4
.L_197:
        /*0460*/ 	.word	index@(_ZN5flash44flash_bwd_dq_dk_dv_loop_seqk_parallel_kernelI23Flash_bwd_kernel_traitsILi256ELi64ELi32ELi8ELi4ELi1ELi2ELb1ELb1EN7cutlass6half_tE19Flash_kernel_traitsILi256ELi64ELi32ELi8ES3_EELb0ELb0ELb1ELb0ELb0ELb1ELb1EEEvNS_16Flash_bwd_paramsE)
        /*0464*/ 	.word	0x00000008


	//----- nvinfo : EIATTR_REGCOUNT
	.align		4
.L_198:
        /*0468*/ 	.byte	0x04, 0x2f
        /*046a*/ 	.short	(.L_200 - .L_199)
	.align		4
.L_199:
        /*046c*/ 	.word	index@(_ZN5flash44flash_bwd_dq_dk_dv_loop_seqk_parallel_kernelI23Flash_bwd_kernel_traitsILi256ELi64ELi32ELi8ELi4ELi1ELi2ELb1ELb1EN7cutlass6half_tE19Flash_kernel_traitsILi256ELi64ELi32ELi8ES3_EELb0ELb0ELb1ELb0ELb0ELb1ELb0EEEvNS_16Flash_bwd_paramsE)
        /*0470*/ 	.word	0x000000ff


	//----- nvinfo : EIATTR_FRAME_SIZE
	.align		4
.L_200:
        /*0474*/ 	.byte	0x04, 0x11
        /*0476*/ 	.short	(.L_202 - .L_201)
	.align		4
.L_201:
        /*0478*/ 	.word	index@(_ZN5flash44flash_bwd_dq_dk_dv_loop_seqk_parallel_kernelI23Flash_bwd_kernel_traitsILi256ELi64ELi32ELi8ELi4ELi1ELi2ELb1ELb1EN7cutlass6half_tE19Flash_kernel_traitsILi256ELi64ELi32ELi8ES3_EELb0ELb0ELb1ELb0ELb0ELb1ELb0EEEvNS_16Flash_bwd_paramsE)
        /*047c*/ 	.word	0x00000018


	//----- nvinfo : EIATTR_REGCOUNT
	.align		4
.L_202:
        /*0480*/ 	.byte	0x04, 0x2f
        /*0482*/ 	.short	(.L_204 - .L_203)
	.align		4
.L_203:
        /*0484*/ 	.word	index@(_ZN5flash44flash_bwd_dq_dk_dv_loop_seqk_parallel_kernelI23Flash_bwd_kernel_traitsILi256ELi64ELi32ELi8ELi4ELi1ELi2ELb1ELb1EN7cutlass6half_tE19Flash_kernel_traitsILi256ELi64ELi32ELi8ES3_EELb0ELb0ELb0ELb1ELb0ELb0ELb1EEEvNS_16Flash_bwd_paramsE)
        /*0488*/ 	.word	0x000000ff


	//----- nvinfo : EIATTR_FRAME_SIZE
	.align		4
.L_204:
        /*048c*/ 	.byte	0x04, 0x11
        /*048e*/ 	.short	(.L_206 - .L_205)
	.align		4
.L_205:
        /*0490*/ 	.word	index@(_ZN5flash44flash_bwd_dq_dk_dv_loop_seqk_parallel_kernelI23Flash_bwd_kernel_traitsILi256ELi64ELi32ELi8ELi4ELi1ELi2ELb1ELb1EN7cutlass6half_tE19Flash_kernel_traitsILi256ELi64ELi32ELi8ES3_EELb0ELb0ELb0ELb1ELb0ELb0ELb1EEEvNS_16Flash_bwd_paramsE)
        /*0494*/ 	.word	0x00000010


	//----- nvinfo : EIATTR_REGCOUNT
	.align		4
.L_206:
        /*0498*/ 	.byte	0x04, 0x2f
        /*049a*/ 	.short	(.L_208 - .L_207)
	.align		4
.L_207:
        /*049c*/ 	.word	index@(_ZN5flash44flash_bwd_dq_dk_dv_loop_seqk_parallel_kernelI23Flash_bwd_kernel_traitsILi256ELi64ELi32ELi8ELi4ELi1ELi2ELb1ELb1EN7cutlass6half_tE19Flash_kernel_traitsILi256ELi64ELi32ELi8ES3_EELb0ELb0ELb0ELb1ELb0ELb0ELb0EEEvNS_16Flash_bwd_paramsE)
        /*04a0*/ 	.word	0x000000ff


	//----- nvinfo : EIATTR_FRAME_SIZE
	.align		4
.L_208:
        /*04a4*/ 	.byte	0x04, 0x11
        /*04a6*/ 	.short	(.L_210 - .L_209)
	.align		4
.L_209:
        /*04a8*/ 	.word	index@(_ZN5flash44flash_bwd_dq_dk_dv_loop_seqk_parallel_kernelI23Flash_bwd_kernel_traitsILi256ELi64ELi32ELi8ELi4ELi1ELi2ELb1ELb1EN7cutlass6half_tE19Flash_kernel_traitsILi256ELi64ELi32ELi8ES3_EELb0ELb0ELb0ELb1ELb0ELb0ELb0EEEvNS_16Flash_bwd_paramsE)
        /*04ac*/ 	.word	0x00000010


	//----- nvinfo : EIATTR_REGCOUNT
	.align		4
.L_210:
        /*04b0*/ 	.byte	0x04, 0x2f
        /*04b2*/ 	.short	(.L_212 - .L_211)
	.align		4
.L_211:
        /*04b4*/ 	.word	index@(_ZN5flash44flash_bwd_dq_dk_dv_loop_seqk_parallel_kernelI23Flash_bwd_kernel_traitsILi256ELi64ELi32ELi8ELi4ELi1ELi2ELb1ELb1EN7cutlass6half_tE19Flash_kernel_traitsILi256ELi64ELi32ELi8ES3_EELb0ELb0ELb0ELb0ELb0ELb1ELb1EEEvNS_16Flash_bwd_paramsE)
        /*04b8*/ 	.word	0x000000ff


	//----- nvinfo : EIATTR_FRAME_SIZE
	.align		4
.L_212:
        /*04bc*/ 	.byte	0x04, 0x11
        /*04be*/ 	.short	(.L_214 - .L_213)
	.align		4
.L_213:
        /*04c0*/ 	.word	index@(_ZN5flash44flash_bwd_dq_dk_dv_loop_seqk_parallel_kernelI23Flash_bwd_kernel_traitsILi256ELi64ELi32ELi8ELi4ELi1ELi2ELb1ELb1EN7cutlass6half_tE19Flash_kernel_traitsILi256ELi64ELi32ELi8ES3_EELb0ELb0ELb0ELb0ELb0ELb1ELb1EEEvNS_16Flash_bwd_paramsE)
        /*04c4*/ 	.word	0x00000008


	//----- nvinfo : EIATTR_REGCOUNT
	.align		4
.L_214:
        /*04c8*/ 	.byte	0x04, 0x2f
        /*04ca*/ 	.short	(.L_216 - .L_215)
	.align		4
.L_215:
        /*04cc*/ 	.word	index@(_ZN5flash44flash_bwd_dq_dk_dv_loop_seqk_parallel_kernelI23Flash_bwd_kernel_traitsILi256ELi64ELi32ELi8ELi4ELi1ELi2ELb1ELb1EN7cutlass6half_tE19Flash_kernel_traitsILi256ELi64ELi32ELi8ES3_EELb0ELb0ELb0ELb0ELb0ELb1ELb0EEEvNS_16Flash_bwd_paramsE)
        /*04d0*/ 	.word	0x000000ff


	//----- nvinfo : EIATTR_FRAME_SIZE
	.align		4
.L_216:
        /*04d4*/ 	.byte	0x04, 0x11
        /*04d6*/ 	.short	(.L_218 - .L_217)
	.align		4
.L_217:
        /*04d8*/ 	.word	index@(_ZN5flash44flash_bwd_dq_dk_dv_loop_seqk_parallel_kernelI23Flash_bwd_kernel_traitsILi256ELi64ELi32ELi8ELi4ELi1ELi2ELb1ELb1EN7cutlass6half_tE19Flash_kernel_traitsILi256ELi64ELi32ELi8ES3_EELb0ELb0ELb0ELb0ELb0ELb1ELb0EEEvNS_16Flash_bwd_paramsE)
        /*04dc*/ 	.word	0x00000008


	//----- nvinfo : EIATTR_REGCOUNT
	.align		4
.L_218:
        /*04e0*/ 	.byte	0x04, 0x2f
        /*04e2*/ 	.short	(.L_220 - .L_219)
	.align		4
.L_219:
        /*04e4*/ 	.word	index@(_ZN5flash44flash_bwd_dq_dk_dv_loop_seqk_parallel_kernelI23Flash_bwd_kernel_traitsILi256ELi64ELi32ELi8ELi4ELi1ELi2ELb1ELb1EN7cutlass6half_tE19Flash_kernel_traitsILi256ELi64ELi32ELi8ES3_EELb0ELb0ELb1ELb0ELb0ELb0ELb1EEEvNS_16Flash_bwd_paramsE)
        /*04e8*/ 	.word	0x000000ff


	//----- nvinfo : EIATTR_FRAME_SIZE
	.align		4
.L_220:
        /*04ec*/ 	.byte	0x04, 0x11
        /*04ee*/ 	.short	(.L_222 - .L_221)
	.align		4
.L_221:
        /*04f0*/ 	.word	index@(_ZN5flash44flash_bwd_dq_dk_dv_loop_seqk_parallel_kernelI23Flash_bwd_kernel_traitsILi256ELi64ELi32ELi8ELi4ELi1ELi2ELb1ELb1EN7cutlass6half_tE19Flash_kernel_traitsILi256ELi64ELi32ELi8ES3_EELb0ELb0ELb1ELb0ELb0ELb0ELb1EEEvNS_16Flash_bwd_paramsE)
        /*04f4*/ 	.word	0x00000000


	//----- nvinfo : EIATTR_REGCOUNT
	.align		4
.L_222:
        /*04f8*/ 	.byte	0x04, 0x2f
        /*04fa*/ 	.short	(.L_224 - .L_223)
	.align		4
.L_223:
        /*04fc*/ 	.word	index@(_ZN5flash44flash_bwd_dq_dk_dv_loop_seqk_parallel_kernelI23Flash_bwd_kernel_traitsILi256ELi64ELi32ELi8ELi4ELi1ELi2ELb1ELb1EN7cutlass6half_tE19Flash_kernel_traitsILi256ELi64ELi32ELi8ES3_EELb0ELb0ELb1ELb0ELb0ELb0ELb0EEEvNS_16Flash_bwd_paramsE)
        /*0500*/ 	.word	0x000000ff


	//----- nvinfo : EIATTR_FRAME_SIZE
	.align		4
.L_224:
        /*0504*/ 	.byte	0x04, 0x11
        /*0506*/ 	.short	(.L_226 - .L_225)
	.align		4
.L_225:
        /*0508*/ 	.word	index@(_ZN5flash44flash_bwd_dq_dk_dv_loop_seqk_parallel_kernelI23Flash_bwd_kernel_traitsILi256ELi64ELi32ELi8ELi4ELi1ELi2ELb1ELb1EN7cutlass6half_tE19Flash_kernel_traitsILi256ELi64ELi32ELi8ES3_EELb0ELb0ELb1ELb0ELb0ELb0ELb0EEEvNS_16Flash_bwd_paramsE)
        /*050c*/ 	.word	0x00000000


	//----- nvinfo : EIATTR_REGCOUNT
	.align		4
.L_226:
        /*0510*/ 	.byte	0x04, 0x2f
        /*0512*/ 	.short	(.L_228 - .L_227)
	.align		4
.L_227:
        /*0514*/ 	.word	index@(_ZN5flash44flash_bwd_dq_dk_dv_loop_seqk_parallel_kernelI23Flash_bwd_kernel_traitsILi256ELi64ELi32ELi8ELi4ELi1ELi2ELb1ELb1EN7cutlass6half_tE19Flash_kernel_traitsILi256ELi64ELi32ELi8ES3_EELb0ELb0ELb0ELb0ELb0ELb0ELb1EEEvNS_16Flash_bwd_paramsE)
        /*0518*/ 	.word	0x000000ff


	//----- nvinfo : EIATTR_FRAME_SIZE
	.align		4
.L_228:
        /*051c*/ 	.byte	0x04, 0x11
        /*051e*/ 	.short	(.L_230 - .L_229)
	.align		4
.L_229:
        /*0520*/ 	.word	index@(_ZN5flash44flash_bwd_dq_dk_dv_loop_seqk_parallel_kernelI23Flash_bwd_kernel_traitsILi256ELi64ELi32ELi8ELi4ELi1ELi2ELb1ELb1EN7cutlass6half_tE19Flash_kernel_traitsILi256ELi64ELi32ELi8ES3_EELb0ELb0ELb0ELb0ELb0ELb0ELb1EEEvNS_16Flash_bwd_paramsE)
        /*0524*/ 	.word	0x00000008


	//----- nvinfo : EIATTR_REGCOUNT
	.align		4
.L_230:
        /*0528*/ 	.byte	0x04, 0x2f
        /*052a*/ 	.short	(.L_232 - .L_231)
	.align		4
.L_231:
        /*052c*/ 	.word	index@(_ZN5flash44flash_bwd_dq_dk_dv_loop_seqk_parallel_kernelI23Flash_bwd_kernel_traitsILi256ELi64ELi32ELi8ELi4ELi1ELi2ELb1ELb1EN7cutlass6half_tE19Flash_kernel_traitsILi256ELi64ELi32ELi8ES3_EELb0ELb0ELb0ELb0ELb0ELb0ELb0EEEvNS_16Flash_bwd_paramsE)
        /*0530*/ 	.word	0x000000ff


	//----- nvinfo : EIATTR_FRAME_SIZE
	.align		4
.L_232:
        /*0534*/ 	.byte	0x04, 0x11
        /*0536*/ 	.short	(.L_234 - .L_233)
	.align		4
.L_233:
        /*0538*/ 	.word	index@(_ZN5flash44flash_bwd_dq_dk_dv_loop_seqk_parallel_kernelI23Flash_bwd_kernel_traitsILi256ELi64ELi32ELi8ELi4ELi1ELi2ELb1ELb1EN7cutlass6half_tE19Flash_kernel_traitsILi256ELi64ELi32ELi8ES3_EELb0ELb0ELb0ELb0ELb0ELb0ELb0EEEvNS_16Flash_bwd_paramsE)
        /*053c*/ 	.word	0x00000010


	//----- nvinfo : EIATTR_REGCOUNT
	.align		4
.L_234:
        /*0540*/ 	.byte	0x04, 0x2f
        /*0542*/ 	.short	(.L_236 - .L_235)
	.align		4
.L_235:
        /*0544*/ 	.word	index@(_ZN5flash27flash_bwd_convert_dq_kernelI23Flash_bwd_kernel_traitsILi256ELi64ELi32ELi8ELi4ELi1ELi2ELb1ELb1EN7cutlass6half_tE19Flash_kernel_traitsILi256ELi64ELi32ELi8ES3_EEEEvNS_16Flash_bwd_paramsEi)
        /*0548*/ 	.word	0x00000060


	//----- nvinfo : EIATTR_FRAME_SIZE
	.align		4
.L_236:
        /*054c*/ 	.byte	0x04, 0x11
        /*054e*/ 	.short	(.L_238 - .L_237)
	.align		4
.L_237:
        /*0550*/ 	.word	index@(_ZN5flash27flash_bwd_convert_dq_kernelI23Flash_bwd_kernel_traitsILi256ELi64ELi32ELi8ELi4ELi1ELi2ELb1ELb1EN7cutlass6half_tE19Flash_kernel_traitsILi256ELi64ELi32ELi8ES3_EEEEvNS_16Flash_bwd_paramsEi)
        /*0554*/ 	.word	0x00000000


	//----- nvinfo : EIATTR_MIN_STACK_SIZE
	.align		4
.L_238:
        /*0558*/ 	.byte	0x04, 0x12
        /*055a*/ 	.short	(.L_240 - .L_239)
	.align		4
.L_239:
        /*055c*/ 	.word	index@(_ZN5flash27flash_bwd_convert_dq_kernelI23Flash_bwd_kernel_traitsILi256ELi64ELi32ELi8ELi4ELi1ELi2ELb1ELb1EN7cutlass6half_tE19Flash_kernel_traitsILi256ELi64ELi32ELi8ES3_EEEEvNS_16Flash_bwd_paramsEi)
        /*0560*/ 	.word	0x00000000


	//----- nvinfo : EIATTR_MIN_STACK_SIZE
	.align		4
.L_240:
        /*0564*/ 	.byte	0x04, 0x12
        /*0566*/ 	.short	(.L_242 - .L_241)
	.align		4
.L_241:
        /*0568*/ 	.word	index@(_ZN5flash44flash_bwd_dq_dk_dv_loop_seqk_parallel_kernelI23Flash_bwd_kernel_traitsILi256ELi64ELi32ELi8ELi4ELi1ELi2ELb1ELb1EN7cutlass6half_tE19Flash_kernel_traitsILi256ELi64ELi32ELi8ES3_EELb0ELb0ELb0ELb0ELb0ELb0ELb0EEEvNS_16Flash_bwd_paramsE)
        /*056c*/ 	.word	0x00000010


	//----- nvinfo : EIATTR_MIN_STACK_SIZE
	.align		4
.L_242:
        /*0570*/ 	.byte	0x04, 0x12
        /*0572*/ 	.short	(.L_244 - .L_243)
	.align		4
.L_243:
        /*0574*/ 	.word	index@(_ZN5flash44flash_bwd_dq_dk_dv_loop_seqk_parallel_kernelI23Flash_bwd_kernel_traitsILi256ELi64ELi32ELi8ELi4ELi1ELi2ELb1ELb1EN7cutlass6half_tE19Flash_kernel_traitsILi256ELi64ELi32ELi8ES3_EELb0ELb0ELb0ELb0ELb0ELb0ELb1EEEvNS_16Flash_bwd_paramsE)
        /*0578*/ 	.word	0x00000008


	//----- nvinfo : EIATTR_MIN_STACK_SIZE
	.align		4
.L_244:
        /*057c*/ 	.byte	0x04, 0x12
        /*057e*/ 	.short	(.L_246 - .L_245)
	.align		4
.L_245:
        /*0580*/ 	.word	index@(_ZN5flash44flash_bwd_dq_dk_dv_loop_seqk_parallel_kernelI23Flash_bwd_kernel_traitsILi256ELi64ELi32ELi8ELi4ELi1ELi2ELb1ELb1EN7cutlass6half_tE19Flash_kernel_traitsILi256ELi64ELi32ELi8ES3_EELb0ELb0ELb1ELb0ELb0ELb0ELb0EEEvNS_16Flash_bwd_paramsE)
        /*0584*/ 	.word	0x00000000


	//----- nvinfo : EIATTR_MIN_STACK_SIZE
	.align		4
.L_246:
        /*0588*/ 	.byte	0x04, 0x12
        /*058a*/ 	.short	(.L_248 - .L_247)
	.align		4
.L_247:
        /*058c*/ 	.word	index@(_ZN5flash44flash_bwd_dq_dk_dv_loop_seqk_parallel_kernelI23Flash_bwd_kernel_traitsILi256ELi64ELi32ELi8ELi4ELi1ELi2ELb1ELb1EN7cutlass6half_tE19Flash_kernel_traitsILi256ELi64ELi32ELi8ES3_EELb0ELb0ELb1ELb0ELb0ELb0ELb1EEEvNS_16Flash_bwd_paramsE)
        /*0590*/ 	.word	0x00000000


	//----- nvinfo : EIATTR_MIN_STACK_SIZE
	.align		4
.L_248:
        /*0594*/ 	.byte	0x04, 0x12
        /*0596*/ 	.short	(.L_250 - .L_249)
	.align		4
.L_249:
        /*0598*/ 	.word	index@(_ZN5flash44flash_bwd_dq_dk_dv_loop_seqk_parallel_kernelI23Flash_bwd_kernel_traitsILi256ELi64ELi32ELi8ELi4ELi1ELi2ELb1ELb1EN7cutlass6half_tE19Flash_kernel_traitsILi256ELi64ELi32ELi8ES3_EELb0ELb0ELb0ELb0ELb0ELb1ELb0EEEvNS_16Flash_bwd_paramsE)
        /*059c*/ 	.word	0x00000008


	//----- nvinfo : EIATTR_MIN_STACK_SIZE
	.align		4
.L_250:
        /*05a0*/ 	.byte	0x04, 0x12
        /*05a2*/ 	.short	(.L_252 - .L_251)
	.align		4
.L_251:
        /*05a4*/ 	.word	index@(_ZN5flash44flash_bwd_dq_dk_dv_loop_seqk_parallel_kernelI23Flash_bwd_kernel_traitsILi256ELi64ELi32ELi8ELi4ELi1ELi2ELb1ELb1EN7cutlass6half_tE19Flash_kernel_traitsILi256ELi64ELi32ELi8ES3_EELb0ELb0ELb0ELb0ELb0ELb1ELb1EEEvNS_16Flash_bwd_paramsE)
        /*05a8*/ 	.word	0x00000008


	//----- nvinfo : EIATTR_MIN_STACK_SIZE
	.align		4
.L_252:
        /*05ac*/ 	.byte	0x04, 0x12
        /*05ae*/ 	.short	(.L_254 - .L_253)
	.align		4
.L_253:
        /*05b0*/ 	.word	index@(_ZN5flash44flash_bwd_dq_dk_dv_loop_seqk_parallel_kernelI23Flash_bwd_kernel_traitsILi256ELi64ELi32ELi8ELi4ELi1ELi2ELb1ELb1EN7cutlass6half_tE19Flash_kernel_traitsILi256ELi64ELi32ELi8ES3_EELb0ELb0ELb0ELb1ELb0ELb0ELb0EEEvNS_16Flash_bwd_paramsE)
        /*05b4*/ 	.word	0x00000010


	//----- nvinfo : EIATTR_MIN_STACK_SIZE
	.align		4
.L_254:
        /*05b8*/ 	.byte	0x04, 0x12
        /*05ba*/ 	.short	(.L_256 - .L_255)
	.align		4
.L_255:
        /*05bc*/ 	.word	index@(_ZN5flash44flash_bwd_dq_dk_dv_loop_seqk_parallel_kernelI23Flash_bwd_kernel_traitsILi256ELi64ELi32ELi8ELi4ELi1ELi2ELb1ELb1EN7cutlass6half_tE19Flash_kernel_traitsILi256ELi64ELi32ELi8ES3_EELb0ELb0ELb0ELb1ELb0ELb0ELb1EEEvNS_16Flash_bwd_paramsE)
        /*05c0*/ 	.word	0x00000010


	//----- nvinfo : EIATTR_MIN_STACK_SIZE
	.align		4
.L_256:
        /*05c4*/ 	.byte	0x04, 0x12
        /*05c6*/ 	.short	(.L_258 - .L_257)
	.align		4
.L_257:
        /*05c8*/ 	.word	index@(_ZN5flash44flash_bwd_dq_dk_dv_loop_seqk_parallel_kernelI23Flash_bwd_kernel_traitsILi256ELi64ELi32ELi8ELi4ELi1ELi2ELb1ELb1EN7cutlass6half_tE19Flash_kernel_traitsILi256ELi64ELi32ELi8ES3_EELb0ELb0ELb1ELb0ELb0ELb1ELb0EEEvNS_16Flash_bwd_paramsE)
        /*05cc*/ 	.word	0x00000018


	//----- nvinfo : EIATTR_MIN_STACK_SIZE
	.align		4
.L_258:
        /*05d0*/ 	.byte	0x04, 0x12
        /*05d2*/ 	.short	(.L_260 - .L_259)
	.align		4
.L_259:
        /*05d4*/ 	.word	index@(_ZN5flash44flash_bwd_dq_dk_dv_loop_seqk_parallel_kernelI23Flash_bwd_kernel_traitsILi256ELi64ELi32ELi8ELi4ELi1ELi2ELb1ELb1EN7cutlass6half_tE19Flash_kernel_traitsILi256ELi64ELi32ELi8ES3_EELb0ELb0ELb1ELb0ELb0ELb1ELb1EEEvNS_16Flash_bwd_paramsE)
        /*05d8*/ 	.word	0x00000008


	//----- nvinfo : EIATTR_MIN_STACK_SIZE
	.align		4
.L_260:
        /*05dc*/ 	.byte	0x04, 0x12
        /*05de*/ 	.short	(.L_262 - .L_261)
	.align		4
.L_261:
        /*05e0*/ 	.word	index@(_ZN5flash44flash_bwd_dq_dk_dv_loop_seqk_parallel_kernelI23Flash_bwd_kernel_traitsILi256ELi64ELi32ELi8ELi4ELi1ELi2ELb1ELb1EN7cutlass6half_tE19Flash_kernel_traitsILi256ELi64ELi32ELi8ES3_EELb0ELb0ELb1ELb1ELb0ELb0ELb0EEEvNS_16Flash_bwd_paramsE)
        /*05e4*/ 	.word	0x00000000


	//----- nvinfo : EIATTR_MIN_STACK_SIZE
	.align		4
.L_262:
        /*05e8*/ 	.byte	0x04, 0x12
        /*05ea*/ 	.short	(.L_264 - .L_263)
	.align		4
.L_263:
        /*05ec*/ 	.word	index@(_ZN5flash44flash_bwd_dq_dk_dv_loop_seqk_parallel_kernelI23Flash_bwd_kernel_traitsILi256ELi64ELi32ELi8ELi4ELi1ELi2ELb1ELb1EN7cutlass6half_tE19Flash_kernel_traitsILi256ELi64ELi32ELi8ES3_EELb0ELb0ELb1ELb1ELb0ELb0ELb1EEEvNS_16Flash_bwd_paramsE)
        /*05f0*/ 	.word	0x00000000


	//----- nvinfo : EIATTR_MIN_STACK_SIZE
	.align		4
.L_264:
        /*05f4*/ 	.byte	0x04, 0x12
        /*05f6*/ 	.short	(.L_266 - .L_265)
	.align		4
.L_265:
        /*05f8*/ 	.word	index@(_ZN5flash25flash_bwd_dot_do_o_kernelILb0E23Flash_bwd_kernel_traitsILi256ELi64ELi32ELi8ELi4ELi1ELi2ELb1ELb1EN7cutlass6half_tE19Flash_kernel_traitsILi256ELi64ELi32ELi8ES3_EEEEvNS_16Flash_bwd_paramsE)
        /*05fc*/ 	.word	0x00000000


	//----- nvinfo : EIATTR_MIN_STACK_SIZE
	.align		4
.L_266:
        /*0600*/ 	.byte	0x04, 0x12
        /*0602*/ 	.short	(.L_268 - .L_267)
	.align		4
.L_267:
        /*0604*/ 	.word	index@(_ZN5flash25flash_bwd_dot_do_o_kernelILb1E23Flash_bwd_kernel_traitsILi256ELi64ELi32ELi8ELi4ELi1ELi2ELb1ELb1EN7cutlass6half_tE19Flash_kernel_traitsILi256ELi64ELi32ELi8ES3_EEEEvNS_16Flash_bwd_paramsE)
        /*0608*/ 	.word	0x00000000


	//----- nvinfo : EIATTR_MIN_STACK_SIZE
	.align		4
.L_268:
        /*060c*/ 	.byte	0x04, 0x12
        /*060e*/ 	.short	(.L_270 - .L_269)
	.align		4
.L_269:
        /*0610*/ 	.word	index@(_ZN5flash44flash_bwd_dq_dk_dv_loop_seqk_parallel_kernelI23Flash_bwd_kernel_traitsILi256ELi64ELi64ELi8ELi4ELi2ELi2ELb0ELb1EN7cutlass6half_tE19Flash_kernel_traitsILi256ELi64ELi64ELi8ES3_EELb0ELb0ELb0ELb0ELb0ELb0ELb0EEEvNS_16Flash_bwd_paramsE)
        /*0614*/ 	.word	0x00000008


	//----- nvinfo : EIATTR_MIN_STACK_SIZE
	.align		4
.L_270:
        /*0618*/ 	.byte	0x04, 0x12
        /*061a*/ 	.short	(.L_272 - .L_271)
	.align		4
.L_271:
        /*061c*/ 	.word	index@(_ZN5flash44flash_bwd_dq_dk_dv_loop_seqk_parallel_kernelI23Flash_bwd_kernel_traitsILi256ELi64ELi64ELi8ELi4ELi2ELi2ELb0ELb1EN7cutlass6half_tE19Flash_kernel_traitsILi256ELi64ELi64ELi8ES3_EELb0ELb0ELb1ELb0ELb0ELb0ELb0EEEvNS_16Flash_bwd_paramsE)
        /*0620*/ 	.word	0x00000008


	//----- nvinfo : EIATTR_MIN_STACK_SIZE
	.align		4
.L_272:
        /*0624*/ 	.byte	0x04, 0x12
        /*0626*/ 	.short	(.L_274 - .L_273)
	.align		4
.L_273:
        /*0628*/ 	.word	index@(_ZN5flash44flash_bwd_dq_dk_dv_loop_seqk_parallel_kernelI23Flash_bwd_kernel_traitsILi256ELi64ELi64ELi8ELi4ELi2ELi2ELb0ELb1EN7cutlass6half_tE19Flash_kernel_traitsILi256ELi64ELi64ELi8ES3_EELb0ELb0ELb0ELb0ELb0ELb1ELb0EEEvNS_16Flash_bwd_paramsE)
        /*062c*/ 	.word	0x00000000


	//----- nvinfo : EIATTR_MIN_STACK_SIZE
	.align		4
.L_274:
        /*0630*/ 	.byte	0x04, 0x12
        /*0632*/ 	.short	(.L_276 - .L_275)
	.align		4
.L_275:
        /*0634*/ 	.word	index@(_ZN5flash44flash_bwd_dq_dk_dv_loop_seqk_parallel_kernelI23Flash_bwd_kernel_traitsILi256ELi64ELi64ELi8ELi4ELi2ELi2ELb0ELb1EN7cutlass6half_tE19Flash_kernel_traitsILi256ELi64ELi64ELi8ES3_EELb0ELb0ELb0ELb1ELb0ELb0ELb0EEEvNS_16Flash_bwd_paramsE)
        /*0638*/ 	.word	0x00000000


	//----- nvinfo : EIATTR_MIN_STACK_SIZE
	.align		4
.L_276:
        /*063c*/ 	.byte	0x04, 0x12
        /*063e*/ 	.short	(.L_278 - .L_277)
	.align		4
.L_277:
        /*0640*/ 	.word	index@(_ZN5flash44flash_bwd_dq_dk_dv_loop_seqk_parallel_kernelI23Flash_bwd_kernel_traitsILi256ELi64ELi64ELi8ELi4ELi2ELi2ELb0ELb1EN7cutlass6half_tE19Flash_kernel_traitsILi256ELi64ELi64ELi8ES3_EELb0ELb0ELb1ELb0ELb0ELb1ELb0EEEvNS_16Flash_bwd_paramsE)
        /*0644*/ 	.word	0x00000000


	//----- nvinfo : EIATTR_MIN_STACK_SIZE
	.align		4
.L_278:
        /*0648*/ 	.byte	0x04, 0x12
        /*064a*/ 	.short	(.L_280 - .L_279)
	.align		4
.L_279:
        /*064c*/ 	.word	index@(_ZN5flash44flash_bwd_dq_dk_dv_loop_seqk_parallel_kernelI23Flash_bwd_kernel_traitsILi256ELi64ELi64ELi8ELi4ELi2ELi2ELb0ELb1EN7cutlass6half_tE19Flash_kernel_traitsILi256ELi64ELi64ELi8ES3_EELb0ELb0ELb1ELb1ELb0ELb0ELb0EEEvNS_16Flash_bwd_paramsE)
        /*0650*/ 	.word	0x00000000


	//----- nvinfo : EIATTR_MIN_STACK_SIZE
	.align		4
.L_280:
        /*0654*/ 	.byte	0x04, 0x12
        /*0656*/ 	.short	(.L_282 - .L_281)
	.align		4
.L_281:
        /*0658*/ 	.word	index@(_ZN5flash44flash_bwd_dq_dk_dv_loop_seqk_parallel_kernelI23Flash_bwd_kernel_traitsILi256ELi64ELi64ELi8ELi4ELi2ELi2ELb0ELb0EN7cutlass6half_tE19Flash_kernel_traitsILi256ELi64ELi64ELi8ES3_EELb0ELb0ELb0ELb0ELb0ELb0ELb0EEEvNS_16Flash_bwd_paramsE)
        /*065c*/ 	.word	0x00000008


	//----- nvinfo : EIATTR_MIN_STACK_SIZE
	.align		4
.L_282:
        /*0660*/ 	.byte	0x04, 0x12
        /*0662*/ 	.short	(.L_284 - .L_283)
	.align		4
.L_283:
        /*0664*/ 	.word	index@(_ZN5flash44flash_bwd_dq_dk_dv_loop_seqk_parallel_kernelI23Flash_bwd_kernel_traitsILi256ELi64ELi64ELi8ELi4ELi2ELi2ELb0ELb0EN7cutlass6half_tE19Flash_kernel_traitsILi256ELi64ELi64ELi8ES3_EELb0ELb0ELb1ELb0ELb0ELb0ELb0EEEvNS_16Flash_bwd_paramsE)
        /*0668*/ 	.word	0x00000070


	//----- nvinfo : EIATTR_MIN_STACK_SIZE
	.align		4
.L_284:
        /*066c*/ 	.byte	0x04, 0x12
        /*066e*/ 	.short	(.L_286 - .L_285)
	.align		4
.L_285:
        /*0670*/ 	.word	index@(_ZN5flash44flash_bwd_dq_dk_dv_loop_seqk_parallel_kernelI23Flash_bwd_kernel_traitsILi256ELi64ELi64ELi8ELi4ELi2ELi2ELb0ELb0EN7cutlass6half_tE19Flash_kernel_traitsILi256ELi64ELi64ELi8ES3_EELb0ELb0ELb0ELb0ELb0ELb1ELb0EEEvNS_16Flash_bwd_paramsE)
        /*0674*/ 	.word	0x00000008


	//----- nvinfo : EIATTR_MIN_STACK_SIZE
	.align		4
.L_286:
        /*0678*/ 	.byte	0x04, 0x12
        /*067a*/ 	.short	(.L_288 - .L_287)
	.align		4
.L_287:
        /*067c*/ 	.word	index@(_ZN5flash44flash_bwd_dq_dk_dv_loop_seqk_parallel_kernelI23Flash_bwd_kernel_traitsILi256ELi64ELi64ELi8ELi4ELi2ELi2ELb0ELb0EN7cutlass6half_tE19Flash_kernel_traitsILi256ELi64ELi64ELi8ES3_EELb0ELb0ELb0ELb1ELb0ELb0ELb0EEEvNS_16Flash_bwd_paramsE)
        /*0680*/ 	.word	0x00000078


	//----- nvinfo : EIATTR_MIN_STACK_SIZE
	.align		4
.L_288:
        /*0684*/ 	.byte	0x04, 0x12
        /*0686*/ 	.short	(.L_290 - .L_289)
	.align		4
.L_289:
        /*0688*/ 	.word	index@(_ZN5flash44flash_bwd_dq_dk_dv_loop_seqk_parallel_kernelI23Flash_bwd_kernel_traitsILi256ELi64ELi64ELi8ELi4ELi2ELi2ELb0ELb0EN7cutlass6half_tE19Flash_kernel_traitsILi256ELi64ELi64ELi8ES3_EELb0ELb0ELb1ELb0ELb0ELb1ELb0EEEvNS_16Flash_bwd_paramsE)
        /*068c*/ 	.word	0x00000008


	//----- nvinfo : EIATTR_MIN_STACK_SIZE
	.align		4
.L_290:
        /*0690*/ 	.byte	0x04, 0x12
        /*0692*/ 	.short	(.L_292 - .L_291)
	.align		4
.L_291:
        /*0694*/ 	.word	index@(_ZN5flash44flash_bwd_dq_dk_dv_loop_seqk_parallel_kernelI23Flash_bwd_kernel_traitsILi256ELi64ELi64ELi8ELi4ELi2ELi2ELb0ELb0EN7cutlass6half_tE19Flash_kernel_traitsILi256ELi64ELi64ELi8ES3_EELb0ELb0ELb1ELb1ELb0ELb0ELb0EEEvNS_16Flash_bwd_paramsE)
        /*0698*/ 	.word	0x00000070


	//----- nvinfo : EIATTR_MIN_STACK_SIZE
	.align		4
.L_292:
        /*069c*/ 	.byte	0x04, 0x12
        /*069e*/ 	.short	(.L_294 - .L_293)
	.align		4
.L_293:
        /*06a0*/ 	.word	index@(_ZN5flash27flash_bwd_convert_dq_kernelI23Flash_bwd_kernel_traitsILi256ELi64ELi64ELi8ELi4ELi2ELi2ELb0ELb1EN7cutlass6half_tE19Flash_kernel_traitsILi256ELi64ELi64ELi8ES3_EEEEvNS_16Flash_bwd_paramsEi)
        /*06a4*/ 	.word	0x00000000


	//----- nvinfo : EIATTR_MIN_STACK_SIZE
	.align		4
.L_294:
        /*06a8*/ 	.byte	0x04, 0x12
        /*06aa*/ 	.short	(.L_296 - .L_295)
	.align		4
.L_295:
        /*06ac*/ 	.word	index@(_ZN5flash44flash_bwd_dq_dk_dv_loop_seqk_parallel_kernelI23Flash_bwd_kernel_traitsILi256ELi64ELi64ELi8ELi4ELi2ELi2ELb0ELb1EN7cutlass6half_tE19Flash_kernel_traitsILi256ELi64ELi64ELi8ES3_EELb1ELb0ELb0ELb0ELb0ELb0ELb0EEEvNS_16Flash_bwd_paramsE)
        /*06b0*/ 	.word	0x00000000


	//----- nvinfo : EIATTR_MIN_STACK_SIZE
	.align		4
.L_296:
        /*06b4*/ 	.byte	0x04, 0x12
        /*06b6*/ 	.short	(.L_298 - .L_297)
	.align		4
.L_297:
        /*06b8*/ 	.word	index@(_ZN5flash44flash_bwd_dq_dk_dv_loop_seqk_parallel_kernelI23Flash_bwd_kernel_traitsILi256ELi64ELi64ELi8ELi4ELi2ELi2ELb0ELb1EN7cutlass6half_tE19Flash_kernel_traitsILi256ELi64ELi64ELi8ES3_EELb0ELb0ELb0ELb0ELb0ELb0ELb1EEEvNS_16Flash_bwd_paramsE)
        /*06bc*/ 	.word	0x00000008


	//----- nvinfo : EIATTR_MIN_STACK_SIZE
	.align		4
.L_298:
        /*06c0*/ 	.byte	0x04, 0x12
        /*06c2*/ 	.short	(.L_300 - .L_299)
	.align		4
.L_299:
        /*06c4*/ 	.word	index@(_ZN5flash44flash_bwd_dq_dk_dv_loop_seqk_parallel_kernelI23Flash_bwd_kernel_traitsILi256ELi64ELi64ELi8ELi4ELi2ELi2ELb0ELb1EN7cutlass6half_tE19Flash_kernel_traitsILi256ELi64ELi64ELi8ES3_EELb1ELb0ELb1ELb0ELb0ELb0ELb0EEEvNS_16Flash_bwd_paramsE)
        /*06c8*/ 	.word	0x00000008


	//----- nvinfo : EIATTR_MIN_STACK_SIZE
	.align		4
.L_300:
        /*06cc*/ 	.byte	0x04, 0x12
        /*06ce*/ 	.short	(.L_302 - .L_301)
	.align		4
.L_301:
        /*06d0*/ 	.word	index@(_ZN5flash44flash_bwd_dq_dk_dv_loop_seqk_parallel_kernelI23Flash_bwd_kernel_traitsILi256ELi64ELi64ELi8ELi4ELi2ELi2ELb0ELb1EN7cutlass6half_tE19Flash_kernel_traitsILi256ELi64ELi64ELi8ES3_EELb0ELb0ELb1ELb0ELb0ELb0ELb1EEEvNS_16Flash_bwd_paramsE)
        /*06d4*/ 	.word	0x00000008


	//----- nvinfo : EIATTR_MIN_STACK_SIZE
	.align		4
.L_302:
        /*06d8*/ 	.byte	0x04, 0x12
        /*06da*/ 	.short	(.L_304 - .L_303)
	.align		4
.L_303:
        /*06dc*/ 	.word	index@(_ZN5flash44flash_bwd_dq_dk_dv_loop_seqk_parallel_kernelI23Flash_bwd_kernel_traitsILi256ELi64ELi64ELi8ELi4ELi2ELi2ELb0ELb1EN7cutlass6half_tE19Flash_kernel_traitsILi256ELi64ELi64ELi8ES3_EELb1ELb0ELb0ELb0ELb0ELb1ELb0EEEvNS_16Flash_bwd_paramsE)
        /*06e0*/ 	.word	0x00000000


	//----- nvinfo : EIATTR_MIN_STACK_SIZE
	.align		4
.L_304:
        /*06e4*/ 	.byte	0x04, 0x12
        /*06e6*/ 	.short	(.L_306 - .L_305)
	.align		4
.L_305:
        /*06e8*/ 	.word	index@(_ZN5flash44flash_bwd_dq_dk_dv_loop_seqk_parallel_kernelI23Flash_bwd_kernel_traitsILi256ELi64ELi64ELi8ELi4ELi2ELi2ELb0ELb1EN7cutlass6half_tE19Flash_kernel_traitsILi256ELi64ELi64ELi8ES3_EELb0ELb0ELb0ELb0ELb0ELb1ELb1EEEvNS_16Flash_bwd_paramsE)
        /*06ec*/ 	.word	0x00000000


	//----- nvinfo : EIATTR_MIN_STACK_SIZE
	.align		4
.L_306:
        /*06f0*/ 	.byte	0x04, 0x12
        /*06f2*/ 	.short	(.L_308 - .L_307)
	.align		4
.L_307:
        /*06f4*/ 	.word	index@(_ZN5flash44flash_bwd_dq_dk_dv_loop_seqk_parallel_kernelI23Flash_bwd_kernel_traitsILi256ELi64ELi64ELi8ELi4ELi2ELi2ELb0ELb1EN7cutlass6half_tE19Flash_kernel_traitsILi256ELi64ELi64ELi8ES3_EELb1ELb0ELb0ELb1ELb0ELb0ELb0EEEvNS_16Flash_bwd_paramsE)
        /*06f8*/ 	.word	0x00000008


	//----- nvinfo : EIATTR_MIN_STACK_SIZE
	.align		4
.L_308:
        /*06fc*/ 	.byte	0x04, 0x12
        /*06fe*/ 	.short	(.L_310 - .L_309)
	.align		4
.L_309:
        /*0700*/ 	.word	index@(_ZN5flash44flash_bwd_dq_dk_dv_loop_seqk_parallel_kernelI23Flash_bwd_kernel_traitsILi256ELi64ELi64ELi8ELi4ELi2ELi2ELb0ELb1EN7cutlass6half_tE19Flash_kernel_traitsILi256ELi64ELi64ELi8ES3_EELb0ELb0ELb0ELb1ELb0ELb0ELb1EEEvNS_16Flash_bwd_paramsE)
        /*0704*/ 	.word	0x00000000


	//----- nvinfo : EIATTR_MIN_STACK_SIZE
	.align		4
.L_310:
        /*0708*/ 	.byte	0x04, 0x12
        /*070a*/ 	.short	(.L_312 - .L_311)
	.align		4
.L_311:
        /*070c*/ 	.word	index@(_ZN5flash44flash_bwd_dq_dk_dv_loop_seqk_parallel_kernelI23Flash_bwd_kernel_traitsILi256ELi64ELi64ELi8ELi4ELi2ELi2ELb0ELb1EN7cutlass6half_tE19Flash_kernel_traitsILi256ELi64ELi64ELi8ES3_EELb1ELb0ELb1ELb0ELb0ELb1ELb0EEEvNS_16Flash_bwd_paramsE)
        /*0710*/ 	.word	0x00000000


	//----- nvinfo : EIATTR_MIN_STACK_SIZE
	.align		4
.L_312:
        /*0714*/ 	.byte	0x04, 0x12
        /*0716*/ 	.short	(.L_314 - .L_313)
	.align		4
.L_313:
        /*0718*/ 	.word	index@(_ZN5flash44flash_bwd_dq_dk_dv_loop_seqk_parallel_kernelI23Flash_bwd_kernel_traitsILi256ELi64ELi64ELi8ELi4ELi2ELi2ELb0ELb1EN7cutlass6half_tE19Flash_kernel_traitsILi256ELi64ELi64ELi8ES3_EELb0ELb0ELb1ELb0ELb0ELb1ELb1EEEvNS_16Flash_bwd_paramsE)
        /*071c*/ 	.word	0x00000000


	//----- nvinfo : EIATTR_MIN_STACK_SIZE
	.align		4
.L_314:
        /*0720*/ 	.byte	0x04, 0x12
        /*0722*/ 	.short	(.L_316 - .L_315)
	.align		4
.L_315:
        /*0724*/ 	.word	index@(_ZN5flash44flash_bwd_dq_dk_dv_loop_seqk_parallel_kernelI23Flash_bwd_kernel_traitsILi256ELi64ELi64ELi8ELi4ELi2ELi2ELb0ELb1EN7cutlass6half_tE19Flash_kernel_traitsILi256ELi64ELi64ELi8ES3_EELb1ELb0ELb1ELb1ELb0ELb0ELb0EEEvNS_16Flash_bwd_paramsE)
        /*0728*/ 	.word	0x00000008


	//----- nvinfo : EIATTR_MIN_STACK_SIZE
	.align		4
.L_316:
        /*072c*/ 	.byte	0x04, 0x12
        /*072e*/ 	.short	(.L_318 - .L_317)
	.align		4
.L_317:
        /*0730*/ 	.word	index@(_ZN5flash44flash_bwd_dq_dk_dv_loop_seqk_parallel_kernelI23Flash_bwd_kernel_traitsILi256ELi64ELi64ELi8ELi4ELi2ELi2ELb0ELb1EN7cutlass6half_tE19Flash_kernel_traitsILi256ELi64ELi64ELi8ES3_EELb0ELb0ELb1ELb1ELb0ELb0ELb1EEEvNS_16Flash_bwd_paramsE)
        /*0734*/ 	.word	0x00000000


	//----- nvinfo : EIATTR_MIN_STACK_SIZE
	.align		4
.L_318:
        /*0738*/ 	.byte	0x04, 0x12
        /*073a*/ 	.short	(.L_320 - .L_319)
	.align		4
.L_319:
        /*073c*/ 	.word	index@(_ZN5flash25flash_bwd_dot_do_o_kernelILb0E23Flash_bwd_kernel_traitsILi256ELi64ELi64ELi8ELi4ELi2ELi2ELb0ELb1EN7cutlass6half_tE19Flash_kernel_traitsILi256ELi64ELi64ELi8ES3_EEEEvNS_16Flash_bwd_paramsE)
        /*0740*/ 	.word	0x00000000


	//----- nvinfo : EIATTR_MIN_STACK_SIZE
	.align		4
.L_320:
        /*0744*/ 	.byte	0x04, 0x12
        /*0746*/ 	.short	(.L_322 - .L_321)
	.align		4
.L_321:
        /*0748*/ 	.word	index@(_ZN5flash25flash_bwd_dot_do_o_kernelILb1E23Flash_bwd_kernel_traitsILi256ELi64ELi64ELi8ELi4ELi2ELi2ELb0ELb1EN7cutlass6half_tE19Flash_kernel_traitsILi256ELi64ELi64ELi8ES3_EEEEvNS_16Flash_bwd_paramsE)
        /*074c*/ 	.word	0x00000000


	//----- nvinfo : EIATTR_MIN_STACK_SIZE
	.align		4
.L_322:
        /*0750*/ 	.byte	0x04, 0x12
        /*0752*/ 	.short	(.L_324 - .L_323)
	.align		4
.L_323:
        /*0754*/ 	.word	index@(_ZN5flash27flash_bwd_convert_dq_kernelI23Flash_bwd_kernel_traitsILi256ELi64ELi64ELi8ELi4ELi2ELi2ELb0ELb0EN7cutlass6half_tE19Flash_kernel_traitsILi256ELi64ELi64ELi8ES3_EEEEvNS_16Flash_bwd_paramsEi)
        /*0758*/ 	.word	0x00000000


	//----- nvinfo : EIATTR_MIN_STACK_SIZE
	.align		4
.L_324:
        /*075c*/ 	.byte	0x04, 0x12
        /*075e*/ 	.short	(.L_326 - .L_325)
	.align		4
.L_325:
        /*0760*/ 	.word	index@(_ZN5flash44flash_bwd_dq_dk_dv_loop_seqk_parallel_kernelI23Flash_bwd_kernel_traitsILi256ELi64ELi64ELi8ELi4ELi2ELi2ELb0ELb0EN7cutlass6half_tE19Flash_kernel_traitsILi256ELi64ELi64ELi8ES3_EELb1ELb0ELb0ELb0ELb0ELb0ELb0EEEvNS_16Flash_bwd_paramsE)
        /*0764*/ 	.word	0x00000078


	//----- nvinfo : EIATTR_MIN_STACK_SIZE
	.align		4
.L_326:
        /*0768*/ 	.byte	0x04, 0x12
        /*076a*/ 	.short	(.L_328 - .L_327)
	.align		4
.L_327:
        /*076c*/ 	.word	index@(_ZN5flash44flash_bwd_dq_dk_dv_loop_seqk_parallel_kernelI23Flash_bwd_kernel_traitsILi256ELi64ELi64ELi8ELi4ELi2ELi2ELb0ELb0EN7cutlass6half_tE19Flash_kernel_traitsILi256ELi64ELi64ELi8ES3_EELb0ELb0ELb0ELb0ELb0ELb0ELb1EEEvNS_16Flash_bwd_paramsE)
        /*0770*/ 	.word	0x00000010


	//----- nvinfo : EIATTR_MIN_STACK_SIZE
	.align		4
.L_328:
        /*0774*/ 	.byte	0x04, 0x12
        /*0776*/ 	.short	(.L_330 - .L_329)
	.align		4
.L_329:
        /*0778*/ 	.word	index@(_ZN5flash44flash_bwd_dq_dk_dv_loop_seqk_parallel_kernelI23Flash_bwd_kernel_traitsILi256ELi64ELi64ELi8ELi4ELi2ELi2ELb0ELb0EN7cutlass6half_tE19Flash_kernel_traitsILi256ELi64ELi64ELi8ES3_EELb1ELb0ELb1ELb0ELb0ELb0ELb0EEEvNS_16Flash_bwd_paramsE)
        /*077c*/ 	.word	0x00000070


	//----- nvinfo : EIATTR_MIN_STACK_SIZE
	.align		4
.L_330:
        /*0780*/ 	.byte	0x04, 0x12
        /*0782*/ 	.short	(.L_332 - .L_331)
	.align		4
.L_331:
        /*0784*/ 	.word	index@(_ZN5flash44flash_bwd_dq_dk_dv_loop_seqk_parallel_kernelI23Flash_bwd_kernel_traitsILi256ELi64ELi64ELi8ELi4ELi2ELi2ELb0ELb0EN7cutlass6half_tE19Flash_kernel_traitsILi256ELi64ELi64ELi8ES3_EELb0ELb0ELb1ELb0ELb0ELb0ELb1EEEvNS_16Flash_bwd_paramsE)
        /*0788*/ 	.word	0x00000070


	//----- nvinfo : EIATTR_MIN_STACK_SIZE
	.align		4
.L_332:
        /*078c*/ 	.byte	0x04, 0x12
        /*078e*/ 	.short	(.L_334 - .L_333)
	.align		4
.L_333:
        /*0790*/ 	.word	index@(_ZN5flash44flash_bwd_dq_dk_dv_loop_seqk_parallel_kernelI23Flash_bwd_kernel_traitsILi256ELi64ELi64ELi8ELi4ELi2ELi2ELb0ELb0EN7cutlass6half_tE19Flash_kernel_traitsILi256ELi64ELi64ELi8ES3_EELb1ELb0ELb0ELb0ELb0ELb1ELb0EEEvNS_16Flash_bwd_paramsE)
        /*0794*/ 	.word	0x00000000


	//----- nvinfo : EIATTR_MIN_STACK_SIZE
	.align		4
.L_334:
        /*0798*/ 	.byte	0x04, 0x12
        /*079a*/ 	.short	(.L_336 - .L_335)
	.align		4
.L_335:
        /*079c*/ 	.word	index@(_ZN5flash44flash_bwd_dq_dk_dv_loop_seqk_parallel_kernelI23Flash_bwd_kernel_traitsILi256ELi64ELi64ELi8ELi4ELi2ELi2ELb0ELb0EN7cutlass6half_tE19Flash_kernel_traitsILi256ELi64ELi64ELi8ES3_EELb0ELb0ELb0ELb0ELb0ELb1ELb1EEEvNS_16Flash_bwd_paramsE)
        /*07a0*/ 	.word	0x00000010


	//----- nvinfo : EIATTR_MIN_STACK_SIZE
	.align		4
.L_336:
        /*07a4*/ 	.byte	0x04, 0x12
        /*07a6*/ 	.short	(.L_338 - .L_337)
	.align		4
.L_337:
        /*07a8*/ 	.word	index@(_ZN5flash44flash_bwd_dq_dk_dv_loop_seqk_parallel_kernelI23Flash_bwd_kernel_traitsILi256ELi64ELi64ELi8ELi4ELi2ELi2ELb0ELb0EN7cutlass6half_tE19Flash_kernel_traitsILi256ELi64ELi64ELi8ES3_EELb1ELb0ELb0ELb1ELb0ELb0ELb0EEEvNS_16Flash_bwd_paramsE)
        /*07ac*/ 	.word	0x00000078


	//----- nvinfo : EIATTR_MIN_STACK_SIZE
	.align		4
.L_338:
        /*07b0*/ 	.byte	0x04, 0x12
        /*07b2*/ 	.short	(.L_340 - .L_339)
	.align		4
.L_339:
        /*07b4*/ 	.word	index@(_ZN5flash44flash_bwd_dq_dk_dv_loop_seqk_parallel_kernelI23Flash_bwd_kernel_traitsILi256ELi64ELi64ELi8ELi4ELi2ELi2ELb0ELb0EN7cutlass6half_tE19Flash_kernel_traitsILi256ELi64ELi64ELi8ES3_EELb0ELb0ELb0ELb1ELb0ELb0ELb1EEEvNS_16Flash_bwd_paramsE)
        /*07b8*/ 	.word	0x00000008


	//----- nvinfo : EIATTR_MIN_STACK_SIZE
	.align		4
.L_340:
        /*07bc*/ 	.byte	0x04, 0x12
        /*07be*/ 	.short	(.L_342 - .L_341)
	.align		4
.L_341:
        /*07c0*/ 	.word	index@(_ZN5flash44flash_bwd_dq_dk_dv_loop_seqk_parallel_kernelI23Flash_bwd_kernel_traitsILi256ELi64ELi64ELi8ELi4ELi2ELi2ELb0ELb0EN7cutlass6half_tE19Flash_kernel_traitsILi256ELi64ELi64ELi8ES3_EELb1ELb0ELb1ELb0ELb0ELb1ELb0EEEvNS_16Flash_bwd_paramsE)
        /*07c4*/ 	.word	0x00000000


	//----- nvinfo : EIATTR_MIN_STACK_SIZE
	.align		4
.L_342:
        /*07c8*/ 	.byte	0x04, 0x12
        /*07ca*/ 	.short	(.L_344 - .L_343)
	.align		4
.L_343:
        /*07cc*/ 	.word	index@(_ZN5flash44flash_bwd_dq_dk_dv_loop_seqk_parallel_kernelI23Flash_bwd_kernel_traitsILi256ELi64ELi64ELi8ELi4ELi2ELi2ELb0ELb0EN7cutlass6half_tE19Flash_kernel_traitsILi256ELi64ELi64ELi8ES3_EELb0ELb0ELb1ELb0ELb0ELb1ELb1EEEvNS_16Flash_bwd_paramsE)
        /*07d0*/ 	.word	0x00000008


	//----- nvinfo : EIATTR_MIN_STACK_SIZE
	.align		4
.L_344:
        /*07d4*/ 	.byte	0x04, 0x12
        /*07d6*/ 	.short	(.L_346 - .L_345)
	.align		4
.L_345:
        /*07d8*/ 	.word	index@(_ZN5flash44flash_bwd_dq_dk_dv_loop_seqk_parallel_kernelI23Flash_bwd_kernel_traitsILi256ELi64ELi64ELi8ELi4ELi2ELi2ELb0ELb0EN7cutlass6half_tE19Flash_kernel_traitsILi256ELi64ELi64ELi8ES3_EELb1ELb0ELb1ELb1ELb0ELb0ELb0EEEvNS_16Flash_bwd_paramsE)
        /*07dc*/ 	.word	0x00000008


	//----- nvinfo : EIATTR_MIN_STACK_SIZE
	.align		4
.L_346:
        /*07e0*/ 	.byte	0x04, 0x12
        /*07e2*/ 	.short	(.L_348 - .L_347)
	.align		4
.L_347:
        /*07e4*/ 	.word	index@(_ZN5flash44flash_bwd_dq_dk_dv_loop_seqk_parallel_kernelI23Flash_bwd_kernel_traitsILi256ELi64ELi64ELi8ELi4ELi2ELi2ELb0ELb0EN7cutlass6half_tE19Flash_kernel_traitsILi256ELi64ELi64ELi8ES3_EELb0ELb0ELb1ELb1ELb0ELb0ELb1EEEvNS_16Flash_bwd_paramsE)
        /*07e8*/ 	.word	0x00000070


	//----- nvinfo : EIATTR_MIN_STACK_SIZE
	.align		4
.L_348:
        /*07ec*/ 	.byte	0x04, 0x12
        /*07ee*/ 	.short	(.L_350 - .L_349)
	.align		4
.L_349:
        /*07f0*/ 	.word	index@(_ZN5flash25flash_bwd_dot_do_o_kernelILb0E23Flash_bwd_kernel_traitsILi256ELi64ELi64ELi8ELi4ELi2ELi2ELb0ELb0EN7cutlass6half_tE19Flash_kernel_traitsILi256ELi64ELi64ELi8ES3_EEEEvNS_16Flash_bwd_paramsE)
        /*07f4*/ 	.word	0x00000000


	//----- nvinfo : EIATTR_MIN_STACK_SIZE
	.align		4
.L_350:
        /*07f8*/ 	.byte	0x04, 0x12
        /*07fa*/ 	.short	(.L_352 - .L_351)
	.align		4
.L_351:
        /*07fc*/ 	.word	index@(_ZN5flash25flash_bwd_dot_do_o_kernelILb1E23Flash_bwd_kernel_traitsILi256ELi64ELi64ELi8ELi4ELi2ELi2ELb0ELb0EN7cutlass6half_tE19Flash_kernel_traitsILi256ELi64ELi64ELi8ES3_EEEEvNS_16Flash_bwd_paramsE)
        /*0800*/ 	.word	0x00000000
.L_352:


//--------------------- .nv.compat                --------------------------
	.section	.nv.compat,"",@"SHT_CUDA_COMPAT_INFO"
	.align	4
        /*0000*/ 	.byte	0x02, 0x09, 0x01, 0x00, 0x02, 0x02, 0x01, 0x00, 0x02, 0x05, 0x05, 0x00, 0x03, 0x07, 0x01, 0x01
        /*0010*/ 	.byte	0x02, 0x03, 0x00, 0x00, 0x02, 0x06, 0x01, 0x00, 0x04, 0x0b, 0x08, 0x00, 0x00, 0x00, 0x00, 0x00
        /*0020*/ 	.byte	0x00, 0x00, 0x00, 0x00


//--------------------- .nv.info._ZN5flash27flash_bwd_convert_dq_kernelI23Flash_bwd_kernel_traitsILi256ELi64ELi32ELi8ELi4ELi1ELi2ELb1ELb1EN7cutlass6half_tE19Flash_kernel_traitsILi256ELi64ELi32ELi8ES3_EEEEvNS_16Flash_bwd_paramsEi --------------------------
	.section	.nv.info._ZN5flash27flash_bwd_convert_dq_kernelI23Flash_bwd_kernel_traitsILi256ELi64ELi32ELi8ELi4ELi1ELi2ELb1ELb1EN7cutlass6half_tE19Flash_kernel_traitsILi256ELi64ELi32ELi8ES3_EEEEvNS_16Flash_bwd_paramsEi,"",@"SHT_CUDA_INFO"
	.sectionflags	@""
	.align	4


	//----- nvinfo : EIATTR_CUDA_API_VERSION
	.align		4
        /*0000*/ 	.byte	0x04, 0x37
        /*0002*/ 	.short	(.L_354 - .L_353)
.L_353:
        /*0004*/ 	.word	0x00000082


	//----- nvinfo : EIATTR_KPARAM_INFO
	.align		4
.L_354:
        /*0008*/ 	.byte	0x04, 0x17
        /*000a*/ 	.short	(.L_356 - .L_355)
.L_355:
        /*000c*/ 	.word	0x00000000
        /*0010*/ 	.short	0x0001
        /*0012*/ 	.short	0x0280
        /*0014*/ 	.byte	0x00, 0xf0, 0x11, 0x00


	//----- nvinfo : EIATTR_KPARAM_INFO
	.align		4
.L_356:
        /*0018*/ 	.byte	0x04, 0x17
        /*001a*/ 	.short	(.L_358 - .L_357)
.L_357:
        /*001c*/ 	.word	0x00000000
        /*0020*/ 	.short	0x0000
        /*0022*/ 	.short	0x0000
        /*0024*/ 	.byte	0x00, 0xf0, 0x01, 0x0a


	//----- nvinfo : EIATTR_SPARSE_MMA_MASK
	.align		4
.L_358:
        /*0028*/ 	.byte	0x03, 0x50
        /*002a*/ 	.short	0x0000


	//----- nvinfo : EIATTR_MAXREG_COUNT
	.align		4
        /*002c*/ 	.byte	0x03, 0x1b
        /*002e*/ 	.short	0x00ff


	//----- nvinfo : EIATTR_NUM_BARRIERS
	.align		4
        /*0030*/ 	.byte	0x02, 0x4c
        /*0032*/ 	.byte	0x01
	.zero		1


	//----- nvinfo : EIATTR_MERCURY_ISA_VERSION
	.align		4
        /*0034*/ 	.byte	0x03, 0x5f
        /*0036*/ 	.short	0x0101


	//----- nvinfo : EIATTR_EXIT_INSTR_OFFSETS
	.align		4
        /*0038*/ 	.byte	0x04, 0x1c
        /*003a*/ 	.short	(.L_360 - .L_359)


	//   ....[0]....
.L_359:
        /*003c*/ 	.word	0x00000100


	//   ....[1]....
        /*0040*/ 	.word	0x000020f0


	//   ....[2]....
        /*0044*/ 	.word	0x00002230


	//   ....[3]....
        /*0048*/ 	.word	0x00002250


	//----- nvinfo : EIATTR_CRS_STACK_SIZE
	.align		4
.L_360:
        /*004c*/ 	.byte	0x04, 0x1e
        /*004e*/ 	.short	(.L_362 - .L_361)
.L_361:
        /*0050*/ 	.word	0x00000000


	//----- nvinfo : EIATTR_CBANK_PARAM_SIZE
	.align		4
.L_362:
        /*0054*/ 	.byte	0x03, 0x19
        /*0056*/ 	.short	0x0284


	//----- nvinfo : EIATTR_PARAM_CBANK
	.align		4
        /*0058*/ 	.byte	0x04, 0x0a
        /*005a*/ 	.short	(.L_364 - .L_363)
	.align		4
.L_363:
        /*005c*/ 	.word	index@(.nv.constant0._ZN5flash27flash_bwd_convert_dq_kernelI23Flash_bwd_kernel_traitsILi256ELi64ELi32ELi8ELi4ELi1ELi2ELb1ELb1EN7cutlass6half_tE19Flash_kernel_traitsILi256ELi64ELi32ELi8ES3_EEEEvNS_16Flash_bwd_paramsEi)
        /*0060*/ 	.short	0x0210
        /*0062*/ 	.short	0x0284


	//----- nvinfo : EIATTR_SW_WAR
	.align		4
.L_364:
        /*0064*/ 	.byte	0x04, 0x36
        /*0066*/ 	.short	(.L_366 - .L_365)
.L_365:
        /*0068*/ 	.word	0x00000008
.L_366:


//--------------------- .nv.info._ZN5flash44flash_bwd_dq_dk_dv_loop_seqk_parallel_kernelI23Flash_bwd_kernel_traitsILi256ELi64ELi32ELi8ELi4ELi1ELi2ELb1ELb1EN7cutlass6half_tE19Flash_kernel_traitsILi256ELi64ELi32ELi8ES3_EELb0ELb0ELb0ELb0ELb0ELb0ELb0EEEvNS_16Flash_bwd_paramsE --------------------------
	.section	.nv.info._ZN5flash44flash_bwd_dq_dk_dv_loop_seqk_parallel_kernelI23Flash_bwd_kernel_traitsILi256ELi64ELi32ELi8ELi4ELi1ELi2ELb1ELb1EN7cutlass6half_tE19Flash_kernel_traitsILi256ELi64ELi32ELi8ES3_EELb0ELb0ELb0ELb0ELb0ELb0ELb0EEEvNS_16Flash_bwd_paramsE,"",@"SHT_CUDA_INFO"
	.sectionflags	@""
	.align	4


	//----- nvinfo : EIATTR_CUDA_API_VERSION
	.align		4
        /*0000*/ 	.byte	0x04, 0x37
        /*0002*/ 	.short	(.L_368 - .L_367)
.L_367:
        /*0004*/ 	.word	0x00000082


	//----- nvinfo : EIATTR_KPARAM_INFO
	.align		4
.L_368:
        /*0008*/ 	.byte	0x04, 0x17
        /*000a*/ 	.short	(.L_370 - .L_369)
.L_369:
        /*000c*/ 	.word	0x00000000
        /*0010*/ 	.short	0x0000
        /*0012*/ 	.short	0x0000
        /*0014*/ 	.byte	0x00, 0xf0, 0x01, 0x0a


	//----- nvinfo : EIATTR_SPARSE_MMA_MASK
	.align		4
.L_370:
        /*0018*/ 	.byte	0x03, 0x50
        /*001a*/ 	.short	0x0000


	//----- nvinfo : EIATTR_MAXREG_COUNT
	.align		4
        /*001c*/ 	.byte	0x03, 0x1b
        /*001e*/ 	.short	0x00ff


	//----- nvinfo : EIATTR_NUM_BARRIERS
	.align		4
        /*0020*/ 	.byte	0x02, 0x4c
        /*0022*/ 	.byte	0x01
	.zero		1


	//----- nvinfo : EIATTR_ANNOTATIONS
	.align		4
        /*0024*/ 	.byte	0x04, 0x55
        /*0026*/ 	.short	(.L_372 - .L_371)


	//   ....[0]....
.L_371:
        /*0028*/ 	.word	0x00000001
        /*002c*/ 	.byte	0x80, 0x05, 0x00, 0x00, 0x01, 0x00, 0x00, 0x00, 0x00, 0x0a, 0x00, 0x00, 0x01, 0x00, 0x00, 0x00
        /*003c*/ 	.byte	0x50, 0x1c, 0x00, 0x00, 0x01, 0x00, 0x00, 0x00, 0xd0, 0x1d, 0x00, 0x00, 0x01, 0x00, 0x00, 0x00
        /*004c*/ 	.byte	0x00, 0x37, 0x00, 0x00, 0x01, 0x00, 0x00, 0x00, 0x30, 0x37, 0x00, 0x00


	//----- nvinfo : EIATTR_MERCURY_ISA_VERSION
	.align		4
.L_372:
        /*0058*/ 	.byte	0x03, 0x5f
        /*005a*/ 	.short	0x0101


	//----- nvinfo : EIATTR_EXIT_INSTR_OFFSETS
	.align		4
        /*005c*/ 	.byte	0x04, 0x1c
        /*005e*/ 	.short	(.L_374 - .L_373)


	//   ....[0]....
.L_373:
        /*0060*/ 	.word	0x000000a0


	//   ....[1]....
        /*0064*/ 	.word	0x00007c20


	//----- nvinfo : EIATTR_CRS_STACK_SIZE
	.align		4
.L_374:
        /*0068*/ 	.byte	0x04, 0x1e
        /*006a*/ 	.short	(.L_376 - .L_375)
.L_375:
        /*006c*/ 	.word	0x00000000


	//----- nvinfo : EIATTR_CBANK_PARAM_SIZE
	.align		4
.L_376:
        /*0070*/ 	.byte	0x03, 0x19
        /*0072*/ 	.short	0x0280


	//----- nvinfo : EIATTR_PARAM_CBANK
	.align		4
        /*0074*/ 	.byte	0x04, 0x0a
        /*0076*/ 	.short	(.L_378 - .L_377)
	.align		4
.L_377:
        /*0078*/ 	.word	index@(.nv.constant0._ZN5flash44flash_bwd_dq_dk_dv_loop_seqk_parallel_kernelI23Flash_bwd_kernel_traitsILi256ELi64ELi32ELi8ELi4ELi1ELi2ELb1ELb1EN7cutlass6half_tE19Flash_kernel_traitsILi256ELi64ELi32ELi8ES3_EELb0ELb0ELb0ELb0ELb0ELb0ELb0EEEvNS_16Flash_bwd_paramsE)
        /*007c*/ 	.short	0x0210
        /*007e*/ 	.short	0x0280


	//----- nvinfo : EIATTR_SW_WAR
	.align		4
.L_378:
        /*0080*/ 	.byte	0x04, 0x36
        /*0082*/ 	.short	(.L_380 - .L_379)
.L_379:
        /*0084*/ 	.word	0x00000008
.L_380:


//--------------------- .nv.info._ZN5flash44flash_bwd_dq_dk_dv_loop_seqk_parallel_kernelI23Flash_bwd_kernel_traitsILi256ELi64ELi32ELi8ELi4ELi1ELi2ELb1ELb1EN7cutlass6half_tE19Flash_kernel_traitsILi256ELi64ELi32ELi8ES3_EELb0ELb0ELb0ELb0ELb0ELb0ELb1EEEvNS_16Flash_bwd_paramsE --------------------------
	.section	.nv.info._ZN5flash44flash_bwd_dq_dk_dv_loop_seqk_parallel_kernelI23Flash_bwd_kernel_traitsILi256ELi64ELi32ELi8ELi4ELi1ELi2ELb1ELb1EN7cutlass6half_tE19Flash_kernel_traitsILi256ELi64ELi32ELi8ES3_EELb0ELb0ELb0ELb0ELb0ELb0ELb1EEEvNS_16Flash_bwd_paramsE,"",@"SHT_CUDA_INFO"
	.sectionflags	@""
	.align	4


	//----- nvinfo : EIATTR_CUDA_API_VERSION
	.align		4
        /*0000*/ 	.byte	0x04, 0x37
        /*0002*/ 	.short	(.L_382 - .L_381)
.L_381:
        /*0004*/ 	.word	0x00000082


	//----- nvinfo : EIATTR_KPARAM_INFO
	.align		4
.L_382:
        /*0008*/ 	.byte	0x04, 0x17
        /*000a*/ 	.short	(.L_384 - .L_383)
.L_383:
        /*000c*/ 	.word	0x00000000
        /*0010*/ 	.short	0x0000
        /*0012*/ 	.short	0x0000
        /*0014*/ 	.byte	0x00, 0xf0, 0x01, 0x0a


	//----- nvinfo : EIATTR_SPARSE_MMA_MASK
	.align		4
.L_384:
        /*0018*/ 	.byte	0x03, 0x50
        /*001a*/ 	.short	0x0000


	//----- nvinfo : EIATTR_MAXREG_COUNT
	.align		4
        /*001c*/ 	.byte	0x03, 0x1b
        /*001e*/ 	.short	0x00ff


	//----- nvinfo : EIATTR_NUM_BARRIERS
	.align		4
        /*0020*/ 	.byte	0x02, 0x4c
        /*0022*/ 	.byte	0x01
	.zero		1


	//----- nvinfo : EIATTR_ANNOTATIONS
	.align		4
        /*0024*/ 	.byte	0x04, 0x55
        /*0026*/ 	.short	(.L_386 - .L_385)


	//   ....[0]....
.L_385:
        /*0028*/ 	.word	0x00000001
        /*002c*/ 	.byte	0x80, 0x05, 0x00, 0x00, 0x01, 0x00, 0x00, 0x00, 0x00, 0x0a, 0x00, 0x00, 0x01, 0x00, 0x00, 0x00
        /*003c*/ 	.byte	0xc0, 0x1d, 0x00, 0x00, 0x01, 0x00, 0x00, 0x00, 0xe0, 0x36, 0x00, 0x00


	//----- nvinfo : EIATTR_MERCURY_ISA_VERSION
	.align		4
.L_386:
        /*0048*/ 	.byte	0x03, 0x5f
        /*004a*/ 	.short	0x0101


	//----- nvinfo : EIATTR_EXIT_INSTR_OFFSETS
	.align		4
        /*004c*/ 	.byte	0x04, 0x1c
        /*004e*/ 	.short	(.L_388 - .L_387)


	//   ....[0]....
.L_387:
        /*0050*/ 	.word	0x000000a0


	//   ....[1]....
        /*0054*/ 	.word	0x00007f00


	//----- nvinfo : EIATTR_CRS_STACK_SIZE
	.align		4
.L_388:
        /*0058*/ 	.byte	0x04, 0x1e
        /*005a*/ 	.short	(.L_390 - .L_389)
.L_389:
        /*005c*/ 	.word	0x00000000


	//----- nvinfo : EIATTR_CBANK_PARAM_SIZE
	.align		4
.L_390:
        /*0060*/ 	.byte	0x03, 0x19
        /*0062*/ 	.short	0x0280


	//----- nvinfo : EIATTR_PARAM_CBANK
	.align		4
        /*0064*/ 	.byte	0x04, 0x0a
        /*0066*/ 	.short	(.L_392 - .L_391)
	.align		4
.L_391:
        /*0068*/ 	.word	index@(.nv.constant0._ZN5flash44flash_bwd_dq_dk_dv_loop_seqk_parallel_kernelI23Flash_bwd_kernel_traitsILi256ELi64ELi32ELi8ELi4ELi1ELi2ELb1ELb1EN7cutlass6half_tE19Flash_kernel_traitsILi256ELi64ELi32ELi8ES3_EELb0ELb0ELb0ELb0ELb0ELb0ELb1EEEvNS_16Flash_bwd_paramsE)
        /*006c*/ 	.short	0x0210
        /*006e*/ 	.short	0x0280


	//----- nvinfo : EIATTR_SW_WAR
	.align		4
.L_392:
        /*0070*/ 	.byte	0x04, 0x36
        /*0072*/ 	.short	(.L_394 - .L_393)
.L_393:
        /*0074*/ 	.word	0x00000008
.L_394:


//--------------------- .nv.info._ZN5flash44flash_bwd_dq_dk_dv_loop_seqk_parallel_kernelI23Flash_bwd_kernel_traitsILi256ELi64ELi32ELi8ELi4ELi1ELi2ELb1ELb1EN7cutlass6half_tE19Flash_kernel_traitsILi256ELi64ELi32ELi8ES3_EELb0ELb0ELb1ELb0ELb0ELb0ELb0EEEvNS_16Flash_bwd_paramsE --------------------------
	.section	.nv.info._ZN5flash44flash_bwd_dq_dk_dv_loop_seqk_parallel_kernelI23Flash_bwd_kernel_traitsILi256ELi64ELi32ELi8ELi4ELi1ELi2ELb1ELb1EN7cutlass6half_tE19Flash_kernel_traitsILi256ELi64ELi32ELi8ES3_EELb0ELb0ELb1ELb0ELb0ELb0ELb0EEEvNS_16Flash_bwd_paramsE,"",@"SHT_CUDA_INFO"
	.sectionflags	@""
	.align	4


	//----- nvinfo : EIATTR_CUDA_API_VERSION
	.align		4
        /*0000*/ 	.byte	0x04, 0x37
        /*0002*/ 	.short	(.L_396 - .L_395)
.L_395:
        /*0004*/ 	.word	0x00000082


	//----- nvinfo : EIATTR_KPARAM_INFO
	.align		4
.L_396:
        /*0008*/ 	.byte	0x04, 0x17
        /*000a*/ 	.short	(.L_398 - .L_397)
.L_397:
        /*000c*/ 	.word	0x00000000
        /*0010*/ 	.short	0x0000
        /*0012*/ 	.short	0x0000
        /*0014*/ 	.byte	0x00, 0xf0, 0x01, 0x0a


	//----- nvinfo : EIATTR_SPARSE_MMA_MASK
	.align		4
.L_398:
        /*0018*/ 	.byte	0x03, 0x50
        /*001a*/ 	.short	0x0000


	//----- nvinfo : EIATTR_MAXREG_COUNT
	.align		4
        /*001c*/ 	.byte	0x03, 0x1b
        /*001e*/ 	.short	0x00ff


	//----- nvinfo : EIATTR_NUM_BARRIERS
	.align		4
        /*0020*/ 	.byte	0x02, 0x4c
        /*0022*/ 	.byte	0x01
	.zero		1


	//----- nvinfo : EIATTR_MERCURY_ISA_VERSION
	.align		4
        /*0024*/ 	.byte	0x03, 0x5f
        /*0026*/ 	.short	0x0101


	//----- nvinfo : EIATTR_EXIT_INSTR_OFFSETS
	.align		4
        /*0028*/ 	.byte	0x04, 0x1c
        /*002a*/ 	.short	(.L_400 - .L_399)


	//   ....[0]....
.L_399:
        /*002c*/ 	.word	0x000000a0


	//   ....[1]....
        /*0030*/ 	.word	0x00007de0


	//----- nvinfo : EIATTR_CRS_STACK_SIZE
	.align		4
.L_400:
        /*0034*/ 	.byte	0x04, 0x1e
        /*0036*/ 	.short	(.L_402 - .L_401)
.L_401:
        /*0038*/ 	.word	0x00000000


	//----- nvinfo : EIATTR_CBANK_PARAM_SIZE
	.align		4
.L_402:
        /*003c*/ 	.byte	0x03, 0x19
        /*003e*/ 	.short	0x0280


	//----- nvinfo : EIATTR_PARAM_CBANK
	.align		4
        /*0040*/ 	.byte	0x04, 0x0a
        /*0042*/ 	.short	(.L_404 - .L_403)
	.align		4
.L_403:
        /*0044*/ 	.word	index@(.nv.constant0._ZN5flash44flash_bwd_dq_dk_dv_loop_seqk_parallel_kernelI23Flash_bwd_kernel_traitsILi256ELi64ELi32ELi8ELi4ELi1ELi2ELb1ELb1EN7cutlass6half_tE19Flash_kernel_traitsILi256ELi64ELi32ELi8ES3_EELb0ELb0ELb1ELb0ELb0ELb0ELb0EEEvNS_16Flash_bwd_paramsE)
        /*0048*/ 	.short	0x0210
        /*004a*/ 	.short	0x0280


	//----- nvinfo : EIATTR_SW_WAR
	.align		4
.L_404:
        /*004c*/ 	.byte	0x04, 0x36
        /*004e*/ 	.short	(.L_406 - .L_405)
.L_405:
        /*0050*/ 	.word	0x00000008
.L_406:


//--------------------- .nv.info._ZN5flash44flash_bwd_dq_dk_dv_loop_seqk_parallel_kernelI23Flash_bwd_kernel_traitsILi256ELi64ELi32ELi8ELi4ELi1ELi2ELb1ELb1EN7cutlass6half_tE19Flash_kernel_traitsILi256ELi64ELi32ELi8ES3_EELb0ELb0ELb1ELb0ELb0ELb0ELb1EEEvNS_16Flash_bwd_paramsE --------------------------
	.section	.nv.info._ZN5flash44flash_bwd_dq_dk_dv_loop_seqk_parallel_kernelI23Flash_bwd_kernel_traitsILi256ELi64ELi32ELi8ELi4ELi1ELi2ELb1ELb1EN7cutlass6half_tE19Flash_kernel_traitsILi256ELi64ELi32ELi8ES3_EELb0ELb0ELb1ELb0ELb0ELb0ELb1EEEvNS_16Flash_bwd_paramsE,"",@"SHT_CUDA_INFO"
	.sectionflags	@""
	.align	4


	//----- nvinfo : EIATTR_CUDA_API_VERSION
	.align		4
        /*0000*/ 	.byte	0x04, 0x37
        /*0002*/ 	.short	(.L_408 - .L_407)
.L_407:
        /*0004*/ 	.word	0x00000082


	//----- nvinfo : EIATTR_KPARAM_INFO
	.align		4
.L_408:
        /*0008*/ 	.byte	0x04, 0x17
        /*000a*/ 	.short	(.L_410 - .L_409)
.L_409:
        /*000c*/ 	.word	0x00000000
        /*0010*/ 	.short	0x0000
        /*0012*/ 	.short	0x0000
        /*0014*/ 	.byte	0x00, 0xf0, 0x01, 0x0a


	//----- nvinfo : EIATTR_SPARSE_MMA_MASK
	.align		4
.L_410:
        /*0018*/ 	.byte	0x03, 0x50
        /*001a*/ 	.short	0x0000


	//----- nvinfo : EIATTR_MAXREG_COUNT
	.align		4
        /*001c*/ 	.byte	0x03, 0x1b
        /*001e*/ 	.short	0x00ff


	//----- nvinfo : EIATTR_NUM_BARRIERS
	.align		4
        /*0020*/ 	.byte	0x02, 0x4c
        /*0022*/ 	.byte	0x01
	.zero		1


	//----- nvinfo : EIATTR_MERCURY_ISA_VERSION
	.align		4
        /*0024*/ 	.byte	0x03, 0x5f
        /*0026*/ 	.short	0x0101


	//----- nvinfo : EIATTR_EXIT_INSTR_OFFSETS
	.align		4
        /*0028*/ 	.byte	0x04, 0x1c
        /*002a*/ 	.short	(.L_412 - .L_411)


	//   ....[0]....
.L_411:
        /*002c*/ 	.word	0x000000a0


	//   ....[1]....
        /*0030*/ 	.word	0x000080d0


	//----- nvinfo : EIATTR_CRS_STACK_SIZE
	.align		4
.L_412:
        /*0034*/ 	.byte	0x04, 0x1e
        /*0036*/ 	.short	(.L_414 - .L_413)
.L_413:
        /*0038*/ 	.word	0x00000000


	//----- nvinfo : EIATTR_CBANK_PARAM_SIZE
	.align		4
.L_414:
        /*003c*/ 	.byte	0x03, 0x19
        /*003e*/ 	.short	0x0280


	//----- nvinfo : EIATTR_PARAM_CBANK
	.align		4
        /*0040*/ 	.byte	0x04, 0x0a
        /*0042*/ 	.short	(.L_416 - .L_415)
	.align		4
.L_415:
        /*0044*/ 	.word	index@(.nv.constant0._ZN5flash44flash_bwd_dq_dk_dv_loop_seqk_parallel_kernelI23Flash_bwd_kernel_traitsILi256ELi64ELi32ELi8ELi4ELi1ELi2ELb1ELb1EN7cutlass6half_tE19Flash_kernel_traitsILi256ELi64ELi32ELi8ES3_EELb0ELb0ELb1ELb0ELb0ELb0ELb1EEEvNS_16Flash_bwd_paramsE)
        /*0048*/ 	.short	0x0210
        /*004a*/ 	.short	0x0280


	//----- nvinfo : EIATTR_SW_WAR
	.align		4
.L_416:
        /*004c*/ 	.byte	0x04, 0x36
        /*004e*/ 	.short	(.L_418 - .L_417)
.L_417:
        /*0050*/ 	.word	0x00000008
.L_418:


//--------------------- .nv.info._ZN5flash44flash_bwd_dq_dk_dv_loop_seqk_parallel_kernelI23Flash_bwd_kernel_traitsILi256ELi64ELi32ELi8ELi4ELi1ELi2ELb1ELb1EN7cutlass6half_tE19Flash_kernel_traitsILi256ELi64ELi32ELi8ES3_EELb0ELb0ELb0ELb0ELb0ELb1ELb0EEEvNS_16Flash_bwd_paramsE --------------------------
	.section	.nv.info._ZN5flash44flash_bwd_dq_dk_dv_loop_seqk_parallel_kernelI23Flash_bwd_kernel_traitsILi256ELi64ELi32ELi8ELi4ELi1ELi2ELb1ELb1EN7cutlass6half_tE19Flash_kernel_traitsILi256ELi64ELi32ELi8ES3_EELb0ELb0ELb0ELb0ELb0ELb1ELb0EEEvNS_16Flash_bwd_paramsE,"",@"SHT_CUDA_INFO"
	.sectionflags	@""
	.align	4


	//----- nvinfo : EIATTR_CUDA_API_VERSION
	.align		4
        /*0000*/ 	.byte	0x04, 0x37
        /*0002*/ 	.short	(.L_420 - .L_419)
.L_419:
        /*0004*/ 	.word	0x00000082


	//----- nvinfo : EIATTR_KPARAM_INFO
	.align		4
.L_420:
        /*0008*/ 	.byte	0x04, 0x17
        /*000a*/ 	.short	(.L_422 - .L_421)
.L_421:
        /*000c*/ 	.word	0x00000000
        /*0010*/ 	.short	0x0000
        /*0012*/ 	.short	0x0000
        /*0014*/ 	.byte	0x00, 0xf0, 0x01, 0x0a


	//----- nvinfo : EIATTR_SPARSE_MMA_MASK
	.align		4
.L_422:
        /*0018*/ 	.byte	0x03, 0x50
        /*001a*/ 	.short	0x0000


	//----- nvinfo : EIATTR_MAXREG_COUNT
	.align		4
        /*001c*/ 	.byte	0x03, 0x1b
        /*001e*/ 	.short	0x00ff


	//----- nvinfo : EIATTR_NUM_BARRIERS
	.align		4
        /*0020*/ 	.byte	0x02, 0x4c
        /*0022*/ 	.byte	0x01
	.zero		1


	//----- nvinfo : EIATTR_ANNOTATIONS
	.align		4
        /*0024*/ 	.byte	0x04, 0x55
        /*0026*/ 	.short	(.L_424 - .L_423)


	//   ....[0]....
.L_423:
        /*0028*/ 	.word	0x00000001
        /*002c*/ 	.byte	0xc0, 0x05, 0x00, 0x00, 0x01, 0x00, 0x00, 0x00, 0x00, 0x09, 0x00, 0x00, 0x01, 0x00, 0x00, 0x00
        /*003c*/ 	.byte	0x40, 0x20, 0x00, 0x00, 0x01, 0x00, 0x00, 0x00, 0xf0, 0x2a, 0x00, 0x00


	//----- nvinfo : EIATTR_MERCURY_ISA_VERSION
	.align		4
.L_424:
        /*0048*/ 	.byte	0x03, 0x5f
        /*004a*/ 	.short	0x0101


	//----- nvinfo : EIATTR_EXIT_INSTR_OFFSETS
	.align		4
        /*004c*/ 	.byte	0x04, 0x1c
        /*004e*/ 	.short	(.L_426 - .L_425)


	//   ....[0]....
.L_425:
        /*0050*/ 	.word	0x000000a0


	//   ....[1]....
        /*0054*/ 	.word	0x00006630


	//----- nvinfo : EIATTR_CRS_STACK_SIZE
	.align		4
.L_426:
        /*0058*/ 	.byte	0x04, 0x1e
        /*005a*/ 	.short	(.L_428 - .L_427)
.L_427:
        /*005c*/ 	.word	0x00000000


	//----- nvinfo : EIATTR_CBANK_PARAM_SIZE
	.align		4
.L_428:
        /*0060*/ 	.byte	0x03, 0x19
        /*0062*/ 	.short	0x0280


	//----- nvinfo : EIATTR_PARAM_CBANK
	.align		4
        /*0064*/ 	.byte	0x04, 0x0a
        /*0066*/ 	.short	(.L_430 - .L_429)
	.align		4
.L_429:
        /*0068*/ 	.word	index@(.nv.constant0._ZN5flash44flash_bwd_dq_dk_dv_loop_seqk_parallel_kernelI23Flash_bwd_kernel_traitsILi256ELi64ELi32ELi8ELi4ELi1ELi2ELb1ELb1EN7cutlass6half_tE19Flash_kernel_traitsILi256ELi64ELi32ELi8ES3_EELb0ELb0ELb0ELb0ELb0ELb1ELb0EEEvNS_16Flash_bwd_paramsE)
        /*006c*/ 	.short	0x0210
        /*006e*/ 	.short	0x0280


	//----- nvinfo : EIATTR_SW_WAR
	.align		4
.L_430:
        /*0070*/ 	.byte	0x04, 0x36
        /*0072*/ 	.short	(.L_432 - .L_431)
.L_431:
        /*0074*/ 	.word	0x00000008
.L_432:


//--------------------- .nv.info._ZN5flash44flash_bwd_dq_dk_dv_loop_seqk_parallel_kernelI23Flash_bwd_kernel_traitsILi256ELi64ELi32ELi8ELi4ELi1ELi2ELb1ELb1EN7cutlass6half_tE19Flash_kernel_traitsILi256ELi64ELi32ELi8ES3_EELb0ELb0ELb0ELb0ELb0ELb1ELb1EEEvNS_16Flash_bwd_paramsE --------------------------
	.section	.nv.info._ZN5flash44flash_bwd_dq_dk_dv_loop_seqk_parallel_kernelI23Flash_bwd_kernel_traitsILi256ELi64ELi32ELi8ELi4ELi1ELi2ELb1ELb1EN7cutlass6half_tE19Flash_kernel_traitsILi256ELi64ELi32ELi8ES3_EELb0ELb0ELb0ELb0ELb0ELb1ELb1EEEvNS_16Flash_bwd_paramsE,"",@"SHT_CUDA_INFO"
	.sectionflags	@""
	.align	4


	//----- nvinfo : EIATTR_CUDA_API_VERSION
	.align		4
        /*0000*/ 	.byte	0x04, 0x37
        /*0002*/ 	.short	(.L_434 - .L_433)
.L_433:
        /*0004*/ 	.word	0x00000082


	//----- nvinfo : EIATTR_KPARAM_INFO
	.align		4
.L_434:
        /*0008*/ 	.byte	0x04, 0x17
        /*000a*/ 	.short	(.L_436 - .L_435)
.L_435:
        /*000c*/ 	.word	0x00000000
        /*0010*/ 	.short	0x0000
        /*0012*/ 	.short	0x0000
        /*0014*/ 	.byte	0x00, 0xf0, 0x01, 0x0a


	//----- nvinfo : EIATTR_SPARSE_MMA_MASK
	.align		4
.L_436:
        /*0018*/ 	.byte	0x03, 0x50
        /*001a*/ 	.short	0x0000


	//----- nvinfo : EIATTR_MAXREG_COUNT
	.align		4
        /*001c*/ 	.byte	0x03, 0x1b
        /*001e*/ 	.short	0x00ff


	//----- nvinfo : EIATTR_NUM_BARRIERS
	.align		4
        /*0020*/ 	.byte	0x02, 0x4c
        /*0022*/ 	.byte	0x01
	.zero		1


	//----- nvinfo : EIATTR_ANNOTATIONS
	.align		4
        /*0024*/ 	.byte	0x04, 0x55
        /*0026*/ 	.short	(.L_438 - .L_437)


	//   ....[0]....
.L_437:
        /*0028*/ 	.word	0x00000001
        /*002c*/ 	.byte	0xc0, 0x05, 0x00, 0x00, 0x01, 0x00, 0x00, 0x00, 0x00, 0x09, 0x00, 0x00, 0x01, 0x00, 0x00, 0x00
        /*003c*/ 	.byte	0x40, 0x20, 0x00, 0x00, 0x01, 0x00, 0x00, 0x00, 0x00, 0x2b, 0x00, 0x00


	//----- nvinfo : EIATTR_MERCURY_ISA_VERSION
	.align		4
.L_438:
        /*0048*/ 	.byte	0x03, 0x5f
        /*004a*/ 	.short	0x0101


	//----- nvinfo : EIATTR_EXIT_INSTR_OFFSETS
	.align		4
        /*004c*/ 	.byte	0x04, 0x1c
        /*004e*/ 	.short	(.L_440 - .L_439)


	//   ....[0]....
.L_439:
        /*0050*/ 	.word	0x000000a0


	//   ....[1]....
        /*0054*/ 	.word	0x00006950


	//----- nvinfo : EIATTR_CRS_STACK_SIZE
	.align		4
.L_440:
        /*0058*/ 	.byte	0x04, 0x1e
        /*005a*/ 	.short	(.L_442 - .L_441)
.L_441:
        /*005c*/ 	.word	0x00000000


	//----- nvinfo : EIATTR_CBANK_PARAM_SIZE
	.align		4
.L_442:
        /*0060*/ 	.byte	0x03, 0x19
        /*0062*/ 	.short	0x0280


	//----- nvinfo : EIATTR_PARAM_CBANK
	.align		4
        /*0064*/ 	.byte	0x04, 0x0a
        /*0066*/ 	.short	(.L_444 - .L_443)
	.align		4
.L_443:
        /*0068*/ 	.word	index@(.nv.constant0._ZN5flash44flash_bwd_dq_dk_dv_loop_seqk_parallel_kernelI23Flash_bwd_kernel_traitsILi256ELi64ELi32ELi8ELi4ELi1ELi2ELb1ELb1EN7cutlass6half_tE19Flash_kernel_traitsILi256ELi64ELi32ELi8ES3_EELb0ELb0ELb0ELb0ELb0ELb1ELb1EEEvNS_16Flash_bwd_paramsE)
        /*006c*/ 	.short	0x0210
        /*006e*/ 	.short	0x0280


	//----- nvinfo : EIATTR_SW_WAR
	.align		4
.L_444:
        /*0070*/ 	.byte	0x04, 0x36
        /*0072*/ 	.short	(.L_446 - .L_445)
.L_445:
        /*0074*/ 	.word	0x00000008
.L_446:


//--------------------- .nv.info._ZN5flash44flash_bwd_dq_dk_dv_loop_seqk_parallel_kernelI23Flash_bwd_kernel_traitsILi256ELi64ELi32ELi8ELi4ELi1ELi2ELb1ELb1EN7cutlass6half_tE19Flash_kernel_traitsILi256ELi64ELi32ELi8ES3_EELb0ELb0ELb0ELb1ELb0ELb0ELb0EEEvNS_16Flash_bwd_paramsE --------------------------
	.section	.nv.info._ZN5flash44flash_bwd_dq_dk_dv_loop_seqk_parallel_kernelI23Flash_bwd_kernel_traitsILi256ELi64ELi32ELi8ELi4ELi1ELi2ELb1ELb1EN7cutlass6half_tE19Flash_kernel_traitsILi256ELi64ELi32ELi8ES3_EELb0ELb0ELb0ELb1ELb0ELb0ELb0EEEvNS_16Flash_bwd_paramsE,"",@"SHT_CUDA_INFO"
	.sectionflags	@""
	.align	4


	//----- nvinfo : EIATTR_CUDA_API_VERSION
	.align		4
        /*0000*/ 	.byte	0x04, 0x37
        /*0002*/ 	.short	(.L_448 - .L_447)
.L_447:
        /*0004*/ 	.word	0x00000082


	//----- nvinfo : EIATTR_KPARAM_INFO
	.align		4
.L_448:
        /*0008*/ 	.byte	0x04, 0x17
        /*000a*/ 	.short	(.L_450 - .L_449)
.L_449:
        /*000c*/ 	.word	0x00000000
        /*0010*/ 	.short	0x0000
        /*0012*/ 	.short	0x0000
        /*0014*/ 	.byte	0x00, 0xf0, 0x01, 0x0a


	//----- nvinfo : EIATTR_SPARSE_MMA_MASK
	.align		4
.L_450:
        /*0018*/ 	.byte	0x03, 0x50
        /*001a*/ 	.short	0x0000


	//----- nvinfo : EIATTR_MAXREG_COUNT
	.align		4
        /*001c*/ 	.byte	0x03, 0x1b
        /*001e*/ 	.short	0x00ff


	//----- nvinfo : EIATTR_NUM_BARRIERS
	.align		4
        /*0020*/ 	.byte	0x02, 0x4c
        /*0022*/ 	.byte	0x01
	.zero		1


	//----- nvinfo : EIATTR_ANNOTATIONS
	.align		4
        /*0024*/ 	.byte	0x04, 0x55
        /*0026*/ 	.short	(.L_452 - .L_451)


	//   ....[0]....
.L_451:
        /*0028*/ 	.word	0x00000001
        /*002c*/ 	.byte	0x80, 0x05, 0x00, 0x00, 0x01, 0x00, 0x00, 0x00, 0x00, 0x09, 0x00, 0x00, 0x01, 0x00, 0x00, 0x00
        /*003c*/ 	.byte	0xb0, 0x1d, 0x00, 0x00, 0x01, 0x00, 0x00, 0x00, 0x90, 0x37, 0x00, 0x00, 0x01, 0x00, 0x00, 0x00
        /*004c*/ 	.byte	0x40, 0x38, 0x00, 0x00, 0x01, 0x00, 0x00, 0x00, 0x90, 0x38, 0x00, 0x00, 0x01, 0x00, 0x00, 0x00
        /*005c*/ 	.byte	0xc0, 0x38, 0x00, 0x00


	//----- nvinfo : EIATTR_MERCURY_ISA_VERSION
	.align		4
.L_452:
        /*0060*/ 	.byte	0x03, 0x5f
        /*0062*/ 	.short	0x0101


	//----- nvinfo : EIATTR_EXIT_INSTR_OFFSETS
	.align		4
        /*0064*/ 	.byte	0x04, 0x1c
        /*0066*/ 	.short	(.L_454 - .L_453)


	//   ....[0]....
.L_453:
        /*0068*/ 	.word	0x000000a0


	//   ....[1]....
        /*006c*/ 	.word	0x00007f50


	//----- nvinfo : EIATTR_CRS_STACK_SIZE
	.align		4
.L_454:
        /*0070*/ 	.byte	0x04, 0x1e
        /*0072*/ 	.short	(.L_456 - .L_455)
.L_455:
        /*0074*/ 	.word	0x00000000


	//----- nvinfo : EIATTR_CBANK_PARAM_SIZE
	.align		4
.L_456:
        /*0078*/ 	.byte	0x03, 0x19
        /*007a*/ 	.short	0x0280


	//----- nvinfo : EIATTR_PARAM_CBANK
	.align		4
        /*007c*/ 	.byte	0x04, 0x0a
        /*007e*/ 	.short	(.L_458 - .L_457)
	.align		4
.L_457:
        /*0080*/ 	.word	index@(.nv.constant0._ZN5flash44flash_bwd_dq_dk_dv_loop_seqk_parallel_kernelI23Flash_bwd_kernel_traitsILi256ELi64ELi32ELi8ELi4ELi1ELi2ELb1ELb1EN7cutlass6half_tE19Flash_kernel_traitsILi256ELi64ELi32ELi8ES3_EELb0ELb0ELb0ELb1ELb0ELb0ELb0EEEvNS_16Flash_bwd_paramsE)
        /*0084*/ 	.short	0x0210
        /*0086*/ 	.short	0x0280


	//----- nvinfo : EIATTR_SW_WAR
	.align		4
.L_458:
        /*0088*/ 	.byte	0x04, 0x36
        /*008a*/ 	.short	(.L_460 - .L_459)
.L_459:
        /*008c*/ 	.word	0x00000008
.L_460:


//--------------------- .nv.info._ZN5flash44flash_bwd_dq_dk_dv_loop_seqk_parallel_kernelI23Flash_bwd_kernel_traitsILi256ELi64ELi32ELi8ELi4ELi1ELi2ELb1ELb1EN7cutlass6half_tE19Flash_kernel_traitsILi256ELi64ELi32ELi8ES3_EELb0ELb0ELb0ELb1ELb0ELb0ELb1EEEvNS_16Flash_bwd_paramsE --------------------------
	.section	.nv.info._ZN5flash44flash_bwd_dq_dk_dv_loop_seqk_parallel_kernelI23Flash_bwd_kernel_traitsILi256ELi64ELi32ELi8ELi4ELi1ELi2ELb1ELb1EN7cutlass6half_tE19Flash_kernel_traitsILi256ELi64ELi32ELi8ES3_EELb0ELb0ELb0ELb1ELb0ELb0ELb1EEEvNS_16Flash_bwd_paramsE,"",@"SHT_CUDA_INFO"
	.sectionflags	@""
	.align	4


	//----- nvinfo : EIATTR_CUDA_API_VERSION
	.align		4
        /*0000*/ 	.byte	0x04, 0x37
        /*0002*/ 	.short	(.L_462 - .L_461)
.L_461:
        /*0004*/ 	.word	0x00000082


	//----- nvinfo : EIATTR_KPARAM_INFO
	.align		4
.L_462:
        /*0008*/ 	.byte	0x04, 0x17
        /*000a*/ 	.short	(.L_464 - .L_463)
.L_463:
        /*000c*/ 	.word	0x00000000
        /*0010*/ 	.short	0x0000
        /*0012*/ 	.short	0x0000
        /*0014*/ 	.byte	0x00, 0xf0, 0x01, 0x0a


	//----- nvinfo : EIATTR_SPARSE_MMA_MASK
	.align		4
.L_464:
        /*0018*/ 	.byte	0x03, 0x50
        /*001a*/ 	.short	0x0000


	//----- nvinfo : EIATTR_MAXREG_COUNT
	.align		4
        /*001c*/ 	.byte	0x03, 0x1b
        /*001e*/ 	.short	0x00ff


	//----- nvinfo : EIATTR_NUM_BARRIERS
	.align		4
        /*0020*/ 	.byte	0x02, 0x4c
        /*0022*/ 	.byte	0x01
	.zero		1


	//----- nvinfo : EIATTR_ANNOTATIONS
	.align		4
        /*0024*/ 	.byte	0x04, 0x55
        /*0026*/ 	.short	(.L_466 - .L_465)


	//   ....[0]....
.L_465:
        /*0028*/ 	.word	0x00000001
        /*002c*/ 	.byte	0x80, 0x05, 0x00, 0x00, 0x01, 0x00, 0x00, 0x00, 0x00, 0x09, 0x00, 0x00, 0x01, 0x00, 0x00, 0x00
        /*003c*/ 	.byte	0xb0, 0x1d, 0x00, 0x00, 0x01, 0x00, 0x00, 0x00, 0xa0, 0x37, 0x00, 0x00, 0x01, 0x00, 0x00, 0x00
        /*004c*/ 	.byte	0x50, 0x38, 0x00, 0x00, 0x01, 0x00, 0x00, 0x00, 0xa0, 0x38, 0x00, 0x00, 0x01, 0x00, 0x00, 0x00
        /*005c*/ 	.byte	0xd0, 0x38, 0x00, 0x00


	//----- nvinfo : EIATTR_MERCURY_ISA_VERSION
	.align		4
.L_466:
        /*0060*/ 	.byte	0x03, 0x5f
        /*0062*/ 	.short	0x0101


	//----- nvinfo : EIATTR_EXIT_INSTR_OFFSETS
	.align		4
        /*0064*/ 	.byte	0x04, 0x1c
        /*0066*/ 	.short	(.L_468 - .L_467)


	//   ....[0]....
.L_467:
        /*0068*/ 	.word	0x000000a0


	//   ....[1]....
        /*006c*/ 	.word	0x00008200


	//----- nvinfo : EIATTR_CRS_STACK_SIZE
	.align		4
.L_468:
        /*0070*/ 	.byte	0x04, 0x1e
        /*0072*/ 	.short	(.L_470 - .L_469)
.L_469:
        /*0074*/ 	.word	0x00000000


	//----- nvinfo : EIATTR_CBANK_PARAM_SIZE
	.align		4
.L_470:
        /*0078*/ 	.byte	0x03, 0x19
        /*007a*/ 	.short	0x0280


	//----- nvinfo : EIATTR_PARAM_CBANK
	.align		4
        /*007c*/ 	.byte	0x04, 0x0a
        /*007e*/ 	.short	(.L_472 - .L_471)
	.align		4
.L_471:
        /*0080*/ 	.word	index@(.nv.constant0._ZN5flash44flash_bwd_dq_dk_dv_loop_seqk_parallel_kernelI23Flash_bwd_kernel_traitsILi256ELi64ELi32ELi8ELi4ELi1ELi2ELb1ELb1EN7cutlass6half_tE19Flash_kernel_traitsILi256ELi64ELi32ELi8ES3_EELb0ELb0ELb0ELb1ELb0ELb0ELb1EEEvNS_16Flash_bwd_paramsE)
        /*0084*/ 	.short	0x0210
        /*0086*/ 	.short	0x0280


	//----- nvinfo : EIATTR_SW_WAR
	.align		4
.L_472:
        /*0088*/ 	.byte	0x04, 0x36
        /*008a*/ 	.short	(.L_474 - .L_473)
.L_473:
        /*008c*/ 	.word	0x00000008
.L_474:


//--------------------- .nv.info._ZN5flash44flash_bwd_dq_dk_dv_loop_seqk_parallel_kernelI23Flash_bwd_kernel_traitsILi256ELi64ELi32ELi8ELi4ELi1ELi2ELb1ELb1EN7cutlass6half_tE19Flash_kernel_traitsILi256ELi64ELi32ELi8ES3_EELb0ELb0ELb1ELb0ELb0ELb1ELb0EEEvNS_16Flash_bwd_paramsE --------------------------
	.section	.nv.info._ZN5flash44flash_bwd_dq_dk_dv_loop_seqk_parallel_kernelI23Flash_bwd_kernel_traitsILi256ELi64ELi32ELi8ELi4ELi1ELi2ELb1ELb1EN7cutlass6half_tE19Flash_kernel_traitsILi256ELi64ELi32ELi8ES3_EELb0ELb0ELb1ELb0ELb0ELb1ELb0EEEvNS_16Flash_bwd_paramsE,"",@"SHT_CUDA_INFO"
	.sectionflags	@""
	.align	4


	//----- nvinfo : EIATTR_CUDA_API_VERSION
	.align		4
        /*0000*/ 	.byte	0x04, 0x37
        /*0002*/ 	.short	(.L_476 - .L_475)
.L_475:
        /*0004*/ 	.word	0x00000082


	//----- nvinfo : EIATTR_KPARAM_INFO
	.align		4
.L_476:
        /*0008*/ 	.byte	0x04, 0x17
        /*000a*/ 	.short	(.L_478 - .L_477)
.L_477:
        /*000c*/ 	.word	0x00000000
        /*0010*/ 	.short	0x0000
        /*0012*/ 	.short	0x0000
        /*0014*/ 	.byte	0x00, 0xf0, 0x01, 0x0a


	//----- nvinfo : EIATTR_SPARSE_MMA_MASK
	.align		4
.L_478:
        /*0018*/ 	.byte	0x03, 0x50
        /*001a*/ 	.short	0x0000


	//----- nvinfo : EIATTR_MAXREG_COUNT
	.align		4
        /*001c*/ 	.byte	0x03, 0x1b
        /*001e*/ 	.short	0x00ff


	//----- nvinfo : EIATTR_NUM_BARRIERS
	.align		4
        /*0020*/ 	.byte	0x02, 0x4c
        /*0022*/ 	.byte	0x01
	.zero		1


	//----- nvinfo : EIATTR_ANNOTATIONS
	.align		4
        /*0024*/ 	.byte	0x04, 0x55
        /*0026*/ 	.short	(.L_480 - .L_479)


	//   ....[0]....
.L_479:
        /*0028*/ 	.word	0x00000001
        /*002c*/ 	.byte	0xa0, 0x00, 0x00, 0x00, 0x01, 0x00, 0x00, 0x00, 0xb0, 0x02, 0x00, 0x00, 0x01, 0x00, 0x00, 0x00
        /*003c*/ 	.byte	0x20, 0x06, 0x00, 0x00, 0x01, 0x00, 0x00, 0x00, 0x60, 0x09, 0x00, 0x00, 0x01, 0x00, 0x00, 0x00
        /*004c*/ 	.byte	0xd0, 0x19, 0x00, 0x00, 0x01, 0x00, 0x00, 0x00, 0xf0, 0x19, 0x00, 0x00, 0x01, 0x00, 0x00, 0x00
        /*005c*/ 	.byte	0x70, 0x1c, 0x00, 0x00, 0x01, 0x00, 0x00, 0x00, 0x80, 0x26, 0x00, 0x00, 0x01, 0x00, 0x00, 0x00
        /*006c*/ 	.byte	0x00, 0x38, 0x00, 0x00, 0x01, 0x00, 0x00, 0x00, 0x40, 0x38, 0x00, 0x00, 0x01, 0x00, 0x00, 0x00
        /*007c*/ 	.byte	0x00, 0x66, 0x00, 0x00, 0x01, 0x00, 0x00, 0x00, 0x60, 0x69, 0x00, 0x00


	//----- nvinfo : EIATTR_MERCURY_ISA_VERSION
	.align		4
.L_480:
        /*0088*/ 	.byte	0x03, 0x5f
        /*008a*/ 	.short	0x0101


	//----- nvinfo : EIATTR_EXIT_INSTR_OFFSETS
	.align		4
        /*008c*/ 	.byte	0x04, 0x1c
        /*008e*/ 	.short	(.L_482 - .L_481)


	//   ....[0]....
.L_481:
        /*0090*/ 	.word	0x000000c0


	//   ....[1]....
        /*0094*/ 	.word	0x000069e0


	//----- nvinfo : EIATTR_CRS_STACK_SIZE
	.align		4
.L_482:
        /*0098*/ 	.byte	0x04, 0x1e
        /*009a*/ 	.short	(.L_484 - .L_483)
.L_483:
        /*009c*/ 	.word	0x00000000


	//----- nvinfo : EIATTR_CBANK_PARAM_SIZE
	.align		4
.L_484:
        /*00a0*/ 	.byte	0x03, 0x19
        /*00a2*/ 	.short	0x0280


	//----- nvinfo : EIATTR_PARAM_CBANK
	.align		4
        /*00a4*/ 	.byte	0x04, 0x0a
        /*00a6*/ 	.short	(.L_486 - .L_485)
	.align		4
.L_485:
        /*00a8*/ 	.word	index@(.nv.constant0._ZN5flash44flash_bwd_dq_dk_dv_loop_seqk_parallel_kernelI23Flash_bwd_kernel_traitsILi256ELi64ELi32ELi8ELi4ELi1ELi2ELb1ELb1EN7cutlass6half_tE19Flash_kernel_traitsILi256ELi64ELi32ELi8ES3_EELb0ELb0ELb1ELb0ELb0ELb1ELb0EEEvNS_16Flash_bwd_paramsE)
        /*00ac*/ 	.short	0x0210
        /*00ae*/ 	.short	0x0280


	//----- nvinfo : EIATTR_SW_WAR
	.align		4
.L_486:
        /*00b0*/ 	.byte	0x04, 0x36
        /*00b2*/ 	.short	(.L_488 - .L_487)
.L_487:
        /*00b4*/ 	.word	0x00000008
.L_488:


//--------------------- .nv.info._ZN5flash44flash_bwd_dq_dk_dv_loop_seqk_parallel_kernelI23Flash_bwd_kernel_traitsILi256ELi64ELi32ELi8ELi4ELi1ELi2ELb1ELb1EN7cutlass6half_tE19Flash_kernel_traitsILi256ELi64ELi32ELi8ES3_EELb0ELb0ELb1ELb0ELb0ELb1ELb1EEEvNS_16Flash_bwd_paramsE --------------------------
	.section	.nv.info._ZN5flash44flash_bwd_dq_dk_dv_loop_seqk_parallel_kernelI23Flash_bwd_kernel_traitsILi256ELi64ELi32ELi8ELi4ELi1ELi2ELb1ELb1EN7cutlass6half_tE19Flash_kernel_traitsILi256ELi64ELi32ELi8ES3_EELb0ELb0ELb1ELb0ELb0ELb1ELb1EEEvNS_16Flash_bwd_paramsE,"",@"SHT_CUDA_INFO"
	.sectionflags	@""
	.align	4


	//----- nvinfo : EIATTR_CUDA_API_VERSION
	.align		4
        /*0000*/ 	.byte	0x04, 0x37
        /*0002*/ 	.short	(.L_490 - .L_489)
.L_489:
        /*0004*/ 	.word	0x00000082


	//----- nvinfo : EIATTR_KPARAM_INFO
	.align		4
.L_490:
        /*0008*/ 	.byte	0x04, 0x17
        /*000a*/ 	.short	(.L_492 - .L_491)
.L_491:
        /*000c*/ 	.word	0x00000000
        /*0010*/ 	.short	0x0000
        /*0012*/ 	.short	0x0000
        /*0014*/ 	.byte	0x00, 0xf0, 0x01, 0x0a


	//----- nvinfo : EIATTR_SPARSE_MMA_MASK
	.align		4
.L_492:
        /*0018*/ 	.byte	0x03, 0x50
        /*001a*/ 	.short	0x0000


	//----- nvinfo : EIATTR_MAXREG_COUNT
	.align		4
        /*001c*/ 	.byte	0x03, 0x1b
        /*001e*/ 	.short	0x00ff


	//----- nvinfo : EIATTR_NUM_BARRIERS
	.align		4
        /*0020*/ 	.byte	0x02, 0x4c
        /*0022*/ 	.byte	0x01
	.zero		1


	//----- nvinfo : EIATTR_ANNOTATIONS
	.align		4
        /*0024*/ 	.byte	0x04, 0x55
        /*0026*/ 	.short	(.L_494 - .L_493)


	//   ....[0]....
.L_493:
        /*0028*/ 	.word	0x00000001
        /*002c*/ 	.byte	0xc0, 0x05, 0x00, 0x00, 0x01, 0x00, 0x00, 0x00, 0x30, 0x09, 0x00, 0x00, 0x01, 0x00, 0x00, 0x00
        /*003c*/ 	.byte	0x40, 0x26, 0x00, 0x00, 0x01, 0x00, 0x00, 0x00, 0x00, 0x39, 0x00, 0x00, 0x01, 0x00, 0x00, 0x00
        /*004c*/ 	.byte	0x40, 0x39, 0x00, 0x00


	//----- nvinfo : EIATTR_MERCURY_ISA_VERSION
	.align		4
.L_494:
        /*0050*/ 	.byte	0x03, 0x5f
        /*0052*/ 	.short	0x0101


	//----- nvinfo : EIATTR_EXIT_INSTR_OFFSETS
	.align		4
        /*0054*/ 	.byte	0x04, 0x1c
        /*0056*/ 	.short	(.L_496 - .L_495)


	//   ....[0]....
.L_495:
        /*0058*/ 	.word	0x000000a0


	//   ....[1]....
        /*005c*/ 	.word	0x00006c50


	//----- nvinfo : EIATTR_CRS_STACK_SIZE
	.align		4
.L_496:
        /*0060*/ 	.byte	0x04, 0x1e
        /*0062*/ 	.short	(.L_498 - .L_497)
.L_497:
        /*0064*/ 	.word	0x00000000


	//----- nvinfo : EIATTR_CBANK_PARAM_SIZE
	.align		4
.L_498:
        /*0068*/ 	.byte	0x03, 0x19
        /*006a*/ 	.short	0x0280


	//----- nvinfo : EIATTR_PARAM_CBANK
	.align		4
        /*006c*/ 	.byte	0x04, 0x0a
        /*006e*/ 	.short	(.L_500 - .L_499)
	.align		4
.L_499:
        /*0070*/ 	.word	index@(.nv.constant0._ZN5flash44flash_bwd_dq_dk_dv_loop_seqk_parallel_kernelI23Flash_bwd_kernel_traitsILi256ELi64ELi32ELi8ELi4ELi1ELi2ELb1ELb1EN7cutlass6half_tE19Flash_kernel_traitsILi256ELi64ELi32ELi8ES3_EELb0ELb0ELb1ELb0ELb0ELb1ELb1EEEvNS_16Flash_bwd_paramsE)
        /*0074*/ 	.short	0x0210
        /*0076*/ 	.short	0x0280


	//----- nvinfo : EIATTR_SW_WAR
	.align		4
.L_500:
        /*0078*/ 	.byte	0x04, 0x36
        /*007a*/ 	.short	(.L_502 - .L_501)
.L_501:
        /*007c*/ 	.word	0x00000008
.L_502:


//--------------------- .nv.info._ZN5flash44flash_bwd_dq_dk_dv_loop_seqk_parallel_kernelI23Flash_bwd_kernel_traitsILi256ELi64ELi32ELi8ELi4ELi1ELi2ELb1ELb1EN7cutlass6half_tE19Flash_kernel_traitsILi256ELi64ELi32ELi8ES3_EELb0ELb0ELb1ELb1ELb0ELb0ELb0EEEvNS_16Flash_bwd_paramsE --------------------------
	.section	.nv.info._ZN5flash44flash_bwd_dq_dk_dv_loop_seqk_parallel_kernelI23Flash_bwd_kernel_traitsILi256ELi64ELi32ELi8ELi4ELi1ELi2ELb1ELb1EN7cutlass6half_tE19Flash_kernel_traitsILi256ELi64ELi32ELi8ES3_EELb0ELb0ELb1ELb1ELb0ELb0ELb0EEEvNS_16Flash_bwd_paramsE,"",@"SHT_CUDA_INFO"
	.sectionflags	@""
	.align	4


	//----- nvinfo : EIATTR_CUDA_API_VERSION
	.align		4
        /*0000*/ 	.byte	0x04, 0x37
        /*0002*/ 	.short	(.L_504 - .L_503)
.L_503:
        /*0004*/ 	.word	0x00000082


	//----- nvinfo : EIATTR_KPARAM_INFO
	.align		4
.L_504:
        /*0008*/ 	.byte	0x04, 0x17
        /*000a*/ 	.short	(.L_506 - .L_505)
.L_505:
        /*000c*/ 	.word	0x00000000
        /*0010*/ 	.short	0x0000
        /*0012*/ 	.short	0x0000
        /*0014*/ 	.byte	0x00, 0xf0, 0x01, 0x0a


	//----- nvinfo : EIATTR_SPARSE_MMA_MASK
	.align		4
.L_506:
        /*0018*/ 	.byte	0x03, 0x50
        /*001a*/ 	.short	0x0000


	//----- nvinfo : EIATTR_MAXREG_COUNT
	.align		4
        /*001c*/ 	.byte	0x03, 0x1b
        /*001e*/ 	.short	0x00ff


	//----- nvinfo : EIATTR_NUM_BARRIERS
	.align		4
        /*0020*/ 	.byte	0x02, 0x4c
        /*0022*/ 	.byte	0x01
	.zero		1


	//----- nvinfo : EIATTR_MERCURY_ISA_VERSION
	.align		4
        /*0024*/ 	.byte	0x03, 0x5f
        /*0026*/ 	.short	0x0101


	//----- nvinfo : EIATTR_EXIT_INSTR_OFFSETS
	.align		4
        /*0028*/ 	.byte	0x04, 0x1c
        /*002a*/ 	.short	(.L_508 - .L_507)


	//   ....[0]....
.L_507:
        /*002c*/ 	.word	0x00000090


	//   ....[1]....
        /*0030*/ 	.word	0x00008120


	//----- nvinfo : EIATTR_CRS_STACK_SIZE
	.align		4
.L_508:
        /*0034*/ 	.byte	0x04, 0x1e
        /*0036*/ 	.short	(.L_510 - .L_509)
.L_509:
        /*0038*/ 	.word	0x00000000


	//----- nvinfo : EIATTR_CBANK_PARAM_SIZE
	.align		4
.L_510:
        /*003c*/ 	.byte	0x03, 0x19
        /*003e*/ 	.short	0x0280


	//----- nvinfo : EIATTR_PARAM_CBANK
	.align		4
        /*0040*/ 	.byte	0x04, 0x0a
        /*0042*/ 	.short	(.L_512 - .L_511)
	.align		4
.L_511:
        /*0044*/ 	.word	index@(.nv.constant0._ZN5flash44flash_bwd_dq_dk_dv_loop_seqk_parallel_kernelI23Flash_bwd_kernel_traitsILi256ELi64ELi32ELi8ELi4ELi1ELi2ELb1ELb1EN7cutlass6half_tE19Flash_kernel_traitsILi256ELi64ELi32ELi8ES3_EELb0ELb0ELb1ELb1ELb0ELb0ELb0EEEvNS_16Flash_bwd_paramsE)
        /*0048*/ 	.short	0x0210
        /*004a*/ 	.short	0x0280


	//----- nvinfo : EIATTR_SW_WAR
	.align		4
.L_512:
        /*004c*/ 	.byte	0x04, 0x36
        /*004e*/ 	.short	(.L_514 - .L_513)
.L_513:
        /*0050*/ 	.word	0x00000008
.L_514:


//--------------------- .nv.info._ZN5flash44flash_bwd_dq_dk_dv_loop_seqk_parallel_kernelI23Flash_bwd_kernel_traitsILi256ELi64ELi32ELi8ELi4ELi1ELi2ELb1ELb1EN7cutlass6half_tE19Flash_kernel_traitsILi256ELi64ELi32ELi8ES3_EELb0ELb0ELb1ELb1ELb0ELb0ELb1EEEvNS_16Flash_bwd_paramsE --------------------------
	.section	.nv.info._ZN5flash44flash_bwd_dq_dk_dv_loop_seqk_parallel_kernelI23Flash_bwd_kernel_traitsILi256ELi64ELi32ELi8ELi4ELi1ELi2ELb1ELb1EN7cutlass6half_tE19Flash_kernel_traitsILi256ELi64ELi32ELi8ES3_EELb0ELb0ELb1ELb1ELb0ELb0ELb1EEEvNS_16Flash_bwd_paramsE,"",@"SHT_CUDA_INFO"
	.sectionflags	@""
	.align	4


	//----- nvinfo : EIATTR_CUDA_API_VERSION
	.align		4
        /*0000*/ 	.byte	0x04, 0x37
        /*0002*/ 	.short	(.L_516 - .L_515)
.L_515:
        /*0004*/ 	.word	0x00000082


	//----- nvinfo : EIATTR_KPARAM_INFO
	.align		4
.L_516:
        /*0008*/ 	.byte	0x04, 0x17
        /*000a*/ 	.short	(.L_518 - .L_517)
.L_517:
        /*000c*/ 	.word	0x00000000
        /*0010*/ 	.short	0x0000
        /*0012*/ 	.short	0x0000
        /*0014*/ 	.byte	0x00, 0xf0, 0x01, 0x0a


	//----- nvinfo : EIATTR_SPARSE_MMA_MASK
	.align		4
.L_518:
        /*0018*/ 	.byte	0x03, 0x50
        /*001a*/ 	.short	0x0000


	//----- nvinfo : EIATTR_MAXREG_COUNT
	.align		4
        /*001c*/ 	.byte	0x03, 0x1b
        /*001e*/ 	.short	0x00ff


	//----- nvinfo : EIATTR_NUM_BARRIERS
	.align		4
        /*0020*/ 	.byte	0x02, 0x4c
        /*0022*/ 	.byte	0x01
	.zero		1


	//----- nvinfo : EIATTR_MERCURY_ISA_VERSION
	.align		4
        /*0024*/ 	.byte	0x03, 0x5f
        /*0026*/ 	.short	0x0101


	//----- nvinfo : EIATTR_EXIT_INSTR_OFFSETS
	.align		4
        /*0028*/ 	.byte	0x04, 0x1c
        /*002a*/ 	.short	(.L_520 - .L_519)


	//   ....[0]....
.L_519:
        /*002c*/ 	.word	0x00000090


	//   ....[1]....
        /*0030*/ 	.word	0x000083d0


	//----- nvinfo : EIATTR_CRS_STACK_SIZE
	.align		4
.L_520:
        /*0034*/ 	.byte	0x04, 0x1e
        /*0036*/ 	.short	(.L_522 - .L_521)
.L_521:
        /*0038*/ 	.word	0x00000000


	//----- nvinfo : EIATTR_CBANK_PARAM_SIZE
	.align		4
.L_522:
        /*003c*/ 	.byte	0x03, 0x19
        /*003e*/ 	.short	0x0280


	//----- nvinfo : EIATTR_PARAM_CBANK
	.align		4
        /*0040*/ 	.byte	0x04, 0x0a
        /*0042*/ 	.short	(.L_524 - .L_523)
	.align		4
.L_523:
        /*0044*/ 	.word	index@(.nv.constant0._ZN5flash44flash_bwd_dq_dk_dv_loop_seqk_parallel_kernelI23Flash_bwd_kernel_traitsILi256ELi64ELi32ELi8ELi4ELi1ELi2ELb1ELb1EN7cutlass6half_tE19Flash_kernel_traitsILi256ELi64ELi32ELi8ES3_EELb0ELb0ELb1ELb1ELb0ELb0ELb1EEEvNS_16Flash_bwd_paramsE)
        /*0048*/ 	.short	0x0210
        /*004a*/ 	.short	0x0280


	//----- nvinfo : EIATTR_SW_WAR
	.align		4
.L_524:
        /*004c*/ 	.byte	0x04, 0x36
        /*004e*/ 	.short	(.L_526 - .L_525)
.L_525:
        /*0050*/ 	.word	0x00000008
.L_526:


//--------------------- .nv.info._ZN5flash25flash_bwd_dot_do_o_kernelILb0E23Flash_bwd_kernel_traitsILi256ELi64ELi32ELi8ELi4ELi1ELi2ELb1ELb1EN7cutlass6half_tE19Flash_kernel_traitsILi256ELi64ELi32ELi8ES3_EEEEvNS_16Flash_bwd_paramsE --------------------------
	.section	.nv.info._ZN5flash25flash_bwd_dot_do_o_kernelILb0E23Flash_bwd_kernel_traitsILi256ELi64ELi32ELi8ELi4ELi1ELi2ELb1ELb1EN7cutlass6half_tE19Flash_kernel_traitsILi256ELi64ELi32ELi8ES3_EEEEvNS_16Flash_bwd_paramsE,"",@"SHT_CUDA_INFO"
	.sectionflags	@""
	.align	4


	//----- nvinfo : EIATTR_CUDA_API_VERSION
	.align		4
        /*0000*/ 	.byte	0x04, 0x37
        /*0002*/ 	.short	(.L_528 - .L_527)
.L_527:
        /*0004*/ 	.word	0x00000082


	//----- nvinfo : EIATTR_KPARAM_INFO
	.align		4
.L_528:
        /*0008*/ 	.byte	0x04, 0x17
        /*000a*/ 	.short	(.L_530 - .L_529)
.L_529:
        /*000c*/ 	.word	0x00000000
        /*0010*/ 	.short	0x0000
        /*0012*/ 	.short	0x0000
        /*0014*/ 	.byte	0x00, 0xf0, 0x01, 0x0a


	//----- nvinfo : EIATTR_SPARSE_MMA_MASK
	.align		4
.L_530:
        /*0018*/ 	.byte	0x03, 0x50
        /*001a*/ 	.short	0x0000


	//----- nvinfo : EIATTR_MAXREG_COUNT
	.align		4
        /*001c*/ 	.byte	0x03, 0x1b
        /*001e*/ 	.short	0x00ff


	//----- nvinfo : EIATTR_MERCURY_ISA_VERSION
	.align		4
        /*0020*/ 	.byte	0x03, 0x5f
        /*0022*/ 	.short	0x0101


	//----- nvinfo : EIATTR_COOP_GROUP_MASK_REGIDS
	.align		4
        /*0024*/ 	.byte	0x04, 0x29
        /*0026*/ 	.short	(.L_532 - .L_531)


	//   ....[0]....
.L_531:
        /*0028*/ 	.word	0xffffffff


	//   ....[1]....
        /*002c*/ 	.word	0xffffffff


	//   ....[2]....
        /*0030*/ 	.word	0xffffffff


	//   ....[3]....
        /*0034*/ 	.word	0xffffffff


	//   ....[4]....
        /*0038*/ 	.word	0xffffffff


	//   ....[5]....
        /*003c*/ 	.word	0xffffffff


	//----- nvinfo : EIATTR_COOP_GROUP_INSTR_OFFSETS
	.align		4
.L_532:
        /*0040*/ 	.byte	0x04, 0x28
        /*0042*/ 	.short	(.L_534 - .L_533)


	//   ....[0]....
.L_533:
        /*0044*/ 	.word	0x00001bd0


	//   ....[1]....
        /*0048*/ 	.word	0x00001bf0


	//   ....[2]....
        /*004c*/ 	.word	0x00001c30


	//   ....[3]....
        /*0050*/ 	.word	0x00001c50


	//   ....[4]....
        /*0054*/ 	.word	0x00001ca0


	//   ....[5]....
        /*0058*/ 	.word	0x00001cd0


	//----- nvinfo : EIATTR_EXIT_INSTR_OFFSETS
	.align		4
.L_534:
        /*005c*/ 	.byte	0x04, 0x1c
        /*005e*/ 	.short	(.L_536 - .L_535)


	//   ....[0]....
.L_535:
        /*0060*/ 	.word	0x00000100


	//   ....[1]....
        /*0064*/ 	.word	0x00001d30


	//   ....[2]....
        /*0068*/ 	.word	0x00001d50


	//----- nvinfo : EIATTR_CRS_STACK_SIZE
	.align		4
.L_536:
        /*006c*/ 	.byte	0x04, 0x1e
        /*006e*/ 	.short	(.L_538 - .L_537)
.L_537:
        /*0070*/ 	.word	0x00000000


	//----- nvinfo : EIATTR_CBANK_PARAM_SIZE
	.align		4
.L_538:
        /*0074*/ 	.byte	0x03, 0x19
        /*0076*/ 	.short	0x0280


	//----- nvinfo : EIATTR_PARAM_CBANK
	.align		4
        /*0078*/ 	.byte	0x04, 0x0a
        /*007a*/ 	.short	(.L_540 - .L_539)
	.align		4
.L_539:
        /*007c*/ 	.word	index@(.nv.constant0._ZN5flash25flash_bwd_dot_do_o_kernelILb0E23Flash_bwd_kernel_traitsILi256ELi64ELi32ELi8ELi4ELi1ELi2ELb1ELb1EN7cutlass6half_tE19Flash_kernel_traitsILi256ELi64ELi32ELi8ES3_EEEEvNS_16Flash_bwd_paramsE)
        /*0080*/ 	.short	0x0210
        /*0082*/ 	.short	0x0280


	//----- nvinfo : EIATTR_SW_WAR
	.align		4
.L_540:
        /*0084*/ 	.byte	0x04, 0x36
        /*0086*/ 	.short	(.L_542 - .L_541)
.L_541:
        /*0088*/ 	.word	0x00000008
.L_542:


//--------------------- .nv.info._ZN5flash25flash_bwd_dot_do_o_kernelILb1E23Flash_bwd_kernel_traitsILi256ELi64ELi32ELi8ELi4ELi1ELi2ELb1ELb1EN7cutlass6half_tE19Flash_kernel_traitsILi256ELi64ELi32ELi8ES3_EEEEvNS_16Flash_bwd_paramsE --------------------------
	.section	.nv.info._ZN5flash25flash_bwd_dot_do_o_kernelILb1E23Flash_bwd_kernel_traitsILi256ELi64ELi32ELi8ELi4ELi1ELi2ELb1ELb1EN7cutlass6half_tE19Flash_kernel_traitsILi256ELi64ELi32ELi8ES3_EEEEvNS_16Flash_bwd_paramsE,"",@"SHT_CUDA_INFO"
	.sectionflags	@""
	.align	4


	//----- nvinfo : EIATTR_CUDA_API_VERSION
	.align		4
        /*0000*/ 	.byte	0x04, 0x37
        /*0002*/ 	.short	(.L_544 - .L_543)
.L_543:
        /*0004*/ 	.word	0x00000082


	//----- nvinfo : EIATTR_KPARAM_INFO
	.align		4
.L_544:
        /*0008*/ 	.byte	0x04, 0x17
        /*000a*/ 	.short	(.L_546 - .L_545)
.L_545:
        /*000c*/ 	.word	0x00000000
        /*0010*/ 	.short	0x0000
        /*0012*/ 	.short	0x0000
        /*0014*/ 	.byte	0x00, 0xf0, 0x01, 0x0a


	//----- nvinfo : EIATTR_SPARSE_MMA_MASK
	.align		4
.L_546:
        /*0018*/ 	.byte	0x03, 0x50
        /*001a*/ 	.short	0x0000


	//----- nvinfo : EIATTR_MAXREG_COUNT
	.align		4
        /*001c*/ 	.byte	0x03, 0x1b
        /*001e*/ 	.short	0x00ff


	//----- nvinfo : EIATTR_MERCURY_ISA_VERSION
	.align		4
        /*0020*/ 	.byte	0x03, 0x5f
        /*0022*/ 	.short	0x0101


	//----- nvinfo : EIATTR_COOP_GROUP_MASK_REGIDS
	.align		4
        /*0024*/ 	.byte	0x04, 0x29
        /*0026*/ 	.short	(.L_548 - .L_547)


	//   ....[0]....
.L_547:
        /*0028*/ 	.word	0xffffffff


	//   ....[1]....
        /*002c*/ 	.word	0xffffffff


	//   ....[2]....
        /*0030*/ 	.word	0xffffffff


	//   ....[3]....
        /*0034*/ 	.word	0xffffffff


	//   ....[4]....
        /*0038*/ 	.word	0xffffffff


	//   ....[5]....
        /*003c*/ 	.word	0xffffffff


	//----- nvinfo : EIATTR_COOP_GROUP_INSTR_OFFSETS
	.align		4
.L_548:
        /*0040*/ 	.byte	0x04, 0x28
        /*0042*/ 	.short	(.L_550 - .L_549)


	//   ....[0]....
.L_549:
        /*0044*/ 	.word	0x00001f10


	//   ....[1]....
        /*0048*/ 	.word	0x00001f20


	//   ....[2]....
        /*004c*/ 	.word	0x00001f60


	//   ....[3]....
        /*0050*/ 	.word	0x00001f90


	//   ....[4]....
        /*0054*/ 	.word	0x00001ff0


	//   ....[5]....
        /*0058*/ 	.word	0x00002000


	//----- nvinfo : EIATTR_EXIT_INSTR_OFFSETS
	.align		4
.L_550:
        /*005c*/ 	.byte	0x04, 0x1c
        /*005e*/ 	.short	(.L_552 - .L_551)


	//   ....[0]....
.L_551:
        /*0060*/ 	.word	0x00000100


	//   ....[1]....
        /*0064*/ 	.word	0x000021d0


	//----- nvinfo : EIATTR_CRS_STACK_SIZE
	.align		4
.L_552:
        /*0068*/ 	.byte	0x04, 0x1e
        /*006a*/ 	.short	(.L_554 - .L_553)
.L_553:
        /*006c*/ 	.word	0x00000000


	//----- nvinfo : EIATTR_CBANK_PARAM_SIZE
	.align		4
.L_554:
        /*0070*/ 	.byte	0x03, 0x19
        /*0072*/ 	.short	0x0280


	//----- nvinfo : EIATTR_PARAM_CBANK
	.align		4
        /*0074*/ 	.byte	0x04, 0x0a
        /*0076*/ 	.short	(.L_556 - .L_555)
	.align		4
.L_555:
        /*0078*/ 	.word	index@(.nv.constant0._ZN5flash25flash_bwd_dot_do_o_kernelILb1E23Flash_bwd_kernel_traitsILi256ELi64ELi32ELi8ELi4ELi1ELi2ELb1ELb1EN7cutlass6half_tE19Flash_kernel_traitsILi256ELi64ELi32ELi8ES3_EEEEvNS_16Flash_bwd_paramsE)
        /*007c*/ 	.short	0x0210
        /*007e*/ 	.short	0x0280


	//----- nvinfo : EIATTR_SW_WAR
	.align		4
.L_556:
        /*0080*/ 	.byte	0x04, 0x36
        /*0082*/ 	.short	(.L_558 - .L_557)
.L_557:
        /*0084*/ 	.word	0x00000008
.L_558:


//--------------------- .nv.info._ZN5flash44flash_bwd_dq_dk_dv_loop_seqk_parallel_kernelI23Flash_bwd_kernel_traitsILi256ELi64ELi64ELi8ELi4ELi2ELi2ELb0ELb1EN7cutlass6half_tE19Flash_kernel_traitsILi256ELi64ELi64ELi8ES3_EELb0ELb0ELb0ELb0ELb0ELb0ELb0EEEvNS_16Flash_bwd_paramsE --------------------------
	.section	.nv.info._ZN5flash44flash_bwd_dq_dk_dv_loop_seqk_parallel_kernelI23Flash_bwd_kernel_traitsILi256ELi64ELi64ELi8ELi4ELi2ELi2ELb0ELb1EN7cutlass6half_tE19Flash_kernel_traitsILi256ELi64ELi64ELi8ES3_EELb0ELb0ELb0ELb0ELb0ELb0ELb0EEEvNS_16Flash_bwd_paramsE,"",@"SHT_CUDA_INFO"
	.sectionflags	@""
	.align	4


	//----- nvinfo : EIATTR_CUDA_API_VERSION
	.align		4
        /*0000*/ 	.byte	0x04, 0x37
        /*0002*/ 	.short	(.L_560 - .L_559)
.L_559:
        /*0004*/ 	.word	0x00000082


	//----- nvinfo : EIATTR_KPARAM_INFO
	.align		4
.L_560:
        /*0008*/ 	.byte	0x04, 0x17
        /*000a*/ 	.short	(.L_562 - .L_561)
.L_561:
        /*000c*/ 	.word	0x00000000
        /*0010*/ 	.short	0x0000
        /*0012*/ 	.short	0x0000
        /*0014*/ 	.byte	0x00, 0xf0, 0x01, 0x0a


	//----- nvinfo : EIATTR_SPARSE_MMA_MASK
	.align		4
.L_562:
        /*0018*/ 	.byte	0x03, 0x50
        /*001a*/ 	.short	0x0000


	//----- nvinfo : EIATTR_MAXREG_COUNT
	.align		4
        /*001c*/ 	.byte	0x03, 0x1b
        /*001e*/ 	.short	0x00ff


	//----- nvinfo : EIATTR_NUM_BARRIERS
	.align		4
        /*0020*/ 	.byte	0x02, 0x4c
        /*0022*/ 	.byte	0x01
	.zero		1


	//----- nvinfo : EIATTR_ANNOTATIONS
	.align		4
        /*0024*/ 	.byte	0x04, 0x55
        /*0026*/ 	.short	(.L_564 - .L_563)


	//   ....[0]....
.L_563:
        /*0028*/ 	.word	0x00000001
        /*002c*/ 	.byte	0xa0, 0x00, 0x00, 0x00, 0x01, 0x00, 0x00, 0x00, 0x40, 0x08, 0x00, 0x00, 0x01, 0x00, 0x00, 0x00
        /*003c*/ 	.byte	0x30, 0x2a, 0x00, 0x00, 0x01, 0x00, 0x00, 0x00, 0x10, 0xa2, 0x00, 0x00


	//----- nvinfo : EIATTR_MERCURY_ISA_VERSION
	.align		4
.L_564:
        /*0048*/ 	.byte	0x03, 0x5f
        /*004a*/ 	.short	0x0101


	//----- nvinfo : EIATTR_EXIT_INSTR_OFFSETS
	.align		4
        /*004c*/ 	.byte	0x04, 0x1c
        /*004e*/ 	.short	(.L_566 - .L_565)


	//   ....[0]....
.L_565:
        /*0050*/ 	.word	0x000000c0


	//   ....[1]....
        /*0054*/ 	.word	0x0000a2a0


	//----- nvinfo : EIATTR_CRS_STACK_SIZE
	.align		4
.L_566:
        /*0058*/ 	.byte	0x04, 0x1e
        /*005a*/ 	.short	(.L_568 - .L_567)
.L_567:
        /*005c*/ 	.word	0x00000000


	//----- nvinfo : EIATTR_CBANK_PARAM_SIZE
	.align		4
.L_568:
        /*0060*/ 	.byte	0x03, 0x19
        /*0062*/ 	.short	0x0280


	//----- nvinfo : EIATTR_PARAM_CBANK
	.align		4
        /*0064*/ 	.byte	0x04, 0x0a
        /*0066*/ 	.short	(.L_570 - .L_569)
	.align		4
.L_569:
        /*0068*/ 	.word	index@(.nv.constant0._ZN5flash44flash_bwd_dq_dk_dv_loop_seqk_parallel_kernelI23Flash_bwd_kernel_traitsILi256ELi64ELi64ELi8ELi4ELi2ELi2ELb0ELb1EN7cutlass6half_tE19Flash_kernel_traitsILi256ELi64ELi64ELi8ES3_EELb0ELb0ELb0ELb0ELb0ELb0ELb0EEEvNS_16Flash_bwd_paramsE)
        /*006c*/ 	.short	0x0210
        /*006e*/ 	.short	0x0280


	//----- nvinfo : EIATTR_SW_WAR
	.align		4
.L_570:
        /*0070*/ 	.byte	0x04, 0x36
        /*0072*/ 	.short	(.L_572 - .L_571)
.L_571:
        /*0074*/ 	.word	0x00000008
.L_572:


//--------------------- .nv.info._ZN5flash44flash_bwd_dq_dk_dv_loop_seqk_parallel_kernelI23Flash_bwd_kernel_traitsILi256ELi64ELi64ELi8ELi4ELi2ELi2ELb0ELb1EN7cutlass6half_tE19Flash_kernel_traitsILi256ELi64ELi64ELi8ES3_EELb0ELb0ELb1ELb0ELb0ELb0ELb0EEEvNS_16Flash_bwd_paramsE --------------------------
	.section	.nv.info._ZN5flash44flash_bwd_dq_dk_dv_loop_seqk_parallel_kernelI23Flash_bwd_kernel_traitsILi256ELi64ELi64ELi8ELi4ELi2ELi2ELb0ELb1EN7cutlass6half_tE19Flash_kernel_traitsILi256ELi64ELi64ELi8ES3_EELb0ELb0ELb1ELb0ELb0ELb0ELb0EEEvNS_16Flash_bwd_paramsE,"",@"SHT_CUDA_INFO"
	.sectionflags	@""
	.align	4


	//----- nvinfo : EIATTR_CUDA_API_VERSION
	.align		4
        /*0000*/ 	.byte	0x04, 0x37
        /*0002*/ 	.short	(.L_574 - .L_573)
.L_573:
        /*0004*/ 	.word	0x00000082


	//----- nvinfo : EIATTR_KPARAM_INFO
	.align		4
.L_574:
        /*0008*/ 	.byte	0x04, 0x17
        /*000a*/ 	.short	(.L_576 - .L_575)
.L_575:
        /*000c*/ 	.word	0x00000000
        /*0010*/ 	.short	0x0000
        /*0012*/ 	.short	0x0000
        /*0014*/ 	.byte	0x00, 0xf0, 0x01, 0x0a


	//----- nvinfo : EIATTR_SPARSE_MMA_MASK
	.align		4
.L_576:
        /*0018*/ 	.byte	0x03, 0x50
        /*001a*/ 	.short	0x0000


	//----- nvinfo : EIATTR_MAXREG_COUNT
	.align		4
        /*001c*/ 	.byte	0x03, 0x1b
        /*001e*/ 	.short	0x00ff


	//----- nvinfo : EIATTR_NUM_BARRIERS
	.align		4
        /*0020*/ 	.byte	0x02, 0x4c
        /*0022*/ 	.byte	0x01
	.zero		1


	//----- nvinfo : EIATTR_ANNOTATIONS
	.align		4
        /*0024*/ 	.byte	0x04, 0x55
        /*0026*/ 	.short	(.L_578 - .L_577)


	//   ....[0]....
.L_577:
        /*0028*/ 	.word	0x00000001
        /*002c*/ 	.byte	0xa0, 0x00, 0x00, 0x00, 0x01, 0x00, 0x00, 0x00, 0xe0, 0xa3, 0x00, 0x00


	//----- nvinfo : EIATTR_MERCURY_ISA_VERSION
	.align		4
.L_578:
        /*0038*/ 	.byte	0x03, 0x5f
        /*003a*/ 	.short	0x0101


	//----- nvinfo : EIATTR_EXIT_INSTR_OFFSETS
	.align		4
        /*003c*/ 	.byte	0x04, 0x1c
        /*003e*/ 	.short	(.L_580 - .L_579)


	//   ....[0]....
.L_579:
        /*0040*/ 	.word	0x000000c0


	//   ....[1]....
        /*0044*/ 	.word	0x0000a470


	//----- nvinfo : EIATTR_CRS_STACK_SIZE
	.align		4
.L_580:
        /*0048*/ 	.byte	0x04, 0x1e
        /*004a*/ 	.short	(.L_582 - .L_581)
.L_581:
        /*004c*/ 	.word	0x00000000


	//----- nvinfo : EIATTR_CBANK_PARAM_SIZE
	.align		4
.L_582:
        /*0050*/ 	.byte	0x03, 0x19
        /*0052*/ 	.short	0x0280


	//----- nvinfo : EIATTR_PARAM_CBANK
	.align		4
        /*0054*/ 	.byte	0x04, 0x0a
        /*0056*/ 	.short	(.L_584 - .L_583)
	.align		4
.L_583:
        /*0058*/ 	.word	index@(.nv.constant0._ZN5flash44flash_bwd_dq_dk_dv_loop_seqk_parallel_kernelI23Flash_bwd_kernel_traitsILi256ELi64ELi64ELi8ELi4ELi2ELi2ELb0ELb1EN7cutlass6half_tE19Flash_kernel_traitsILi256ELi64ELi64ELi8ES3_EELb0ELb0ELb1ELb0ELb0ELb0ELb0EEEvNS_16Flash_bwd_paramsE)
        /*005c*/ 	.short	0x0210
        /*005e*/ 	.short	0x0280


	//----- nvinfo : EIATTR_SW_WAR
	.align		4
.L_584:
        /*0060*/ 	.byte	0x04, 0x36
        /*0062*/ 	.short	(.L_586 - .L_585)
.L_585:
        /*0064*/ 	.word	0x00000008
.L_586:


//--------------------- .nv.info._ZN5flash44flash_bwd_dq_dk_dv_loop_seqk_parallel_kernelI23Flash_bwd_kernel_traitsILi256ELi64ELi64ELi8ELi4ELi2ELi2ELb0ELb1EN7cutlass6half_tE19Flash_kernel_traitsILi256ELi64ELi64ELi8ES3_EELb0ELb0ELb0ELb0ELb0ELb1ELb0EEEvNS_16Flash_bwd_paramsE --------------------------
	.section	.nv.info._ZN5flash44flash_bwd_dq_dk_dv_loop_seqk_parallel_kernelI23Flash_bwd_kernel_traitsILi256ELi64ELi64ELi8ELi4ELi2ELi2ELb0ELb1EN7cutlass6half_tE19Flash_kernel_traitsILi256ELi64ELi64ELi8ES3_EELb0ELb0ELb0ELb0ELb0ELb1ELb0EEEvNS_16Flash_bwd_paramsE,"",@"SHT_CUDA_INFO"
	.sectionflags	@""
	.align	4


	//----- nvinfo : EIATTR_CUDA_API_VERSION
	.align		4
        /*0000*/ 	.byte	0x04, 0x37
        /*0002*/ 	.short	(.L_588 - .L_587)
.L_587:
        /*0004*/ 	.word	0x00000082


	//----- nvinfo : EIATTR_KPARAM_INFO
	.align		4
.L_588:
        /*0008*/ 	.byte	0x04, 0x17
        /*000a*/ 	.short	(.L_590 - .L_589)
.L_589:
        /*000c*/ 	.word	0x00000000
        /*0010*/ 	.short	0x0000
        /*0012*/ 	.short	0x0000
        /*0014*/ 	.byte	0x00, 0xf0, 0x01, 0x0a


	//----- nvinfo : EIATTR_SPARSE_MMA_MASK
	.align		4
.L_590:
        /*0018*/ 	.byte	0x03, 0x50
        /*001a*/ 	.short	0x0000


	//----- nvinfo : EIATTR_MAXREG_COUNT
	.align		4
        /*001c*/ 	.byte	0x03, 0x1b
        /*001e*/ 	.short	0x00ff


	//----- nvinfo : EIATTR_NUM_BARRIERS
	.align		4
        /*0020*/ 	.byte	0x02, 0x4c
        /*0022*/ 	.byte	0x01
	.zero		1


	//----- nvinfo : EIATTR_MERCURY_ISA_VERSION
	.align		4
        /*0024*/ 	.byte	0x03, 0x5f
        /*0026*/ 	.short	0x0101


	//----- nvinfo : EIATTR_EXIT_INSTR_OFFSETS
	.align		4
        /*0028*/ 	.byte	0x04, 0x1c
        /*002a*/ 	.short	(.L_592 - .L_591)


	//   ....[0]....
.L_591:
        /*002c*/ 	.word	0x00000090


	//   ....[1]....
        /*0030*/ 	.word	0x00008780


	//----- nvinfo : EIATTR_CRS_STACK_SIZE
	.align		4
.L_592:
        /*0034*/ 	.byte	0x04, 0x1e
        /*0036*/ 	.short	(.L_594 - .L_593)
.L_593:
        /*0038*/ 	.word	0x00000000


	//----- nvinfo : EIATTR_CBANK_PARAM_SIZE
	.align		4
.L_594:
        /*003c*/ 	.byte	0x03, 0x19
        /*003e*/ 	.short	0x0280


	//----- nvinfo : EIATTR_PARAM_CBANK
	.align		4
        /*0040*/ 	.byte	0x04, 0x0a
        /*0042*/ 	.short	(.L_596 - .L_595)
	.align		4
.L_595:
        /*0044*/ 	.word	index@(.nv.constant0._ZN5flash44flash_bwd_dq_dk_dv_loop_seqk_parallel_kernelI23Flash_bwd_kernel_traitsILi256ELi64ELi64ELi8ELi4ELi2ELi2ELb0ELb1EN7cutlass6half_tE19Flash_kernel_traitsILi256ELi64ELi64ELi8ES3_EELb0ELb0ELb0ELb0ELb0ELb1ELb0EEEvNS_16Flash_bwd_paramsE)
        /*0048*/ 	.short	0x0210
        /*004a*/ 	.short	0x0280


	//----- nvinfo : EIATTR_SW_WAR
	.align		4
.L_596:
        /*004c*/ 	.byte	0x04, 0x36
        /*004e*/ 	.short	(.L_598 - .L_597)
.L_597:
        /*0050*/ 	.word	0x00000008
.L_598:


//--------------------- .nv.info._ZN5flash44flash_bwd_dq_dk_dv_loop_seqk_parallel_kernelI23Flash_bwd_kernel_traitsILi256ELi64ELi64ELi8ELi4ELi2ELi2ELb0ELb1EN7cutlass6half_tE19Flash_kernel_traitsILi256ELi64ELi64ELi8ES3_EELb0ELb0ELb0ELb1ELb0ELb0ELb0EEEvNS_16Flash_bwd_paramsE --------------------------
	.section	.nv.info._ZN5flash44flash_bwd_dq_dk_dv_loop_seqk_parallel_kernelI23Flash_bwd_kernel_traitsILi256ELi64ELi64ELi8ELi4ELi2ELi2ELb0ELb1EN7cutlass6half_tE19Flash_kernel_traitsILi256ELi64ELi64ELi8ES3_EELb0ELb0ELb0ELb1ELb0ELb0ELb0EEEvNS_16Flash_bwd_paramsE,"",@"SHT_CUDA_INFO"
	.sectionflags	@""
	.align	4


	//----- nvinfo : EIATTR_CUDA_API_VERSION
	.align		4
        /*0000*/ 	.byte	0x04, 0x37
        /*0002*/ 	.short	(.L_600 - .L_599)
.L_599:
        /*0004*/ 	.word	0x00000082


	//----- nvinfo : EIATTR_KPARAM_INFO
	.align		4
.L_600:
        /*0008*/ 	.byte	0x04, 0x17
        /*000a*/ 	.short	(.L_602 - .L_601)
.L_601:
        /*000c*/ 	.word	0x00000000
        /*0010*/ 	.short	0x0000
        /*0012*/ 	.short	0x0000
        /*0014*/ 	.byte	0x00, 0xf0, 0x01, 0x0a


	//----- nvinfo : EIATTR_SPARSE_MMA_MASK
	.align		4
.L_602:
        /*0018*/ 	.byte	0x03, 0x50
        /*001a*/ 	.short	0x0000


	//----- nvinfo : EIATTR_MAXREG_COUNT
	.align		4
        /*001c*/ 	.byte	0x03, 0x1b
        /*001e*/ 	.short	0x00ff


	//----- nvinfo : EIATTR_NUM_BARRIERS
	.align		4
        /*0020*/ 	.byte	0x02, 0x4c
        /*0022*/ 	.byte	0x01
	.zero		1


	//----- nvinfo : EIATTR_MERCURY_ISA_VERSION
	.align		4
        /*0024*/ 	.byte	0x03, 0x5f
        /*0026*/ 	.short	0x0101


	//----- nvinfo : EIATTR_EXIT_INSTR_OFFSETS
	.align		4
        /*0028*/ 	.byte	0x04, 0x1c
        /*002a*/ 	.short	(.L_604 - .L_603)


	//   ....[0]....
.L_603:
        /*002c*/ 	.word	0x00000090


	//   ....[1]....
        /*0030*/ 	.word	0x0000a760


	//----- nvinfo : EIATTR_CRS_STACK_SIZE
	.align		4
.L_604:
        /*0034*/ 	.byte	0x04, 0x1e
        /*0036*/ 	.short	(.L_606 - .L_605)
.L_605:
        /*0038*/ 	.word	0x00000000


	//----- nvinfo : EIATTR_CBANK_PARAM_SIZE
	.align		4
.L_606:
        /*003c*/ 	.byte	0x03, 0x19
        /*003e*/ 	.short	0x0280


	//----- nvinfo : EIATTR_PARAM_CBANK
	.align		4
        /*0040*/ 	.byte	0x04, 0x0a
        /*0042*/ 	.short	(.L_608 - .L_607)
	.align		4
.L_607:
        /*0044*/ 	.word	index@(.nv.constant0._ZN5flash44flash_bwd_dq_dk_dv_loop_seqk_parallel_kernelI23Flash_bwd_kernel_traitsILi256ELi64ELi64ELi8ELi4ELi2ELi2ELb0ELb1EN7cutlass6half_tE19Flash_kernel_traitsILi256ELi64ELi64ELi8ES3_EELb0ELb0ELb0ELb1ELb0ELb0ELb0EEEvNS_16Flash_bwd_paramsE)
        /*0048*/ 	.short	0x0210
        /*004a*/ 	.short	0x0280


	//----- nvinfo : EIATTR_SW_WAR
	.align		4
.L_608:
        /*004c*/ 	.byte	0x04, 0x36
        /*004e*/ 	.short	(.L_610 - .L_609)
.L_609:
        /*0050*/ 	.word	0x00000008
.L_610:


//--------------------- .nv.info._ZN5flash44flash_bwd_dq_dk_dv_loop_seqk_parallel_kernelI23Flash_bwd_kernel_traitsILi256ELi64ELi64ELi8ELi4ELi2ELi2ELb0ELb1EN7cutlass6half_tE19Flash_kernel_traitsILi256ELi64ELi64ELi8ES3_EELb0ELb0ELb1ELb0ELb0ELb1ELb0EEEvNS_16Flash_bwd_paramsE --------------------------
	.section	.nv.info._ZN5flash44flash_bwd_dq_dk_dv_loop_seqk_parallel_kernelI23Flash_bwd_kernel_traitsILi256ELi64ELi64ELi8ELi4ELi2ELi2ELb0ELb1EN7cutlass6half_tE19Flash_kernel_traitsILi256ELi64ELi64ELi8ES3_EELb0ELb0ELb1ELb0ELb0ELb1ELb0EEEvNS_16Flash_bwd_paramsE,"",@"SHT_CUDA_INFO"
	.sectionflags	@""
	.align	4


	//----- nvinfo : EIATTR_CUDA_API_VERSION
	.align		4
        /*0000*/ 	.byte	0x04, 0x37
        /*0002*/ 	.short	(.L_612 - .L_611)
.L_611:
        /*0004*/ 	.word	0x00000082


	//----- nvinfo : EIATTR_KPARAM_INFO
	.align		4
.L_612:
        /*0008*/ 	.byte	0x04, 0x17
        /*000a*/ 	.short	(.L_614 - .L_613)
.L_613:
        /*000c*/ 	.word	0x00000000
        /*0010*/ 	.short	0x0000
        /*0012*/ 	.short	0x0000
        /*0014*/ 	.byte	0x00, 0xf0, 0x01, 0x0a


	//----- nvinfo : EIATTR_SPARSE_MMA_MASK
	.align		4
.L_614:
        /*0018*/ 	.byte	0x03, 0x50
        /*001a*/ 	.short	0x0000


	//----- nvinfo : EIATTR_MAXREG_COUNT
	.align		4
        /*001c*/ 	.byte	0x03, 0x1b
        /*001e*/ 	.short	0x00ff


	//----- nvinfo : EIATTR_NUM_BARRIERS
	.align		4
        /*0020*/ 	.byte	0x02, 0x4c
        /*0022*/ 	.byte	0x01
	.zero		1


	//----- nvinfo : EIATTR_MERCURY_ISA_VERSION
	.align		4
        /*0024*/ 	.byte	0x03, 0x5f
        /*0026*/ 	.short	0x0101


	//----- nvinfo : EIATTR_EXIT_INSTR_OFFSETS
	.align		4
        /*0028*/ 	.byte	0x04, 0x1c
        /*002a*/ 	.short	(.L_616 - .L_615)


	//   ....[0]....
.L_615:
        /*002c*/ 	.word	0x000000a0


	//   ....[1]....
        /*0030*/ 	.word	0x00008a80


	//----- nvinfo : EIATTR_CRS_STACK_SIZE
	.align		4
.L_616:
        /*0034*/ 	.byte	0x04, 0x1e
        /*0036*/ 	.short	(.L_618 - .L_617)
.L_617:
        /*0038*/ 	.word	0x00000000


	//----- nvinfo : EIATTR_CBANK_PARAM_SIZE
	.align		4
.L_618:
        /*003c*/ 	.byte	0x03, 0x19
        /*003e*/ 	.short	0x0280


	//----- nvinfo : EIATTR_PARAM_CBANK
	.align		4
        /*0040*/ 	.byte	0x04, 0x0a
        /*0042*/ 	.short	(.L_620 - .L_619)
	.align		4
.L_619:
        /*0044*/ 	.word	index@(.nv.constant0._ZN5flash44flash_bwd_dq_dk_dv_loop_seqk_parallel_kernelI23Flash_bwd_kernel_traitsILi256ELi64ELi64ELi8ELi4ELi2ELi2ELb0ELb1EN7cutlass6half_tE19Flash_kernel_traitsILi256ELi64ELi64ELi8ES3_EELb0ELb0ELb1ELb0ELb0ELb1ELb0EEEvNS_16Flash_bwd_paramsE)
        /*0048*/ 	.short	0x0210
        /*004a*/ 	.short	0x0280


	//----- nvinfo : EIATTR_SW_WAR
	.align		4
.L_620:
        /*004c*/ 	.byte	0x04, 0x36
        /*004e*/ 	.short	(.L_622 - .L_621)
.L_621:
        /*0050*/ 	.word	0x00000008
.L_622:


//--------------------- .nv.info._ZN5flash44flash_bwd_dq_dk_dv_loop_seqk_parallel_kernelI23Flash_bwd_kernel_traitsILi256ELi64ELi64ELi8ELi4ELi2ELi2ELb0ELb1EN7cutlass6half_tE19Flash_kernel_traitsILi256ELi64ELi64ELi8ES3_EELb0ELb0ELb1ELb1ELb0ELb0ELb0EEEvNS_16Flash_bwd_paramsE --------------------------
	.section	.nv.info._ZN5flash44flash_bwd_dq_dk_dv_loop_seqk_parallel_kernelI23Flash_bwd_kernel_traitsILi256ELi64ELi64ELi8ELi4ELi2ELi2ELb0ELb1EN7cutlass6half_tE19Flash_kernel_traitsILi256ELi64ELi64ELi8ES3_EELb0ELb0ELb1ELb1ELb0ELb0ELb0EEEvNS_16Flash_bwd_paramsE,"",@"SHT_CUDA_INFO"
	.sectionflags	@""
	.align	4


	//----- nvinfo : EIATTR_CUDA_API_VERSION
	.align		4
        /*0000*/ 	.byte	0x04, 0x37
        /*0002*/ 	.short	(.L_624 - .L_623)
.L_623:
        /*0004*/ 	.word	0x00000082


	//----- nvinfo : EIATTR_KPARAM_INFO
	.align		4
.L_624:
        /*0008*/ 	.byte	0x04, 0x17
        /*000a*/ 	.short	(.L_626 - .L_625)
.L_625:
        /*000c*/ 	.word	0x00000000
        /*0010*/ 	.short	0x0000
        /*0012*/ 	.short	0x0000
        /*0014*/ 	.byte	0x00, 0xf0, 0x01, 0x0a


	//----- nvinfo : EIATTR_SPARSE_MMA_MASK
	.align		4
.L_626:
        /*0018*/ 	.byte	0x03, 0x50
        /*001a*/ 	.short	0x0000


	//----- nvinfo : EIATTR_MAXREG_COUNT
	.align		4
        /*001c*/ 	.byte	0x03, 0x1b
        /*001e*/ 	.short	0x00ff


	//----- nvinfo : EIATTR_NUM_BARRIERS
	.align		4
        /*0020*/ 	.byte	0x02, 0x4c
        /*0022*/ 	.byte	0x01
	.zero		1


	//----- nvinfo : EIATTR_MERCURY_ISA_VERSION
	.align		4
        /*0024*/ 	.byte	0x03, 0x5f
        /*0026*/ 	.short	0x0101


	//----- nvinfo : EIATTR_EXIT_INSTR_OFFSETS
	.align		4
        /*0028*/ 	.byte	0x04, 0x1c
        /*002a*/ 	.short	(.L_628 - .L_627)


	//   ....[0]....
.L_627:
        /*002c*/ 	.word	0x00000090


	//   ....[1]....
        /*0030*/ 	.word	0x0000a910


	//----- nvinfo : EIATTR_CRS_STACK_SIZE
	.align		4
.L_628:
        /*0034*/ 	.byte	0x04, 0x1e
        /*0036*/ 	.short	(.L_630 - .L_629)
.L_629:
        /*0038*/ 	.word	0x00000000


	//----- nvinfo : EIATTR_CBANK_PARAM_SIZE
	.align		4
.L_630:
        /*003c*/ 	.byte	0x03, 0x19
        /*003e*/ 	.short	0x0280


	//----- nvinfo : EIATTR_PARAM_CBANK
	.align		4
        /*0040*/ 	.byte	0x04, 0x0a
        /*0042*/ 	.short	(.L_632 - .L_631)
	.align		4
.L_631:
        /*0044*/ 	.word	index@(.nv.constant0._ZN5flash44flash_bwd_dq_dk_dv_loop_seqk_parallel_kernelI23Flash_bwd_kernel_traitsILi256ELi64ELi64ELi8ELi4ELi2ELi2ELb0ELb1EN7cutlass6half_tE19Flash_kernel_traitsILi256ELi64ELi64ELi8ES3_EELb0ELb0ELb1ELb1ELb0ELb0ELb0EEEvNS_16Flash_bwd_paramsE)
        /*0048*/ 	.short	0x0210
        /*004a*/ 	.short	0x0280


	//----- nvinfo : EIATTR_SW_WAR
	.align		4
.L_632:
        /*004c*/ 	.byte	0x04, 0x36
        /*004e*/ 	.short	(.L_634 - .L_633)
.L_633:
        /*0050*/ 	.word	0x00000008
.L_634:


//--------------------- .nv.info._ZN5flash44flash_bwd_dq_dk_dv_loop_seqk_parallel_kernelI23Flash_bwd_kernel_traitsILi256ELi64ELi64ELi8ELi4ELi2ELi2ELb0ELb0EN7cutlass6half_tE19Flash_kernel_traitsILi256ELi64ELi64ELi8ES3_EELb0ELb0ELb0ELb0ELb0ELb0ELb0EEEvNS_16Flash_bwd_paramsE --------------------------
	.section	.nv.info._ZN5flash44flash_bwd_dq_dk_dv_loop_seqk_parallel_kernelI23Flash_bwd_kernel_traitsILi256ELi64ELi64ELi8ELi4ELi2ELi2ELb0ELb0EN7cutlass6half_tE19Flash_kernel_traitsILi256ELi64ELi64ELi8ES3_EELb0ELb0ELb0ELb0ELb0ELb0ELb0EEEvNS_16Flash_bwd_paramsE,"",@"SHT_CUDA_INFO"
	.sectionflags	@""
	.align	4


	//----- nvinfo : EIATTR_CUDA_API_VERSION
	.align		4
        /*0000*/ 	.byte	0x04, 0x37
        /*0002*/ 	.short	(.L_636 - .L_635)
.L_635:
        /*0004*/ 	.word	0x00000082


	//----- nvinfo : EIATTR_KPARAM_INFO
	.align		4
.L_636:
        /*0008*/ 	.byte	0x04, 0x17
        /*000a*/ 	.short	(.L_638 - .L_637)
.L_637:
        /*000c*/ 	.word	0x00000000
        /*0010*/ 	.short	0x0000
        /*0012*/ 	.short	0x0000
        /*0014*/ 	.byte	0x00, 0xf0, 0x01, 0x0a


	//----- nvinfo : EIATTR_SPARSE_MMA_MASK
	.align		4
.L_638:
        /*0018*/ 	.byte	0x03, 0x50
        /*001a*/ 	.short	0x0000


	//----- nvinfo : EIATTR_MAXREG_COUNT
	.align		4
        /*001c*/ 	.byte	0x03, 0x1b
        /*001e*/ 	.short	0x00ff


	//----- nvinfo : EIATTR_NUM_BARRIERS
	.align		4
        /*0020*/ 	.byte	0x02, 0x4c
        /*0022*/ 	.byte	0x01
	.zero		1


	//----- nvinfo : EIATTR_ANNOTATIONS
	.align		4
        /*0024*/ 	.byte	0x04, 0x55
        /*0026*/ 	.short	(.L_640 - .L_639)


	//   ....[0]....
.L_639:
        /*0028*/ 	.word	0x00000001
        /*002c*/ 	.byte	0x40, 0x04, 0x00, 0x00, 0x01, 0x00, 0x00, 0x00, 0xd0, 0x17, 0x00, 0x00


	//----- nvinfo : EIATTR_MERCURY_ISA_VERSION
	.align		4
.L_640:
        /*0038*/ 	.byte	0x03, 0x5f
        /*003a*/ 	.short	0x0101


	//----- nvinfo : EIATTR_EXIT_INSTR_OFFSETS
	.align		4
        /*003c*/ 	.byte	0x04, 0x1c
        /*003e*/ 	.short	(.L_642 - .L_641)


	//   ....[0]....
.L_641:
        /*0040*/ 	.word	0x000000a0


	//   ....[1]....
        /*0044*/ 	.word	0x0000aa10


	//----- nvinfo : EIATTR_CRS_STACK_SIZE
	.align		4
.L_642:
        /*0048*/ 	.byte	0x04, 0x1e
        /*004a*/ 	.short	(.L_644 - .L_643)
.L_643:
        /*004c*/ 	.word	0x00000000


	//----- nvinfo : EIATTR_CBANK_PARAM_SIZE
	.align		4
.L_644:
        /*0050*/ 	.byte	0x03, 0x19
        /*0052*/ 	.short	0x0280


	//----- nvinfo : EIATTR_PARAM_CBANK
	.align		4
        /*0054*/ 	.byte	0x04, 0x0a
        /*0056*/ 	.short	(.L_646 - .L_645)
	.align		4
.L_645:
        /*0058*/ 	.word	index@(.nv.constant0._ZN5flash44flash_bwd_dq_dk_dv_loop_seqk_parallel_kernelI23Flash_bwd_kernel_traitsILi256ELi64ELi64ELi8ELi4ELi2ELi2ELb0ELb0EN7cutlass6half_tE19Flash_kernel_traitsILi256ELi64ELi64ELi8ES3_EELb0ELb0ELb0ELb0ELb0ELb0ELb0EEEvNS_16Flash_bwd_paramsE)
        /*005c*/ 	.short	0x0210
        /*005e*/ 	.short	0x0280


	//----- nvinfo : EIATTR_SW_WAR
	.align		4
.L_646:
        /*0060*/ 	.byte	0x04, 0x36
        /*0062*/ 	.short	(.L_648 - .L_647)
.L_647:
        /*0064*/ 	.word	0x00000008
.L_648:


//--------------------- .nv.info._ZN5flash44flash_bwd_dq_dk_dv_loop_seqk_parallel_kernelI23Flash_bwd_kernel_traitsILi256ELi64ELi64ELi8ELi4ELi2ELi2ELb0ELb0EN7cutlass6half_tE19Flash_kernel_traitsILi256ELi64ELi64ELi8ES3_EELb0ELb0ELb1ELb0ELb0ELb0ELb0EEEvNS_16Flash_bwd_paramsE --------------------------
	.section	.nv.info._ZN5flash44flash_bwd_dq_dk_dv_loop_seqk_parallel_kernelI23Flash_bwd_kernel_traitsILi256ELi64ELi64ELi8ELi4ELi2ELi2ELb0ELb0EN7cutlass6half_tE19Flash_kernel_traitsILi256ELi64ELi64ELi8ES3_EELb0ELb0ELb1ELb0ELb0ELb0ELb0EEEvNS_16Flash_bwd_paramsE,"",@"SHT_CUDA_INFO"
	.sectionflags	@""
	.align	4


	//----- nvinfo : EIATTR_CUDA_API_VERSION
	.align		4
        /*0000*/ 	.byte	0x04, 0x37
        /*0002*/ 	.short	(.L_650 - .L_649)
.L_649:
        /*0004*/ 	.word	0x00000082


	//----- nvinfo : EIATTR_KPARAM_INFO
	.align		4
.L_650:
        /*0008*/ 	.byte	0x04, 0x17
        /*000a*/ 	.short	(.L_652 - .L_651)
.L_651:
        /*000c*/ 	.word	0x00000000
        /*0010*/ 	.short	0x0000
        /*0012*/ 	.short	0x0000
        /*0014*/ 	.byte	0x00, 0xf0, 0x01, 0x0a


	//----- nvinfo : EIATTR_SPARSE_MMA_MASK
	.align		4
.L_652:
        /*0018*/ 	.byte	0x03, 0x50
        /*001a*/ 	.short	0x0000


	//----- nvinfo : EIATTR_MAXREG_COUNT
	.align		4
        /*001c*/ 	.byte	0x03, 0x1b
        /*001e*/ 	.short	0x00ff


	//----- nvinfo : EIATTR_NUM_BARRIERS
	.align		4
        /*0020*/ 	.byte	0x02, 0x4c
        /*0022*/ 	.byte	0x01
	.zero		1


	//----- nvinfo : EIATTR_ANNOTATIONS
	.align		4
        /*0024*/ 	.byte	0x04, 0x55
        /*0026*/ 	.short	(.L_654 - .L_653)


	//   ....[0]....
.L_653:
        /*0028*/ 	.word	0x00000001
        /*002c*/ 	.byte	0x20, 0x03, 0x00, 0x00, 0x01, 0x00, 0x00, 0x00, 0x60, 0x05, 0x00, 0x00, 0x01, 0x00, 0x00, 0x00
        /* <DEDUP_REMOVED lines=34> */
        /*025c*/ 	.byte	0x80, 0xa5, 0x00, 0x00


	//----- nvinfo : EIATTR_MERCURY_ISA_VERSION
	.align		4
.L_654:
        /*0260*/ 	.byte	0x03, 0x5f
        /*0262*/ 	.short	0x0101


	//----- nvinfo : EIATTR_EXIT_INSTR_OFFSETS
	.align		4
        /*0264*/ 	.byte	0x04, 0x1c
        /*0266*/ 	.short	(.L_656 - .L_655)


	//   ....[0]....
.L_655:
        /*0268*/ 	.word	0x000000a0


	//   ....[1]....
        /*026c*/ 	.word	0x0000af30


	//----- nvinfo : EIATTR_CRS_STACK_SIZE
	.align		4
.L_656:
        /*0270*/ 	.byte	0x04, 0x1e
        /*0272*/ 	.short	(.L_658 - .L_657)
.L_657:
        /*0274*/ 	.word	0x00000000


	//----- nvinfo : EIATTR_CBANK_PARAM_SIZE
	.align		4
.L_658:
        /*0278*/ 	.byte	0x03, 0x19
        /*027a*/ 	.short	0x0280


	//----- nvinfo : EIATTR_PARAM_CBANK
	.align		4
        /*027c*/ 	.byte	0x04, 0x0a
        /*027e*/ 	.short	(.L_660 - .L_659)
	.align		4
.L_659:
        /*0280*/ 	.word	index@(.nv.constant0._ZN5flash44flash_bwd_dq_dk_dv_loop_seqk_parallel_kernelI23Flash_bwd_kernel_traitsILi256ELi64ELi64ELi8ELi4ELi2ELi2ELb0ELb0EN7cutlass6half_tE19Flash_kernel_traitsILi256ELi64ELi64ELi8ES3_EELb0ELb0ELb1ELb0ELb0ELb0ELb0EEEvNS_16Flash_bwd_paramsE)
        /*0284*/ 	.short	0x0210
        /*0286*/ 	.short	0x0280


	//----- nvinfo : EIATTR_SW_WAR
	.align		4
.L_660:
        /*0288*/ 	.byte	0x04, 0x36
        /*028a*/ 	.short	(.L_662 - .L_661)
.L_661:
        /*028c*/ 	.word	0x00000008
.L_662:


//--------------------- .nv.info._ZN5flash44flash_bwd_dq_dk_dv_loop_seqk_parallel_kernelI23Flash_bwd_kernel_traitsILi256ELi64ELi64ELi8ELi4ELi2ELi2ELb0ELb0EN7cutlass6half_tE19Flash_kernel_traitsILi256ELi64ELi64ELi8ES3_EELb0ELb0ELb0ELb0ELb0ELb1ELb0EEEvNS_16Flash_bwd_paramsE --------------------------
	.section	.nv.info._ZN5flash44flash_bwd_dq_dk_dv_loop_seqk_parallel_kernelI23Flash_bwd_kernel_traitsILi256ELi64ELi64ELi8ELi4ELi2ELi2ELb0ELb0EN7cutlass6half_tE19Flash_kernel_traitsILi256ELi64ELi64ELi8ES3_EELb0ELb0ELb0ELb0ELb0ELb1ELb0EEEvNS_16Flash_bwd_paramsE,"",@"SHT_CUDA_INFO"
	.sectionflags	@""
	.align	4


	//----- nvinfo : EIATTR_CUDA_API_VERSION
	.align		4
        /*0000*/ 	.byte	0x04, 0x37
        /*0002*/ 	.short	(.L_664 - .L_663)
.L_663:
        /*0004*/ 	.word	0x00000082


	//----- nvinfo : EIATTR_KPARAM_INFO
	.align		4
.L_664:
        /*0008*/ 	.byte	0x04, 0x17
        /*000a*/ 	.short	(.L_666 - .L_665)
.L_665:
        /*000c*/ 	.word	0x00000000
        /*0010*/ 	.short	0x0000
        /*0012*/ 	.short	0x0000
        /*0014*/ 	.byte	0x00, 0xf0, 0x01, 0x0a


	//----- nvinfo : EIATTR_SPARSE_MMA_MASK
	.align		4
.L_666:
        /*0018*/ 	.byte	0x03, 0x50
        /*001a*/ 	.short	0x0000


	//----- nvinfo : EIATTR_MAXREG_COUNT
	.align		4
        /*001c*/ 	.byte	0x03, 0x1b
        /*001e*/ 	.short	0x00ff


	//----- nvinfo : EIATTR_NUM_BARRIERS
	.align		4
        /*0020*/ 	.byte	0x02, 0x4c
        /*0022*/ 	.byte	0x01
	.zero		1


	//----- nvinfo : EIATTR_ANNOTATIONS
	.align		4
        /*0024*/ 	.byte	0x04, 0x55
        /*0026*/ 	.short	(.L_668 - .L_667)


	//   ....[0]....
.L_667:
        /*0028*/ 	.word	0x00000001
        /*002c*/ 	.byte	0x80, 0x05, 0x00, 0x00, 0x01, 0x00, 0x00, 0x00, 0x70, 0x06, 0x00, 0x00, 0x01, 0x00, 0x00, 0x00
        /*003c*/ 	.byte	0xf0, 0x1b, 0x00, 0x00, 0x01, 0x00, 0x00, 0x00, 0xa0, 0x30, 0x00, 0x00, 0x01, 0x00, 0x00, 0x00
        /*004c*/ 	.byte	0x50, 0x7a, 0x00, 0x00


	//----- nvinfo : EIATTR_MERCURY_ISA_VERSION
	.align		4
.L_668:
        /*0050*/ 	.byte	0x03, 0x5f
        /*0052*/ 	.short	0x0101


	//----- nvinfo : EIATTR_EXIT_INSTR_OFFSETS
	.align		4
        /*0054*/ 	.byte	0x04, 0x1c
        /*0056*/ 	.short	(.L_670 - .L_669)


	//   ....[0]....
.L_669:
        /*0058*/ 	.word	0x000000a0


	//   ....[1]....
        /*005c*/ 	.word	0x00008c70


	//----- nvinfo : EIATTR_CRS_STACK_SIZE
	.align		4
.L_670:
        /*0060*/ 	.byte	0x04, 0x1e
        /*0062*/ 	.short	(.L_672 - .L_671)
.L_671:
        /*0064*/ 	.word	0x00000000


	//----- nvinfo : EIATTR_CBANK_PARAM_SIZE
	.align		4
.L_672:
        /*0068*/ 	.byte	0x03, 0x19
        /*006a*/ 	.short	0x0280


	//----- nvinfo : EIATTR_PARAM_CBANK
	.align		4
        /*006c*/ 	.byte	0x04, 0x0a
        /*006e*/ 	.short	(.L_674 - .L_673)
	.align		4
.L_673:
        /*0070*/ 	.word	index@(.nv.constant0._ZN5flash44flash_bwd_dq_dk_dv_loop_seqk_parallel_kernelI23Flash_bwd_kernel_traitsILi256ELi64ELi64ELi8ELi4ELi2ELi2ELb0ELb0EN7cutlass6half_tE19Flash_kernel_traitsILi256ELi64ELi64ELi8ES3_EELb0ELb0ELb0ELb0ELb0ELb1ELb0EEEvNS_16Flash_bwd_paramsE)
        /*0074*/ 	.short	0x0210
        /*0076*/ 	.short	0x0280


	//----- nvinfo : EIATTR_SW_WAR
	.align		4
.L_674:
        /*0078*/ 	.byte	0x04, 0x36
        /*007a*/ 	.short	(.L_676 - .L_675)
.L_675:
        /*007c*/ 	.word	0x00000008
.L_676:


//--------------------- .nv.info._ZN5flash44flash_bwd_dq_dk_dv_loop_seqk_parallel_kernelI23Flash_bwd_kernel_traitsILi256ELi64ELi64ELi8ELi4ELi2ELi2ELb0ELb0EN7cutlass6half_tE19Flash_kernel_traitsILi256ELi64ELi64ELi8ES3_EELb0ELb0ELb0ELb1ELb0ELb0ELb0EEEvNS_16Flash_bwd_paramsE --------------------------
	.section	.nv.info._ZN5flash44flash_bwd_dq_dk_dv_loop_seqk_parallel_kernelI23Flash_bwd_kernel_traitsILi256ELi64ELi64ELi8ELi4ELi2ELi2ELb0ELb0EN7cutlass6half_tE19Flash_kernel_traitsILi256ELi64ELi64ELi8ES3_EELb0ELb0ELb0ELb1ELb0ELb0ELb0EEEvNS_16Flash_bwd_paramsE,"",@"SHT_CUDA_INFO"
	.sectionflags	@""
	.align	4


	//----- nvinfo : EIATTR_CUDA_API_VERSION
	.align		4
        /*0000*/ 	.byte	0x04, 0x37
        /*0002*/ 	.short	(.L_678 - .L_677)
.L_677:
        /*0004*/ 	.word	0x00000082


	//----- nvinfo : EIATTR_KPARAM_INFO
	.align		4
.L_678:
        /*0008*/ 	.byte	0x04, 0x17
        /*000a*/ 	.short	(.L_680 - .L_679)
.L_679:
        /*000c*/ 	.word	0x00000000
        /*0010*/ 	.short	0x0000
        /*0012*/ 	.short	0x0000
        /*0014*/ 	.byte	0x00, 0xf0, 0x01, 0x0a


	//----- nvinfo : EIATTR_SPARSE_MMA_MASK
	.align		4
.L_680:
        /*0018*/ 	.byte	0x03, 0x50
        /*001a*/ 	.short	0x0000


	//----- nvinfo : EIATTR_MAXREG_COUNT
	.align		4
        /*001c*/ 	.byte	0x03, 0x1b
        /*001e*/ 	.short	0x00ff


	//----- nvinfo : EIATTR_NUM_BARRIERS
	.align		4
        /*0020*/ 	.byte	0x02, 0x4c
        /*0022*/ 	.byte	0x01
	.zero		1


	//----- nvinfo : EIATTR_ANNOTATIONS
	.align		4
        /*0024*/ 	.byte	0x04, 0x55
        /*0026*/ 	.short	(.L_682 - .L_681)


	//   ....[0]....
.L_681:
        /* <DEDUP_REMOVED lines=38> */


	//----- nvinfo : EIATTR_MERCURY_ISA_VERSION
	.align		4
.L_682:
        /*0270*/ 	.byte	0x03, 0x5f
        /*0272*/ 	.short	0x0101


	//----- nvinfo : EIATTR_EXIT_INSTR_OFFSETS
	.align		4
        /*0274*/ 	.byte	0x04, 0x1c
        /*0276*/ 	.short	(.L_684 - .L_683)


	//   ....[0]....
.L_683:
        /*0278*/ 	.word	0x000000a0


	//   ....[1]....
        /*027c*/ 	.word	0x0000b2b0


	//----- nvinfo : EIATTR_CRS_STACK_SIZE
	.align		4
.L_684:
        /*0280*/ 	.byte	0x04, 0x1e
        /*0282*/ 	.short	(.L_686 - .L_685)
.L_685:
        /*0284*/ 	.word	0x00000000


	//----- nvinfo : EIATTR_CBANK_PARAM_SIZE
	.align		4
.L_686:
        /*0288*/ 	.byte	0x03, 0x19
        /*028a*/ 	.short	0x0280


	//----- nvinfo : EIATTR_PARAM_CBANK
	.align		4
        /*028c*/ 	.byte	0x04, 0x0a
        /*028e*/ 	.short	(.L_688 - .L_687)
	.align		4
.L_687:
        /*0290*/ 	.word	index@(.nv.constant0._ZN5flash44flash_bwd_dq_dk_dv_loop_seqk_parallel_kernelI23Flash_bwd_kernel_traitsILi256ELi64ELi64ELi8ELi4ELi2ELi2ELb0ELb0EN7cutlass6half_tE19Flash_kernel_traitsILi256ELi64ELi64ELi8ES3_EELb0ELb0ELb0ELb1ELb0ELb0ELb0EEEvNS_16Flash_bwd_paramsE)
        /*0294*/ 	.short	0x0210
        /*0296*/ 	.short	0x0280


	//----- nvinfo : EIATTR_SW_WAR
	.align		4
.L_688:
        /*0298*/ 	.byte	0x04, 0x36
        /*029a*/ 	.short	(.L_690 - .L_689)
.L_689:
        /*029c*/ 	.word	0x00000008
.L_690:


//--------------------- .nv.info._ZN5flash44flash_bwd_dq_dk_dv_loop_seqk_parallel_kernelI23Flash_bwd_kernel_traitsILi256ELi64ELi64ELi8ELi4ELi2ELi2ELb0ELb0EN7cutlass6half_tE19Flash_kernel_traitsILi256ELi64ELi64ELi8ES3_EELb0ELb0ELb1ELb0ELb0ELb1ELb0EEEvNS_16Flash_bwd_paramsE --------------------------
	.section	.nv.info._ZN5flash44flash_bwd_dq_dk_dv_loop_seqk_parallel_kernelI23Flash_bwd_kernel_traitsILi256ELi64ELi64ELi8ELi4ELi2ELi2ELb0ELb0EN7cutlass6half_tE19Flash_kernel_traitsILi256ELi64ELi64ELi8ES3_EELb0ELb0ELb1ELb0ELb0ELb1ELb0EEEvNS_16Flash_bwd_paramsE,"",@"SHT_CUDA_INFO"
	.sectionflags	@""
	.align	4


	//----- nvinfo : EIATTR_CUDA_API_VERSION
	.align		4
        /*0000*/ 	.byte	0x04, 0x37
        /*0002*/ 	.short	(.L_692 - .L_691)
.L_691:
        /*0004*/ 	.word	0x00000082


	//----- nvinfo : EIATTR_KPARAM_INFO
	.align		4
.L_692:
        /*0008*/ 	.byte	0x04, 0x17
        /*000a*/ 	.short	(.L_694 - .L_693)
.L_693:
        /*000c*/ 	.word	0x00000000
        /*0010*/ 	.short	0x0000
        /*0012*/ 	.short	0x0000
        /*0014*/ 	.byte	0x00, 0xf0, 0x01, 0x0a


	//----- nvinfo : EIATTR_SPARSE_MMA_MASK
	.align		4
.L_694:
        /*0018*/ 	.byte	0x03, 0x50
        /*001a*/ 	.short	0x0000


	//----- nvinfo : EIATTR_MAXREG_COUNT
	.align		4
        /*001c*/ 	.byte	0x03, 0x1b
        /*001e*/ 	.short	0x00ff


	//----- nvinfo : EIATTR_NUM_BARRIERS
	.align		4
        /*0020*/ 	.byte	0x02, 0x4c
        /*0022*/ 	.byte	0x01
	.zero		1


	//----- nvinfo : EIATTR_ANNOTATIONS
	.align		4
        /*0024*/ 	.byte	0x04, 0x55
        /*0026*/ 	.short	(.L_696 - .L_695)


	//   ....[0]....
.L_695:
        /*0028*/ 	.word	0x00000001
        /*002c*/ 	.byte	0xa0, 0x00, 0x00, 0x00, 0x01, 0x00, 0x00, 0x00, 0x00, 0x06, 0x00, 0x00, 0x01, 0x00, 0x00, 0x00
        /*003c*/ 	.byte	0x20, 0x26, 0x00, 0x00, 0x01, 0x00, 0x00, 0x00, 0x30, 0x85, 0x00, 0x00, 0x01, 0x00, 0x00, 0x00
        /*004c*/ 	.byte	0x20, 0x8e, 0x00, 0x00


	//----- nvinfo : EIATTR_MERCURY_ISA_VERSION
	.align		4
.L_696:
        /*0050*/ 	.byte	0x03, 0x5f
        /*0052*/ 	.short	0x0101


	//----- nvinfo : EIATTR_EXIT_INSTR_OFFSETS
	.align		4
        /*0054*/ 	.byte	0x04, 0x1c
        /*0056*/ 	.short	(.L_698 - .L_697)


	//   ....[0]....
.L_697:
        /*0058*/ 	.word	0x000000c0


	//   ....[1]....
        /*005c*/ 	.word	0x00008ea0


	//----- nvinfo : EIATTR_CRS_STACK_SIZE
	.align		4
.L_698:
        /*0060*/ 	.byte	0x04, 0x1e
        /*0062*/ 	.short	(.L_700 - .L_699)
.L_699:
        /*0064*/ 	.word	0x00000000


	//----- nvinfo : EIATTR_CBANK_PARAM_SIZE
	.align		4
.L_700:
        /*0068*/ 	.byte	0x03, 0x19
        /*006a*/ 	.short	0x0280


	//----- nvinfo : EIATTR_PARAM_CBANK
	.align		4
        /*006c*/ 	.byte	0x04, 0x0a
        /*006e*/ 	.short	(.L_702 - .L_701)
	.align		4
.L_701:
        /*0070*/ 	.word	index@(.nv.constant0._ZN5flash44flash_bwd_dq_dk_dv_loop_seqk_parallel_kernelI23Flash_bwd_kernel_traitsILi256ELi64ELi64ELi8ELi4ELi2ELi2ELb0ELb0EN7cutlass6half_tE19Flash_kernel_traitsILi256ELi64ELi64ELi8ES3_EELb0ELb0ELb1ELb0ELb0ELb1ELb0EEEvNS_16Flash_bwd_paramsE)
        /*0074*/ 	.short	0x0210
        /*0076*/ 	.short	0x0280


	//----- nvinfo : EIATTR_SW_WAR
	.align		4
.L_702:
        /*0078*/ 	.byte	0x04, 0x36
        /*007a*/ 	.short	(.L_704 - .L_703)
.L_703:
        /*007c*/ 	.word	0x00000008
.L_704:


//--------------------- .nv.info._ZN5flash44flash_bwd_dq_dk_dv_loop_seqk_parallel_kernelI23Flash_bwd_kernel_traitsILi256ELi64ELi64ELi8ELi4ELi2ELi2ELb0ELb0EN7cutlass6half_tE19Flash_kernel_traitsILi256ELi64ELi64ELi8ES3_EELb0ELb0ELb1ELb1ELb0ELb0ELb0EEEvNS_16Flash_bwd_paramsE --------------------------
	.section	.nv.info._ZN5flash44flash_bwd_dq_dk_dv_loop_seqk_parallel_kernelI23Flash_bwd_kernel_traitsILi256ELi64ELi64ELi8ELi4ELi2ELi2ELb0ELb0EN7cutlass6half_tE19Flash_kernel_traitsILi256ELi64ELi64ELi8ES3_EELb0ELb0ELb1ELb1ELb0ELb0ELb0EEEvNS_16Flash_bwd_paramsE,"",@"SHT_CUDA_INFO"
	.sectionflags	@""
	.align	4


	//----- nvinfo : EIATTR_CUDA_API_VERSION
	.align		4
        /*0000*/ 	.byte	0x04, 0x37
        /*0002*/ 	.short	(.L_706 - .L_705)
.L_705:
        /*0004*/ 	.word	0x00000082


	//----- nvinfo : EIATTR_KPARAM_INFO
	.align		4
.L_706:
        /*0008*/ 	.byte	0x04, 0x17
        /*000a*/ 	.short	(.L_708 - .L_707)
.L_707:
        /*000c*/ 	.word	0x00000000
        /*0010*/ 	.short	0x0000
        /*0012*/ 	.short	0x0000
        /*0014*/ 	.byte	0x00, 0xf0, 0x01, 0x0a


	//----- nvinfo : EIATTR_SPARSE_MMA_MASK
	.align		4
.L_708:
        /*0018*/ 	.byte	0x03, 0x50
        /*001a*/ 	.short	0x0000


	//----- nvinfo : EIATTR_MAXREG_COUNT
	.align		4
        /*001c*/ 	.byte	0x03, 0x1b
        /*001e*/ 	.short	0x00ff


	//----- nvinfo : EIATTR_NUM_BARRIERS
	.align		4
        /*0020*/ 	.byte	0x02, 0x4c
        /*0022*/ 	.byte	0x01
	.zero		1


	//----- nvinfo : EIATTR_ANNOTATIONS
	.align		4
        /*0024*/ 	.byte	0x04, 0x55
        /*0026*/ 	.short	(.L_710 - .L_709)


	//   ....[0]....
.L_709:
        /* <DEDUP_REMOVED lines=36> */


	//----- nvinfo : EIATTR_MERCURY_ISA_VERSION
	.align		4
.L_710:
        /*0250*/ 	.byte	0x03, 0x5f
        /*0252*/ 	.short	0x0101


	//----- nvinfo : EIATTR_EXIT_INSTR_OFFSETS
	.align		4
        /*0254*/ 	.byte	0x04, 0x1c
        /*0256*/ 	.short	(.L_712 - .L_711)


	//   ....[0]....
.L_711:
        /*0258*/ 	.word	0x000000a0


	//   ....[1]....
        /*025c*/ 	.word	0x0000b430


	//----- nvinfo : EIATTR_CRS_STACK_SIZE
	.align		4
.L_712:
        /*0260*/ 	.byte	0x04, 0x1e
        /*0262*/ 	.short	(.L_714 - .L_713)
.L_713:
        /*0264*/ 	.word	0x00000000


	//----- nvinfo : EIATTR_CBANK_PARAM_SIZE
	.align		4
.L_714:
        /*0268*/ 	.byte	0x03, 0x19
        /*026a*/ 	.short	0x0280


	//----- nvinfo : EIATTR_PARAM_CBANK
	.align		4
        /*026c*/ 	.byte	0x04, 0x0a
        /*026e*/ 	.short	(.L_716 - .L_715)
	.align		4
.L_715:
        /*0270*/ 	.word	index@(.nv.constant0._ZN5flash44flash_bwd_dq_dk_dv_loop_seqk_parallel_kernelI23Flash_bwd_kernel_traitsILi256ELi64ELi64ELi8ELi4ELi2ELi2ELb0ELb0EN7cutlass6half_tE19Flash_kernel_traitsILi256ELi64ELi64ELi8ES3_EELb0ELb0ELb1ELb1ELb0ELb0ELb0EEEvNS_16Flash_bwd_paramsE)
        /*0274*/ 	.short	0x0210
        /*0276*/ 	.short	0x0280


	//----- nvinfo : EIATTR_SW_WAR
	.align		4
.L_716:
        /*0278*/ 	.byte	0x04, 0x36
        /*027a*/ 	.short	(.L_718 - .L_717)
.L_717:
        /*027c*/ 	.word	0x00000008
.L_718:


//--------------------- .nv.info._ZN5flash27flash_bwd_convert_dq_kernelI23Flash_bwd_kernel_traitsILi256ELi64ELi64ELi8ELi4ELi2ELi2ELb0ELb1EN7cutlass6half_tE19Flash_kernel_traitsILi256ELi64ELi64ELi8ES3_EEEEvNS_16Flash_bwd_paramsEi --------------------------
	.section	.nv.info._ZN5flash27flash_bwd_convert_dq_kernelI23Flash_bwd_kernel_traitsILi256ELi64ELi64ELi8ELi4ELi2ELi2ELb0ELb1EN7cutlass6half_tE19Flash_kernel_traitsILi256ELi64ELi64ELi8ES3_EEEEvNS_16Flash_bwd_paramsEi,"",@"SHT_CUDA_INFO"
	.sectionflags	@""
	.align	4


	//----- nvinfo : EIATTR_CUDA_API_VERSION
	.align		4
        /*0000*/ 	.byte	0x04, 0x37
        /*0002*/ 	.short	(.L_720 - .L_719)
.L_719:
        /*0004*/ 	.word	0x00000082


	//----- nvinfo : EIATTR_KPARAM_INFO
	.align		4
.L_720:
        /*0008*/ 	.byte	0x04, 0x17
        /*000a*/ 	.short	(.L_722 - .L_721)
.L_721:
        /*000c*/ 	.word	0x00000000
        /*0010*/ 	.short	0x0001
        /*0012*/ 	.short	0x0280
        /*0014*/ 	.byte	0x00, 0xf0, 0x11, 0x00


	//----- nvinfo : EIATTR_KPARAM_INFO
	.align		4
.L_722:
        /*0018*/ 	.byte	0x04, 0x17
        /*001a*/ 	.short	(.L_724 - .L_723)
.L_723:
        /*001c*/ 	.word	0x00000000
        /*0020*/ 	.short	0x0000
        /*0022*/ 	.short	0x0000
        /*0024*/ 	.byte	0x00, 0xf0, 0x01, 0x0a


	//----- nvinfo : EIATTR_SPARSE_MMA_MASK
	.align		4
.L_724:
        /*0028*/ 	.byte	0x03, 0x50
        /*002a*/ 	.short	0x0000


	//----- nvinfo : EIATTR_MAXREG_COUNT
	.align		4
        /*002c*/ 	.byte	0x03, 0x1b
        /*002e*/ 	.short	0x00ff


	//----- nvinfo : EIATTR_NUM_BARRIERS
	.align		4
        /*0030*/ 	.byte	0x02, 0x4c
        /*0032*/ 	.byte	0x01
	.zero		1


	//----- nvinfo : EIATTR_MERCURY_ISA_VERSION
	.align		4
        /*0034*/ 	.byte	0x03, 0x5f
        /*0036*/ 	.short	0x0101


	//----- nvinfo : EIATTR_EXIT_INSTR_OFFSETS
	.align		4
        /*0038*/ 	.byte	0x04, 0x1c
        /*003a*/ 	.short	(.L_726 - .L_725)


	//   ....[0]....
.L_725:
        /*003c*/ 	.word	0x00000100


	//   ....[1]....
        /*0040*/ 	.word	0x000020f0


	//   ....[2]....
        /*0044*/ 	.word	0x00002230


	//   ....[3]....
        /*0048*/ 	.word	0x00002250


	//----- nvinfo : EIATTR_CRS_STACK_SIZE
	.align		4
.L_726:
        /*004c*/ 	.byte	0x04, 0x1e
        /*004e*/ 	.short	(.L_728 - .L_727)
.L_727:
        /*0050*/ 	.word	0x00000000


	//----- nvinfo : EIATTR_CBANK_PARAM_SIZE
	.align		4
.L_728:
        /*0054*/ 	.byte	0x03, 0x19
        /*0056*/ 	.short	0x0284


	//----- nvinfo : EIATTR_PARAM_CBANK
	.align		4
        /*0058*/ 	.byte	0x04, 0x0a
        /*005a*/ 	.short	(.L_730 - .L_729)
	.align		4
.L_729:
        /*005c*/ 	.word	index@(.nv.constant0._ZN5flash27flash_bwd_convert_dq_kernelI23Flash_bwd_kernel_traitsILi256ELi64ELi64ELi8ELi4ELi2ELi2ELb0ELb1EN7cutlass6half_tE19Flash_kernel_traitsILi256ELi64ELi64ELi8ES3_EEEEvNS_16Flash_bwd_paramsEi)
        /*0060*/ 	.short	0x0210
        /*0062*/ 	.short	0x0284


	//----- nvinfo : EIATTR_SW_WAR
	.align		4
.L_730:
        /*0064*/ 	.byte	0x04, 0x36
        /*0066*/ 	.short	(.L_732 - .L_731)
.L_731:
        /*0068*/ 	.word	0x00000008
.L_732:


//--------------------- .nv.info._ZN5flash44flash_bwd_dq_dk_dv_loop_seqk_parallel_kernelI23Flash_bwd_kernel_traitsILi256ELi64ELi64ELi8ELi4ELi2ELi2ELb0ELb1EN7cutlass6half_tE19Flash_kernel_traitsILi256ELi64ELi64ELi8ES3_EELb1ELb0ELb0ELb0ELb0ELb0ELb0EEEvNS_16Flash_bwd_paramsE --------------------------
	.section	.nv.info._ZN5flash44flash_bwd_dq_dk_dv_loop_seqk_parallel_kernelI23Flash_bwd_kernel_traitsILi256ELi64ELi64ELi8ELi4ELi2ELi2ELb0ELb1EN7cutlass6half_tE19Flash_kernel_traitsILi256ELi64ELi64ELi8ES3_EELb1ELb0ELb0ELb0ELb0ELb0ELb0EEEvNS_16Flash_bwd_paramsE,"",@"SHT_CUDA_INFO"
	.sectionflags	@""
	.align	4


	//----- nvinfo : EIATTR_CUDA_API_VERSION
	.align		4
        /*0000*/ 	.byte	0x04, 0x37
        /*0002*/ 	.short	(.L_734 - .L_733)
.L_733:
        /*0004*/ 	.word	0x00000082


	//----- nvinfo : EIATTR_KPARAM_INFO
	.align		4
.L_734:
        /*0008*/ 	.byte	0x04, 0x17
        /*000a*/ 	.short	(.L_736 - .L_735)
.L_735:
        /*000c*/ 	.word	0x00000000
        /*0010*/ 	.short	0x0000
        /*0012*/ 	.short	0x0000
        /*0014*/ 	.byte	0x00, 0xf0, 0x01, 0x0a


	//----- nvinfo : EIATTR_SPARSE_MMA_MASK
	.align		4
.L_736:
        /*0018*/ 	.byte	0x03, 0x50
        /*001a*/ 	.short	0x0000


	//----- nvinfo : EIATTR_MAXREG_COUNT
	.align		4
        /*001c*/ 	.byte	0x03, 0x1b
        /*001e*/ 	.short	0x00ff


	//----- nvinfo : EIATTR_NUM_BARRIERS
	.align		4
        /*0020*/ 	.byte	0x02, 0x4c
        /*0022*/ 	.byte	0x01
	.zero		1


	//----- nvinfo : EIATTR_MERCURY_ISA_VERSION
	.align		4
        /*0024*/ 	.byte	0x03, 0x5f
        /*0026*/ 	.short	0x0101


	//----- nvinfo : EIATTR_EXIT_INSTR_OFFSETS
	.align		4
        /*0028*/ 	.byte	0x04, 0x1c
        /*002a*/ 	.short	(.L_738 - .L_737)


	//   ....[0]....
.L_737:
        /*002c*/ 	.word	0x00000090


	//   ....[1]....
        /*0030*/ 	.word	0x0000af20


	//----- nvinfo : EIATTR_CRS_STACK_SIZE
	.align		4
.L_738:
        /*0034*/ 	.byte	0x04, 0x1e
        /*0036*/ 	.short	(.L_740 - .L_739)
.L_739:
        /*0038*/ 	.word	0x00000000


	//----- nvinfo : EIATTR_CBANK_PARAM_SIZE
	.align		4
.L_740:
        /*003c*/ 	.byte	0x03, 0x19
        /*003e*/ 	.short	0x0280


	//----- nvinfo : EIATTR_PARAM_CBANK
	.align		4
        /*0040*/ 	.byte	0x04, 0x0a
        /*0042*/ 	.short	(.L_742 - .L_741)
	.align		4
.L_741:
        /*0044*/ 	.word	index@(.nv.constant0._ZN5flash44flash_bwd_dq_dk_dv_loop_seqk_parallel_kernelI23Flash_bwd_kernel_traitsILi256ELi64ELi64ELi8ELi4ELi2ELi2ELb0ELb1EN7cutlass6half_tE19Flash_kernel_traitsILi256ELi64ELi64ELi8ES3_EELb1ELb0ELb0ELb0ELb0ELb0ELb0EEEvNS_16Flash_bwd_paramsE)
        /*0048*/ 	.short	0x0210
        /*004a*/ 	.short	0x0280


	//----- nvinfo : EIATTR_SW_WAR
	.align		4
.L_742:
        /*004c*/ 	.byte	0x04, 0x36
        /*004e*/ 	.short	(.L_744 - .L_743)
.L_743:
        /*0050*/ 	.word	0x00000008
.L_744:


//--------------------- .nv.info._ZN5flash44flash_bwd_dq_dk_dv_loop_seqk_parallel_kernelI23Flash_bwd_kernel_traitsILi256ELi64ELi64ELi8ELi4ELi2ELi2ELb0ELb1EN7cutlass6half_tE19Flash_kernel_traitsILi256ELi64ELi64ELi8ES3_EELb0ELb0ELb0ELb0ELb0ELb0ELb1EEEvNS_16Flash_bwd_paramsE --------------------------
	.section	.nv.info._ZN5flash44flash_bwd_dq_dk_dv_loop_seqk_parallel_kernelI23Flash_bwd_kernel_traitsILi256ELi64ELi64ELi8ELi4ELi2ELi2ELb0ELb1EN7cutlass6half_tE19Flash_kernel_traitsILi256ELi64ELi64ELi8ES3_EELb0ELb0ELb0ELb0ELb0ELb0ELb1EEEvNS_16Flash_bwd_paramsE,"",@"SHT_CUDA_INFO"
	.sectionflags	@""
	.align	4


	//----- nvinfo : EIATTR_CUDA_API_VERSION
	.align		4
        /*0000*/ 	.byte	0x04, 0x37
        /*0002*/ 	.short	(.L_746 - .L_745)
.L_745:
        /*0004*/ 	.word	0x00000082


	//----- nvinfo : EIATTR_KPARAM_INFO
	.align		4
.L_746:
        /*0008*/ 	.byte	0x04, 0x17
        /*000a*/ 	.short	(.L_748 - .L_747)
.L_747:
        /*000c*/ 	.word	0x00000000
        /*0010*/ 	.short	0x0000
        /*0012*/ 	.short	0x0000
        /*0014*/ 	.byte	0x00, 0xf0, 0x01, 0x0a


	//----- nvinfo : EIATTR_SPARSE_MMA_MASK
	.align		4
.L_748:
        /*0018*/ 	.byte	0x03, 0x50
        /*001a*/ 	.short	0x0000


	//----- nvinfo : EIATTR_MAXREG_COUNT
	.align		4
        /*001c*/ 	.byte	0x03, 0x1b
        /*001e*/ 	.short	0x00ff


	//----- nvinfo : EIATTR_NUM_BARRIERS
	.align		4
        /*0020*/ 	.byte	0x02, 0x4c
        /*0022*/ 	.byte	0x01
	.zero		1


	//----- nvinfo : EIATTR_ANNOTATIONS
	.align		4
        /*0024*/ 	.byte	0x04, 0x55
        /*0026*/ 	.short	(.L_750 - .L_749)


	//   ....[0]....
.L_749:
        /*0028*/ 	.word	0x00000001
        /*002c*/ 	.byte	0x20, 0x08, 0x00, 0x00, 0x01, 0x00, 0x00, 0x00, 0x20, 0x2a, 0x00, 0x00


	//----- nvinfo : EIATTR_MERCURY_ISA_VERSION
	.align		4
.L_750:
        /*0038*/ 	.byte	0x03, 0x5f
        /*003a*/ 	.short	0x0101


	//----- nvinfo : EIATTR_EXIT_INSTR_OFFSETS
	.align		4
        /*003c*/ 	.byte	0x04, 0x1c
        /*003e*/ 	.short	(.L_752 - .L_751)


	//   ....[0]....
.L_751:
        /*0040*/ 	.word	0x000000a0


	//   ....[1]....
        /*0044*/ 	.word	0x0000a890


	//----- nvinfo : EIATTR_CRS_STACK_SIZE
	.align		4
.L_752:
        /*0048*/ 	.byte	0x04, 0x1e
        /*004a*/ 	.short	(.L_754 - .L_753)
.L_753:
        /*004c*/ 	.word	0x00000000


	//----- nvinfo : EIATTR_CBANK_PARAM_SIZE
	.align		4
.L_754:
        /*0050*/ 	.byte	0x03, 0x19
        /*0052*/ 	.short	0x0280


	//----- nvinfo : EIATTR_PARAM_CBANK
	.align		4
        /*0054*/ 	.byte	0x04, 0x0a
        /*0056*/ 	.short	(.L_756 - .L_755)
	.align		4
.L_755:
        /*0058*/ 	.word	index@(.nv.constant0._ZN5flash44flash_bwd_dq_dk_dv_loop_seqk_parallel_kernelI23Flash_bwd_kernel_traitsILi256ELi64ELi64ELi8ELi4ELi2ELi2ELb0ELb1EN7cutlass6half_tE19Flash_kernel_traitsILi256ELi64ELi64ELi8ES3_EELb0ELb0ELb0ELb0ELb0ELb0ELb1EEEvNS_16Flash_bwd_paramsE)
        /*005c*/ 	.short	0x0210
        /*005e*/ 	.short	0x0280


	//----- nvinfo : EIATTR_SW_WAR
	.align		4
.L_756:
        /*0060*/ 	.byte	0x04, 0x36
        /*0062*/ 	.short	(.L_758 - .L_757)
.L_757:
        /*0064*/ 	.word	0x00000008
.L_758:


//--------------------- .nv.info._ZN5flash44flash_bwd_dq_dk_dv_loop_seqk_parallel_kernelI23Flash_bwd_kernel_traitsILi256ELi64ELi64ELi8ELi4ELi2ELi2ELb0ELb1EN7cutlass6half_tE19Flash_kernel_traitsILi256ELi64ELi64ELi8ES3_EELb1ELb0ELb1ELb0ELb0ELb0ELb0EEEvNS_16Flash_bwd_paramsE --------------------------
	.section	.nv.info._ZN5flash44flash_bwd_dq_dk_dv_loop_seqk_parallel_kernelI23Flash_bwd_kernel_traitsILi256ELi64ELi64ELi8ELi4ELi2ELi2ELb0ELb1EN7cutlass6half_tE19Flash_kernel_traitsILi256ELi64ELi64ELi8ES3_EELb1ELb0ELb1ELb0ELb0ELb0ELb0EEEvNS_16Flash_bwd_paramsE,"",@"SHT_CUDA_INFO"
	.sectionflags	@""
	.align	4


	//----- nvinfo : EIATTR_CUDA_API_VERSION
	.align		4
        /*0000*/ 	.byte	0x04, 0x37
        /*0002*/ 	.short	(.L_760 - .L_759)
.L_759:
        /*0004*/ 	.word	0x00000082


	//----- nvinfo : EIATTR_KPARAM_INFO
	.align		4
.L_760:
        /*0008*/ 	.byte	0x04, 0x17
        /*000a*/ 	.short	(.L_762 - .L_761)
.L_761:
        /*000c*/ 	.word	0x00000000
        /*0010*/ 	.short	0x0000
        /*0012*/ 	.short	0x0000
        /*0014*/ 	.byte	0x00, 0xf0, 0x01, 0x0a


	//----- nvinfo : EIATTR_SPARSE_MMA_MASK
	.align		4
.L_762:
        /*0018*/ 	.byte	0x03, 0x50
        /*001a*/ 	.short	0x0000


	//----- nvinfo : EIATTR_MAXREG_COUNT
	.align		4
        /*001c*/ 	.byte	0x03, 0x1b
        /*001e*/ 	.short	0x00ff


	//----- nvinfo : EIATTR_NUM_BARRIERS
	.align		4
        /*0020*/ 	.byte	0x02, 0x4c
        /*0022*/ 	.byte	0x01
	.zero		1


	//----- nvinfo : EIATTR_ANNOTATIONS
	.align		4
        /*0024*/ 	.byte	0x04, 0x55
        /*0026*/ 	.short	(.L_764 - .L_763)


	//   ....[0]....
.L_763:
        /*0028*/ 	.word	0x00000001
        /*002c*/ 	.byte	0xa0, 0x00, 0x00, 0x00, 0x01, 0x00, 0x00, 0x00, 0xa0, 0x03, 0x00, 0x00, 0x01, 0x00, 0x00, 0x00
        /*003c*/ 	.byte	0x00, 0x58, 0x00, 0x00, 0x01, 0x00, 0x00, 0x00, 0xa0, 0xb0, 0x00, 0x00


	//----- nvinfo : EIATTR_MERCURY_ISA_VERSION
	.align		4
.L_764:
        /*0048*/ 	.byte	0x03, 0x5f
        /*004a*/ 	.short	0x0101


	//----- nvinfo : EIATTR_EXIT_INSTR_OFFSETS
	.align		4
        /*004c*/ 	.byte	0x04, 0x1c
        /*004e*/ 	.short	(.L_766 - .L_765)


	//   ....[0]....
.L_765:
        /*0050*/ 	.word	0x000000c0


	//   ....[1]....
        /*0054*/ 	.word	0x0000b130


	//----- nvinfo : EIATTR_CRS_STACK_SIZE
	.align		4
.L_766:
        /*0058*/ 	.byte	0x04, 0x1e
        /*005a*/ 	.short	(.L_768 - .L_767)
.L_767:
        /*005c*/ 	.word	0x00000000


	//----- nvinfo : EIATTR_CBANK_PARAM_SIZE
	.align		4
.L_768:
        /*0060*/ 	.byte	0x03, 0x19
        /*0062*/ 	.short	0x0280


	//----- nvinfo : EIATTR_PARAM_CBANK
	.align		4
        /*0064*/ 	.byte	0x04, 0x0a
        /*0066*/ 	.short	(.L_770 - .L_769)
	.align		4
.L_769:
        /*0068*/ 	.word	index@(.nv.constant0._ZN5flash44flash_bwd_dq_dk_dv_loop_seqk_parallel_kernelI23Flash_bwd_kernel_traitsILi256ELi64ELi64ELi8ELi4ELi2ELi2ELb0ELb1EN7cutlass6half_tE19Flash_kernel_traitsILi256ELi64ELi64ELi8ES3_EELb1ELb0ELb1ELb0ELb0ELb0ELb0EEEvNS_16Flash_bwd_paramsE)
        /*006c*/ 	.short	0x0210
        /*006e*/ 	.short	0x0280


	//----- nvinfo : EIATTR_SW_WAR
	.align		4
.L_770:
        /*0070*/ 	.byte	0x04, 0x36
        /*0072*/ 	.short	(.L_772 - .L_771)
.L_771:
        /*0074*/ 	.word	0x00000008
.L_772:


//--------------------- .nv.info._ZN5flash44flash_bwd_dq_dk_dv_loop_seqk_parallel_kernelI23Flash_bwd_kernel_traitsILi256ELi64ELi64ELi8ELi4ELi2ELi2ELb0ELb1EN7cutlass6half_tE19Flash_kernel_traitsILi256ELi64ELi64ELi8ES3_EELb0ELb0ELb1ELb0ELb0ELb0ELb1EEEvNS_16Flash_bwd_paramsE --------------------------
	.section	.nv.info._ZN5flash44flash_bwd_dq_dk_dv_loop_seqk_parallel_kernelI23Flash_bwd_kernel_traitsILi256ELi64ELi64ELi8ELi4ELi2ELi2ELb0ELb1EN7cutlass6half_tE19Flash_kernel_traitsILi256ELi64ELi64ELi8ES3_EELb0ELb0ELb1ELb0ELb0ELb0ELb1EEEvNS_16Flash_bwd_paramsE,"",@"SHT_CUDA_INFO"
	.sectionflags	@""
	.align	4


	//----- nvinfo : EIATTR_CUDA_API_VERSION
	.align		4
        /*0000*/ 	.byte	0x04, 0x37
        /*0002*/ 	.short	(.L_774 - .L_773)
.L_773:
        /*0004*/ 	.word	0x00000082


	//----- nvinfo : EIATTR_KPARAM_INFO
	.align		4
.L_774:
        /*0008*/ 	.byte	0x04, 0x17
        /*000a*/ 	.short	(.L_776 - .L_775)
.L_775:
        /*000c*/ 	.word	0x00000000
        /*0010*/ 	.short	0x0000
        /*0012*/ 	.short	0x0000
        /*0014*/ 	.byte	0x00, 0xf0, 0x01, 0x0a


	//----- nvinfo : EIATTR_SPARSE_MMA_MASK
	.align		4
.L_776:
        /*0018*/ 	.byte	0x03, 0x50
        /*001a*/ 	.short	0x0000


	//----- nvinfo : EIATTR_MAXREG_COUNT
	.align		4
        /*001c*/ 	.byte	0x03, 0x1b
        /*001e*/ 	.short	0x00ff


	//----- nvinfo : EIATTR_NUM_BARRIERS
	.align		4
        /*0020*/ 	.byte	0x02, 0x4c
        /*0022*/ 	.byte	0x01
	.zero		1


	//----- nvinfo : EIATTR_ANNOTATIONS
	.align		4
        /*0024*/ 	.byte	0x04, 0x55
        /*0026*/ 	.short	(.L_778 - .L_777)


	//   ....[0]....
.L_777:
        /*0028*/ 	.word	0x00000001
        /*002c*/ 	.byte	0xa0, 0x00, 0x00, 0x00, 0x01, 0x00, 0x00, 0x00, 0xe0, 0xa9, 0x00, 0x00


	//----- nvinfo : EIATTR_MERCURY_ISA_VERSION
	.align		4
.L_778:
        /*0038*/ 	.byte	0x03, 0x5f
        /*003a*/ 	.short	0x0101


	//----- nvinfo : EIATTR_EXIT_INSTR_OFFSETS
	.align		4
        /*003c*/ 	.byte	0x04, 0x1c
        /*003e*/ 	.short	(.L_780 - .L_779)


	//   ....[0]....
.L_779:
        /*0040*/ 	.word	0x000000c0


	//   ....[1]....
        /*0044*/ 	.word	0x0000aa70


	//----- nvinfo : EIATTR_CRS_STACK_SIZE
	.align		4
.L_780:
        /*0048*/ 	.byte	0x04, 0x1e
        /*004a*/ 	.short	(.L_782 - .L_781)
.L_781:
        /*004c*/ 	.word	0x00000000


	//----- nvinfo : EIATTR_CBANK_PARAM_SIZE
	.align		4
.L_782:
        /*0050*/ 	.byte	0x03, 0x19
        /*0052*/ 	.short	0x0280


	//----- nvinfo : EIATTR_PARAM_CBANK
	.align		4
        /*0054*/ 	.byte	0x04, 0x0a
        /*0056*/ 	.short	(.L_784 - .L_783)
	.align		4
.L_783:
        /*0058*/ 	.word	index@(.nv.constant0._ZN5flash44flash_bwd_dq_dk_dv_loop_seqk_parallel_kernelI23Flash_bwd_kernel_traitsILi256ELi64ELi64ELi8ELi4ELi2ELi2ELb0ELb1EN7cutlass6half_tE19Flash_kernel_traitsILi256ELi64ELi64ELi8ES3_EELb0ELb0ELb1ELb0ELb0ELb0ELb1EEEvNS_16Flash_bwd_paramsE)
        /*005c*/ 	.short	0x0210
        /*005e*/ 	.short	0x0280


	//----- nvinfo : EIATTR_SW_WAR
	.align		4
.L_784:
        /*0060*/ 	.byte	0x04, 0x36
        /*0062*/ 	.short	(.L_786 - .L_785)
.L_785:
        /*0064*/ 	.word	0x00000008
.L_786:


//--------------------- .nv.info._ZN5flash44flash_bwd_dq_dk_dv_loop_seqk_parallel_kernelI23Flash_bwd_kernel_traitsILi256ELi64ELi64ELi8ELi4ELi2ELi2ELb0ELb1EN7cutlass6half_tE19Flash_kernel_traitsILi256ELi64ELi64ELi8ES3_EELb1ELb0ELb0ELb0ELb0ELb1ELb0EEEvNS_16Flash_bwd_paramsE --------------------------
	.section	.nv.info._ZN5flash44flash_bwd_dq_dk_dv_loop_seqk_parallel_kernelI23Flash_bwd_kernel_traitsILi256ELi64ELi64ELi8ELi4ELi2ELi2ELb0ELb1EN7cutlass6half_tE19Flash_kernel_traitsILi256ELi64ELi64ELi8ES3_EELb1ELb0ELb0ELb0ELb0ELb1ELb0EEEvNS_16Flash_bwd_paramsE,"",@"SHT_CUDA_INFO"
	.sectionflags	@""
	.align	4


	//----- nvinfo : EIATTR_CUDA_API_VERSION
	.align		4
        /*0000*/ 	.byte	0x04, 0x37
        /*0002*/ 	.short	(.L_788 - .L_787)
.L_787:
        /*0004*/ 	.word	0x00000082


	//----- nvinfo : EIATTR_KPARAM_INFO
	.align		4
.L_788:
        /*0008*/ 	.byte	0x04, 0x17
        /*000a*/ 	.short	(.L_790 - .L_789)
.L_789:
        /*000c*/ 	.word	0x00000000
        /*0010*/ 	.short	0x0000
        /*0012*/ 	.short	0x0000
        /*0014*/ 	.byte	0x00, 0xf0, 0x01, 0x0a


	//----- nvinfo : EIATTR_SPARSE_MMA_MASK
	.align		4
.L_790:
        /*0018*/ 	.byte	0x03, 0x50
        /*001a*/ 	.short	0x0000


	//----- nvinfo : EIATTR_MAXREG_COUNT
	.align		4
        /*001c*/ 	.byte	0x03, 0x1b
        /*001e*/ 	.short	0x00ff


	//----- nvinfo : EIATTR_NUM_BARRIERS
	.align		4
        /*0020*/ 	.byte	0x02, 0x4c
        /*0022*/ 	.byte	0x01
	.zero		1


	//----- nvinfo : EIATTR_MERCURY_ISA_VERSION
	.align		4
        /*0024*/ 	.byte	0x03, 0x5f
        /*0026*/ 	.short	0x0101


	//----- nvinfo : EIATTR_EXIT_INSTR_OFFSETS
	.align		4
        /*0028*/ 	.byte	0x04, 0x1c
        /*002a*/ 	.short	(.L_792 - .L_791)


	//   ....[0]....
.L_791:
        /*002c*/ 	.word	0x00000090


	//   ....[1]....
        /*0030*/ 	.word	0x000094d0


	//----- nvinfo : EIATTR_CRS_STACK_SIZE
	.align		4
.L_792:
        /*0034*/ 	.byte	0x04, 0x1e
        /*0036*/ 	.short	(.L_794 - .L_793)
.L_793:
        /*0038*/ 	.word	0x00000000


	//----- nvinfo : EIATTR_CBANK_PARAM_SIZE
	.align		4
.L_794:
        /*003c*/ 	.byte	0x03, 0x19
        /*003e*/ 	.short	0x0280


	//----- nvinfo : EIATTR_PARAM_CBANK
	.align		4
        /*0040*/ 	.byte	0x04, 0x0a
        /*0042*/ 	.short	(.L_796 - .L_795)
	.align		4
.L_795:
        /*0044*/ 	.word	index@(.nv.constant0._ZN5flash44flash_bwd_dq_dk_dv_loop_seqk_parallel_kernelI23Flash_bwd_kernel_traitsILi256ELi64ELi64ELi8ELi4ELi2ELi2ELb0ELb1EN7cutlass6half_tE19Flash_kernel_traitsILi256ELi64ELi64ELi8ES3_EELb1ELb0ELb0ELb0ELb0ELb1ELb0EEEvNS_16Flash_bwd_paramsE)
        /*0048*/ 	.short	0x0210
        /*004a*/ 	.short	0x0280


	//----- nvinfo : EIATTR_SW_WAR
	.align		4
.L_796:
        /*004c*/ 	.byte	0x04, 0x36
        /*004e*/ 	.short	(.L_798 - .L_797)
.L_797:
        /*0050*/ 	.word	0x00000008
.L_798:


//--------------------- .nv.info._ZN5flash44flash_bwd_dq_dk_dv_loop_seqk_parallel_kernelI23Flash_bwd_kernel_traitsILi256ELi64ELi64ELi8ELi4ELi2ELi2ELb0ELb1EN7cutlass6half_tE19Flash_kernel_traitsILi256ELi64ELi64ELi8ES3_EELb0ELb0ELb0ELb0ELb0ELb1ELb1EEEvNS_16Flash_bwd_paramsE --------------------------
	.section	.nv.info._ZN5flash44flash_bwd_dq_dk_dv_loop_seqk_parallel_kernelI23Flash_bwd_kernel_traitsILi256ELi64ELi64ELi8ELi4ELi2ELi2ELb0ELb1EN7cutlass6half_tE19Flash_kernel_traitsILi256ELi64ELi64ELi8ES3_EELb0ELb0ELb0ELb0ELb0ELb1ELb1EEEvNS_16Flash_bwd_paramsE,"",@"SHT_CUDA_INFO"
	.sectionflags	@""
	.align	4


	//----- nvinfo : EIATTR_CUDA_API_VERSION
	.align		4
        /*0000*/ 	.byte	0x04, 0x37
        /*0002*/ 	.short	(.L_800 - .L_799)
.L_799:
        /*0004*/ 	.word	0x00000082


	//----- nvinfo : EIATTR_KPARAM_INFO
	.align		4
.L_800:
        /*0008*/ 	.byte	0x04, 0x17
        /*000a*/ 	.short	(.L_802 - .L_801)
.L_801:
        /*000c*/ 	.word	0x00000000
        /*0010*/ 	.short	0x0000
        /*0012*/ 	.short	0x0000
        /*0014*/ 	.byte	0x00, 0xf0, 0x01, 0x0a


	//----- nvinfo : EIATTR_SPARSE_MMA_MASK
	.align		4
.L_802:
        /*0018*/ 	.byte	0x03, 0x50
        /*001a*/ 	.short	0x0000


	//----- nvinfo : EIATTR_MAXREG_COUNT
	.align		4
        /*001c*/ 	.byte	0x03, 0x1b
        /*001e*/ 	.short	0x00ff


	//----- nvinfo : EIATTR_NUM_BARRIERS
	.align		4
        /*0020*/ 	.byte	0x02, 0x4c
        /*0022*/ 	.byte	0x01
	.zero		1


	//----- nvinfo : EIATTR_MERCURY_ISA_VERSION
	.align		4
        /*0024*/ 	.byte	0x03, 0x5f
        /*0026*/ 	.short	0x0101


	//----- nvinfo : EIATTR_EXIT_INSTR_OFFSETS
	.align		4
        /*0028*/ 	.byte	0x04, 0x1c
        /*002a*/ 	.short	(.L_804 - .L_803)


	//   ....[0]....
.L_803:
        /*002c*/ 	.word	0x00000090


	//   ....[1]....
        /*0030*/ 	.word	0x00008dd0


	//----- nvinfo : EIATTR_CRS_STACK_SIZE
	.align		4
.L_804:
        /*0034*/ 	.byte	0x04, 0x1e
        /*0036*/ 	.short	(.L_806 - .L_805)
.L_805:
        /*0038*/ 	.word	0x00000000


	//----- nvinfo : EIATTR_CBANK_PARAM_SIZE
	.align		4
.L_806:
        /*003c*/ 	.byte	0x03, 0x19
        /*003e*/ 	.short	0x0280


	//----- nvinfo : EIATTR_PARAM_CBANK
	.align		4
        /*0040*/ 	.byte	0x04, 0x0a
        /*0042*/ 	.short	(.L_808 - .L_807)
	.align		4
.L_807:
        /*0044*/ 	.word	index@(.nv.constant0._ZN5flash44flash_bwd_dq_dk_dv_loop_seqk_parallel_kernelI23Flash_bwd_kernel_traitsILi256ELi64ELi64ELi8ELi4ELi2ELi2ELb0ELb1EN7cutlass6half_tE19Flash_kernel_traitsILi256ELi64ELi64ELi8ES3_EELb0ELb0ELb0ELb0ELb0ELb1ELb1EEEvNS_16Flash_bwd_paramsE)
        /*0048*/ 	.short	0x0210
        /*004a*/ 	.short	0x0280


	//----- nvinfo : EIATTR_SW_WAR
	.align		4
.L_808:
        /*004c*/ 	.byte	0x04, 0x36
        /*004e*/ 	.short	(.L_810 - .L_809)
.L_809:
        /*0050*/ 	.word	0x00000008
.L_810:


//--------------------- .nv.info._ZN5flash44flash_bwd_dq_dk_dv_loop_seqk_parallel_kernelI23Flash_bwd_kernel_traitsILi256ELi64ELi64ELi8ELi4ELi2ELi2ELb0ELb1EN7cutlass6half_tE19Flash_kernel_traitsILi256ELi64ELi64ELi8ES3_EELb1ELb0ELb0ELb1ELb0ELb0ELb0EEEvNS_16Flash_bwd_paramsE --------------------------
	.section	.nv.info._ZN5flash44flash_bwd_dq_dk_dv_loop_seqk_parallel_kernelI23Flash_bwd_kernel_traitsILi256ELi64ELi64ELi8ELi4ELi2ELi2ELb0ELb1EN7cutlass6half_tE19Flash_kernel_traitsILi256ELi64ELi64ELi8ES3_EELb1ELb0ELb0ELb1ELb0ELb0ELb0EEEvNS_16Flash_bwd_paramsE,"",@"SHT_CUDA_INFO"
	.sectionflags	@""
	.align	4


	//----- nvinfo : EIATTR_CUDA_API_VERSION
	.align		4
        /*0000*/ 	.byte	0x04, 0x37
        /*0002*/ 	.short	(.L_812 - .L_811)
.L_811:
        /*0004*/ 	.word	0x00000082


	//----- nvinfo : EIATTR_KPARAM_INFO
	.align		4
.L_812:
        /*0008*/ 	.byte	0x04, 0x17
        /*000a*/ 	.short	(.L_814 - .L_813)
.L_813:
        /*000c*/ 	.word	0x00000000
        /*0010*/ 	.short	0x0000
        /*0012*/ 	.short	0x0000
        /*0014*/ 	.byte	0x00, 0xf0, 0x01, 0x0a


	//----- nvinfo : EIATTR_SPARSE_MMA_MASK
	.align		4
.L_814:
        /*0018*/ 	.byte	0x03, 0x50
        /*001a*/ 	.short	0x0000


	//----- nvinfo : EIATTR_MAXREG_COUNT
	.align		4
        /*001c*/ 	.byte	0x03, 0x1b
        /*001e*/ 	.short	0x00ff


	//----- nvinfo : EIATTR_NUM_BARRIERS
	.align		4
        /*0020*/ 	.byte	0x02, 0x4c
        /*0022*/ 	.byte	0x01
	.zero		1


	//----- nvinfo : EIATTR_ANNOTATIONS
	.align		4
        /*0024*/ 	.byte	0x04, 0x55
        /*0026*/ 	.short	(.L_816 - .L_815)


	//   ....[0]....
.L_815:
        /*0028*/ 	.word	0x00000001
        /*002c*/ 	.byte	0xa0, 0x00, 0x00, 0x00, 0x01, 0x00, 0x00, 0x00, 0x20, 0xb4, 0x00, 0x00


	//----- nvinfo : EIATTR_MERCURY_ISA_VERSION
	.align		4
.L_816:
        /*0038*/ 	.byte	0x03, 0x5f
        /*003a*/ 	.short	0x0101


	//----- nvinfo : EIATTR_EXIT_INSTR_OFFSETS
	.align		4
        /*003c*/ 	.byte	0x04, 0x1c
        /*003e*/ 	.short	(.L_818 - .L_817)


	//   ....[0]....
.L_817:
        /*0040*/ 	.word	0x000000c0


	//   ....[1]....
        /*0044*/ 	.word	0x0000b4b0


	//----- nvinfo : EIATTR_CRS_STACK_SIZE
	.align		4
.L_818:
        /*0048*/ 	.byte	0x04, 0x1e
        /*004a*/ 	.short	(.L_820 - .L_819)
.L_819:
        /*004c*/ 	.word	0x00000000


	//----- nvinfo : EIATTR_CBANK_PARAM_SIZE
	.align		4
.L_820:
        /*0050*/ 	.byte	0x03, 0x19
        /*0052*/ 	.short	0x0280


	//----- nvinfo : EIATTR_PARAM_CBANK
	.align		4
        /*0054*/ 	.byte	0x04, 0x0a
        /*0056*/ 	.short	(.L_822 - .L_821)
	.align		4
.L_821:
        /*0058*/ 	.word	index@(.nv.constant0._ZN5flash44flash_bwd_dq_dk_dv_loop_seqk_parallel_kernelI23Flash_bwd_kernel_traitsILi256ELi64ELi64ELi8ELi4ELi2ELi2ELb0ELb1EN7cutlass6half_tE19Flash_kernel_traitsILi256ELi64ELi64ELi8ES3_EELb1ELb0ELb0ELb1ELb0ELb0ELb0EEEvNS_16Flash_bwd_paramsE)
        /*005c*/ 	.short	0x0210
        /*005e*/ 	.short	0x0280


	//----- nvinfo : EIATTR_SW_WAR
	.align		4
.L_822:
        /*0060*/ 	.byte	0x04, 0x36
        /*0062*/ 	.short	(.L_824 - .L_823)
.L_823:
        /*0064*/ 	.word	0x00000008
.L_824:


//--------------------- .nv.info._ZN5flash44flash_bwd_dq_dk_dv_loop_seqk_parallel_kernelI23Flash_bwd_kernel_traitsILi256ELi64ELi64ELi8ELi4ELi2ELi2ELb0ELb1EN7cutlass6half_tE19Flash_kernel_traitsILi256ELi64ELi64ELi8ES3_EELb0ELb0ELb0ELb1ELb0ELb0ELb1EEEvNS_16Flash_bwd_paramsE --------------------------
	.section	.nv.info._ZN5flash44flash_bwd_dq_dk_dv_loop_seqk_parallel_kernelI23Flash_bwd_kernel_traitsILi256ELi64ELi64ELi8ELi4ELi2ELi2ELb0ELb1EN7cutlass6half_tE19Flash_kernel_traitsILi256ELi64ELi64ELi8ES3_EELb0ELb0ELb0ELb1ELb0ELb0ELb1EEEvNS_16Flash_bwd_paramsE,"",@"SHT_CUDA_INFO"
	.sectionflags	@""
	.align	4


	//----- nvinfo : EIATTR_CUDA_API_VERSION
	.align		4
        /*0000*/ 	.byte	0x04, 0x37
        /*0002*/ 	.short	(.L_826 - .L_825)
.L_825:
        /*0004*/ 	.word	0x00000082


	//----- nvinfo : EIATTR_KPARAM_INFO
	.align		4
.L_826:
        /*0008*/ 	.byte	0x04, 0x17
        /*000a*/ 	.short	(.L_828 - .L_827)
.L_827:
        /*000c*/ 	.word	0x00000000
        /*0010*/ 	.short	0x0000
        /*0012*/ 	.short	0x0000
        /*0014*/ 	.byte	0x00, 0xf0, 0x01, 0x0a


	//----- nvinfo : EIATTR_SPARSE_MMA_MASK
	.align		4
.L_828:
        /*0018*/ 	.byte	0x03, 0x50
        /*001a*/ 	.short	0x0000


	//----- nvinfo : EIATTR_MAXREG_COUNT
	.align		4
        /*001c*/ 	.byte	0x03, 0x1b
        /*001e*/ 	.short	0x00ff


	//----- nvinfo : EIATTR_NUM_BARRIERS
	.align		4
        /*0020*/ 	.byte	0x02, 0x4c
        /*0022*/ 	.byte	0x01
	.zero		1


	//----- nvinfo : EIATTR_MERCURY_ISA_VERSION
	.align		4
        /*0024*/ 	.byte	0x03, 0x5f
        /*0026*/ 	.short	0x0101


	//----- nvinfo : EIATTR_EXIT_INSTR_OFFSETS
	.align		4
        /*0028*/ 	.byte	0x04, 0x1c
        /*002a*/ 	.short	(.L_830 - .L_829)


	//   ....[0]....
.L_829:
        /*002c*/ 	.word	0x000000a0


	//   ....[1]....
        /*0030*/ 	.word	0x0000ac80


	//----- nvinfo : EIATTR_CRS_STACK_SIZE
	.align		4
.L_830:
        /*0034*/ 	.byte	0x04, 0x1e
        /*0036*/ 	.short	(.L_832 - .L_831)
.L_831:
        /*0038*/ 	.word	0x00000000


	//----- nvinfo : EIATTR_CBANK_PARAM_SIZE
	.align		4
.L_832:
        /*003c*/ 	.byte	0x03, 0x19
        /*003e*/ 	.short	0x0280


	//----- nvinfo : EIATTR_PARAM_CBANK
	.align		4
        /*0040*/ 	.byte	0x04, 0x0a
        /*0042*/ 	.short	(.L_834 - .L_833)
	.align		4
.L_833:
        /*0044*/ 	.word	index@(.nv.constant0._ZN5flash44flash_bwd_dq_dk_dv_loop_seqk_parallel_kernelI23Flash_bwd_kernel_traitsILi256ELi64ELi64ELi8ELi4ELi2ELi2ELb0ELb1EN7cutlass6half_tE19Flash_kernel_traitsILi256ELi64ELi64ELi8ES3_EELb0ELb0ELb0ELb1ELb0ELb0ELb1EEEvNS_16Flash_bwd_paramsE)
        /*0048*/ 	.short	0x0210
        /*004a*/ 	.short	0x0280


	//----- nvinfo : EIATTR_SW_WAR
	.align		4
.L_834:
        /*004c*/ 	.byte	0x04, 0x36
        /*004e*/ 	.short	(.L_836 - .L_835)
.L_835:
        /*0050*/ 	.word	0x00000008
.L_836:


//--------------------- .nv.info._ZN5flash44flash_bwd_dq_dk_dv_loop_seqk_parallel_kernelI23Flash_bwd_kernel_traitsILi256ELi64ELi64ELi8ELi4ELi2ELi2ELb0ELb1EN7cutlass6half_tE19Flash_kernel_traitsILi256ELi64ELi64ELi8ES3_EELb1ELb0ELb1ELb0ELb0ELb1ELb0EEEvNS_16Flash_bwd_paramsE --------------------------
	.section	.nv.info._ZN5flash44flash_bwd_dq_dk_dv_loop_seqk_parallel_kernelI23Flash_bwd_kernel_traitsILi256ELi64ELi64ELi8ELi4ELi2ELi2ELb0ELb1EN7cutlass6half_tE19Flash_kernel_traitsILi256ELi64ELi64ELi8ES3_EELb1ELb0ELb1ELb0ELb0ELb1ELb0EEEvNS_16Flash_bwd_paramsE,"",@"SHT_CUDA_INFO"
	.sectionflags	@""
	.align	4


	//----- nvinfo : EIATTR_CUDA_API_VERSION
	.align		4
        /*0000*/ 	.byte	0x04, 0x37
        /*0002*/ 	.short	(.L_838 - .L_837)
.L_837:
        /*0004*/ 	.word	0x00000082


	//----- nvinfo : EIATTR_KPARAM_INFO
	.align		4
.L_838:
        /*0008*/ 	.byte	0x04, 0x17
        /*000a*/ 	.short	(.L_840 - .L_839)
.L_839:
        /*000c*/ 	.word	0x00000000
        /*0010*/ 	.short	0x0000
        /*0012*/ 	.short	0x0000
        /*0014*/ 	.byte	0x00, 0xf0, 0x01, 0x0a


	//----- nvinfo : EIATTR_SPARSE_MMA_MASK
	.align		4
.L_840:
        /*0018*/ 	.byte	0x03, 0x50
        /*001a*/ 	.short	0x0000


	//----- nvinfo : EIATTR_MAXREG_COUNT
	.align		4
        /*001c*/ 	.byte	0x03, 0x1b
        /*001e*/ 	.short	0x00ff


	//----- nvinfo : EIATTR_NUM_BARRIERS
	.align		4
        /*0020*/ 	.byte	0x02, 0x4c
        /*0022*/ 	.byte	0x01
	.zero		1


	//----- nvinfo : EIATTR_MERCURY_ISA_VERSION
	.align		4
        /*0024*/ 	.byte	0x03, 0x5f
        /*0026*/ 	.short	0x0101


	//----- nvinfo : EIATTR_EXIT_INSTR_OFFSETS
	.align		4
        /*0028*/ 	.byte	0x04, 0x1c
        /*002a*/ 	.short	(.L_842 - .L_841)


	//   ....[0]....
.L_841:
        /*002c*/ 	.word	0x000000a0


	//   ....[1]....
        /*0030*/ 	.word	0x00009710


	//----- nvinfo : EIATTR_CRS_STACK_SIZE
	.align		4
.L_842:
        /*0034*/ 	.byte	0x04, 0x1e
        /*0036*/ 	.short	(.L_844 - .L_843)
.L_843:
        /*0038*/ 	.word	0x00000000


	//----- nvinfo : EIATTR_CBANK_PARAM_SIZE
	.align		4
.L_844:
        /*003c*/ 	.byte	0x03, 0x19
        /*003e*/ 	.short	0x0280


	//----- nvinfo : EIATTR_PARAM_CBANK
	.align		4
        /*0040*/ 	.byte	0x04, 0x0a
        /*0042*/ 	.short	(.L_846 - .L_845)
	.align		4
.L_845:
        /*0044*/ 	.word	index@(.nv.constant0._ZN5flash44flash_bwd_dq_dk_dv_loop_seqk_parallel_kernelI23Flash_bwd_kernel_traitsILi256ELi64ELi64ELi8ELi4ELi2ELi2ELb0ELb1EN7cutlass6half_tE19Flash_kernel_traitsILi256ELi64ELi64ELi8ES3_EELb1ELb0ELb1ELb0ELb0ELb1ELb0EEEvNS_16Flash_bwd_paramsE)
        /*0048*/ 	.short	0x0210
        /*004a*/ 	.short	0x0280


	//----- nvinfo : EIATTR_SW_WAR
	.align		4
.L_846:
        /*004c*/ 	.byte	0x04, 0x36
        /*004e*/ 	.short	(.L_848 - .L_847)
.L_847:
        /*0050*/ 	.word	0x00000008
.L_848:


//--------------------- .nv.info._ZN5flash44flash_bwd_dq_dk_dv_loop_seqk_parallel_kernelI23Flash_bwd_kernel_traitsILi256ELi64ELi64ELi8ELi4ELi2ELi2ELb0ELb1EN7cutlass6half_tE19Flash_kernel_traitsILi256ELi64ELi64ELi8ES3_EELb0ELb0ELb1ELb0ELb0ELb1ELb1EEEvNS_16Flash_bwd_paramsE --------------------------
	.section	.nv.info._ZN5flash44flash_bwd_dq_dk_dv_loop_seqk_parallel_kernelI23Flash_bwd_kernel_traitsILi256ELi64ELi64ELi8ELi4ELi2ELi2ELb0ELb1EN7cutlass6half_tE19Flash_kernel_traitsILi256ELi64ELi64ELi8ES3_EELb0ELb0ELb1ELb0ELb0ELb1ELb1EEEvNS_16Flash_bwd_paramsE,"",@"SHT_CUDA_INFO"
	.sectionflags	@""
	.align	4


	//----- nvinfo : EIATTR_CUDA_API_VERSION
	.align		4
        /*0000*/ 	.byte	0x04, 0x37
        /*0002*/ 	.short	(.L_850 - .L_849)
.L_849:
        /*0004*/ 	.word	0x00000082


	//----- nvinfo : EIATTR_KPARAM_INFO
	.align		4
.L_850:
        /*0008*/ 	.byte	0x04, 0x17
        /*000a*/ 	.short	(.L_852 - .L_851)
.L_851:
        /*000c*/ 	.word	0x00000000
        /*0010*/ 	.short	0x0000
        /*0012*/ 	.short	0x0000
        /*0014*/ 	.byte	0x00, 0xf0, 0x01, 0x0a


	//----- nvinfo : EIATTR_SPARSE_MMA_MASK
	.align		4
.L_852:
        /*0018*/ 	.byte	0x03, 0x50
        /*001a*/ 	.short	0x0000


	//----- nvinfo : EIATTR_MAXREG_COUNT
	.align		4
        /*001c*/ 	.byte	0x03, 0x1b
        /*001e*/ 	.short	0x00ff


	//----- nvinfo : EIATTR_NUM_BARRIERS
	.align		4
        /*0020*/ 	.byte	0x02, 0x4c
        /*0022*/ 	.byte	0x01
	.zero		1


	//----- nvinfo : EIATTR_MERCURY_ISA_VERSION
	.align		4
        /*0024*/ 	.byte	0x03, 0x5f
        /*0026*/ 	.short	0x0101


	//----- nvinfo : EIATTR_EXIT_INSTR_OFFSETS
	.align		4
        /*0028*/ 	.byte	0x04, 0x1c
        /*002a*/ 	.short	(.L_854 - .L_853)


	//   ....[0]....
.L_853:
        /*002c*/ 	.word	0x000000a0


	//   ....[1]....
        /*0030*/ 	.word	0x00009060


	//----- nvinfo : EIATTR_CRS_STACK_SIZE
	.align		4
.L_854:
        /*0034*/ 	.byte	0x04, 0x1e
        /*0036*/ 	.short	(.L_856 - .L_855)
.L_855:
        /*0038*/ 	.word	0x00000000


	//----- nvinfo : EIATTR_CBANK_PARAM_SIZE
	.align		4
.L_856:
        /*003c*/ 	.byte	0x03, 0x19
        /*003e*/ 	.short	0x0280


	//----- nvinfo : EIATTR_PARAM_CBANK
	.align		4
        /*0040*/ 	.byte	0x04, 0x0a
        /*0042*/ 	.short	(.L_858 - .L_857)
	.align		4
.L_857:
        /*0044*/ 	.word	index@(.nv.constant0._ZN5flash44flash_bwd_dq_dk_dv_loop_seqk_parallel_kernelI23Flash_bwd_kernel_traitsILi256ELi64ELi64ELi8ELi4ELi2ELi2ELb0ELb1EN7cutlass6half_tE19Flash_kernel_traitsILi256ELi64ELi64ELi8ES3_EELb0ELb0ELb1ELb0ELb0ELb1ELb1EEEvNS_16Flash_bwd_paramsE)
        /*0048*/ 	.short	0x0210
        /*004a*/ 	.short	0x0280


	//----- nvinfo : EIATTR_SW_WAR
	.align		4
.L_858:
        /*004c*/ 	.byte	0x04, 0x36
        /*004e*/ 	.short	(.L_860 - .L_859)
.L_859:
        /*0050*/ 	.word	0x00000008
.L_860:


//--------------------- .nv.info._ZN5flash44flash_bwd_dq_dk_dv_loop_seqk_parallel_kernelI23Flash_bwd_kernel_traitsILi256ELi64ELi64ELi8ELi4ELi2ELi2ELb0ELb1EN7cutlass6half_tE19Flash_kernel_traitsILi256ELi64ELi64ELi8ES3_EELb1ELb0ELb1ELb1ELb0ELb0ELb0EEEvNS_16Flash_bwd_paramsE --------------------------
	.section	.nv.info._ZN5flash44flash_bwd_dq_dk_dv_loop_seqk_parallel_kernelI23Flash_bwd_kernel_traitsILi256ELi64ELi64ELi8ELi4ELi2ELi2ELb0ELb1EN7cutlass6half_tE19Flash_kernel_traitsILi256ELi64ELi64ELi8ES3_EELb1ELb0ELb1ELb1ELb0ELb0ELb0EEEvNS_16Flash_bwd_paramsE,"",@"SHT_CUDA_INFO"
	.sectionflags	@""
	.align	4


	//----- nvinfo : EIATTR_CUDA_API_VERSION
	.align		4
        /*0000*/ 	.byte	0x04, 0x37
        /*0002*/ 	.short	(.L_862 - .L_861)
.L_861:
        /*0004*/ 	.word	0x00000082


	//----- nvinfo : EIATTR_KPARAM_INFO
	.align		4
.L_862:
        /*0008*/ 	.byte	0x04, 0x17
        /*000a*/ 	.short	(.L_864 - .L_863)
.L_863:
        /*000c*/ 	.word	0x00000000
        /*0010*/ 	.short	0x0000
        /*0012*/ 	.short	0x0000
        /*0014*/ 	.byte	0x00, 0xf0, 0x01, 0x0a


	//----- nvinfo : EIATTR_SPARSE_MMA_MASK
	.align		4
.L_864:
        /*0018*/ 	.byte	0x03, 0x50
        /*001a*/ 	.short	0x0000


	//----- nvinfo : EIATTR_MAXREG_COUNT
	.align		4
        /*001c*/ 	.byte	0x03, 0x1b
        /*001e*/ 	.short	0x00ff


	//----- nvinfo : EIATTR_NUM_BARRIERS
	.align		4
        /*0020*/ 	.byte	0x02, 0x4c
        /*0022*/ 	.byte	0x01
	.zero		1


	//----- nvinfo : EIATTR_ANNOTATIONS
	.align		4
        /*0024*/ 	.byte	0x04, 0x55
        /*0026*/ 	.short	(.L_866 - .L_865)


	//   ....[0]....
.L_865:
        /*0028*/ 	.word	0x00000001
        /*002c*/ 	.byte	0xa0, 0x00, 0x00, 0x00, 0x01, 0x00, 0x00, 0x00, 0xa0, 0xb5, 0x00, 0x00


	//----- nvinfo : EIATTR_MERCURY_ISA_VERSION
	.align		4
.L_866:
        /*0038*/ 	.byte	0x03, 0x5f
        /*003a*/ 	.short	0x0101


	//----- nvinfo : EIATTR_EXIT_INSTR_OFFSETS
	.align		4
        /*003c*/ 	.byte	0x04, 0x1c
        /*003e*/ 	.short	(.L_868 - .L_867)


	//   ....[0]....
.L_867:
        /*0040*/ 	.word	0x000000c0


	//   ....[1]....
        /*0044*/ 	.word	0x0000b630


	//----- nvinfo : EIATTR_CRS_STACK_SIZE
	.align		4
.L_868:
        /*0048*/ 	.byte	0x04, 0x1e
        /*004a*/ 	.short	(.L_870 - .L_869)
.L_869:
        /*004c*/ 	.word	0x00000000


	//----- nvinfo : EIATTR_CBANK_PARAM_SIZE
	.align		4
.L_870:
        /*0050*/ 	.byte	0x03, 0x19
        /*0052*/ 	.short	0x0280


	//----- nvinfo : EIATTR_PARAM_CBANK
	.align		4
        /*0054*/ 	.byte	0x04, 0x0a
        /*0056*/ 	.short	(.L_872 - .L_871)
	.align		4
.L_871:
        /*0058*/ 	.word	index@(.nv.constant0._ZN5flash44flash_bwd_dq_dk_dv_loop_seqk_parallel_kernelI23Flash_bwd_kernel_traitsILi256ELi64ELi64ELi8ELi4ELi2ELi2ELb0ELb1EN7cutlass6half_tE19Flash_kernel_traitsILi256ELi64ELi64ELi8ES3_EELb1ELb0ELb1ELb1ELb0ELb0ELb0EEEvNS_16Flash_bwd_paramsE)
        /*005c*/ 	.short	0x0210
        /*005e*/ 	.short	0x0280


	//----- nvinfo : EIATTR_SW_WAR
	.align		4
.L_872:
        /*0060*/ 	.byte	0x04, 0x36
        /*0062*/ 	.short	(.L_874 - .L_873)
.L_873:
        /*0064*/ 	.word	0x00000008
.L_874:


//--------------------- .nv.info._ZN5flash44flash_bwd_dq_dk_dv_loop_seqk_parallel_kernelI23Flash_bwd_kernel_traitsILi256ELi64ELi64ELi8ELi4ELi2ELi2ELb0ELb1EN7cutlass6half_tE19Flash_kernel_traitsILi256ELi64ELi64ELi8ES3_EELb0ELb0ELb1ELb1ELb0ELb0ELb1EEEvNS_16Flash_bwd_paramsE --------------------------
	.section	.nv.info._ZN5flash44flash_bwd_dq_dk_dv_loop_seqk_parallel_kernelI23Flash_bwd_kernel_traitsILi256ELi64ELi64ELi8ELi4ELi2ELi2ELb0ELb1EN7cutlass6half_tE19Flash_kernel_traitsILi256ELi64ELi64ELi8ES3_EELb0ELb0ELb1ELb1ELb0ELb0ELb1EEEvNS_16Flash_bwd_paramsE,"",@"SHT_CUDA_INFO"
	.sectionflags	@""
	.align	4


	//----- nvinfo : EIATTR_CUDA_API_VERSION
	.align		4
        /*0000*/ 	.byte	0x04, 0x37
        /*0002*/ 	.short	(.L_876 - .L_875)
.L_875:
        /*0004*/ 	.word	0x00000082


	//----- nvinfo : EIATTR_KPARAM_INFO
	.align		4
.L_876:
        /*0008*/ 	.byte	0x04, 0x17
        /*000a*/ 	.short	(.L_878 - .L_877)
.L_877:
        /*000c*/ 	.word	0x00000000
        /*0010*/ 	.short	0x0000
        /*0012*/ 	.short	0x0000
        /*0014*/ 	.byte	0x00, 0xf0, 0x01, 0x0a


	//----- nvinfo : EIATTR_SPARSE_MMA_MASK
	.align		4
.L_878:
        /*0018*/ 	.byte	0x03, 0x50
        /*001a*/ 	.short	0x0000


	//----- nvinfo : EIATTR_MAXREG_COUNT
	.align		4
        /*001c*/ 	.byte	0x03, 0x1b
        /*001e*/ 	.short	0x00ff


	//----- nvinfo : EIATTR_NUM_BARRIERS
	.align		4
        /*0020*/ 	.byte	0x02, 0x4c
        /*0022*/ 	.byte	0x01
	.zero		1


	//----- nvinfo : EIATTR_MERCURY_ISA_VERSION
	.align		4
        /*0024*/ 	.byte	0x03, 0x5f
        /*0026*/ 	.short	0x0101


	//----- nvinfo : EIATTR_EXIT_INSTR_OFFSETS
	.align		4
        /*0028*/ 	.byte	0x04, 0x1c
        /*002a*/ 	.short	(.L_880 - .L_879)


	//   ....[0]....
.L_879:
        /*002c*/ 	.word	0x00000090


	//   ....[1]....
        /*0030*/ 	.word	0x0000ae30


	//----- nvinfo : EIATTR_CRS_STACK_SIZE
	.align		4
.L_880:
        /*0034*/ 	.byte	0x04, 0x1e
        /*0036*/ 	.short	(.L_882 - .L_881)
.L_881:
        /*0038*/ 	.word	0x00000000


	//----- nvinfo : EIATTR_CBANK_PARAM_SIZE
	.align		4
.L_882:
        /*003c*/ 	.byte	0x03, 0x19
        /*003e*/ 	.short	0x0280


	//----- nvinfo : EIATTR_PARAM_CBANK
	.align		4
        /*0040*/ 	.byte	0x04, 0x0a
        /*0042*/ 	.short	(.L_884 - .L_883)
	.align		4
.L_883:
        /*0044*/ 	.word	index@(.nv.constant0._ZN5flash44flash_bwd_dq_dk_dv_loop_seqk_parallel_kernelI23Flash_bwd_kernel_traitsILi256ELi64ELi64ELi8ELi4ELi2ELi2ELb0ELb1EN7cutlass6half_tE19Flash_kernel_traitsILi256ELi64ELi64ELi8ES3_EELb0ELb0ELb1ELb1ELb0ELb0ELb1EEEvNS_16Flash_bwd_paramsE)
        /*0048*/ 	.short	0x0210
        /*004a*/ 	.short	0x0280


	//----- nvinfo : EIATTR_SW_WAR
	.align		4
.L_884:
        /*004c*/ 	.byte	0x04, 0x36
        /*004e*/ 	.short	(.L_886 - .L_885)
.L_885:
        /*0050*/ 	.word	0x00000008
.L_886:


//--------------------- .nv.info._ZN5flash25flash_bwd_dot_do_o_kernelILb0E23Flash_bwd_kernel_traitsILi256ELi64ELi64ELi8ELi4ELi2ELi2ELb0ELb1EN7cutlass6half_tE19Flash_kernel_traitsILi256ELi64ELi64ELi8ES3_EEEEvNS_16Flash_bwd_paramsE --------------------------
	.section	.nv.info._ZN5flash25flash_bwd_dot_do_o_kernelILb0E23Flash_bwd_kernel_traitsILi256ELi64ELi64ELi8ELi4ELi2ELi2ELb0ELb1EN7cutlass6half_tE19Flash_kernel_traitsILi256ELi64ELi64ELi8ES3_EEEEvNS_16Flash_bwd_paramsE,"",@"SHT_CUDA_INFO"
	.sectionflags	@""
	.align	4


	//----- nvinfo : EIATTR_CUDA_API_VERSION
	.align		4
        /*0000*/ 	.byte	0x04, 0x37
        /*0002*/ 	.short	(.L_888 - .L_887)
.L_887:
        /*0004*/ 	.word	0x00000082


	//----- nvinfo : EIATTR_KPARAM_INFO
	.align		4
.L_888:
        /*0008*/ 	.byte	0x04, 0x17
        /*000a*/ 	.short	(.L_890 - .L_889)
.L_889:
        /*000c*/ 	.word	0x00000000
        /*0010*/ 	.short	0x0000
        /*0012*/ 	.short	0x0000
        /*0014*/ 	.byte	0x00, 0xf0, 0x01, 0x0a


	//----- nvinfo : EIATTR_SPARSE_MMA_MASK
	.align		4
.L_890:
        /*0018*/ 	.byte	0x03, 0x50
        /*001a*/ 	.short	0x0000


	//----- nvinfo : EIATTR_MAXREG_COUNT
	.align		4
        /*001c*/ 	.byte	0x03, 0x1b
        /*001e*/ 	.short	0x00ff


	//----- nvinfo : EIATTR_MERCURY_ISA_VERSION
	.align		4
        /*0020*/ 	.byte	0x03, 0x5f
        /*0022*/ 	.short	0x0101


	//----- nvinfo : EIATTR_COOP_GROUP_MASK_REGIDS
	.align		4
        /*0024*/ 	.byte	0x04, 0x29
        /*0026*/ 	.short	(.L_892 - .L_891)


	//   ....[0]....
.L_891:
        /*0028*/ 	.word	0xffffffff


	//   ....[1]....
        /*002c*/ 	.word	0xffffffff


	//   ....[2]....
        /*0030*/ 	.word	0xffffffff


	//   ....[3]....
        /*0034*/ 	.word	0xffffffff


	//   ....[4]....
        /*0038*/ 	.word	0xffffffff


	//   ....[5]....
        /*003c*/ 	.word	0xffffffff


	//----- nvinfo : EIATTR_COOP_GROUP_INSTR_OFFSETS
	.align		4
.L_892:
        /*0040*/ 	.byte	0x04, 0x28
        /*0042*/ 	.short	(.L_894 - .L_893)


	//   ....[0]....
.L_893:
        /*0044*/ 	.word	0x00001bd0


	//   ....[1]....
        /*0048*/ 	.word	0x00001bf0


	//   ....[2]....
        /*004c*/ 	.word	0x00001c30


	//   ....[3]....
        /*0050*/ 	.word	0x00001c50


	//   ....[4]....
        /*0054*/ 	.word	0x00001ca0


	//   ....[5]....
        /*0058*/ 	.word	0x00001cd0


	//----- nvinfo : EIATTR_EXIT_INSTR_OFFSETS
	.align		4
.L_894:
        /*005c*/ 	.byte	0x04, 0x1c
        /*005e*/ 	.short	(.L_896 - .L_895)


	//   ....[0]....
.L_895:
        /*0060*/ 	.word	0x00000100


	//   ....[1]....
        /*0064*/ 	.word	0x00001d30


	//   ....[2]....
        /*0068*/ 	.word	0x00001d50


	//----- nvinfo : EIATTR_CRS_STACK_SIZE
	.align		4
.L_896:
        /*006c*/ 	.byte	0x04, 0x1e
        /*006e*/ 	.short	(.L_898 - .L_897)
.L_897:
        /*0070*/ 	.word	0x00000000


	//----- nvinfo : EIATTR_CBANK_PARAM_SIZE
	.align		4
.L_898:
        /*0074*/ 	.byte	0x03, 0x19
        /*0076*/ 	.short	0x0280


	//----- nvinfo : EIATTR_PARAM_CBANK
	.align		4
        /*0078*/ 	.byte	0x04, 0x0a
        /*007a*/ 	.short	(.L_900 - .L_899)
	.align		4
.L_899:
        /*007c*/ 	.word	index@(.nv.constant0._ZN5flash25flash_bwd_dot_do_o_kernelILb0E23Flash_bwd_kernel_traitsILi256ELi64ELi64ELi8ELi4ELi2ELi2ELb0ELb1EN7cutlass6half_tE19Flash_kernel_traitsILi256ELi64ELi64ELi8ES3_EEEEvNS_16Flash_bwd_paramsE)
        /*0080*/ 	.short	0x0210
        /*0082*/ 	.short	0x0280


	//----- nvinfo : EIATTR_SW_WAR
	.align		4
.L_900:
        /*0084*/ 	.byte	0x04, 0x36
        /*0086*/ 	.short	(.L_902 - .L_901)
.L_901:
        /*0088*/ 	.word	0x00000008
.L_902:


//--------------------- .nv.info._ZN5flash25flash_bwd_dot_do_o_kernelILb1E23Flash_bwd_kernel_traitsILi256ELi64ELi64ELi8ELi4ELi2ELi2ELb0ELb1EN7cutlass6half_tE19Flash_kernel_traitsILi256ELi64ELi64ELi8ES3_EEEEvNS_16Flash_bwd_paramsE --------------------------
	.section	.nv.info._ZN5flash25flash_bwd_dot_do_o_kernelILb1E23Flash_bwd_kernel_traitsILi256ELi64ELi64ELi8ELi4ELi2ELi2ELb0ELb1EN7cutlass6half_tE19Flash_kernel_traitsILi256ELi64ELi64ELi8ES3_EEEEvNS_16Flash_bwd_paramsE,"",@"SHT_CUDA_INFO"
	.sectionflags	@""
	.align	4


	//----- nvinfo : EIATTR_CUDA_API_VERSION
	.align		4
        /*0000*/ 	.byte	0x04, 0x37
        /*0002*/ 	.short	(.L_904 - .L_903)
.L_903:
        /*0004*/ 	.word	0x00000082


	//----- nvinfo : EIATTR_KPARAM_INFO
	.align		4
.L_904:
        /*0008*/ 	.byte	0x04, 0x17
        /*000a*/ 	.short	(.L_906 - .L_905)
.L_905:
        /*000c*/ 	.word	0x00000000
        /*0010*/ 	.short	0x0000
        /*0012*/ 	.short	0x0000
        /*0014*/ 	.byte	0x00, 0xf0, 0x01, 0x0a


	//----- nvinfo : EIATTR_SPARSE_MMA_MASK
	.align		4
.L_906:
        /*0018*/ 	.byte	0x03, 0x50
        /*001a*/ 	.short	0x0000


	//----- nvinfo : EIATTR_MAXREG_COUNT
	.align		4
        /*001c*/ 	.byte	0x03, 0x1b
        /*001e*/ 	.short	0x00ff


	//----- nvinfo : EIATTR_MERCURY_ISA_VERSION
	.align		4
        /*0020*/ 	.byte	0x03, 0x5f
        /*0022*/ 	.short	0x0101


	//----- nvinfo : EIATTR_COOP_GROUP_MASK_REGIDS
	.align		4
        /*0024*/ 	.byte	0x04, 0x29
        /*0026*/ 	.short	(.L_908 - .L_907)


	//   ....[0]....
.L_907:
        /*0028*/ 	.word	0xffffffff


	//   ....[1]....
        /*002c*/ 	.word	0xffffffff


	//   ....[2]....
        /*0030*/ 	.word	0xffffffff


	//   ....[3]....
        /*0034*/ 	.word	0xffffffff


	//   ....[4]....
        /*0038*/ 	.word	0xffffffff


	//   ....[5]....
        /*003c*/ 	.word	0xffffffff


	//----- nvinfo : EIATTR_COOP_GROUP_INSTR_OFFSETS
	.align		4
.L_908:
        /*0040*/ 	.byte	0x04, 0x28
        /*0042*/ 	.short	(.L_910 - .L_909)


	//   ....[0]....
.L_909:
        /*0044*/ 	.word	0x00001f10


	//   ....[1]....
        /*0048*/ 	.word	0x00001f20


	//   ....[2]....
        /*004c*/ 	.word	0x00001f60


	//   ....[3]....
        /*0050*/ 	.word	0x00001f90


	//   ....[4]....
        /*0054*/ 	.word	0x00001ff0


	//   ....[5]....
        /*0058*/ 	.word	0x00002000


	//----- nvinfo : EIATTR_EXIT_INSTR_OFFSETS
	.align		4
.L_910:
        /*005c*/ 	.byte	0x04, 0x1c
        /*005e*/ 	.short	(.L_912 - .L_911)


	//   ....[0]....
.L_911:
        /*0060*/ 	.word	0x00000100


	//   ....[1]....
        /*0064*/ 	.word	0x000021d0


	//----- nvinfo : EIATTR_CRS_STACK_SIZE
	.align		4
.L_912:
        /*0068*/ 	.byte	0x04, 0x1e
        /*006a*/ 	.short	(.L_914 - .L_913)
.L_913:
        /*006c*/ 	.word	0x00000000


	//----- nvinfo : EIATTR_CBANK_PARAM_SIZE
	.align		4
.L_914:
        /*0070*/ 	.byte	0x03, 0x19
        /*0072*/ 	.short	0x0280


	//----- nvinfo : EIATTR_PARAM_CBANK
	.align		4
        /*0074*/ 	.byte	0x04, 0x0a
        /*0076*/ 	.short	(.L_916 - .L_915)
	.align		4
.L_915:
        /*0078*/ 	.word	index@(.nv.constant0._ZN5flash25flash_bwd_dot_do_o_kernelILb1E23Flash_bwd_kernel_traitsILi256ELi64ELi64ELi8ELi4ELi2ELi2ELb0ELb1EN7cutlass6half_tE19Flash_kernel_traitsILi256ELi64ELi64ELi8ES3_EEEEvNS_16Flash_bwd_paramsE)
        /*007c*/ 	.short	0x0210
        /*007e*/ 	.short	0x0280


	//----- nvinfo : EIATTR_SW_WAR
	.align		4
.L_916:
        /*0080*/ 	.byte	0x04, 0x36
        /*0082*/ 	.short	(.L_918 - .L_917)
.L_917:
        /*0084*/ 	.word	0x00000008
.L_918:


//--------------------- .nv.info._ZN5flash27flash_bwd_convert_dq_kernelI23Flash_bwd_kernel_traitsILi256ELi64ELi64ELi8ELi4ELi2ELi2ELb0ELb0EN7cutlass6half_tE19Flash_kernel_traitsILi256ELi64ELi64ELi8ES3_EEEEvNS_16Flash_bwd_paramsEi --------------------------
	.section	.nv.info._ZN5flash27flash_bwd_convert_dq_kernelI23Flash_bwd_kernel_traitsILi256ELi64ELi64ELi8ELi4ELi2ELi2ELb0ELb0EN7cutlass6half_tE19Flash_kernel_traitsILi256ELi64ELi64ELi8ES3_EEEEvNS_16Flash_bwd_paramsEi,"",@"SHT_CUDA_INFO"
	.sectionflags	@""
	.align	4


	//----- nvinfo : EIATTR_CUDA_API_VERSION
	.align		4
        /*0000*/ 	.byte	0x04, 0x37
        /*0002*/ 	.short	(.L_920 - .L_919)
.L_919:
        /*0004*/ 	.word	0x00000082


	//----- nvinfo : EIATTR_KPARAM_INFO
	.align		4
.L_920:
        /*0008*/ 	.byte	0x04, 0x17
        /*000a*/ 	.short	(.L_922 - .L_921)
.L_921:
        /*000c*/ 	.word	0x00000000
        /*0010*/ 	.short	0x0001
        /*0012*/ 	.short	0x0280
        /*0014*/ 	.byte	0x00, 0xf0, 0x11, 0x00


	//----- nvinfo : EIATTR_KPARAM_INFO
	.align		4
.L_922:
        /*0018*/ 	.byte	0x04, 0x17
        /*001a*/ 	.short	(.L_924 - .L_923)
.L_923:
        /*001c*/ 	.word	0x00000000
        /*0020*/ 	.short	0x0000
        /*0022*/ 	.short	0x0000
        /*0024*/ 	.byte	0x00, 0xf0, 0x01, 0x0a


	//----- nvinfo : EIATTR_SPARSE_MMA_MASK
	.align		4
.L_924:
        /*0028*/ 	.byte	0x03, 0x50
        /*002a*/ 	.short	0x0000


	//----- nvinfo : EIATTR_MAXREG_COUNT
	.align		4
        /*002c*/ 	.byte	0x03, 0x1b
        /*002e*/ 	.short	0x00ff


	//----- nvinfo : EIATTR_NUM_BARRIERS
	.align		4
        /*0030*/ 	.byte	0x02, 0x4c
        /*0032*/ 	.byte	0x01
	.zero		1


	//----- nvinfo : EIATTR_MERCURY_ISA_VERSION
	.align		4
        /*0034*/ 	.byte	0x03, 0x5f
        /*0036*/ 	.short	0x0101


	//----- nvinfo : EIATTR_EXIT_INSTR_OFFSETS
	.align		4
        /*0038*/ 	.byte	0x04, 0x1c
        /*003a*/ 	.short	(.L_926 - .L_925)


	//   ....[0]....
.L_925:
        /*003c*/ 	.word	0x00000100


	//   ....[1]....
        /*0040*/ 	.word	0x000020f0


	//   ....[2]....
        /*0044*/ 	.word	0x00002230


	//   ....[3]....
        /*0048*/ 	.word	0x00002250


	//----- nvinfo : EIATTR_CRS_STACK_SIZE
	.align		4
.L_926:
        /*004c*/ 	.byte	0x04, 0x1e
        /*004e*/ 	.short	(.L_928 - .L_927)
.L_927:
        /*0050*/ 	.word	0x00000000


	//----- nvinfo : EIATTR_CBANK_PARAM_SIZE
	.align		4
.L_928:
        /*0054*/ 	.byte	0x03, 0x19
        /*0056*/ 	.short	0x0284


	//----- nvinfo : EIATTR_PARAM_CBANK
	.align		4
        /*0058*/ 	.byte	0x04, 0x0a
        /*005a*/ 	.short	(.L_930 - .L_929)
	.align		4
.L_929:
        /*005c*/ 	.word	index@(.nv.constant0._ZN5flash27flash_bwd_convert_dq_kernelI23Flash_bwd_kernel_traitsILi256ELi64ELi64ELi8ELi4ELi2ELi2ELb0ELb0EN7cutlass6half_tE19Flash_kernel_traitsILi256ELi64ELi64ELi8ES3_EEEEvNS_16Flash_bwd_paramsEi)
        /*0060*/ 	.short	0x0210
        /*0062*/ 	.short	0x0284


	//----- nvinfo : EIATTR_SW_WAR
	.align		4
.L_930:
        /*0064*/ 	.byte	0x04, 0x36
        /*0066*/ 	.short	(.L_932 - .L_931)
.L_931:
        /*0068*/ 	.word	0x00000008
.L_932:


//--------------------- .nv.info._ZN5flash44flash_bwd_dq_dk_dv_loop_seqk_parallel_kernelI23Flash_bwd_kernel_traitsILi256ELi64ELi64ELi8ELi4ELi2ELi2ELb0ELb0EN7cutlass6half_tE19Flash_kernel_traitsILi256ELi64ELi64ELi8ES3_EELb1ELb0ELb0ELb0ELb0ELb0ELb0EEEvNS_16Flash_bwd_paramsE --------------------------
	.section	.nv.info._ZN5flash44flash_bwd_dq_dk_dv_loop_seqk_parallel_kernelI23Flash_bwd_kernel_traitsILi256ELi64ELi64ELi8ELi4ELi2ELi2ELb0ELb0EN7cutlass6half_tE19Flash_kernel_traitsILi256ELi64ELi64ELi8ES3_EELb1ELb0ELb0ELb0ELb0ELb0ELb0EEEvNS_16Flash_bwd_paramsE,"",@"SHT_CUDA_INFO"
	.sectionflags	@""
	.align	4


	//----- nvinfo : EIATTR_CUDA_API_VERSION
	.align		4
        /*0000*/ 	.byte	0x04, 0x37
        /*0002*/ 	.short	(.L_934 - .L_933)
.L_933:
        /*0004*/ 	.word	0x00000082


	//----- nvinfo : EIATTR_KPARAM_INFO
	.align		4
.L_934:
        /*0008*/ 	.byte	0x04, 0x17
        /*000a*/ 	.short	(.L_936 - .L_935)
.L_935:
        /*000c*/ 	.word	0x00000000
        /*0010*/ 	.short	0x0000
        /*0012*/ 	.short	0x0000
        /*0014*/ 	.byte	0x00, 0xf0, 0x01, 0x0a


	//----- nvinfo : EIATTR_SPARSE_MMA_MASK
	.align		4
.L_936:
        /*0018*/ 	.byte	0x03, 0x50
        /*001a*/ 	.short	0x0000


	//----- nvinfo : EIATTR_MAXREG_COUNT
	.align		4
        /*001c*/ 	.byte	0x03, 0x1b
        /*001e*/ 	.short	0x00ff


	//----- nvinfo : EIATTR_NUM_BARRIERS
	.align		4
        /*0020*/ 	.byte	0x02, 0x4c
        /*0022*/ 	.byte	0x01
	.zero		1


	//----- nvinfo : EIATTR_ANNOTATIONS
	.align		4
        /*0024*/ 	.byte	0x04, 0x55
        /*0026*/ 	.short	(.L_938 - .L_937)


	//   ....[0]....
.L_937:
        /* <DEDUP_REMOVED lines=36> */
        /*025c*/ 	.byte	0x00, 0xa7, 0x00, 0x00, 0x01, 0x00, 0x00, 0x00, 0xe0, 0xb2, 0x00, 0x00


	//----- nvinfo : EIATTR_MERCURY_ISA_VERSION
	.align		4
.L_938:
        /*0268*/ 	.byte	0x03, 0x5f
        /*026a*/ 	.short	0x0101


	//----- nvinfo : EIATTR_EXIT_INSTR_OFFSETS
	.align		4
        /*026c*/ 	.byte	0x04, 0x1c
        /*026e*/ 	.short	(.L_940 - .L_939)


	//   ....[0]....
.L_939:
        /*0270*/ 	.word	0x000000a0


	//   ....[1]....
        /*0274*/ 	.word	0x0000bb40


	//----- nvinfo : EIATTR_CRS_STACK_SIZE
	.align		4
.L_940:
        /*0278*/ 	.byte	0x04, 0x1e
        /*027a*/ 	.short	(.L_942 - .L_941)
.L_941:
        /*027c*/ 	.word	0x00000000


	//----- nvinfo : EIATTR_CBANK_PARAM_SIZE
	.align		4
.L_942:
        /*0280*/ 	.byte	0x03, 0x19
        /*0282*/ 	.short	0x0280


	//----- nvinfo : EIATTR_PARAM_CBANK
	.align		4
        /*0284*/ 	.byte	0x04, 0x0a
        /*0286*/ 	.short	(.L_944 - .L_943)
	.align		4
.L_943:
        /*0288*/ 	.word	index@(.nv.constant0._ZN5flash44flash_bwd_dq_dk_dv_loop_seqk_parallel_kernelI23Flash_bwd_kernel_traitsILi256ELi64ELi64ELi8ELi4ELi2ELi2ELb0ELb0EN7cutlass6half_tE19Flash_kernel_traitsILi256ELi64ELi64ELi8ES3_EELb1ELb0ELb0ELb0ELb0ELb0ELb0EEEvNS_16Flash_bwd_paramsE)
        /*028c*/ 	.short	0x0210
        /*028e*/ 	.short	0x0280


	//----- nvinfo : EIATTR_SW_WAR
	.align		4
.L_944:
        /*0290*/ 	.byte	0x04, 0x36
        /*0292*/ 	.short	(.L_946 - .L_945)
.L_945:
        /*0294*/ 	.word	0x00000008
.L_946:


//--------------------- .nv.info._ZN5flash44flash_bwd_dq_dk_dv_loop_seqk_parallel_kernelI23Flash_bwd_kernel_traitsILi256ELi64ELi64ELi8ELi4ELi2ELi2ELb0ELb0EN7cutlass6half_tE19Flash_kernel_traitsILi256ELi64ELi64ELi8ES3_EELb0ELb0ELb0ELb0ELb0ELb0ELb1EEEvNS_16Flash_bwd_paramsE --------------------------
	.section	.nv.info._ZN5flash44flash_bwd_dq_dk_dv_loop_seqk_parallel_kernelI23Flash_bwd_kernel_traitsILi256ELi64ELi64ELi8ELi4ELi2ELi2ELb0ELb0EN7cutlass6half_tE19Flash_kernel_traitsILi256ELi64ELi64ELi8ES3_EELb0ELb0ELb0ELb0ELb0ELb0ELb1EEEvNS_16Flash_bwd_paramsE,"",@"SHT_CUDA_INFO"
	.sectionflags	@""
	.align	4


	//----- nvinfo : EIATTR_CUDA_API_VERSION
	.align		4
        /*0000*/ 	.byte	0x04, 0x37
        /*0002*/ 	.short	(.L_948 - .L_947)
.L_947:
        /*0004*/ 	.word	0x00000082


	//----- nvinfo : EIATTR_KPARAM_INFO
	.align		4
.L_948:
        /*0008*/ 	.byte	0x04, 0x17
        /*000a*/ 	.short	(.L_950 - .L_949)
.L_949:
        /*000c*/ 	.word	0x00000000
        /*0010*/ 	.short	0x0000
        /*0012*/ 	.short	0x0000
        /*0014*/ 	.byte	0x00, 0xf0, 0x01, 0x0a


	//----- nvinfo : EIATTR_SPARSE_MMA_MASK
	.align		4
.L_950:
        /*0018*/ 	.byte	0x03, 0x50
        /*001a*/ 	.short	0x0000


	//----- nvinfo : EIATTR_MAXREG_COUNT
	.align		4
        /*001c*/ 	.byte	0x03, 0x1b
        /*001e*/ 	.short	0x00ff


	//----- nvinfo : EIATTR_NUM_BARRIERS
	.align		4
        /*0020*/ 	.byte	0x02, 0x4c
        /*0022*/ 	.byte	0x01
	.zero		1


	//----- nvinfo : EIATTR_ANNOTATIONS
	.align		4
        /*0024*/ 	.byte	0x04, 0x55
        /*0026*/ 	.short	(.L_952 - .L_951)


	//   ....[0]....
.L_951:
        /*0028*/ 	.word	0x00000001
        /*002c*/ 	.byte	0x00, 0x06, 0x00, 0x00, 0x01, 0x00, 0x00, 0x00, 0x60, 0x06, 0x00, 0x00, 0x01, 0x00, 0x00, 0x00
        /*003c*/ 	.byte	0x60, 0x08, 0x00, 0x00, 0x01, 0x00, 0x00, 0x00, 0x00, 0x1c, 0x00, 0x00, 0x01, 0x00, 0x00, 0x00
        /*004c*/ 	.byte	0xe0, 0x2c, 0x00, 0x00, 0x01, 0x00, 0x00, 0x00, 0xa0, 0x43, 0x00, 0x00, 0x01, 0x00, 0x00, 0x00
        /*005c*/ 	.byte	0x50, 0x9a, 0x00, 0x00


	//----- nvinfo : EIATTR_MERCURY_ISA_VERSION
	.align		4
.L_952:
        /*0060*/ 	.byte	0x03, 0x5f
        /*0062*/ 	.short	0x0101


	//----- nvinfo : EIATTR_EXIT_INSTR_OFFSETS
	.align		4
        /*0064*/ 	.byte	0x04, 0x1c
        /*0066*/ 	.short	(.L_954 - .L_953)


	//   ....[0]....
.L_953:
        /*0068*/ 	.word	0x000000a0


	//   ....[1]....
        /*006c*/ 	.word	0x0000b020


	//----- nvinfo : EIATTR_CRS_STACK_SIZE
	.align		4
.L_954:
        /*0070*/ 	.byte	0x04, 0x1e
        /*0072*/ 	.short	(.L_956 - .L_955)
.L_955:
        /*0074*/ 	.word	0x00000000


	//----- nvinfo : EIATTR_CBANK_PARAM_SIZE
	.align		4
.L_956:
        /*0078*/ 	.byte	0x03, 0x19
        /*007a*/ 	.short	0x0280


	//----- nvinfo : EIATTR_PARAM_CBANK
	.align		4
        /*007c*/ 	.byte	0x04, 0x0a
        /*007e*/ 	.short	(.L_958 - .L_957)
	.align		4
.L_957:
        /*0080*/ 	.word	index@(.nv.constant0._ZN5flash44flash_bwd_dq_dk_dv_loop_seqk_parallel_kernelI23Flash_bwd_kernel_traitsILi256ELi64ELi64ELi8ELi4ELi2ELi2ELb0ELb0EN7cutlass6half_tE19Flash_kernel_traitsILi256ELi64ELi64ELi8ES3_EELb0ELb0ELb0ELb0ELb0ELb0ELb1EEEvNS_16Flash_bwd_paramsE)
        /*0084*/ 	.short	0x0210
        /*0086*/ 	.short	0x0280


	//----- nvinfo : EIATTR_SW_WAR
	.align		4
.L_958:
        /*0088*/ 	.byte	0x04, 0x36
        /*008a*/ 	.short	(.L_960 - .L_959)
.L_959:
        /*008c*/ 	.word	0x00000008
.L_960:


//--------------------- .nv.info._ZN5flash44flash_bwd_dq_dk_dv_loop_seqk_parallel_kernelI23Flash_bwd_kernel_traitsILi256ELi64ELi64ELi8ELi4ELi2ELi2ELb0ELb0EN7cutlass6half_tE19Flash_kernel_traitsILi256ELi64ELi64ELi8ES3_EELb1ELb0ELb1ELb0ELb0ELb0ELb0EEEvNS_16Flash_bwd_paramsE --------------------------
	.section	.nv.info._ZN5flash44flash_bwd_dq_dk_dv_loop_seqk_parallel_kernelI23Flash_bwd_kernel_traitsILi256ELi64ELi64ELi8ELi4ELi2ELi2ELb0ELb0EN7cutlass6half_tE19Flash_kernel_traitsILi256ELi64ELi64ELi8ES3_EELb1ELb0ELb1ELb0ELb0ELb0ELb0EEEvNS_16Flash_bwd_paramsE,"",@"SHT_CUDA_INFO"
	.sectionflags	@""
	.align	4


	//----- nvinfo : EIATTR_CUDA_API_VERSION
	.align		4
        /*0000*/ 	.byte	0x04, 0x37
        /*0002*/ 	.short	(.L_962 - .L_961)
.L_961:
        /*0004*/ 	.word	0x00000082


	//----- nvinfo : EIATTR_KPARAM_INFO
	.align		4
.L_962:
        /*0008*/ 	.byte	0x04, 0x17
        /*000a*/ 	.short	(.L_964 - .L_963)
.L_963:
        /*000c*/ 	.word	0x00000000
        /*0010*/ 	.short	0x0000
        /*0012*/ 	.short	0x0000
        /*0014*/ 	.byte	0x00, 0xf0, 0x01, 0x0a


	//----- nvinfo : EIATTR_SPARSE_MMA_MASK
	.align		4
.L_964:
        /*0018*/ 	.byte	0x03, 0x50
        /*001a*/ 	.short	0x0000


	//----- nvinfo : EIATTR_MAXREG_COUNT
	.align		4
        /*001c*/ 	.byte	0x03, 0x1b
        /*001e*/ 	.short	0x00ff


	//----- nvinfo : EIATTR_NUM_BARRIERS
	.align		4
        /*0020*/ 	.byte	0x02, 0x4c
        /*0022*/ 	.byte	0x01
	.zero		1


	//----- nvinfo : EIATTR_ANNOTATIONS
	.align		4
        /*0024*/ 	.byte	0x04, 0x55
        /*0026*/ 	.short	(.L_966 - .L_965)


	//   ....[0]....
.L_965:
        /* <DEDUP_REMOVED lines=36> */


	//----- nvinfo : EIATTR_MERCURY_ISA_VERSION
	.align		4
.L_966:
        /*0250*/ 	.byte	0x03, 0x5f
        /*0252*/ 	.short	0x0101


	//----- nvinfo : EIATTR_EXIT_INSTR_OFFSETS
	.align		4
        /*0254*/ 	.byte	0x04, 0x1c
        /*0256*/ 	.short	(.L_968 - .L_967)


	//   ....[0]....
.L_967:
        /*0258*/ 	.word	0x000000a0


	//   ....[1]....
        /*025c*/ 	.word	0x0000bc30


	//----- nvinfo : EIATTR_CRS_STACK_SIZE
	.align		4
.L_968:
        /*0260*/ 	.byte	0x04, 0x1e
        /*0262*/ 	.short	(.L_970 - .L_969)
.L_969:
        /*0264*/ 	.word	0x00000000


	//----- nvinfo : EIATTR_CBANK_PARAM_SIZE
	.align		4
.L_970:
        /*0268*/ 	.byte	0x03, 0x19
        /*026a*/ 	.short	0x0280


	//----- nvinfo : EIATTR_PARAM_CBANK
	.align		4
        /*026c*/ 	.byte	0x04, 0x0a
        /*026e*/ 	.short	(.L_972 - .L_971)
	.align		4
.L_971:
        /*0270*/ 	.word	index@(.nv.constant0._ZN5flash44flash_bwd_dq_dk_dv_loop_seqk_parallel_kernelI23Flash_bwd_kernel_traitsILi256ELi64ELi64ELi8ELi4ELi2ELi2ELb0ELb0EN7cutlass6half_tE19Flash_kernel_traitsILi256ELi64ELi64ELi8ES3_EELb1ELb0ELb1ELb0ELb0ELb0ELb0EEEvNS_16Flash_bwd_paramsE)
        /*0274*/ 	.short	0x0210
        /*0276*/ 	.short	0x0280


	//----- nvinfo : EIATTR_SW_WAR
	.align		4
.L_972:
        /*0278*/ 	.byte	0x04, 0x36
        /*027a*/ 	.short	(.L_974 - .L_973)
.L_973:
        /*027c*/ 	.word	0x00000008
.L_974:


//--------------------- .nv.info._ZN5flash44flash_bwd_dq_dk_dv_loop_seqk_parallel_kernelI23Flash_bwd_kernel_traitsILi256ELi64ELi64ELi8ELi4ELi2ELi2ELb0ELb0EN7cutlass6half_tE19Flash_kernel_traitsILi256ELi64ELi64ELi8ES3_EELb0ELb0ELb1ELb0ELb0ELb0ELb1EEEvNS_16Flash_bwd_paramsE --------------------------
	.section	.nv.info._ZN5flash44flash_bwd_dq_dk_dv_loop_seqk_parallel_kernelI23Flash_bwd_kernel_traitsILi256ELi64ELi64ELi8ELi4ELi2ELi2ELb0ELb0EN7cutlass6half_tE19Flash_kernel_traitsILi256ELi64ELi64ELi8ES3_EELb0ELb0ELb1ELb0ELb0ELb0ELb1EEEvNS_16Flash_bwd_paramsE,"",@"SHT_CUDA_INFO"
	.sectionflags	@""
	.align	4


	//----- nvinfo : EIATTR_CUDA_API_VERSION
	.align		4
        /*0000*/ 	.byte	0x04, 0x37
        /*0002*/ 	.short	(.L_976 - .L_975)
.L_975:
        /*0004*/ 	.word	0x00000082


	//----- nvinfo : EIATTR_KPARAM_INFO
	.align		4
.L_976:
        /*0008*/ 	.byte	0x04, 0x17
        /*000a*/ 	.short	(.L_978 - .L_977)
.L_977:
        /*000c*/ 	.word	0x00000000
        /*0010*/ 	.short	0x0000
        /*0012*/ 	.short	0x0000
        /*0014*/ 	.byte	0x00, 0xf0, 0x01, 0x0a


	//----- nvinfo : EIATTR_SPARSE_MMA_MASK
	.align		4
.L_978:
        /*0018*/ 	.byte	0x03, 0x50
        /*001a*/ 	.short	0x0000


	//----- nvinfo : EIATTR_MAXREG_COUNT
	.align		4
        /*001c*/ 	.byte	0x03, 0x1b
        /*001e*/ 	.short	0x00ff


	//----- nvinfo : EIATTR_NUM_BARRIERS
	.align		4
        /*0020*/ 	.byte	0x02, 0x4c
        /*0022*/ 	.byte	0x01
	.zero		1


	//----- nvinfo : EIATTR_ANNOTATIONS
	.align		4
        /*0024*/ 	.byte	0x04, 0x55
        /*0026*/ 	.short	(.L_980 - .L_979)


	//   ....[0]....
.L_979:
        /* <DEDUP_REMOVED lines=37> */


	//----- nvinfo : EIATTR_MERCURY_ISA_VERSION
	.align		4
.L_980:
        /*0260*/ 	.byte	0x03, 0x5f
        /*0262*/ 	.short	0x0101


	//----- nvinfo : EIATTR_EXIT_INSTR_OFFSETS
	.align		4
        /*0264*/ 	.byte	0x04, 0x1c
        /*0266*/ 	.short	(.L_982 - .L_981)


	//   ....[0]....
.L_981:
        /*0268*/ 	.word	0x000000a0


	//   ....[1]....
        /*026c*/ 	.word	0x0000b540


	//----- nvinfo : EIATTR_CRS_STACK_SIZE
	.align		4
.L_982:
        /*0270*/ 	.byte	0x04, 0x1e
        /*0272*/ 	.short	(.L_984 - .L_983)
.L_983:
        /*0274*/ 	.word	0x00000000


	//----- nvinfo : EIATTR_CBANK_PARAM_SIZE
	.align		4
.L_984:
        /*0278*/ 	.byte	0x03, 0x19
        /*027a*/ 	.short	0x0280


	//----- nvinfo : EIATTR_PARAM_CBANK
	.align		4
        /*027c*/ 	.byte	0x04, 0x0a
        /*027e*/ 	.short	(.L_986 - .L_985)
	.align		4
.L_985:
        /*0280*/ 	.word	index@(.nv.constant0._ZN5flash44flash_bwd_dq_dk_dv_loop_seqk_parallel_kernelI23Flash_bwd_kernel_traitsILi256ELi64ELi64ELi8ELi4ELi2ELi2ELb0ELb0EN7cutlass6half_tE19Flash_kernel_traitsILi256ELi64ELi64ELi8ES3_EELb0ELb0ELb1ELb0ELb0ELb0ELb1EEEvNS_16Flash_bwd_paramsE)
        /*0284*/ 	.short	0x0210
        /*0286*/ 	.short	0x0280


	//----- nvinfo : EIATTR_SW_WAR
	.align		4
.L_986:
        /*0288*/ 	.byte	0x04, 0x36
        /*028a*/ 	.short	(.L_988 - .L_987)
.L_987:
        /*028c*/ 	.word	0x00000008
.L_988:


//--------------------- .nv.info._ZN5flash44flash_bwd_dq_dk_dv_loop_seqk_parallel_kernelI23Flash_bwd_kernel_traitsILi256ELi64ELi64ELi8ELi4ELi2ELi2ELb0ELb0EN7cutlass6half_tE19Flash_kernel_traitsILi256ELi64ELi64ELi8ES3_EELb1ELb0ELb0ELb0ELb0ELb1ELb0EEEvNS_16Flash_bwd_paramsE --------------------------
	.section	.nv.info._ZN5flash44flash_bwd_dq_dk_dv_loop_seqk_parallel_kernelI23Flash_bwd_kernel_traitsILi256ELi64ELi64ELi8ELi4ELi2ELi2ELb0ELb0EN7cutlass6half_tE19Flash_kernel_traitsILi256ELi64ELi64ELi8ES3_EELb1ELb0ELb0ELb0ELb0ELb1ELb0EEEvNS_16Flash_bwd_paramsE,"",@"SHT_CUDA_INFO"
	.sectionflags	@""
	.align	4


	//----- nvinfo : EIATTR_CUDA_API_VERSION
	.align		4
        /*0000*/ 	.byte	0x04, 0x37
        /*0002*/ 	.short	(.L_990 - .L_989)
.L_989:
        /*0004*/ 	.word	0x00000082


	//----- nvinfo : EIATTR_KPARAM_INFO
	.align		4
.L_990:
        /*0008*/ 	.byte	0x04, 0x17
        /*000a*/ 	.short	(.L_992 - .L_991)
.L_991:
        /*000c*/ 	.word	0x00000000
        /*0010*/ 	.short	0x0000
        /*0012*/ 	.short	0x0000
        /*0014*/ 	.byte	0x00, 0xf0, 0x01, 0x0a


	//----- nvinfo : EIATTR_SPARSE_MMA_MASK
	.align		4
.L_992:
        /*0018*/ 	.byte	0x03, 0x50
        /*001a*/ 	.short	0x0000


	//----- nvinfo : EIATTR_MAXREG_COUNT
	.align		4
        /*001c*/ 	.byte	0x03, 0x1b
        /*001e*/ 	.short	0x00ff


	//----- nvinfo : EIATTR_NUM_BARRIERS
	.align		4
        /*0020*/ 	.byte	0x02, 0x4c
        /*0022*/ 	.byte	0x01
	.zero		1


	//----- nvinfo : EIATTR_MERCURY_ISA_VERSION
	.align		4
        /*0024*/ 	.byte	0x03, 0x5f
        /*0026*/ 	.short	0x0101


	//----- nvinfo : EIATTR_EXIT_INSTR_OFFSETS
	.align		4
        /*0028*/ 	.byte	0x04, 0x1c
        /*002a*/ 	.short	(.L_994 - .L_993)


	//   ....[0]....
.L_993:
        /*002c*/ 	.word	0x00000090


	//   ....[1]....
        /*0030*/ 	.word	0x00009940


	//----- nvinfo : EIATTR_CRS_STACK_SIZE
	.align		4
.L_994:
        /*0034*/ 	.byte	0x04, 0x1e
        /*0036*/ 	.short	(.L_996 - .L_995)
.L_995:
        /*0038*/ 	.word	0x00000000


	//----- nvinfo : EIATTR_CBANK_PARAM_SIZE
	.align		4
.L_996:
        /*003c*/ 	.byte	0x03, 0x19
        /*003e*/ 	.short	0x0280


	//----- nvinfo : EIATTR_PARAM_CBANK
	.align		4
        /*0040*/ 	.byte	0x04, 0x0a
        /*0042*/ 	.short	(.L_998 - .L_997)
	.align		4
.L_997:
        /*0044*/ 	.word	index@(.nv.constant0._ZN5flash44flash_bwd_dq_dk_dv_loop_seqk_parallel_kernelI23Flash_bwd_kernel_traitsILi256ELi64ELi64ELi8ELi4ELi2ELi2ELb0ELb0EN7cutlass6half_tE19Flash_kernel_traitsILi256ELi64ELi64ELi8ES3_EELb1ELb0ELb0ELb0ELb0ELb1ELb0EEEvNS_16Flash_bwd_paramsE)
        /*0048*/ 	.short	0x0210
        /*004a*/ 	.short	0x0280


	//----- nvinfo : EIATTR_SW_WAR
	.align		4
.L_998:
        /*004c*/ 	.byte	0x04, 0x36
        /*004e*/ 	.short	(.L_1000 - .L_999)
.L_999:
        /*0050*/ 	.word	0x00000008
.L_1000:


//--------------------- .nv.info._ZN5flash44flash_bwd_dq_dk_dv_loop_seqk_parallel_kernelI23Flash_bwd_kernel_traitsILi256ELi64ELi64ELi8ELi4ELi2ELi2ELb0ELb0EN7cutlass6half_tE19Flash_kernel_traitsILi256ELi64ELi64ELi8ES3_EELb0ELb0ELb0ELb0ELb0ELb1ELb1EEEvNS_16Flash_bwd_paramsE --------------------------
	.section	.nv.info._ZN5flash44flash_bwd_dq_dk_dv_loop_seqk_parallel_kernelI23Flash_bwd_kernel_traitsILi256ELi64ELi64ELi8ELi4ELi2ELi2ELb0ELb0EN7cutlass6half_tE19Flash_kernel_traitsILi256ELi64ELi64ELi8ES3_EELb0ELb0ELb0ELb0ELb0ELb1ELb1EEEvNS_16Flash_bwd_paramsE,"",@"SHT_CUDA_INFO"
	.sectionflags	@""
	.align	4


	//----- nvinfo : EIATTR_CUDA_API_VERSION
	.align		4
        /*0000*/ 	.byte	0x04, 0x37
        /*0002*/ 	.short	(.L_1002 - .L_1001)
.L_1001:
        /*0004*/ 	.word	0x00000082


	//----- nvinfo : EIATTR_KPARAM_INFO
	.align		4
.L_1002:
        /*0008*/ 	.byte	0x04, 0x17
        /*000a*/ 	.short	(.L_1004 - .L_1003)
.L_1003:
        /*000c*/ 	.word	0x00000000
        /*0010*/ 	.short	0x0000
        /*0012*/ 	.short	0x0000
        /*0014*/ 	.byte	0x00, 0xf0, 0x01, 0x0a


	//----- nvinfo : EIATTR_SPARSE_MMA_MASK
	.align		4
.L_1004:
        /*0018*/ 	.byte	0x03, 0x50
        /*001a*/ 	.short	0x0000


	//----- nvinfo : EIATTR_MAXREG_COUNT
	.align		4
        /*001c*/ 	.byte	0x03, 0x1b
        /*001e*/ 	.short	0x00ff


	//----- nvinfo : EIATTR_NUM_BARRIERS
	.align		4
        /*0020*/ 	.byte	0x02, 0x4c
        /*0022*/ 	.byte	0x01
	.zero		1


	//----- nvinfo : EIATTR_ANNOTATIONS
	.align		4
        /*0024*/ 	.byte	0x04, 0x55
        /*0026*/ 	.short	(.L_1006 - .L_1005)


	//   ....[0]....
.L_1005:
        /*0028*/ 	.word	0x00000001
        /*002c*/ 	.byte	0xa0, 0x00, 0x00, 0x00, 0x01, 0x00, 0x00, 0x00, 0xa0, 0x05, 0x00, 0x00, 0x01, 0x00, 0x00, 0x00
        /*003c*/ 	.byte	0x90, 0x06, 0x00, 0x00, 0x01, 0x00, 0x00, 0x00, 0x10, 0x1c, 0x00, 0x00, 0x01, 0x00, 0x00, 0x00
        /*004c*/ 	.byte	0xe0, 0x30, 0x00, 0x00, 0x01, 0x00, 0x00, 0x00, 0x90, 0x80, 0x00, 0x00, 0x01, 0x00, 0x00, 0x00
        /*005c*/ 	.byte	0x50, 0x92, 0x00, 0x00


	//----- nvinfo : EIATTR_MERCURY_ISA_VERSION
	.align		4
.L_1006:
        /*0060*/ 	.byte	0x03, 0x5f
        /*0062*/ 	.short	0x0101


	//----- nvinfo : EIATTR_EXIT_INSTR_OFFSETS
	.align		4
        /*0064*/ 	.byte	0x04, 0x1c
        /*0066*/ 	.short	(.L_1008 - .L_1007)


	//   ....[0]....
.L_1007:
        /*0068*/ 	.word	0x000000c0


	//   ....[1]....
        /*006c*/ 	.word	0x000092d0


	//----- nvinfo : EIATTR_CRS_STACK_SIZE
	.align		4
.L_1008:
        /*0070*/ 	.byte	0x04, 0x1e
        /*0072*/ 	.short	(.L_1010 - .L_1009)
.L_1009:
        /*0074*/ 	.word	0x00000000


	//----- nvinfo : EIATTR_CBANK_PARAM_SIZE
	.align		4
.L_1010:
        /*0078*/ 	.byte	0x03, 0x19
        /*007a*/ 	.short	0x0280


	//----- nvinfo : EIATTR_PARAM_CBANK
	.align		4
        /*007c*/ 	.byte	0x04, 0x0a
        /*007e*/ 	.short	(.L_1012 - .L_1011)
	.align		4
.L_1011:
        /*0080*/ 	.word	index@(.nv.constant0._ZN5flash44flash_bwd_dq_dk_dv_loop_seqk_parallel_kernelI23Flash_bwd_kernel_traitsILi256ELi64ELi64ELi8ELi4ELi2ELi2ELb0ELb0EN7cutlass6half_tE19Flash_kernel_traitsILi256ELi64ELi64ELi8ES3_EELb0ELb0ELb0ELb0ELb0ELb1ELb1EEEvNS_16Flash_bwd_paramsE)
        /*0084*/ 	.short	0x0210
        /*0086*/ 	.short	0x0280


	//----- nvinfo : EIATTR_SW_WAR
	.align		4
.L_1012:
        /*0088*/ 	.byte	0x04, 0x36
        /*008a*/ 	.short	(.L_1014 - .L_1013)
.L_1013:
        /*008c*/ 	.word	0x00000008
.L_1014:


//--------------------- .nv.info._ZN5flash44flash_bwd_dq_dk_dv_loop_seqk_parallel_kernelI23Flash_bwd_kernel_traitsILi256ELi64ELi64ELi8ELi4ELi2ELi2ELb0ELb0EN7cutlass6half_tE19Flash_kernel_traitsILi256ELi64ELi64ELi8ES3_EELb1ELb0ELb0ELb1ELb0ELb0ELb0EEEvNS_16Flash_bwd_paramsE --------------------------
	.section	.nv.info._ZN5flash44flash_bwd_dq_dk_dv_loop_seqk_parallel_kernelI23Flash_bwd_kernel_traitsILi256ELi64ELi64ELi8ELi4ELi2ELi2ELb0ELb0EN7cutlass6half_tE19Flash_kernel_traitsILi256ELi64ELi64ELi8ES3_EELb1ELb0ELb0ELb1ELb0ELb0ELb0EEEvNS_16Flash_bwd_paramsE,"",@"SHT_CUDA_INFO"
	.sectionflags	@""
	.align	4


	//----- nvinfo : EIATTR_CUDA_API_VERSION
	.align		4
        /*0000*/ 	.byte	0x04, 0x37
        /*0002*/ 	.short	(.L_1016 - .L_1015)
.L_1015:
        /*0004*/ 	.word	0x00000082


	//----- nvinfo : EIATTR_KPARAM_INFO
	.align		4
.L_1016:
        /*0008*/ 	.byte	0x04, 0x17
        /*000a*/ 	.short	(.L_1018 - .L_1017)
.L_1017:
        /*000c*/ 	.word	0x00000000
        /*0010*/ 	.short	0x0000
        /*0012*/ 	.short	0x0000
        /*0014*/ 	.byte	0x00, 0xf0, 0x01, 0x0a


	//----- nvinfo : EIATTR_SPARSE_MMA_MASK
	.align		4
.L_1018:
        /*0018*/ 	.byte	0x03, 0x50
        /*001a*/ 	.short	0x0000


	//----- nvinfo : EIATTR_MAXREG_COUNT
	.align		4
        /*001c*/ 	.byte	0x03, 0x1b
        /*001e*/ 	.short	0x00ff


	//----- nvinfo : EIATTR_NUM_BARRIERS
	.align		4
        /*0020*/ 	.byte	0x02, 0x4c
        /*0022*/ 	.byte	0x01
	.zero		1


	//----- nvinfo : EIATTR_ANNOTATIONS
	.align		4
        /*0024*/ 	.byte	0x04, 0x55
        /*0026*/ 	.short	(.L_1020 - .L_1019)


	//   ....[0]....
.L_1019:
        /* <DEDUP_REMOVED lines=38> */


	//----- nvinfo : EIATTR_MERCURY_ISA_VERSION
	.align		4
.L_1020:
        /*0278*/ 	.byte	0x03, 0x5f
        /*027a*/ 	.short	0x0101


	//----- nvinfo : EIATTR_EXIT_INSTR_OFFSETS
	.align		4
        /*027c*/ 	.byte	0x04, 0x1c
        /*027e*/ 	.short	(.L_1022 - .L_1021)


	//   ....[0]....
.L_1021:
        /*0280*/ 	.word	0x000000a0


	//   ....[1]....
        /*0284*/ 	.word	0x0000c050


	//----- nvinfo : EIATTR_CRS_STACK_SIZE
	.align		4
.L_1022:
        /*0288*/ 	.byte	0x04, 0x1e
        /*028a*/ 	.short	(.L_1024 - .L_1023)
.L_1023:
        /*028c*/ 	.word	0x00000000


	//----- nvinfo : EIATTR_CBANK_PARAM_SIZE
	.align		4
.L_1024:
        /*0290*/ 	.byte	0x03, 0x19
        /*0292*/ 	.short	0x0280


	//----- nvinfo : EIATTR_PARAM_CBANK
	.align		4
        /*0294*/ 	.byte	0x04, 0x0a
        /*0296*/ 	.short	(.L_1026 - .L_1025)
	.align		4
.L_1025:
        /*0298*/ 	.word	index@(.nv.constant0._ZN5flash44flash_bwd_dq_dk_dv_loop_seqk_parallel_kernelI23Flash_bwd_kernel_traitsILi256ELi64ELi64ELi8ELi4ELi2ELi2ELb0ELb0EN7cutlass6half_tE19Flash_kernel_traitsILi256ELi64ELi64ELi8ES3_EELb1ELb0ELb0ELb1ELb0ELb0ELb0EEEvNS_16Flash_bwd_paramsE)
        /*029c*/ 	.short	0x0210
        /*029e*/ 	.short	0x0280


	//----- nvinfo : EIATTR_SW_WAR
	.align		4
.L_1026:
        /*02a0*/ 	.byte	0x04, 0x36
        /*02a2*/ 	.short	(.L_1028 - .L_1027)
.L_1027:
        /*02a4*/ 	.word	0x00000008
.L_1028:


//--------------------- .nv.info._ZN5flash44flash_bwd_dq_dk_dv_loop_seqk_parallel_kernelI23Flash_bwd_kernel_traitsILi256ELi64ELi64ELi8ELi4ELi2ELi2ELb0ELb0EN7cutlass6half_tE19Flash_kernel_traitsILi256ELi64ELi64ELi8ES3_EELb0ELb0ELb0ELb1ELb0ELb0ELb1EEEvNS_16Flash_bwd_paramsE --------------------------
	.section	.nv.info._ZN5flash44flash_bwd_dq_dk_dv_loop_seqk_parallel_kernelI23Flash_bwd_kernel_traitsILi256ELi64ELi64ELi8ELi4ELi2ELi2ELb0ELb0EN7cutlass6half_tE19Flash_kernel_traitsILi256ELi64ELi64ELi8ES3_EELb0ELb0ELb0ELb1ELb0ELb0ELb1EEEvNS_16Flash_bwd_paramsE,"",@"SHT_CUDA_INFO"
	.sectionflags	@""
	.align	4


	//----- nvinfo : EIATTR_CUDA_API_VERSION
	.align		4
        /*0000*/ 	.byte	0x04, 0x37
        /*0002*/ 	.short	(.L_1030 - .L_1029)
.L_1029:
        /*0004*/ 	.word	0x00000082


	//----- nvinfo : EIATTR_KPARAM_INFO
	.align		4
.L_1030:
        /*0008*/ 	.byte	0x04, 0x17
        /*000a*/ 	.short	(.L_1032 - .L_1031)
.L_1031:
        /*000c*/ 	.word	0x00000000
        /*0010*/ 	.short	0x0000
        /*0012*/ 	.short	0x0000
        /*0014*/ 	.byte	0x00, 0xf0, 0x01, 0x0a


	//----- nvinfo : EIATTR_SPARSE_MMA_MASK
	.align		4
.L_1032:
        /*0018*/ 	.byte	0x03, 0x50
        /*001a*/ 	.short	0x0000


	//----- nvinfo : EIATTR_MAXREG_COUNT
	.align		4
        /*001c*/ 	.byte	0x03, 0x1b
        /*001e*/ 	.short	0x00ff


	//----- nvinfo : EIATTR_NUM_BARRIERS
	.align		4
        /*0020*/ 	.byte	0x02, 0x4c
        /*0022*/ 	.byte	0x01
	.zero		1


	//----- nvinfo : EIATTR_ANNOTATIONS
	.align		4
        /*0024*/ 	.byte	0x04, 0x55
        /*0026*/ 	.short	(.L_1034 - .L_1033)


	//   ....[0]....
.L_1033:
        /*0028*/ 	.word	0x00000001
        /*002c*/ 	.byte	0xf0, 0x02, 0x00, 0x00, 0x01, 0x00, 0x00, 0x00, 0xe0, 0x05, 0x00, 0x00, 0x01, 0x00, 0x00, 0x00
        /*003c*/ 	.byte	0x60, 0x18, 0x00, 0x00, 0x01, 0x00, 0x00, 0x00, 0xf0, 0x1b, 0x00, 0x00, 0x01, 0x00, 0x00, 0x00
        /*004c*/ 	.byte	0x40, 0x9e, 0x00, 0x00


	//----- nvinfo : EIATTR_MERCURY_ISA_VERSION
	.align		4
.L_1034:
        /*0050*/ 	.byte	0x03, 0x5f
        /*0052*/ 	.short	0x0101


	//----- nvinfo : EIATTR_EXIT_INSTR_OFFSETS
	.align		4
        /*0054*/ 	.byte	0x04, 0x1c
        /*0056*/ 	.short	(.L_1036 - .L_1035)


	//   ....[0]....
.L_1035:
        /*0058*/ 	.word	0x000000a0


	//   ....[1]....
        /*005c*/ 	.word	0x0000b3f0


	//----- nvinfo : EIATTR_CRS_STACK_SIZE
	.align		4
.L_1036:
        /*0060*/ 	.byte	0x04, 0x1e
        /*0062*/ 	.short	(.L_1038 - .L_1037)
.L_1037:
        /*0064*/ 	.word	0x00000000


	//----- nvinfo : EIATTR_CBANK_PARAM_SIZE
	.align		4
.L_1038:
        /*0068*/ 	.byte	0x03, 0x19
        /*006a*/ 	.short	0x0280


	//----- nvinfo : EIATTR_PARAM_CBANK
	.align		4
        /*006c*/ 	.byte	0x04, 0x0a
        /*006e*/ 	.short	(.L_1040 - .L_1039)
	.align		4
.L_1039:
        /*0070*/ 	.word	index@(.nv.constant0._ZN5flash44flash_bwd_dq_dk_dv_loop_seqk_parallel_kernelI23Flash_bwd_kernel_traitsILi256ELi64ELi64ELi8ELi4ELi2ELi2ELb0ELb0EN7cutlass6half_tE19Flash_kernel_traitsILi256ELi64ELi64ELi8ES3_EELb0ELb0ELb0ELb1ELb0ELb0ELb1EEEvNS_16Flash_bwd_paramsE)
        /*0074*/ 	.short	0x0210
        /*0076*/ 	.short	0x0280


	//----- nvinfo : EIATTR_SW_WAR
	.align		4
.L_1040:
        /*0078*/ 	.byte	0x04, 0x36
        /*007a*/ 	.short	(.L_1042 - .L_1041)
.L_1041:
        /*007c*/ 	.word	0x00000008
.L_1042:


//--------------------- .nv.info._ZN5flash44flash_bwd_dq_dk_dv_loop_seqk_parallel_kernelI23Flash_bwd_kernel_traitsILi256ELi64ELi64ELi8ELi4ELi2ELi2ELb0ELb0EN7cutlass6half_tE19Flash_kernel_traitsILi256ELi64ELi64ELi8ES3_EELb1ELb0ELb1ELb0ELb0ELb1ELb0EEEvNS_16Flash_bwd_paramsE --------------------------
	.section	.nv.info._ZN5flash44flash_bwd_dq_dk_dv_loop_seqk_parallel_kernelI23Flash_bwd_kernel_traitsILi256ELi64ELi64ELi8ELi4ELi2ELi2ELb0ELb0EN7cutlass6half_tE19Flash_kernel_traitsILi256ELi64ELi64ELi8ES3_EELb1ELb0ELb1ELb0ELb0ELb1ELb0EEEvNS_16Flash_bwd_paramsE,"",@"SHT_CUDA_INFO"
	.sectionflags	@""
	.align	4


	//----- nvinfo : EIATTR_CUDA_API_VERSION
	.align		4
        /*0000*/ 	.byte	0x04, 0x37
        /*0002*/ 	.short	(.L_1044 - .L_1043)
.L_1043:
        /*0004*/ 	.word	0x00000082


	//----- nvinfo : EIATTR_KPARAM_INFO
	.align		4
.L_1044:
        /*0008*/ 	.byte	0x04, 0x17
        /*000a*/ 	.short	(.L_1046 - .L_1045)
.L_1045:
        /*000c*/ 	.word	0x00000000
        /*0010*/ 	.short	0x0000
        /*0012*/ 	.short	0x0000
        /*0014*/ 	.byte	0x00, 0xf0, 0x01, 0x0a


	//----- nvinfo : EIATTR_SPARSE_MMA_MASK
	.align		4
.L_1046:
        /*0018*/ 	.byte	0x03, 0x50
        /*001a*/ 	.short	0x0000


	//----- nvinfo : EIATTR_MAXREG_COUNT
	.align		4
        /*001c*/ 	.byte	0x03, 0x1b
        /*001e*/ 	.short	0x00ff


	//----- nvinfo : EIATTR_NUM_BARRIERS
	.align		4
        /*0020*/ 	.byte	0x02, 0x4c
        /*0022*/ 	.byte	0x01
	.zero		1


	//----- nvinfo : EIATTR_MERCURY_ISA_VERSION
	.align		4
        /*0024*/ 	.byte	0x03, 0x5f
        /*0026*/ 	.short	0x0101


	//----- nvinfo : EIATTR_EXIT_INSTR_OFFSETS
	.align		4
        /*0028*/ 	.byte	0x04, 0x1c
        /*002a*/ 	.short	(.L_1048 - .L_1047)


	//   ....[0]....
.L_1047:
        /*002c*/ 	.word	0x00000090


	//   ....[1]....
        /*0030*/ 	.word	0x00009a30


	//----- nvinfo : EIATTR_CRS_STACK_SIZE
	.align		4
.L_1048:
        /*0034*/ 	.byte	0x04, 0x1e
        /*0036*/ 	.short	(.L_1050 - .L_1049)
.L_1049:
        /*0038*/ 	.word	0x00000000


	//----- nvinfo : EIATTR_CBANK_PARAM_SIZE
	.align		4
.L_1050:
        /*003c*/ 	.byte	0x03, 0x19
        /*003e*/ 	.short	0x0280


	//----- nvinfo : EIATTR_PARAM_CBANK
	.align		4
        /*0040*/ 	.byte	0x04, 0x0a
        /*0042*/ 	.short	(.L_1052 - .L_1051)
	.align		4
.L_1051:
        /*0044*/ 	.word	index@(.nv.constant0._ZN5flash44flash_bwd_dq_dk_dv_loop_seqk_parallel_kernelI23Flash_bwd_kernel_traitsILi256ELi64ELi64ELi8ELi4ELi2ELi2ELb0ELb0EN7cutlass6half_tE19Flash_kernel_traitsILi256ELi64ELi64ELi8ES3_EELb1ELb0ELb1ELb0ELb0ELb1ELb0EEEvNS_16Flash_bwd_paramsE)
        /*0048*/ 	.short	0x0210
        /*004a*/ 	.short	0x0280


	//----- nvinfo : EIATTR_SW_WAR
	.align		4
.L_1052:
        /*004c*/ 	.byte	0x04, 0x36
        /*004e*/ 	.short	(.L_1054 - .L_1053)
.L_1053:
        /*0050*/ 	.word	0x00000008
.L_1054:


//--------------------- .nv.info._ZN5flash44flash_bwd_dq_dk_dv_loop_seqk_parallel_kernelI23Flash_bwd_kernel_traitsILi256ELi64ELi64ELi8ELi4ELi2ELi2ELb0ELb0EN7cutlass6half_tE19Flash_kernel_traitsILi256ELi64ELi64ELi8ES3_EELb0ELb0ELb1ELb0ELb0ELb1ELb1EEEvNS_16Flash_bwd_paramsE --------------------------
	.section	.nv.info._ZN5flash44flash_bwd_dq_dk_dv_loop_seqk_parallel_kernelI23Flash_bwd_kernel_traitsILi256ELi64ELi64ELi8ELi4ELi2ELi2ELb0ELb0EN7cutlass6half_tE19Flash_kernel_traitsILi256ELi64ELi64ELi8ES3_EELb0ELb0ELb1ELb0ELb0ELb1ELb1EEEvNS_16Flash_bwd_paramsE,"",@"SHT_CUDA_INFO"
	.sectionflags	@""
	.align	4


	//----- nvinfo : EIATTR_CUDA_API_VERSION
	.align		4
        /*0000*/ 	.byte	0x04, 0x37
        /*0002*/ 	.short	(.L_1056 - .L_1055)
.L_1055:
        /*0004*/ 	.word	0x00000082


	//----- nvinfo : EIATTR_KPARAM_INFO
	.align		4
.L_1056:
        /*0008*/ 	.byte	0x04, 0x17
        /*000a*/ 	.short	(.L_1058 - .L_1057)
.L_1057:
        /*000c*/ 	.word	0x00000000
        /*0010*/ 	.short	0x0000
        /*0012*/ 	.short	0x0000
        /*0014*/ 	.byte	0x00, 0xf0, 0x01, 0x0a


	//----- nvinfo : EIATTR_SPARSE_MMA_MASK
	.align		4
.L_1058:
        /*0018*/ 	.byte	0x03, 0x50
        /*001a*/ 	.short	0x0000


	//----- nvinfo : EIATTR_MAXREG_COUNT
	.align		4
        /*001c*/ 	.byte	0x03, 0x1b
        /*001e*/ 	.short	0x00ff


	//----- nvinfo : EIATTR_NUM_BARRIERS
	.align		4
        /*0020*/ 	.byte	0x02, 0x4c
        /*0022*/ 	.byte	0x01
	.zero		1


	//----- nvinfo : EIATTR_ANNOTATIONS
	.align		4
        /*0024*/ 	.byte	0x04, 0x55
        /*0026*/ 	.short	(.L_1060 - .L_1059)


	//   ....[0]....
.L_1059:
        /*0028*/ 	.word	0x00000001
        /*002c*/ 	.byte	0xa0, 0x00, 0x00, 0x00, 0x01, 0x00, 0x00, 0x00, 0x00, 0x06, 0x00, 0x00, 0x01, 0x00, 0x00, 0x00
        /*003c*/ 	.byte	0x00, 0x26, 0x00, 0x00, 0x01, 0x00, 0x00, 0x00, 0x00, 0x8b, 0x00, 0x00, 0x01, 0x00, 0x00, 0x00
        /*004c*/ 	.byte	0xf0, 0x93, 0x00, 0x00


	//----- nvinfo : EIATTR_MERCURY_ISA_VERSION
	.align		4
.L_1060:
        /*0050*/ 	.byte	0x03, 0x5f
        /*0052*/ 	.short	0x0101


	//----- nvinfo : EIATTR_EXIT_INSTR_OFFSETS
	.align		4
        /*0054*/ 	.byte	0x04, 0x1c
        /*0056*/ 	.short	(.L_1062 - .L_1061)


	//   ....[0]....
.L_1061:
        /*0058*/ 	.word	0x000000c0


	//   ....[1]....
        /*005c*/ 	.word	0x00009470


	//----- nvinfo : EIATTR_CRS_STACK_SIZE
	.align		4
.L_1062:
        /*0060*/ 	.byte	0x04, 0x1e
        /*0062*/ 	.short	(.L_1064 - .L_1063)
.L_1063:
        /*0064*/ 	.word	0x00000000


	//----- nvinfo : EIATTR_CBANK_PARAM_SIZE
	.align		4
.L_1064:
        /*0068*/ 	.byte	0x03, 0x19
        /*006a*/ 	.short	0x0280


	//----- nvinfo : EIATTR_PARAM_CBANK
	.align		4
        /*006c*/ 	.byte	0x04, 0x0a
        /*006e*/ 	.short	(.L_1066 - .L_1065)
	.align		4
.L_1065:
        /*0070*/ 	.word	index@(.nv.constant0._ZN5flash44flash_bwd_dq_dk_dv_loop_seqk_parallel_kernelI23Flash_bwd_kernel_traitsILi256ELi64ELi64ELi8ELi4ELi2ELi2ELb0ELb0EN7cutlass6half_tE19Flash_kernel_traitsILi256ELi64ELi64ELi8ES3_EELb0ELb0ELb1ELb0ELb0ELb1ELb1EEEvNS_16Flash_bwd_paramsE)
        /*0074*/ 	.short	0x0210
        /*0076*/ 	.short	0x0280


	//----- nvinfo : EIATTR_SW_WAR
	.align		4
.L_1066:
        /*0078*/ 	.byte	0x04, 0x36
        /*007a*/ 	.short	(.L_1068 - .L_1067)
.L_1067:
        /*007c*/ 	.word	0x00000008
.L_1068:


//--------------------- .nv.info._ZN5flash44flash_bwd_dq_dk_dv_loop_seqk_parallel_kernelI23Flash_bwd_kernel_traitsILi256ELi64ELi64ELi8ELi4ELi2ELi2ELb0ELb0EN7cutlass6half_tE19Flash_kernel_traitsILi256ELi64ELi64ELi8ES3_EELb1ELb0ELb1ELb1ELb0ELb0ELb0EEEvNS_16Flash_bwd_paramsE --------------------------
	.section	.nv.info._ZN5flash44flash_bwd_dq_dk_dv_loop_seqk_parallel_kernelI23Flash_bwd_kernel_traitsILi256ELi64ELi64ELi8ELi4ELi2ELi2ELb0ELb0EN7cutlass6half_tE19Flash_kernel_traitsILi256ELi64ELi64ELi8ES3_EELb1ELb0ELb1ELb1ELb0ELb0ELb0EEEvNS_16Flash_bwd_paramsE,"",@"SHT_CUDA_INFO"
	.sectionflags	@""
	.align	4


	//----- nvinfo : EIATTR_CUDA_API_VERSION
	.align		4
        /*0000*/ 	.byte	0x04, 0x37
        /*0002*/ 	.short	(.L_1070 - .L_1069)
.L_1069:
        /*0004*/ 	.word	0x00000082


	//----- nvinfo : EIATTR_KPARAM_INFO
	.align		4
.L_1070:
        /*0008*/ 	.byte	0x04, 0x17
        /*000a*/ 	.short	(.L_1072 - .L_1071)
.L_1071:
        /*000c*/ 	.word	0x00000000
        /*0010*/ 	.short	0x0000
        /*0012*/ 	.short	0x0000
        /*0014*/ 	.byte	0x00, 0xf0, 0x01, 0x0a


	//----- nvinfo : EIATTR_SPARSE_MMA_MASK
	.align		4
.L_1072:
        /*0018*/ 	.byte	0x03, 0x50
        /*001a*/ 	.short	0x0000


	//----- nvinfo : EIATTR_MAXREG_COUNT
	.align		4
        /*001c*/ 	.byte	0x03, 0x1b
        /*001e*/ 	.short	0x00ff


	//----- nvinfo : EIATTR_NUM_BARRIERS
	.align		4
        /*0020*/ 	.byte	0x02, 0x4c
        /*0022*/ 	.byte	0x01
	.zero		1


	//----- nvinfo : EIATTR_ANNOTATIONS
	.align		4
        /*0024*/ 	.byte	0x04, 0x55
        /*0026*/ 	.short	(.L_1074 - .L_1073)


	//   ....[0]....
.L_1073:
        /*0028*/ 	.word	0x00000001
        /*002c*/ 	.byte	0xf0, 0x05, 0x00, 0x00, 0x01, 0x00, 0x00, 0x00, 0x80, 0x27, 0x00, 0x00, 0x01, 0x00, 0x00, 0x00
        /*003c*/ 	.byte	0x50, 0xb2, 0x00, 0x00


	//----- nvinfo : EIATTR_MERCURY_ISA_VERSION
	.align		4
.L_1074:
        /*0040*/ 	.byte	0x03, 0x5f
        /*0042*/ 	.short	0x0101


	//----- nvinfo : EIATTR_EXIT_INSTR_OFFSETS
	.align		4
        /*0044*/ 	.byte	0x04, 0x1c
        /*0046*/ 	.short	(.L_1076 - .L_1075)


	//   ....[0]....
.L_1075:
        /*0048*/ 	.word	0x000000a0


	//   ....[1]....
        /*004c*/ 	.word	0x0000bd80


	//----- nvinfo : EIATTR_CRS_STACK_SIZE
	.align		4
.L_1076:
        /*0050*/ 	.byte	0x04, 0x1e
        /*0052*/ 	.short	(.L_1078 - .L_1077)
.L_1077:
        /*0054*/ 	.word	0x00000000


	//----- nvinfo : EIATTR_CBANK_PARAM_SIZE
	.align		4
.L_1078:
        /*0058*/ 	.byte	0x03, 0x19
        /*005a*/ 	.short	0x0280


	//----- nvinfo : EIATTR_PARAM_CBANK
	.align		4
        /*005c*/ 	.byte	0x04, 0x0a
        /*005e*/ 	.short	(.L_1080 - .L_1079)
	.align		4
.L_1079:
        /*0060*/ 	.word	index@(.nv.constant0._ZN5flash44flash_bwd_dq_dk_dv_loop_seqk_parallel_kernelI23Flash_bwd_kernel_traitsILi256ELi64ELi64ELi8ELi4ELi2ELi2ELb0ELb0EN7cutlass6half_tE19Flash_kernel_traitsILi256ELi64ELi64ELi8ES3_EELb1ELb0ELb1ELb1ELb0ELb0ELb0EEEvNS_16Flash_bwd_paramsE)
        /*0064*/ 	.short	0x0210
        /*0066*/ 	.short	0x0280


	//----- nvinfo : EIATTR_SW_WAR
	.align		4
.L_1080:
        /*0068*/ 	.byte	0x04, 0x36
        /*006a*/ 	.short	(.L_1082 - .L_1081)
.L_1081:
        /*006c*/ 	.word	0x00000008
.L_1082:


//--------------------- .nv.info._ZN5flash44flash_bwd_dq_dk_dv_loop_seqk_parallel_kernelI23Flash_bwd_kernel_traitsILi256ELi64ELi64ELi8ELi4ELi2ELi2ELb0ELb0EN7cutlass6half_tE19Flash_kernel_traitsILi256ELi64ELi64ELi8ES3_EELb0ELb0ELb1ELb1ELb0ELb0ELb1EEEvNS_16Flash_bwd_paramsE --------------------------
	.section	.nv.info._ZN5flash44flash_bwd_dq_dk_dv_loop_seqk_parallel_kernelI23Flash_bwd_kernel_traitsILi256ELi64ELi64ELi8ELi4ELi2ELi2ELb0ELb0EN7cutlass6half_tE19Flash_kernel_traitsILi256ELi64ELi64ELi8ES3_EELb0ELb0ELb1ELb1ELb0ELb0ELb1EEEvNS_16Flash_bwd_paramsE,"",@"SHT_CUDA_INFO"
	.sectionflags	@""
	.align	4


	//----- nvinfo : EIATTR_CUDA_API_VERSION
	.align		4
        /*0000*/ 	.byte	0x04, 0x37
        /*0002*/ 	.short	(.L_1084 - .L_1083)
.L_1083:
        /*0004*/ 	.word	0x00000082


	//----- nvinfo : EIATTR_KPARAM_INFO
	.align		4
.L_1084:
        /*0008*/ 	.byte	0x04, 0x17
        /*000a*/ 	.short	(.L_1086 - .L_1085)
.L_1085:
        /*000c*/ 	.word	0x00000000
        /*0010*/ 	.short	0x0000
        /*0012*/ 	.short	0x0000
        /*0014*/ 	.byte	0x00, 0xf0, 0x01, 0x0a


	//----- nvinfo : EIATTR_SPARSE_MMA_MASK
	.align		4
.L_1086:
        /*0018*/ 	.byte	0x03, 0x50
        /*001a*/ 	.short	0x0000


	//----- nvinfo : EIATTR_MAXREG_COUNT
	.align		4
        /*001c*/ 	.byte	0x03, 0x1b
        /*001e*/ 	.short	0x00ff


	//----- nvinfo : EIATTR_NUM_BARRIERS
	.align		4
        /*0020*/ 	.byte	0x02, 0x4c
        /*0022*/ 	.byte	0x01
	.zero		1


	//----- nvinfo : EIATTR_ANNOTATIONS
	.align		4
        /*0024*/ 	.byte	0x04, 0x55
        /*0026*/ 	.short	(.L_1088 - .L_1087)


	//   ....[0]....
.L_1087:
        /* <DEDUP_REMOVED lines=36> */


	//----- nvinfo : EIATTR_MERCURY_ISA_VERSION
	.align		4
.L_1088:
        /*0250*/ 	.byte	0x03, 0x5f
        /*0252*/ 	.short	0x0101


	//----- nvinfo : EIATTR_EXIT_INSTR_OFFSETS
	.align		4
        /*0254*/ 	.byte	0x04, 0x1c
        /*0256*/ 	.short	(.L_1090 - .L_1089)


	//   ....[0]....
.L_1089:
        /*0258*/ 	.word	0x000000a0


	//   ....[1]....
        /*025c*/ 	.word	0x0000b930


	//----- nvinfo : EIATTR_CRS_STACK_SIZE
	.align		4
.L_1090:
        /*0260*/ 	.byte	0x04, 0x1e
        /*0262*/ 	.short	(.L_1092 - .L_1091)
.L_1091:
        /*0264*/ 	.word	0x00000000


	//----- nvinfo : EIATTR_CBANK_PARAM_SIZE
	.align		4
.L_1092:
        /*0268*/ 	.byte	0x03, 0x19
        /*026a*/ 	.short	0x0280


	//----- nvinfo : EIATTR_PARAM_CBANK
	.align		4
        /*026c*/ 	.byte	0x04, 0x0a
        /*026e*/ 	.short	(.L_1094 - .L_1093)
	.align		4
.L_1093:
        /*0270*/ 	.word	index@(.nv.constant0._ZN5flash44flash_bwd_dq_dk_dv_loop_seqk_parallel_kernelI23Flash_bwd_kernel_traitsILi256ELi64ELi64ELi8ELi4ELi2ELi2ELb0ELb0EN7cutlass6half_tE19Flash_kernel_traitsILi256ELi64ELi64ELi8ES3_EELb0ELb0ELb1ELb1ELb0ELb0ELb1EEEvNS_16Flash_bwd_paramsE)
        /*0274*/ 	.short	0x0210
        /*0276*/ 	.short	0x0280


	//----- nvinfo : EIATTR_SW_WAR
	.align		4
.L_1094:
        /*0278*/ 	.byte	0x04, 0x36
        /*027a*/ 	.short	(.L_1096 - .L_1095)
.L_1095:
        /*027c*/ 	.word	0x00000008
.L_1096:


//--------------------- .nv.info._ZN5flash25flash_bwd_dot_do_o_kernelILb0E23Flash_bwd_kernel_traitsILi256ELi64ELi64ELi8ELi4ELi2ELi2ELb0ELb0EN7cutlass6half_tE19Flash_kernel_traitsILi256ELi64ELi64ELi8ES3_EEEEvNS_16Flash_bwd_paramsE --------------------------
	.section	.nv.info._ZN5flash25flash_bwd_dot_do_o_kernelILb0E23Flash_bwd_kernel_traitsILi256ELi64ELi64ELi8ELi4ELi2ELi2ELb0ELb0EN7cutlass6half_tE19Flash_kernel_traitsILi256ELi64ELi64ELi8ES3_EEEEvNS_16Flash_bwd_paramsE,"",@"SHT_CUDA_INFO"
	.sectionflags	@""
	.align	4


	//----- nvinfo : EIATTR_CUDA_API_VERSION
	.align		4
        /*0000*/ 	.byte	0x04, 0x37
        /*0002*/ 	.short	(.L_1098 - .L_1097)
.L_1097:
        /*0004*/ 	.word	0x00000082


	//----- nvinfo : EIATTR_KPARAM_INFO
	.align		4
.L_1098:
        /*0008*/ 	.byte	0x04, 0x17
        /*000a*/ 	.short	(.L_1100 - .L_1099)
.L_1099:
        /*000c*/ 	.word	0x00000000
        /*0010*/ 	.short	0x0000
        /*0012*/ 	.short	0x0000
        /*0014*/ 	.byte	0x00, 0xf0, 0x01, 0x0a


	//----- nvinfo : EIATTR_SPARSE_MMA_MASK
	.align		4
.L_1100:
        /*0018*/ 	.byte	0x03, 0x50
        /*001a*/ 	.short	0x0000


	//----- nvinfo : EIATTR_MAXREG_COUNT
	.align		4
        /*001c*/ 	.byte	0x03, 0x1b
        /*001e*/ 	.short	0x00ff


	//----- nvinfo : EIATTR_MERCURY_ISA_VERSION
	.align		4
        /*0020*/ 	.byte	0x03, 0x5f
        /*0022*/ 	.short	0x0101


	//----- nvinfo : EIATTR_COOP_GROUP_MASK_REGIDS
	.align		4
        /*0024*/ 	.byte	0x04, 0x29
        /*0026*/ 	.short	(.L_1102 - .L_1101)


	//   ....[0]....
.L_1101:
        /*0028*/ 	.word	0xffffffff


	//   ....[1]....
        /*002c*/ 	.word	0xffffffff


	//   ....[2]....
        /*0030*/ 	.word	0xffffffff


	//   ....[3]....
        /*0034*/ 	.word	0xffffffff


	//   ....[4]....
        /*0038*/ 	.word	0xffffffff


	//   ....[5]....
        /*003c*/ 	.word	0xffffffff


	//----- nvinfo : EIATTR_COOP_GROUP_INSTR_OFFSETS
	.align		4
.L_1102:
        /*0040*/ 	.byte	0x04, 0x28
        /*0042*/ 	.short	(.L_1104 - .L_1103)


	//   ....[0]....
.L_1103:
        /*0044*/ 	.word	0x00001bd0


	//   ....[1]....
        /*0048*/ 	.word	0x00001bf0


	//   ....[2]....
        /*004c*/ 	.word	0x00001c30


	//   ....[3]....
        /*0050*/ 	.word	0x00001c50


	//   ....[4]....
        /*0054*/ 	.word	0x00001ca0


	//   ....[5]....
        /*0058*/ 	.word	0x00001cd0


	//----- nvinfo : EIATTR_EXIT_INSTR_OFFSETS
	.align		4
.L_1104:
        /*005c*/ 	.byte	0x04, 0x1c
        /*005e*/ 	.short	(.L_1106 - .L_1105)


	//   ....[0]....
.L_1105:
        /*0060*/ 	.word	0x00000100


	//   ....[1]....
        /*0064*/ 	.word	0x00001d30


	//   ....[2]....
        /*0068*/ 	.word	0x00001d50


	//----- nvinfo : EIATTR_CRS_STACK_SIZE
	.align		4
.L_1106:
        /*006c*/ 	.byte	0x04, 0x1e
        /*006e*/ 	.short	(.L_1108 - .L_1107)
.L_1107:
        /*0070*/ 	.word	0x00000000


	//----- nvinfo : EIATTR_CBANK_PARAM_SIZE
	.align		4
.L_1108:
        /*0074*/ 	.byte	0x03, 0x19
        /*0076*/ 	.short	0x0280


	//----- nvinfo : EIATTR_PARAM_CBANK
	.align		4
        /*0078*/ 	.byte	0x04, 0x0a
        /*007a*/ 	.short	(.L_1110 - .L_1109)
	.align		4
.L_1109:
        /*007c*/ 	.word	index@(.nv.constant0._ZN5flash25flash_bwd_dot_do_o_kernelILb0E23Flash_bwd_kernel_traitsILi256ELi64ELi64ELi8ELi4ELi2ELi2ELb0ELb0EN7cutlass6half_tE19Flash_kernel_traitsILi256ELi64ELi64ELi8ES3_EEEEvNS_16Flash_bwd_paramsE)
        /*0080*/ 	.short	0x0210
        /*0082*/ 	.short	0x0280


	//----- nvinfo : EIATTR_SW_WAR
	.align		4
.L_1110:
        /*0084*/ 	.byte	0x04, 0x36
        /*0086*/ 	.short	(.L_1112 - .L_1111)
.L_1111:
        /*0088*/ 	.word	0x00000008
.L_1112:


//--------------------- .nv.info._ZN5flash25flash_bwd_dot_do_o_kernelILb1E23Flash_bwd_kernel_traitsILi256ELi64ELi64ELi8ELi4ELi2ELi2ELb0ELb0EN7cutlass6half_tE19Flash_kernel_traitsILi256ELi64ELi64ELi8ES3_EEEEvNS_16Flash_bwd_paramsE --------------------------
	.section	.nv.info._ZN5flash25flash_bwd_dot_do_o_kernelILb1E23Flash_bwd_kernel_traitsILi256ELi64ELi64ELi8ELi4ELi2ELi2ELb0ELb0EN7cutlass6half_tE19Flash_kernel_traitsILi256ELi64ELi64ELi8ES3_EEEEvNS_16Flash_bwd_paramsE,"",@"SHT_CUDA_INFO"
	.sectionflags	@""
	.align	4


	//----- nvinfo : EIATTR_CUDA_API_VERSION
	.align		4
        /*0000*/ 	.byte	0x04, 0x37
        /*0002*/ 	.short	(.L_1114 - .L_1113)
.L_1113:
        /*0004*/ 	.word	0x00000082


	//----- nvinfo : EIATTR_KPARAM_INFO
	.align		4
.L_1114:
        /*0008*/ 	.byte	0x04, 0x17
        /*000a*/ 	.short	(.L_1116 - .L_1115)
.L_1115:
        /*000c*/ 	.word	0x00000000
        /*0010*/ 	.short	0x0000
        /*0012*/ 	.short	0x0000
        /*0014*/ 	.byte	0x00, 0xf0, 0x01, 0x0a


	//----- nvinfo : EIATTR_SPARSE_MMA_MASK
	.align		4
.L_1116:
        /*0018*/ 	.byte	0x03, 0x50
        /*001a*/ 	.short	0x0000


	//----- nvinfo : EIATTR_MAXREG_COUNT
	.align		4
        /*001c*/ 	.byte	0x03, 0x1b
        /*001e*/ 	.short	0x00ff


	//----- nvinfo : EIATTR_MERCURY_ISA_VERSION
	.align		4
        /*0020*/ 	.byte	0x03, 0x5f
        /*0022*/ 	.short	0x0101


	//----- nvinfo : EIATTR_COOP_GROUP_MASK_REGIDS
	.align		4
        /*0024*/ 	.byte	0x04, 0x29
        /*0026*/ 	.short	(.L_1118 - .L_1117)


	//   ....[0]....
.L_1117:
        /*0028*/ 	.word	0xffffffff


	//   ....[1]....
        /*002c*/ 	.word	0xffffffff


	//   ....[2]....
        /*0030*/ 	.word	0xffffffff


	//   ....[3]....
        /*0034*/ 	.word	0xffffffff


	//   ....[4]....
        /*0038*/ 	.word	0xffffffff


	//   ....[5]....
        /*003c*/ 	.word	0xffffffff


	//----- nvinfo : EIATTR_COOP_GROUP_INSTR_OFFSETS
	.align		4
.L_1118:
        /*0040*/ 	.byte	0x04, 0x28
        /*0042*/ 	.short	(.L_1120 - .L_1119)


	//   ....[0]....
.L_1119:
        /*0044*/ 	.word	0x00001f10


	//   ....[1]....
        /*0048*/ 	.word	0x00001f20


	//   ....[2]....
        /*004c*/ 	.word	0x00001f60


	//   ....[3]....
        /*0050*/ 	.word	0x00001f90


	//   ....[4]....
        /*0054*/ 	.word	0x00001ff0


	//   ....[5]....
        /*0058*/ 	.word	0x00002000


	//----- nvinfo : EIATTR_EXIT_INSTR_OFFSETS
	.align		4
.L_1120:
        /*005c*/ 	.byte	0x04, 0x1c
        /*005e*/ 	.short	(.L_1122 - .L_1121)


	//   ....[0]....
.L_1121:
        /*0060*/ 	.word	0x00000100


	//   ....[1]....
        /*0064*/ 	.word	0x000021d0


	//----- nvinfo : EIATTR_CRS_STACK_SIZE
	.align		4
.L_1122:
        /*0068*/ 	.byte	0x04, 0x1e
        /*006a*/ 	.short	(.L_1124 - .L_1123)
.L_1123:
        /*006c*/ 	.word	0x00000000


	//----- nvinfo : EIATTR_CBANK_PARAM_SIZE
	.align		4
.L_1124:
        /*0070*/ 	.byte	0x03, 0x19
        /*0072*/ 	.short	0x0280


	//----- nvinfo : EIATTR_PARAM_CBANK
	.align		4
        /*0074*/ 	.byte	0x04, 0x0a
        /*0076*/ 	.short	(.L_1126 - .L_1125)
	.align		4
.L_1125:
        /*0078*/ 	.word	index@(.nv.constant0._ZN5flash25flash_bwd_dot_do_o_kernelILb1E23Flash_bwd_kernel_traitsILi256ELi64ELi64ELi8ELi4ELi2ELi2ELb0ELb0EN7cutlass6half_tE19Flash_kernel_traitsILi256ELi64ELi64ELi8ES3_EEEEvNS_16Flash_bwd_paramsE)
        /*007c*/ 	.short	0x0210
        /*007e*/ 	.short	0x0280


	//----- nvinfo : EIATTR_SW_WAR
	.align		4
.L_1126:
        /*0080*/ 	.byte	0x04, 0x36
        /*0082*/ 	.short	(.L_1128 - .L_1127)
.L_1127:
        /*0084*/ 	.word	0x00000008
.L_1128:


//--------------------- .nv.callgraph             --------------------------
	.section	.nv.callgraph,"",@"SHT_CUDA_CALLGRAPH"
	.align	4
	.sectionentsize	8
	.align		4
        /*0000*/ 	.word	0x00000000
	.align		4
        /*0004*/ 	.word	0xffffffff
	.align		4
        /*0008*/ 	.word	0x00000000
	.align		4
        /*000c*/ 	.word	0xfffffffe
	.align		4
        /*0010*/ 	.word	0x00000000
	.align		4
        /*0014*/ 	.word	0xfffffffd
	.align		4
        /*0018*/ 	.word	0x00000000
	.align		4
        /*001c*/ 	.word	0xfffffffc


//--------------------- .nv.constant4             --------------------------
	.section	.nv.constant4,"a",@progbits
	.align	8
	.align		8
.nv.constant4:
        /*0000*/ 	.dword	_ZN66_INTERNAL_c896cc1e_30_flash_bwd_hdim256_fp16_sm80_cu_d53ad458_32094cuda3std3__45__cpo5beginE
	.align		8
        /*0008*/ 	.dword	_ZN66_INTERNAL_c896cc1e_30_flash_bwd_hdim256_fp16_sm80_cu_d53ad458_32094cuda3std3__45__cpo3endE
	.align		8
        /*0010*/ 	.dword	_ZN66_INTERNAL_c896cc1e_30_flash_bwd_hdim256_fp16_sm80_cu_d53ad458_32094cuda3std3__45__cpo6cbeginE
	.align		8
        /*0018*/ 	.dword	_ZN66_INTERNAL_c896cc1e_30_flash_bwd_hdim256_fp16_sm80_cu_d53ad458_32094cuda3std3__45__cpo4cendE
	.align		8
        /*0020*/ 	.dword	_ZN66_INTERNAL_c896cc1e_30_flash_bwd_hdim256_fp16_sm80_cu_d53ad458_32094cuda3std3__468_GLOBAL__N__c896cc1e_30_flash_bwd_hdim256_fp16_sm80_cu_d53ad458_32096ignoreE
	.align		8
        /*0028*/ 	.dword	_ZN66_INTERNAL_c896cc1e_30_flash_bwd_hdim256_fp16_sm80_cu_d53ad458_32094cuda3std3__419piecewise_constructE
	.align		8
        /*0030*/ 	.dword	_ZN66_INTERNAL_c896cc1e_30_flash_bwd_hdim256_fp16_sm80_cu_d53ad458_32094cuda3std3__48in_placeE
	.align		8
        /*0038*/ 	.dword	_ZN66_INTERNAL_c896cc1e_30_flash_bwd_hdim256_fp16_sm80_cu_d53ad458_32094cuda3std6ranges3__45__cpo4swapE
	.align		8
        /*0040*/ 	.dword	_ZN66_INTERNAL_c896cc1e_30_flash_bwd_hdim256_fp16_sm80_cu_d53ad458_32094cuda3std6ranges3__45__cpo9iter_moveE
	.align		8
        /*0048*/ 	.dword	_ZN66_INTERNAL_c896cc1e_30_flash_bwd_hdim256_fp16_sm80_cu_d53ad458_32094cute7productE
	.align		8
        /*0050*/ 	.dword	_ZN66_INTERNAL_c896cc1e_30_flash_bwd_hdim256_fp16_sm80_cu_d53ad458_32094cute1_E


//--------------------- .text._ZN5flash27flash_bwd_convert_dq_kernelI23Flash_bwd_kernel_traitsILi256ELi64ELi32ELi8ELi4ELi1ELi2ELb1ELb1EN7cutlass6half_tE19Flash_kernel_traitsILi256ELi64ELi32ELi8ES3_EEEEvNS_16Flash_bwd_paramsEi --------------------------
	.section	.text._ZN5flash27flash_bwd_convert_dq_kernelI23Flash_bwd_kernel_traitsILi256ELi64ELi32ELi8ELi4ELi1ELi2ELb1ELb1EN7cutlass6half_tE19Flash_kernel_traitsILi256ELi64ELi32ELi8ES3_EEEEvNS_16Flash_bwd_paramsEi,"ax",@progbits
	.align	128
        .global         _ZN5flash27flash_bwd_convert_dq_kernelI23Flash_bwd_kernel_traitsILi256ELi64ELi32ELi8ELi4ELi1ELi2ELb1ELb1EN7cutlass6half_tE19Flash_kernel_traitsILi256ELi64ELi32ELi8ES3_EEEEvNS_16Flash_bwd_paramsEi
        .type           _ZN5flash27flash_bwd_convert_dq_kernelI23Flash_bwd_kernel_traitsILi256ELi64ELi32ELi8ELi4ELi1ELi2ELb1ELb1EN7cutlass6half_tE19Flash_kernel_traitsILi256ELi64ELi32ELi8ES3_EEEEvNS_16Flash_bwd_paramsEi,@function
        .size           _ZN5flash27flash_bwd_convert_dq_kernelI23Flash_bwd_kernel_traitsILi256ELi64ELi32ELi8ELi4ELi1ELi2ELb1ELb1EN7cutlass6half_tE19Flash_kernel_traitsILi256ELi64ELi32ELi8ES3_EEEEvNS_16Flash_bwd_paramsEi,(.L_x_2019 - _ZN5flash27flash_bwd_convert_dq_kernelI23Flash_bwd_kernel_traitsILi256ELi64ELi32ELi8ELi4ELi1ELi2ELb1ELb1EN7cutlass6half_tE19Flash_kernel_traitsILi256ELi64ELi32ELi8ES3_EEEEvNS_16Flash_bwd_paramsEi)
        .other          _ZN5flash27flash_bwd_convert_dq_kernelI23Flash_bwd_kernel_traitsILi256ELi64ELi32ELi8ELi4ELi1ELi2ELb1ELb1EN7cutlass6half_tE19Flash_kernel_traitsILi256ELi64ELi32ELi8ES3_EEEEvNS_16Flash_bwd_paramsEi,@"STO_CUDA_ENTRY STV_DEFAULT"
_ZN5flash27flash_bwd_convert_dq_kernelI23Flash_bwd_kernel_traitsILi256ELi64ELi32ELi8ELi4ELi1ELi2ELb1ELb1EN7cutlass6half_tE19Flash_kernel_traitsILi256ELi64ELi32ELi8ES3_EEEEvNS_16Flash_bwd_paramsEi:
.text._ZN5flash27flash_bwd_convert_dq_kernelI23Flash_bwd_kernel_traitsILi256ELi64ELi32ELi8ELi4ELi1ELi2ELb1ELb1EN7cutlass6half_tE19Flash_kernel_traitsILi256ELi64ELi32ELi8ES3_EEEEvNS_16Flash_bwd_paramsEi:
[----:B------:R-:W-:Y:S01]  /*0000*/  LDC R1, c[0x0][0x28] ;  /* 0x00000a00ff017b82 */ /* 0x000fe20000000800 */
[----:B------:R-:W0:Y:S07]  /*0010*/  S2R R11, SR_CTAID.Y ;  /* 0x00000000000b7919 */ /* 0x000e2e0000002600 */
[----:B------:R-:W0:Y:S01]  /*0020*/  LDC.64 R2, c[0x0][0x2f0] ;  /* 0x0000bc00ff027b82 */ /* 0x000e220000000a00 */
[----:B------:R-:W-:Y:S01]  /*0030*/  ULDC.64 UR4, c[0x0][0x2f0] ;  /* 0x0000bc0000047ab9 */ /* 0x000fe20000000a00 */
[----:B------:R-:W-:Y:S01]  /*0040*/  MOV R7, 0xffffffff ;  /* 0xffffffff00077802 */ /* 0x000fe20000000f00 */
[----:B------:R-:W-:Y:S01]  /*0050*/  ULDC.64 UR8, c[0x0][0x208] ;  /* 0x0000820000087ab9 */ /* 0x000fe20000000a00 */
[----:B------:R-:W-:-:S04]  /*0060*/  ISETP.NE.U32.AND P0, PT, RZ, UR4, PT ;  /* 0x00000004ff007c0c */ /* 0x000fc8000bf05070 */
[----:B------:R-:W-:Y:S01]  /*0070*/  ISETP.NE.AND.EX P0, PT, RZ, UR5, PT, P0 ;  /* 0x00000005ff007c0c */ /* 0x000fe2000bf05300 */
[----:B0-----:R-:W-:-:S12]  /*0080*/  IMAD.WIDE R2, R11, 0x4, R2 ;  /* 0x000000040b027825 */ /* 0x001fd800078e0202 */
[----:B------:R-:W2:Y:S04]  /*0090*/  @P0 LDG.E R7, desc[UR8][R2.64] ;  /* 0x0000000802070981 */ /* 0x000ea8000c1e1900 */
[----:B------:R-:W2:Y:S01]  /*00a0*/  @P0 LDG.E R0, desc[UR8][R2.64+0x4] ;  /* 0x0000040802000981 */ /* 0x000ea2000c1e1900 */
[----:B------:R-:W0:Y:S02]  /*00b0*/  S2UR UR5, SR_CTAID.X ;  /* 0x00000000000579c3 */ /* 0x000e240000002500 */
[----:B0-----:R-:W-:Y:S01]  /*00c0*/  USHF.L.U32 UR5, UR5, 0x6, URZ ;  /* 0x0000000605057899 */ /* 0x001fe2000800063f */
[----:B--2---:R-:W-:-:S06]  /*00d0*/  @P0 IMAD.IADD R0, R0, 0x1, -R7 ;  /* 0x0000000100000824 */ /* 0x004fcc00078e0a07 */
[----:B------:R-:W0:Y:S02]  /*00e0*/  @!P0 LDC R0, c[0x0][0x2c4] ;  /* 0x0000b100ff008b82 */ /* 0x000e240000000800 */
[----:B0-----:R-:W-:-:S13]  /*00f0*/  ISETP.GT.AND P1, PT, R0, UR5, PT ;  /* 0x0000000500007c0c */ /* 0x001fda000bf24270 */
[----:B------:R-:W-:Y:S05]  /*0100*/  @!P1 EXIT ;  /* 0x000000000000994d */ /* 0x000fea0003800000 */
[----:B------:R-:W-:Y:S01]  /*0110*/  ISETP.NE.AND P1, PT, R7, -0x1, PT ;  /* 0xffffffff0700780c */ /* 0x000fe20003f25270 */
[----:B------:R-:W0:Y:S01]  /*0120*/  LDC R2, c[0x0][0x2d4] ;  /* 0x0000b500ff027b82 */ /* 0x000e220000000800 */
[----:B------:R-:W1:Y:S07]  /*0130*/  S2R R12, SR_TID.X ;  /* 0x00000000000c7919 */ /* 0x000e6e0000002100 */
[----:B------:R-:W2:Y:S04]  /*0140*/  LDC R27, c[0x0][0x270] ;  /* 0x00009c00ff1b7b82 */ /* 0x000ea80000000800 */
[----:B------:R-:W-:-:S04]  /*0150*/  @P1 IMAD.MOV.U32 R21, RZ, RZ, R7 ;  /* 0x000000ffff151224 */ /* 0x000fc800078e0007 */
[----:B------:R-:W3:Y:S08]  /*0160*/  @P1 LDC.64 R14, c[0x0][0x448] ;  /* 0x00011200ff0e1b82 */ /* 0x000ef00000000a00 */
[----:B------:R-:W4:Y:S01]  /*0170*/  LDC R22, c[0x0][0x2dc] ;  /* 0x0000b700ff167b82 */ /* 0x000f220000000800 */
[----:B0-----:R-:W-:Y:S01]  /*0180*/  IMAD.WIDE R2, R11, R2, RZ ;  /* 0x000000020b027225 */ /* 0x001fe200078e02ff */
[----:B--2---:R-:W-:-:S03]  /*0190*/  SHF.R.S32.HI R5, RZ, 0x1f, R27 ;  /* 0x0000001fff057819 */ /* 0x004fc6000001141b */
[-C--:B------:R-:W-:Y:S02]  /*01a0*/  IMAD R3, R3, R27.reuse, RZ ;  /* 0x0000001b03037224 */ /* 0x080fe400078e02ff */
[----:B------:R-:W-:-:S04]  /*01b0*/  IMAD.WIDE.U32 R8, R2, R27, RZ ;  /* 0x0000001b02087225 */ /* 0x000fc800078e00ff */
[----:B------:R-:W-:Y:S02]  /*01c0*/  IMAD R3, R2, R5, R3 ;  /* 0x0000000502037224 */ /* 0x000fe400078e0203 */
[----:B---3--:R-:W-:-:S03]  /*01d0*/  @P1 IMAD.WIDE.U32 R4, R7, R14, RZ ;  /* 0x0000000e07041225 */ /* 0x008fc600078e00ff */
[----:B------:R-:W-:Y:S01]  /*01e0*/  IADD3 R10, R9, R3, RZ ;  /* 0x00000003090a7210 */ /* 0x000fe20007ffe0ff */
[----:B------:R-:W-:Y:S01]  /*01f0*/  @P1 IMAD R2, R7, R15, R5 ;  /* 0x0000000f07021224 */ /* 0x000fe200078e0205 */
[----:B-1--4-:R-:W-:Y:S06]  /*0200*/  @P1 BRA `(.L_x_0) ;  /* 0x00000000001c1947 */ /* 0x012fec0003800000 */
[----:B------:R-:W0:Y:S01]  /*0210*/  LDC.64 R6, c[0x0][0x430] ;  /* 0x00010c00ff067b82 */ /* 0x000e220000000a00 */
[----:B------:R-:W-:Y:S02]  /*0220*/  SHF.R.S32.HI R3, RZ, 0x1f, R11 ;  /* 0x0000001fff037819 */ /* 0x000fe4000001140b */
[----:B------:R-:W-:-:S03]  /*0230*/  MOV R21, 0xffffffff ;  /* 0xffffffff00157802 */ /* 0x000fc60000000f00 */
[-C--:B0-----:R-:W-:Y:S02]  /*0240*/  IMAD R2, R3, R6.reuse, RZ ;  /* 0x0000000603027224 */ /* 0x081fe400078e02ff */
[----:B------:R-:W-:-:S04]  /*0250*/  IMAD.WIDE.U32 R4, R11, R6, RZ ;  /* 0x000000060b047225 */ /* 0x000fc800078e00ff */
[----:B------:R-:W-:-:S04]  /*0260*/  IMAD R3, R11, R7, R2 ;  /* 0x000000070b037224 */ /* 0x000fc800078e0202 */
[----:B------:R-:W-:-:S07]  /*0270*/  IMAD.IADD R2, R5, 0x1, R3 ;  /* 0x0000000105027824 */ /* 0x000fce00078e0203 */
.L_x_0:
[----:B------:R-:W-:Y:S01]  /*0280*/  SHF.R.S32.HI R3, RZ, 0x1f, R12 ;  /* 0x0000001fff037819 */ /* 0x000fe2000001140c */
[----:B------:R-:W0:Y:S01]  /*0290*/  S2UR UR7, SR_CTAID.Z ;  /* 0x00000000000779c3 */ /* 0x000e220000002700 */
[----:B------:R-:W-:Y:S01]  /*02a0*/  SHF.R.S32.HI R9, RZ, 0x1f, R22 ;  /* 0x0000001fff097819 */ /* 0x000fe20000011416 */
[----:B------:R-:W-:Y:S01]  /*02b0*/  IMAD R10, R10, R22, RZ ;  /* 0x000000160a0a7224 */ /* 0x000fe200078e02ff */
[-C--:B------:R-:W-:Y:S01]  /*02c0*/  LEA.HI R5, R3, R12.reuse, RZ, 0x2 ;  /* 0x0000000c03057211 */ /* 0x080fe200078f10ff */
[----:B------:R-:W-:Y:S01]  /*02d0*/  IMAD.WIDE R6, R11, 0x80, RZ ;  /* 0x000000800b067825 */ /* 0x000fe200078e02ff */
[CC--:B------:R-:W-:Y:S01]  /*02e0*/  LEA.HI R15, R3.reuse, R12.reuse, RZ, 0x5 ;  /* 0x0000000c030f7211 */ /* 0x0c0fe200078f28ff */
[----:B------:R-:W-:Y:S01]  /*02f0*/  HFMA2.MMA R23, -RZ, RZ, 0, 0 ;  /* 0x00000000ff177435 */ /* 0x000fe200000001ff */
[----:B------:R-:W-:Y:S01]  /*0300*/  LEA.HI R13, R3, R12, RZ, 0x6 ;  /* 0x0000000c030d7211 */ /* 0x000fe200078f30ff */
[----:B------:R-:W-:Y:S01]  /*0310*/  IMAD R25, R9, R8, R10 ;  /* 0x0000000809197224 */ /* 0x000fe200078e020a */
[--C-:B------:R-:W-:Y:S01]  /*0320*/  SHF.R.S32.HI R10, RZ, 0x2, R5.reuse ;  /* 0x00000002ff0a7819 */ /* 0x100fe20000011405 */
[----:B------:R-:W-:Y:S01]  /*0330*/  USHF.R.S32.HI UR4, URZ, 0x1f, UR5 ;  /* 0x0000001f3f047899 */ /* 0x000fe20008011405 */
[----:B------:R-:W-:Y:S01]  /*0340*/  SHF.R.S32.HI R9, RZ, 0x1f, R5 ;  /* 0x0000001fff097819 */ /* 0x000fe20000011405 */
[----:B------:R-:W-:Y:S01]  /*0350*/  ULDC.64 UR10, c[0x0][0x400] ;  /* 0x00010000000a7ab9 */ /* 0x000fe20000000a00 */
[----:B------:R-:W-:Y:S01]  /*0360*/  SEL R18, R6, RZ, P0 ;  /* 0x000000ff06127207 */ /* 0x000fe20000000000 */
[----:B------:R-:W-:Y:S01]  /*0370*/  IMAD.MOV.U32 R91, RZ, RZ, RZ ;  /* 0x000000ffff5b7224 */ /* 0x000fe200078e00ff */
[----:B------:R-:W-:Y:S01]  /*0380*/  LEA.HI R3, R9, R10, RZ, 0x3 ;  /* 0x0000000a09037211 */ /* 0x000fe200078f18ff */
[----:B------:R-:W-:Y:S01]  /*0390*/  IMAD.WIDE.U32 R8, R8, R22, RZ ;  /* 0x0000001608087225 */ /* 0x000fe200078e00ff */
[----:B------:R-:W-:-:S02]  /*03a0*/  SEL R19, R7, RZ, P0 ;  /* 0x000000ff07137207 */ /* 0x000fc40000000000 */
[----:B------:R-:W-:Y:S02]  /*03b0*/  CS2R R30, SRZ ;  /* 0x00000000001e7805 */ /* 0x000fe4000001ff00 */
[----:B------:R-:W-:Y:S01]  /*03c0*/  LOP3.LUT R5, R5, 0x7ffffffc, RZ, 0xc0, !PT ;  /* 0x7ffffffc05057812 */ /* 0x000fe200078ec0ff */
[----:B------:R-:W-:Y:S01]  /*03d0*/  IMAD.WIDE R6, R27, R22, RZ ;  /* 0x000000161b067225 */ /* 0x000fe200078e02ff */
[----:B------:R-:W-:Y:S02]  /*03e0*/  LOP3.LUT R11, R15, 0xffffffe0, RZ, 0xc0, !PT ;  /* 0xffffffe00f0b7812 */ /* 0x000fe400078ec0ff */
[----:B------:R-:W-:Y:S02]  /*03f0*/  CS2R R28, SRZ ;  /* 0x00000000001c7805 */ /* 0x000fe4000001ff00 */
[----:B------:R-:W-:Y:S01]  /*0400*/  LOP3.LUT R3, R3, 0xfffffff8, RZ, 0xc0, !PT ;  /* 0xfffffff803037812 */ /* 0x000fe200078ec0ff */
[----:B------:R-:W-:Y:S01]  /*0410*/  IMAD.IADD R14, R12, 0x1, -R5 ;  /* 0x000000010c0e7824 */ /* 0x000fe200078e0a05 */
[----:B------:R-:W-:Y:S01]  /*0420*/  IADD3 R17, -R11, R12, RZ ;  /* 0x0000000c0b117210 */ /* 0x000fe20007ffe1ff */
[----:B------:R-:W-:Y:S01]  /*0430*/  IMAD R5, R7, R21, RZ ;  /* 0x0000001507057224 */ /* 0x000fe200078e02ff */
[----:B------:R-:W-:Y:S01]  /*0440*/  IADD3 R20, R9, R25, RZ ;  /* 0x0000001909147210 */ /* 0x000fe20007ffe0ff */
[----:B------:R-:W-:Y:S01]  /*0450*/  IMAD.IADD R12, R10, 0x1, -R3 ;  /* 0x000000010a0c7824 */ /* 0x000fe200078e0a03 */
[----:B------:R-:W-:Y:S01]  /*0460*/  SHF.R.S32.HI R16, RZ, 0x5, R15 ;  /* 0x00000005ff107819 */ /* 0x000fe2000001140f */
[----:B------:R-:W-:Y:S01]  /*0470*/  IMAD.WIDE.U32 R10, R6, R21, RZ ;  /* 0x00000015060a7225 */ /* 0x000fe200078e00ff */
[----:B------:R-:W-:-:S02]  /*0480*/  SHF.R.S32.HI R13, RZ, 0x6, R13 ;  /* 0x00000006ff0d7819 */ /* 0x000fc4000001140d */
[----:B------:R-:W-:Y:S02]  /*0490*/  CS2R R24, SRZ ;  /* 0x0000000000187805 */ /* 0x000fe4000001ff00 */
[----:B------:R-:W-:Y:S01]  /*04a0*/  LEA.HI R15, R15, R16, RZ, 0x1 ;  /* 0x000000100f0f7211 */ /* 0x000fe200078f08ff */
[----:B------:R-:W-:Y:S01]  /*04b0*/  IMAD R23, R6, R23, R5 ;  /* 0x0000001706177224 */ /* 0x000fe200078e0205 */
[----:B------:R-:W-:Y:S01]  /*04c0*/  SEL R8, R8, R10, !P1 ;  /* 0x0000000a08087207 */ /* 0x000fe20004800000 */
[----:B0-----:R-:W-:Y:S01]  /*04d0*/  IMAD R5, R22, UR7, RZ ;  /* 0x0000000716057c24 */ /* 0x001fe2000f8e02ff */
[----:B------:R-:W-:Y:S01]  /*04e0*/  LOP3.LUT R15, R15, 0x3ffffe, RZ, 0xc0, !PT ;  /* 0x003ffffe0f0f7812 */ /* 0x000fe200078ec0ff */
[----:B------:R-:W-:Y:S01]  /*04f0*/  @P1 IMAD.IADD R20, R11, 0x1, R23 ;  /* 0x000000010b141824 */ /* 0x000fe200078e0217 */
[----:B------:R-:W-:Y:S01]  /*0500*/  IADD3 R11, P0, R18, UR5, RZ ;  /* 0x00000005120b7c10 */ /* 0x000fe2000ff1e0ff */
[----:B------:R-:W-:Y:S01]  /*0510*/  IMAD R3, R27, R22, RZ ;  /* 0x000000161b037224 */ /* 0x000fe200078e02ff */
[----:B------:R-:W-:Y:S01]  /*0520*/  IADD3 R8, P1, R5, R8, RZ ;  /* 0x0000000805087210 */ /* 0x000fe20007f3e0ff */
[----:B------:R-:W-:Y:S01]  /*0530*/  IMAD.SHL.U32 R12, R12, 0x40, RZ ;  /* 0x000000400c0c7824 */ /* 0x000fe200078e00ff */
[----:B------:R-:W-:Y:S01]  /*0540*/  IADD3 R15, R16, -R15, RZ ;  /* 0x8000000f100f7210 */ /* 0x000fe20007ffe0ff */
[----:B------:R-:W-:Y:S01]  /*0550*/  IMAD R17, R3, R16, R17 ;  /* 0x0000001003117224 */ /* 0x000fe200078e0211 */
[----:B------:R-:W-:Y:S01]  /*0560*/  LEA.HI.X.SX32 R9, R5, R20, 0x1, P1 ;  /* 0x0000001405097211 */ /* 0x000fe200008f0eff */
[----:B------:R-:W-:Y:S01]  /*0570*/  HFMA2.MMA R23, -RZ, RZ, 0, 0 ;  /* 0x00000000ff177435 */ /* 0x000fe200000001ff */
[----:B------:R-:W-:Y:S01]  /*0580*/  IADD3.X R5, R19, UR4, RZ, P0, !PT ;  /* 0x0000000413057c10 */ /* 0x000fe200087fe4ff */
[----:B------:R-:W-:Y:S01]  /*0590*/  IMAD R14, R15, 0x200, R14 ;  /* 0x000002000f0e7824 */ /* 0x000fe200078e020e */
[----:B------:R-:W-:Y:S01]  /*05a0*/  SHF.L.U32 R13, R13, 0x3, RZ ;  /* 0x000000030d0d7819 */ /* 0x000fe200000006ff */
[----:B------:R-:W-:Y:S01]  /*05b0*/  IMAD.WIDE.U32 R8, R6, R11, R8 ;  /* 0x0000000b06087225 */ /* 0x000fe200078e0008 */
[----:B------:R-:W-:-:S02]  /*05c0*/  LOP3.LUT R12, R12, 0x1c0, RZ, 0xc0, !PT ;  /* 0x000001c00c0c7812 */ /* 0x000fc400078ec0ff */
[----:B------:R-:W-:Y:S02]  /*05d0*/  CS2R R18, SRZ ;  /* 0x0000000000127805 */ /* 0x000fe4000001ff00 */
[----:B------:R-:W-:Y:S01]  /*05e0*/  MOV R22, RZ ;  /* 0x000000ff00167202 */ /* 0x000fe20000000f00 */
[----:B------:R-:W-:Y:S01]  /*05f0*/  IMAD R5, R5, R6, RZ ;  /* 0x0000000605057224 */ /* 0x000fe200078e02ff */
[----:B------:R-:W-:Y:S02]  /*0600*/  LOP3.LUT R13, R12, 0x18, R13, 0xf8, !PT ;  /* 0x000000180c0d7812 */ /* 0x000fe400078ef80d */
[----:B------:R-:W-:Y:S02]  /*0610*/  CS2R R20, SRZ ;  /* 0x0000000000147805 */ /* 0x000fe4000001ff00 */
[----:B------:R-:W-:Y:S01]  /*0620*/  SHF.R.U32.HI R12, RZ, 0x3, R12 ;  /* 0x00000003ff0c7819 */ /* 0x000fe2000001160c */
[----:B------:R-:W-:Y:S01]  /*0630*/  IMAD R6, R7, R11, R5 ;  /* 0x0000000b07067224 */ /* 0x000fe200078e0205 */
[----:B------:R-:W-:-:S02]  /*0640*/  SHF.R.S32.HI R7, RZ, 0x1f, R17 ;  /* 0x0000001fff077819 */ /* 0x000fc40000011411 */
[----:B------:R-:W-:Y:S02]  /*0650*/  CS2R R10, SRZ ;  /* 0x00000000000a7805 */ /* 0x000fe4000001ff00 */
[----:B------:R-:W-:Y:S02]  /*0660*/  IADD3 R17, P0, R17, R8, RZ ;  /* 0x0000000811117210 */ /* 0x000fe40007f1e0ff */
[----:B------:R-:W-:Y:S02]  /*0670*/  CS2R R26, SRZ ;  /* 0x00000000001a7805 */ /* 0x000fe4000001ff00 */
[----:B------:R-:W-:Y:S02]  /*0680*/  LOP3.LUT R5, R13, R12, RZ, 0x3c, !PT ;  /* 0x0000000c0d057212 */ /* 0x000fe400078e3cff */
[----:B------:R-:W-:Y:S02]  /*0690*/  CS2R R12, SRZ ;  /* 0x00000000000c7805 */ /* 0x000fe4000001ff00 */
[----:B------:R-:W-:Y:S01]  /*06a0*/  IADD3.X R8, R7, R9, R6, P0, !PT ;  /* 0x0000000907087210 */ /* 0x000fe200007fe406 */
[----:B------:R-:W-:Y:S01]  /*06b0*/  HFMA2.MMA R7, -RZ, RZ, 0, 0 ;  /* 0x00000000ff077435 */ /* 0x000fe200000001ff */
[----:B------:R-:W0:Y:S01]  /*06c0*/  LDC R6, c[0x0][0x490] ;  /* 0x00012400ff067b82 */ /* 0x000e220000000800 */
[----:B------:R-:W-:-:S02]  /*06d0*/  LEA R70, P0, R17, UR10, 0x2 ;  /* 0x0000000a11467c11 */ /* 0x000fc4000f8010ff */
[----:B------:R-:W-:Y:S02]  /*06e0*/  CS2R R38, SRZ ;  /* 0x0000000000267805 */ /* 0x000fe4000001ff00 */
[----:B------:R-:W-:Y:S01]  /*06f0*/  LEA R5, R14, R5, 0x1 ;  /* 0x000000050e057211 */ /* 0x000fe200078e08ff */
[----:B------:R-:W-:Y:S01]  /*0700*/  IMAD.MOV.U32 R14, RZ, RZ, RZ ;  /* 0x000000ffff0e7224 */ /* 0x000fe200078e00ff */
[----:B------:R-:W-:Y:S02]  /*0710*/  LEA.HI.X R15, R17, UR11, R8, 0x2, P0 ;  /* 0x0000000b110f7c11 */ /* 0x000fe400080f1408 */
[----:B------:R-:W-:Y:S02]  /*0720*/  CS2R R8, SRZ ;  /* 0x0000000000087805 */ /* 0x000fe4000001ff00 */
[----:B------:R-:W-:Y:S02]  /*0730*/  CS2R R16, SRZ ;  /* 0x0000000000107805 */ /* 0x000fe4000001ff00 */
[----:B------:R-:W-:-:S02]  /*0740*/  CS2R R32, SRZ ;  /* 0x0000000000207805 */ /* 0x000fc4000001ff00 */
[----:B------:R-:W-:Y:S02]  /*0750*/  CS2R R34, SRZ ;  /* 0x0000000000227805 */ /* 0x000fe4000001ff00 */
[----:B------:R-:W-:Y:S02]  /*0760*/  CS2R R36, SRZ ;  /* 0x0000000000247805 */ /* 0x000fe4000001ff00 */
[----:B------:R-:W-:Y:S02]  /*0770*/  CS2R R62, SRZ ;  /* 0x00000000003e7805 */ /* 0x000fe4000001ff00 */
[----:B------:R-:W-:Y:S02]  /*0780*/  CS2R R40, SRZ ;  /* 0x0000000000287805 */ /* 0x000fe4000001ff00 */
[----:B------:R-:W-:Y:S02]  /*0790*/  CS2R R42, SRZ ;  /* 0x00000000002a7805 */ /* 0x000fe4000001ff00 */
[----:B------:R-:W-:Y:S01]  /*07a0*/  CS2R R60, SRZ ;  /* 0x00000000003c7805 */ /* 0x000fe2000001ff00 */
[----:B------:R-:W-:Y:S01]  /*07b0*/  IMAD.MOV.U32 R89, RZ, RZ, RZ ;  /* 0x000000ffff597224 */ /* 0x000fe200078e00ff */
[----:B------:R-:W-:-:S02]  /*07c0*/  CS2R R64, SRZ ;  /* 0x0000000000407805 */ /* 0x000fc4000001ff00 */
[----:B------:R-:W-:Y:S02]  /*07d0*/  CS2R R66, SRZ ;  /* 0x0000000000427805 */ /* 0x000fe4000001ff00 */
[----:B------:R-:W-:Y:S02]  /*07e0*/  CS2R R68, SRZ ;  /* 0x0000000000447805 */ /* 0x000fe4000001ff00 */
[----:B------:R-:W-:Y:S02]  /*07f0*/  CS2R R78, SRZ ;  /* 0x00000000004e7805 */ /* 0x000fe4000001ff00 */
[----:B------:R-:W-:Y:S02]  /*0800*/  MOV R71, RZ ;  /* 0x000000ff00477202 */ /* 0x000fe40000000f00 */
[----:B------:R-:W-:Y:S02]  /*0810*/  CS2R R72, SRZ ;  /* 0x0000000000487805 */ /* 0x000fe4000001ff00 */
[----:B------:R-:W-:-:S02]  /*0820*/  CS2R R74, SRZ ;  /* 0x00000000004a7805 */ /* 0x000fc4000001ff00 */
[----:B------:R-:W-:Y:S02]  /*0830*/  CS2R R76, SRZ ;  /* 0x00000000004c7805 */ /* 0x000fe4000001ff00 */
[----:B0-----:R-:W-:Y:S01]  /*0840*/  ISETP.GE.AND P0, PT, R6, 0x1, PT ;  /* 0x000000010600780c */ /* 0x001fe20003f06270 */
[----:B------:R-:W-:Y:S01]  /*0850*/  IMAD.MOV.U32 R86, RZ, RZ, RZ ;  /* 0x000000ffff567224 */ /* 0x000fe200078e00ff */
[----:B------:R-:W-:Y:S02]  /*0860*/  CS2R R80, SRZ ;  /* 0x0000000000507805 */ /* 0x000fe4000001ff00 */
[----:B------:R-:W-:Y:S02]  /*0870*/  CS2R R82, SRZ ;  /* 0x0000000000527805 */ /* 0x000fe4000001ff00 */
[----:B------:R-:W-:-:S07]  /*0880*/  CS2R R84, SRZ ;  /* 0x0000000000547805 */ /* 0x000fce000001ff00 */
[----:B------:R-:W-:Y:S05]  /*0890*/  @!P0 BRA `(.L_x_1) ;  /* 0x0000000800d08947 */ /* 0x000fea0003800000 */
[----:B------:R-:W0:Y:S01]  /*08a0*/  LDC.64 R44, c[0x0][0x488] ;  /* 0x00012200ff2c7b82 */ /* 0x000e220000000a00 */
[----:B------:R-:W-:Y:S01]  /*08b0*/  IMAD.SHL.U32 R87, R3, 0x8, RZ ;  /* 0x0000000803577824 */ /* 0x000fe200078e00ff */
[----:B------:R-:W-:Y:S01]  /*08c0*/  UMOV UR4, URZ ;  /* 0x0000003f00047c82 */ /* 0x000fe20008000000 */
[----:B------:R-:W-:-:S03]  /*08d0*/  IMAD.MOV.U32 R14, RZ, RZ, RZ ;  /* 0x000000ffff0e7224 */ /* 0x000fc600078e00ff */
[----:B------:R-:W-:-:S04]  /*08e0*/  IADD3 R88, R87, 0x20, R87 ;  /* 0x0000002057587810 */ /* 0x000fc80007ffe057 */
[C---:B------:R-:W-:Y:S02]  /*08f0*/  IADD3 R90, R87.reuse, R88, RZ ;  /* 0x00000058575a7210 */ /* 0x040fe40007ffe0ff */
[----:B0-----:R-:W-:Y:S02]  /*0900*/  SHF.L.U64.HI R92, R44, 0x2, R45 ;  /* 0x000000022c5c7819 */ /* 0x001fe4000001022d */
[----:B------:R-:W-:-:S07]  /*0910*/  IADD3 R45, R87, R90, RZ ;  /* 0x0000005a572d7210 */ /* 0x000fce0007ffe0ff */
.L_x_2:
[----:B------:R-:W-:Y:S02]  /*0920*/  SHF.R.S32.HI R48, RZ, 0x1f, R87 ;  /* 0x0000001fff307819 */ /* 0x000fe40000011457 */
[C---:B------:R-:W-:Y:S02]  /*0930*/  LEA R46, P0, R87.reuse, R70, 0x2 ;  /* 0x00000046572e7211 */ /* 0x040fe400078010ff */
[----:B------:R-:W-:-:S05]  /*0940*/  SHF.L.U64.HI R48, R87, 0x2, R48 ;  /* 0x0000000257307819 */ /* 0x000fca0000010230 */
[----:B------:R-:W-:Y:S02]  /*0950*/  IMAD.X R47, R15, 0x1, R48, P0 ;  /* 0x000000010f2f7824 */ /* 0x000fe400000e0630 */
[----:B------:R-:W-:-:S05]  /*0960*/  IMAD.WIDE R52, R3, 0x20, R46 ;  /* 0x0000002003347825 */ /* 0x000fca00078e022e */
[----:B------:R-:W2:Y:S01]  /*0970*/  LDG.E R93, desc[UR8][R52.64] ;  /* 0x00000008345d7981 */ /* 0x000ea2000c1e1900 */
[----:B------:R-:W-:-:S04]  /*0980*/  IMAD.WIDE R54, R3, 0x20, R52 ;  /* 0x0000002003367825 */ /* 0x000fc800078e0234 */
[C---:B------:R-:W-:Y:S01]  /*0990*/  IMAD.WIDE R48, R3.reuse, 0x20, R54 ;  /* 0x0000002003307825 */ /* 0x040fe200078e0236 */
[----:B------:R-:W3:Y:S03]  /*09a0*/  LDG.E R52, desc[UR8][R54.64] ;  /* 0x0000000836347981 */ /* 0x000ee6000c1e1900 */
[C---:B------:R-:W-:Y:S01]  /*09b0*/  IMAD.WIDE R50, R3.reuse, 0x20, R48 ;  /* 0x0000002003327825 */ /* 0x040fe200078e0230 */
[----:B------:R-:W4:Y:S04]  /*09c0*/  LDG.E R53, desc[UR8][R46.64] ;  /* 0x000000082e357981 */ /* 0x000f28000c1e1900 */
[----:B------:R-:W5:Y:S01]  /*09d0*/  LDG.E R49, desc[UR8][R48.64] ;  /* 0x0000000830317981 */ /* 0x000f62000c1e1900 */
[----:B------:R-:W-:-:S03]  /*09e0*/  IMAD.WIDE R56, R3, 0x20, R50 ;  /* 0x0000002003387825 */ /* 0x000fc600078e0232 */
[----:B------:R-:W2:Y:S04]  /*09f0*/  LDG.E R54, desc[UR8][R46.64+0x80] ;  /* 0x000080082e367981 */ /* 0x000ea8000c1e1900 */
[----:B------:R-:W2:Y:S04]  /*0a00*/  LDG.E R55, desc[UR8][R46.64+0x100] ;  /* 0x000100082e377981 */ /* 0x000ea8000c1e1900 */
[----:B------:R-:W4:Y:S04]  /*0a10*/  LDG.E R48, desc[UR8][R50.64] ;  /* 0x0000000832307981 */ /* 0x000f28000c1e1900 */
[----:B------:R-:W2:Y:S01]  /*0a20*/  LDG.E R51, desc[UR8][R56.64] ;  /* 0x0000000838337981 */ /* 0x000ea2000c1e1900 */
[----:B------:R-:W-:-:S03]  /*0a30*/  IMAD.WIDE R58, R3, 0x20, R56 ;  /* 0x00000020033a7825 */ /* 0x000fc600078e0238 */
[----:B------:R-:W2:Y:S04]  /*0a40*/  LDG.E R50, desc[UR8][R46.64+0x200] ;  /* 0x000200082e327981 */ /* 0x000ea8000c1e1900 */
[----:B------:R-:W2:Y:S04]  /*0a50*/  LDG.E R58, desc[UR8][R58.64] ;  /* 0x000000083a3a7981 */ /* 0x000ea8000c1e1900 */
[----:B------:R-:W2:Y:S04]  /*0a60*/  LDG.E R56, desc[UR8][R46.64+0x300] ;  /* 0x000300082e387981 */ /* 0x000ea8000c1e1900 */
[----:B------:R-:W2:Y:S01]  /*0a70*/  LDG.E R57, desc[UR8][R46.64+0x380] ;  /* 0x000380082e397981 */ /* 0x000ea2000c1e1900 */
[----:B---3--:R-:W-:-:S03]  /*0a80*/  FADD.FTZ R83, R52, R83 ;  /* 0x0000005334537221 */ /* 0x008fc60000010000 */
[----:B------:R-:W3:Y:S01]  /*0a90*/  LDG.E R52, desc[UR8][R46.64+0x280] ;  /* 0x000280082e347981 */ /* 0x000ee2000c1e1900 */
[----:B-----5:R-:W-:Y:S01]  /*0aa0*/  FADD.FTZ R82, R49, R82 ;  /* 0x0000005231527221 */ /* 0x020fe20000010000 */
[----:B------:R-:W-:-:S04]  /*0ab0*/  SHF.R.S32.HI R49, RZ, 0x1f, R88 ;  /* 0x0000001fff317819 */ /* 0x000fc80000011458 */
[----:B------:R-:W-:Y:S01]  /*0ac0*/  SHF.L.U64.HI R49, R88, 0x2, R49 ;  /* 0x0000000258317819 */ /* 0x000fe20000010231 */
[----:B----4-:R-:W-:Y:S01]  /*0ad0*/  FADD.FTZ R81, R48, R81 ;  /* 0x0000005130517221 */ /* 0x010fe20000010000 */
[----:B------:R-:W-:-:S04]  /*0ae0*/  LEA R48, P0, R88, R70, 0x2 ;  /* 0x0000004658307211 */ /* 0x000fc800078010ff */
[----:B------:R-:W-:Y:S01]  /*0af0*/  IADD3.X R49, R15, R49, RZ, P0, !PT ;  /* 0x000000310f317210 */ /* 0x000fe200007fe4ff */
[----:B--2---:R-:W-:Y:S01]  /*0b00*/  FADD.FTZ R80, R51, R80 ;  /* 0x0000005033507221 */ /* 0x004fe20000010000 */
[----:B------:R-:W-:-:S03]  /*0b10*/  FADD.FTZ R85, R53, R85 ;  /* 0x0000005535557221 */ /* 0x000fc60000010000 */
[----:B------:R-:W2:Y:S01]  /*0b20*/  LDG.E R51, desc[UR8][R48.64] ;  /* 0x0000000830337981 */ /* 0x000ea2000c1e1900 */
[----:B------:R-:W-:-:S03]  /*0b30*/  FADD.FTZ R84, R93, R84 ;  /* 0x000000545d547221 */ /* 0x000fc60000010000 */
[----:B------:R-:W4:Y:S04]  /*0b40*/  LDG.E R53, desc[UR8][R48.64+0x80] ;  /* 0x0000800830357981 */ /* 0x000f28000c1e1900 */
[----:B------:R0:W5:Y:S01]  /*0b50*/  LDG.E R93, desc[UR8][R46.64+0x180] ;  /* 0x000180082e5d7981 */ /* 0x000162000c1e1900 */
[----:B------:R-:W-:-:S03]  /*0b60*/  FADD.FTZ R37, R50, R37 ;  /* 0x0000002532257221 */ /* 0x000fc60000010000 */
[----:B------:R-:W5:Y:S01]  /*0b70*/  LDG.E R50, desc[UR8][R48.64+0x300] ;  /* 0x0003000830327981 */ /* 0x000f62000c1e1900 */
[----:B------:R-:W-:-:S03]  /*0b80*/  FADD.FTZ R77, R54, R77 ;  /* 0x0000004d364d7221 */ /* 0x000fc60000010000 */
[----:B------:R-:W5:Y:S01]  /*0b90*/  LDG.E R54, desc[UR8][R48.64+0x100] ;  /* 0x0001000830367981 */ /* 0x000f62000c1e1900 */
[----:B0-----:R-:W-:Y:S02]  /*0ba0*/  SHF.R.S32.HI R47, RZ, 0x1f, R90 ;  /* 0x0000001fff2f7819 */ /* 0x001fe4000001145a */
[----:B------:R-:W-:Y:S01]  /*0bb0*/  LEA R46, P0, R90, R70, 0x2 ;  /* 0x000000465a2e7211 */ /* 0x000fe200078010ff */
[----:B------:R-:W-:Y:S01]  /*0bc0*/  FADD.FTZ R69, R55, R69 ;  /* 0x0000004537457221 */ /* 0x000fe20000010000 */
[----:B------:R-:W5:Y:S04]  /*0bd0*/  LDG.E R59, desc[UR8][R48.64+0x200] ;  /* 0x00020008303b7981 */ /* 0x000f68000c1e1900 */
[----:B------:R-:W5:Y:S01]  /*0be0*/  LDG.E R55, desc[UR8][R48.64+0x280] ;  /* 0x0002800830377981 */ /* 0x000f62000c1e1900 */
[----:B---3--:R-:W-:Y:S01]  /*0bf0*/  FADD.FTZ R29, R52, R29 ;  /* 0x0000001d341d7221 */ /* 0x008fe20000010000 */
[----:B------:R-:W-:-:S05]  /*0c00*/  SHF.L.U64.HI R52, R90, 0x2, R47 ;  /* 0x000000025a347819 */ /* 0x000fca000001022f */
[----:B------:R-:W-:-:S05]  /*0c10*/  IMAD.X R47, R15, 0x1, R52, P0 ;  /* 0x000000010f2f7824 */ /* 0x000fca00000e0634 */
[----:B------:R-:W3:Y:S01]  /*0c20*/  LDG.E R52, desc[UR8][R46.64+0x180] ;  /* 0x000180082e347981 */ /* 0x000ee2000c1e1900 */
[----:B--2---:R-:W-:-:S03]  /*0c30*/  FADD.FTZ R76, R51, R76 ;  /* 0x0000004c334c7221 */ /* 0x004fc60000010000 */
[----:B------:R-:W2:Y:S01]  /*0c40*/  LDG.E R51, desc[UR8][R46.64] ;  /* 0x000000082e337981 */ /* 0x000ea2000c1e1900 */
[----:B----4-:R-:W-:-:S03]  /*0c50*/  FADD.FTZ R68, R53, R68 ;  /* 0x0000004435447221 */ /* 0x010fc60000010000 */
[----:B------:R-:W4:Y:S01]  /*0c60*/  LDG.E R53, desc[UR8][R46.64+0x280] ;  /* 0x000280082e357981 */ /* 0x000f22000c1e1900 */
[----:B-----5:R-:W-:-:S03]  /*0c70*/  FADD.FTZ R61, R93, R61 ;  /* 0x0000003d5d3d7221 */ /* 0x020fc60000010000 */
[----:B------:R0:W5:Y:S01]  /*0c80*/  LDG.E R93, desc[UR8][R48.64+0x180] ;  /* 0x00018008305d7981 */ /* 0x000162000c1e1900 */
[----:B------:R-:W-:-:S03]  /*0c90*/  FADD.FTZ R79, R58, R79 ;  /* 0x0000004f3a4f7221 */ /* 0x000fc60000010000 */
[----:B------:R-:W5:Y:S01]  /*0ca0*/  LDG.E R58, desc[UR8][R46.64+0x80] ;  /* 0x000080082e3a7981 */ /* 0x000f62000c1e1900 */
[----:B0-----:R-:W-:Y:S01]  /*0cb0*/  SHF.R.S32.HI R48, RZ, 0x1f, R45 ;  /* 0x0000001fff307819 */ /* 0x001fe2000001142d */
[----:B------:R-:W-:Y:S02]  /*0cc0*/  FADD.FTZ R21, R56, R21 ;  /* 0x0000001538157221 */ /* 0x000fe40000010000 */
[----:B------:R-:W5:Y:S01]  /*0cd0*/  LDG.E R56, desc[UR8][R46.64+0x100] ;  /* 0x000100082e387981 */ /* 0x000f62000c1e1900 */
[C---:B------:R-:W-:Y:S02]  /*0ce0*/  SHF.L.U64.HI R49, R45.reuse, 0x2, R48 ;  /* 0x000000022d317819 */ /* 0x040fe40000010230 */
[----:B------:R-:W-:-:S04]  /*0cf0*/  LEA R48, P0, R45, R70, 0x2 ;  /* 0x000000462d307211 */ /* 0x000fc800078010ff */
[----:B------:R-:W-:Y:S01]  /*0d00*/  IADD3.X R49, R15, R49, RZ, P0, !PT ;  /* 0x000000310f317210 */ /* 0x000fe200007fe4ff */
[----:B------:R-:W-:Y:S01]  /*0d10*/  FADD.FTZ R12, R50, R12 ;  /* 0x0000000c320c7221 */ /* 0x000fe20000010000 */
[----:B------:R-:W-:Y:S02]  /*0d20*/  FADD.FTZ R60, R54, R60 ;  /* 0x0000003c363c7221 */ /* 0x000fe40000010000 */
[----:B------:R-:W5:Y:S04]  /*0d30*/  LDG.E R54, desc[UR8][R46.64+0x300] ;  /* 0x000300082e367981 */ /* 0x000f68000c1e1900 */
[----:B------:R-:W5:Y:S01]  /*0d40*/  LDG.E R50, desc[UR8][R48.64+0x200] ;  /* 0x0002000830327981 */ /* 0x000f62000c1e1900 */
[----:B------:R-:W-:Y:S01]  /*0d50*/  FADD.FTZ R13, R57, R13 ;  /* 0x0000000d390d7221 */ /* 0x000fe20000010000 */
[----:B------:R-:W-:-:S02]  /*0d60*/  FADD.FTZ R20, R55, R20 ;  /* 0x0000001437147221 */ /* 0x000fc40000010000 */
[----:B------:R0:W5:Y:S04]  /*0d70*/  LDG.E R57, desc[UR8][R46.64+0x200] ;  /* 0x000200082e397981 */ /* 0x000168000c1e1900 */
[----:B------:R-:W5:Y:S01]  /*0d80*/  LDG.E R55, desc[UR8][R48.64] ;  /* 0x0000000830377981 */ /* 0x000f62000c1e1900 */
[----:B---3--:R-:W-:-:S03]  /*0d90*/  FADD.FTZ R35, R52, R35 ;  /* 0x0000002334237221 */ /* 0x008fc60000010000 */
[----:B------:R-:W3:Y:S01]  /*0da0*/  LDG.E R52, desc[UR8][R48.64+0x180] ;  /* 0x0001800830347981 */ /* 0x000ee2000c1e1900 */
[----:B--2---:R-:W-:-:S03]  /*0db0*/  FADD.FTZ R75, R51, R75 ;  /* 0x0000004b334b7221 */ /* 0x004fc60000010000 */
[----:B------:R-:W2:Y:S01]  /*0dc0*/  LDG.E R51, desc[UR8][R48.64+0x80] ;  /* 0x0000800830337981 */ /* 0x000ea2000c1e1900 */
[----:B----4-:R-:W-:Y:S01]  /*0dd0*/  FADD.FTZ R19, R53, R19 ;  /* 0x0000001335137221 */ /* 0x010fe20000010000 */
[----:B------:R-:W-:-:S04]  /*0de0*/  IADD3 R53, R87, R45, RZ ;  /* 0x0000002d57357210 */ /* 0x000fc80007ffe0ff */
[----:B0-----:R-:W-:Y:S01]  /*0df0*/  SHF.R.S32.HI R46, RZ, 0x1f, R53 ;  /* 0x0000001fff2e7819 */ /* 0x001fe20000011435 */
[----:B-----5:R-:W-:-:S03]  /*0e00*/  FADD.FTZ R67, R58, R67 ;  /* 0x000000433a437221 */ /* 0x020fc60000010000 */
[C---:B------:R-:W-:Y:S02]  /*0e10*/  SHF.L.U64.HI R58, R53.reuse, 0x2, R46 ;  /* 0x00000002353a7819 */ /* 0x040fe4000001022e */
[----:B------:R-:W-:Y:S01]  /*0e20*/  LEA R46, P0, R53, R70, 0x2 ;  /* 0x00000046352e7211 */ /* 0x000fe200078010ff */
[----:B------:R-:W-:-:S04]  /*0e30*/  FADD.FTZ R43, R56, R43 ;  /* 0x0000002b382b7221 */ /* 0x000fc80000010000 */
[----:B------:R-:W-:Y:S01]  /*0e40*/  IMAD.X R47, R15, 0x1, R58, P0 ;  /* 0x000000010f2f7824 */ /* 0x000fe200000e063a */
[----:B------:R-:W4:Y:S01]  /*0e50*/  LDG.E R56, desc[UR8][R48.64+0x300] ;  /* 0x0003000830387981 */ /* 0x000f22000c1e1900 */
[----:B------:R-:W-:Y:S01]  /*0e60*/  FADD.FTZ R36, R93, R36 ;  /* 0x000000245d247221 */ /* 0x000fe20000010000 */
[----:B------:R-:W-:Y:S02]  /*0e70*/  FADD.FTZ R28, R59, R28 ;  /* 0x0000001c3b1c7221 */ /* 0x000fe40000010000 */
[----:B------:R-:W5:Y:S04]  /*0e80*/  LDG.E R93, desc[UR8][R48.64+0x100] ;  /* 0x00010008305d7981 */ /* 0x000f68000c1e1900 */
[----:B------:R0:W5:Y:S01]  /*0e90*/  LDG.E R59, desc[UR8][R48.64+0x280] ;  /* 0x00028008303b7981 */ /* 0x000162000c1e1900 */
[----:B------:R-:W-:-:S03]  /*0ea0*/  FADD.FTZ R11, R54, R11 ;  /* 0x0000000b360b7221 */ /* 0x000fc60000010000 */
[----:B------:R-:W5:Y:S01]  /*0eb0*/  LDG.E R54, desc[UR8][R46.64] ;  /* 0x000000082e367981 */ /* 0x000f62000c1e1900 */
[----:B------:R-:W-:-:S03]  /*0ec0*/  FADD.FTZ R26, R50, R26 ;  /* 0x0000001a321a7221 */ /* 0x000fc60000010000 */
[----:B------:R-:W5:Y:S01]  /*0ed0*/  LDG.E R50, desc[UR8][R46.64+0x280] ;  /* 0x000280082e327981 */ /* 0x000f62000c1e1900 */
[----:B------:R-:W-:-:S03]  /*0ee0*/  FADD.FTZ R27, R57, R27 ;  /* 0x0000001b391b7221 */ /* 0x000fc60000010000 */
[----:B------:R-:W5:Y:S01]  /*0ef0*/  LDG.E R57, desc[UR8][R46.64+0x300] ;  /* 0x000300082e397981 */ /* 0x000f62000c1e1900 */
[----:B------:R-:W-:-:S03]  /*0f00*/  FADD.FTZ R74, R55, R74 ;  /* 0x0000004a374a7221 */ /* 0x000fc60000010000 */
[----:B------:R-:W5:Y:S01]  /*0f10*/  LDG.E R55, desc[UR8][R46.64+0x180] ;  /* 0x000180082e377981 */ /* 0x000f62000c1e1900 */
[----:B---3--:R-:W-:Y:S01]  /*0f20*/  FADD.FTZ R34, R52, R34 ;  /* 0x0000002234227221 */ /* 0x008fe20000010000 */
[----:B--2---:R-:W-:Y:S02]  /*0f30*/  FADD.FTZ R66, R51, R66 ;  /* 0x0000004233427221 */ /* 0x004fe40000010000 */
[----:B------:R-:W2:Y:S04]  /*0f40*/  LDG.E R52, desc[UR8][R46.64+0x100] ;  /* 0x000100082e347981 */ /* 0x000ea8000c1e1900 */
[----:B------:R-:W3:Y:S01]  /*0f50*/  LDG.E R51, desc[UR8][R46.64+0x200] ;  /* 0x000200082e337981 */ /* 0x000ee2000c1e1900 */
[----:B------:R-:W-:-:S03]  /*0f60*/  IADD3 R53, R87, R53, RZ ;  /* 0x0000003557357210 */ /* 0x000fc60007ffe0ff */
[----:B------:R1:W3:Y:S01]  /*0f70*/  LDG.E R58, desc[UR8][R46.64+0x80] ;  /* 0x000080082e3a7981 */ /* 0x0002e2000c1e1900 */
[--C-:B0-----:R-:W-:Y:S01]  /*0f80*/  SHF.R.S32.HI R48, RZ, 0x1f, R53.reuse ;  /* 0x0000001fff307819 */ /* 0x101fe20000011435 */
[----:B-1----:R-:W-:Y:S02]  /*0f90*/  IMAD.IADD R47, R87, 0x1, R53 ;  /* 0x00000001572f7824 */ /* 0x002fe400078e0235 */
[----:B----4-:R-:W-:Y:S01]  /*0fa0*/  FADD.FTZ R10, R56, R10 ;  /* 0x0000000a380a7221 */ /* 0x010fe20000010000 */
[C---:B------:R-:W-:Y:S02]  /*0fb0*/  SHF.L.U64.HI R56, R53.reuse, 0x2, R48 ;  /* 0x0000000235387819 */ /* 0x040fe40000010230 */
[----:B------:R-:W-:Y:S02]  /*0fc0*/  LEA R48, P0, R53, R70, 0x2 ;  /* 0x0000004635307211 */ /* 0x000fe400078010ff */
[----:B------:R-:W-:Y:S02]  /*0fd0*/  SHF.R.S32.HI R46, RZ, 0x1f, R47 ;  /* 0x0000001fff2e7819 */ /* 0x000fe4000001142f */
[----:B------:R-:W-:Y:S01]  /*0fe0*/  IADD3.X R49, R15, R56, RZ, P0, !PT ;  /* 0x000000380f317210 */ /* 0x000fe200007fe4ff */
[----:B-----5:R-:W-:Y:S01]  /*0ff0*/  FADD.FTZ R73, R54, R73 ;  /* 0x0000004936497221 */ /* 0x020fe20000010000 */
[----:B------:R-:W-:-:S03]  /*1000*/  FADD.FTZ R42, R93, R42 ;  /* 0x0000002a5d2a7221 */ /* 0x000fc60000010000 */
[----:B------:R-:W4:Y:S01]  /*1010*/  LDG.E R54, desc[UR8][R48.64+0x80] ;  /* 0x0000800830367981 */ /* 0x000f22000c1e1900 */
[----:B------:R-:W-:Y:S01]  /*1020*/  FADD.FTZ R17, R50, R17 ;  /* 0x0000001132117221 */ /* 0x000fe20000010000 */
[----:B------:R-:W-:Y:S01]  /*1030*/  SHF.L.U64.HI R50, R47, 0x2, R46 ;  /* 0x000000022f327819 */ /* 0x000fe2000001022e */
[----:B------:R-:W-:Y:S01]  /*1040*/  FADD.FTZ R18, R59, R18 ;  /* 0x000000123b127221 */ /* 0x000fe20000010000 */
[----:B------:R-:W-:Y:S01]  /*1050*/  LEA R46, P0, R47, R70, 0x2 ;  /* 0x000000462f2e7211 */ /* 0x000fe200078010ff */
[----:B------:R-:W-:Y:S01]  /*1060*/  FADD.FTZ R9, R57, R9 ;  /* 0x0000000939097221 */ /* 0x000fe20000010000 */
[----:B------:R-:W5:Y:S02]  /*1070*/  LDG.E R59, desc[UR8][R48.64] ;  /* 0x00000008303b7981 */ /* 0x000f64000c1e1900 */
[----:B------:R-:W-:Y:S01]  /*1080*/  IADD3.X R47, R15, R50, RZ, P0, !PT ;  /* 0x000000320f2f7210 */ /* 0x000fe200007fe4ff */
[----:B------:R-:W-:Y:S01]  /*1090*/  FADD.FTZ R33, R55, R33 ;  /* 0x0000002137217221 */ /* 0x000fe20000010000 */
[----:B------:R-:W5:Y:S04]  /*10a0*/  LDG.E R93, desc[UR8][R48.64+0x100] ;  /* 0x00010008305d7981 */ /* 0x000f68000c1e1900 */
[----:B------:R-:W5:Y:S04]  /*10b0*/  LDG.E R55, desc[UR8][R48.64+0x200] ;  /* 0x0002000830377981 */ /* 0x000f68000c1e1900 */
[----:B------:R-:W5:Y:S04]  /*10c0*/  LDG.E R50, desc[UR8][R46.64] ;  /* 0x000000082e327981 */ /* 0x000f68000c1e1900 */
[----:B------:R-:W5:Y:S04]  /*10d0*/  LDG.E R53, desc[UR8][R46.64+0x180] ;  /* 0x000180082e357981 */ /* 0x000f68000c1e1900 */
[----:B------:R-:W5:Y:S04]  /*10e0*/  LDG.E R57, desc[UR8][R46.64+0x200] ;  /* 0x000200082e397981 */ /* 0x000f68000c1e1900 */
[----:B------:R-:W5:Y:S01]  /*10f0*/  LDG.E R56, desc[UR8][R48.64+0x300] ;  /* 0x0003000830387981 */ /* 0x000f62000c1e1900 */
[----:B--2---:R-:W-:-:S03]  /*1100*/  FADD.FTZ R41, R52, R41 ;  /* 0x0000002934297221 */ /* 0x004fc60000010000 */
[----:B------:R-:W2:Y:S01]  /*1110*/  LDG.E R52, desc[UR8][R48.64+0x180] ;  /* 0x0001800830347981 */ /* 0x000ea2000c1e1900 */
[----:B---3--:R-:W-:-:S03]  /*1120*/  FADD.FTZ R25, R51, R25 ;  /* 0x0000001933197221 */ /* 0x008fc60000010000 */
[----:B------:R-:W3:Y:S01]  /*1130*/  LDG.E R51, desc[UR8][R48.64+0x280] ;  /* 0x0002800830337981 */ /* 0x000ee2000c1e1900 */
[----:B------:R-:W-:-:S03]  /*1140*/  FADD.FTZ R65, R58, R65 ;  /* 0x000000413a417221 */ /* 0x000fc60000010000 */
[----:B------:R-:W3:Y:S04]  /*1150*/  LDG.E R58, desc[UR8][R46.64+0x100] ;  /* 0x000100082e3a7981 */ /* 0x000ee8000c1e1900 */
[----:B------:R-:W3:Y:S04]  /*1160*/  LDG.E R48, desc[UR8][R46.64+0x280] ;  /* 0x000280082e307981 */ /* 0x000ee8000c1e1900 */
[----:B------:R-:W3:Y:S01]  /*1170*/  LDG.E R49, desc[UR8][R46.64+0x300] ;  /* 0x000300082e317981 */ /* 0x000ee2000c1e1900 */
[----:B----4-:R-:W-:-:S03]  /*1180*/  FADD.FTZ R64, R54, R64 ;  /* 0x0000004036407221 */ /* 0x010fc60000010000 */
[----:B------:R0:W4:Y:S01]  /*1190*/  LDG.E R54, desc[UR8][R46.64+0x80] ;  /* 0x000080082e367981 */ /* 0x000122000c1e1900 */
[----:B-----5:R-:W-:Y:S01]  /*11a0*/  FADD.FTZ R72, R59, R72 ;  /* 0x000000483b487221 */ /* 0x020fe20000010000 */
[----:B0-----:R-:W-:Y:S01]  /*11b0*/  MOV R46, R70 ;  /* 0x00000046002e7202 */ /* 0x001fe20000000f00 */
[----:B------:R-:W-:Y:S02]  /*11c0*/  IMAD.MOV.U32 R47, RZ, RZ, R15 ;  /* 0x000000ffff2f7224 */ /* 0x000fe400078e000f */
[----:B------:R-:W-:Y:S01]  /*11d0*/  FADD.FTZ R40, R93, R40 ;  /* 0x000000285d287221 */ /* 0x000fe20000010000 */
[----:B------:R-:W-:Y:S02]  /*11e0*/  FADD.FTZ R24, R55, R24 ;  /* 0x0000001837187221 */ /* 0x000fe40000010000 */
[----:B------:R-:W5:Y:S01]  /*11f0*/  LDG.E R55, desc[UR8][R46.64+0x200] ;  /* 0x000200082e377981 */ /* 0x000f62000c1e1900 */
[----:B------:R-:W-:-:S03]  /*1200*/  FADD.FTZ R71, R50, R71 ;  /* 0x0000004732477221 */ /* 0x000fc60000010000 */
[----:B------:R-:W5:Y:S01]  /*1210*/  LDG.E R50, desc[UR8][R46.64] ;  /* 0x000000082e327981 */ /* 0x000f62000c1e1900 */
[----:B------:R-:W-:-:S03]  /*1220*/  FADD.FTZ R31, R53, R31 ;  /* 0x0000001f351f7221 */ /* 0x000fc60000010000 */
[----:B------:R-:W5:Y:S01]  /*1230*/  LDG.E R53, desc[UR8][R46.64+0x100] ;  /* 0x000100082e357981 */ /* 0x000f62000c1e1900 */
[----:B------:R-:W-:-:S03]  /*1240*/  FADD.FTZ R23, R57, R23 ;  /* 0x0000001739177221 */ /* 0x000fc60000010000 */
[----:B------:R-:W5:Y:S04]  /*1250*/  LDG.E R57, desc[UR8][R46.64+0x280] ;  /* 0x000280082e397981 */ /* 0x000f68000c1e1900 */
[----:B------:R-:W5:Y:S04]  /*1260*/  LDG.E R59, desc[UR8][R46.64+0x300] ;  /* 0x000300082e3b7981 */ /* 0x000f68000c1e1900 */
[----:B------:R-:W5:Y:S01]  /*1270*/  LDG.E R93, desc[UR8][R46.64+0x380] ;  /* 0x000380082e5d7981 */ /* 0x000f62000c1e1900 */
[----:B--2---:R-:W-:-:S03]  /*1280*/  FADD.FTZ R32, R52, R32 ;  /* 0x0000002034207221 */ /* 0x004fc60000010000 */
[----:B------:R-:W2:Y:S01]  /*1290*/  LDG.E R52, desc[UR8][R46.64+0x180] ;  /* 0x000180082e347981 */ /* 0x000ea2000c1e1900 */
[----:B---3--:R-:W-:-:S03]  /*12a0*/  FADD.FTZ R16, R51, R16 ;  /* 0x0000001033107221 */ /* 0x008fc60000010000 */
[----:B------:R-:W3:Y:S01]  /*12b0*/  LDG.E R51, desc[UR8][R46.64+0x80] ;  /* 0x000080082e337981 */ /* 0x000ee2000c1e1900 */
[----:B------:R-:W-:-:S06]  /*12c0*/  UIADD3 UR4, UR4, 0x1, URZ ;  /* 0x0000000104047890 */ /* 0x000fcc000fffe03f */
[----:B------:R-:W-:Y:S02]  /*12d0*/  ISETP.LE.AND P0, PT, R6, UR4, PT ;  /* 0x0000000406007c0c */ /* 0x000fe4000bf03270 */
[----:B------:R-:W-:Y:S01]  /*12e0*/  LEA R70, P1, R44, R70, 0x2 ;  /* 0x000000462c467211 */ /* 0x000fe200078210ff */
[----:B------:R-:W-:Y:S01]  /*12f0*/  FADD.FTZ R8, R56, R8 ;  /* 0x0000000838087221 */ /* 0x000fe20000010000 */
[----:B------:R-:W-:Y:S01]  /*1300*/  FADD.FTZ R39, R58, R39 ;  /* 0x000000273a277221 */ /* 0x000fe20000010000 */
[----:B------:R-:W-:Y:S01]  /*1310*/  FADD.FTZ R91, R48, R91 ;  /* 0x0000005b305b7221 */ /* 0x000fe20000010000 */
[----:B------:R-:W-:Y:S01]  /*1320*/  FADD.FTZ R14, R49, R14 ;  /* 0x0000000e310e7221 */ /* 0x000fe20000010000 */
[----:B------:R-:W-:Y:S01]  /*1330*/  IADD3.X R15, R15, R92, RZ, P1, !PT ;  /* 0x0000005c0f0f7210 */ /* 0x000fe20000ffe4ff */
[----:B----4-:R-:W-:Y:S01]  /*1340*/  FADD.FTZ R63, R54, R63 ;  /* 0x0000003f363f7221 */ /* 0x010fe20000010000 */
[----:B-----5:R-:W-:Y:S01]  /*1350*/  FADD.FTZ R62, R55, R62 ;  /* 0x0000003e373e7221 */ /* 0x020fe20000010000 */
[----:B------:R-:W-:Y:S01]  /*1360*/  FADD.FTZ R7, R50, R7 ;  /* 0x0000000732077221 */ /* 0x000fe20000010000 */
[----:B------:R-:W-:Y:S01]  /*1370*/  FADD.FTZ R78, R53, R78 ;  /* 0x0000004e354e7221 */ /* 0x000fe20000010000 */
[----:B------:R-:W-:Y:S01]  /*1380*/  FADD.FTZ R38, R57, R38 ;  /* 0x0000002639267221 */ /* 0x000fe20000010000 */
[----:B------:R-:W-:Y:S01]  /*1390*/  FADD.FTZ R30, R59, R30 ;  /* 0x0000001e3b1e7221 */ /* 0x000fe20000010000 */
[----:B------:R-:W-:Y:S01]  /*13a0*/  FADD.FTZ R22, R93, R22 ;  /* 0x000000165d167221 */ /* 0x000fe20000010000 */
[----:B--2---:R-:W-:Y:S01]  /*13b0*/  FADD.FTZ R89, R52, R89 ;  /* 0x0000005934597221 */ /* 0x004fe20000010000 */
[----:B---3--:R-:W-:Y:S01]  /*13c0*/  FADD.FTZ R86, R51, R86 ;  /* 0x0000005633567221 */ /* 0x008fe20000010000 */
[----:B------:R-:W-:Y:S06]  /*13d0*/  @!P0 BRA `(.L_x_2) ;  /* 0xfffffff400508947 */ /* 0x000fec000383ffff */
.L_x_1:
[----:B------:R-:W0:Y:S01]  /*13e0*/  S2R R15, SR_TID.X ;  /* 0x00000000000f7919 */ /* 0x000e220000002100 */
[----:B------:R-:W1:Y:S01]  /*13f0*/  S2UR UR6, SR_CgaCtaId ;  /* 0x00000000000679c3 */ /* 0x000e620000008800 */
[----:B------:R-:W-:Y:S01]  /*1400*/  ULDC UR10, c[0x0][0x390] ;  /* 0x0000e400000a7ab9 */ /* 0x000fe20000000800 */
[----:B------:R-:W-:Y:S01]  /*1410*/  UMOV UR4, 0x400 ;  /* 0x0000040000047882 */ /* 0x000fe20000000000 */
[----:B------:R-:W-:Y:S01]  /*1420*/  FMUL.FTZ R89, R89, UR10 ;  /* 0x0000000a59597c20 */ /* 0x000fe20008410000 */
[----:B------:R-:W-:Y:S01]  /*1430*/  FMUL.FTZ R54, R61, UR10 ;  /* 0x0000000a3d367c20 */ /* 0x000fe20008410000 */
[----:B------:R-:W-:Y:S01]  /*1440*/  FMUL.FTZ R55, R42, UR10 ;  /* 0x0000000a2a377c20 */ /* 0x000fe20008410000 */
[----:B------:R-:W-:Y:S01]  /*1450*/  FMUL.FTZ R58, R41, UR10 ;  /* 0x0000000a293a7c20 */ /* 0x000fe20008410000 */
[----:B------:R-:W-:Y:S01]  /*1460*/  FMUL.FTZ R36, R36, UR10 ;  /* 0x0000000a24247c20 */ /* 0x000fe20008410000 */
[----:B------:R-:W-:Y:S01]  /*1470*/  FMUL.FTZ R35, R35, UR10 ;  /* 0x0000000a23237c20 */ /* 0x000fe20008410000 */
[----:B------:R-:W-:Y:S01]  /*1480*/  FMUL.FTZ R56, R43, UR10 ;  /* 0x0000000a2b387c20 */ /* 0x000fe20008410000 */
[----:B------:R-:W-:Y:S01]  /*1490*/  F2FP.F16.F32.PACK_AB R43, R54, R89 ;  /* 0x00000059362b723e */ /* 0x000fe200000000ff */
[----:B------:R-:W-:Y:S01]  /*14a0*/  FMUL.FTZ R7, R7, UR10 ;  /* 0x0000000a07077c20 */ /* 0x000fe20008410000 */
[----:B------:R-:W-:Y:S01]  /*14b0*/  F2FP.F16.F32.PACK_AB R54, R58, R55 ;  /* 0x000000373a36723e */ /* 0x000fe200000000ff */
[----:B------:R-:W-:Y:S01]  /*14c0*/  FMUL.FTZ R55, R33, UR10 ;  /* 0x0000000a21377c20 */ /* 0x000fe20008410000 */
[----:B------:R-:W-:Y:S01]  /*14d0*/  FMUL.FTZ R84, R84, UR10 ;  /* 0x0000000a54547c20 */ /* 0x000fe20008410000 */
[----:B------:R-:W-:Y:S01]  /*14e0*/  FMUL.FTZ R83, R83, UR10 ;  /* 0x0000000a53537c20 */ /* 0x000fe20008410000 */
[----:B------:R-:W-:Y:S01]  /*14f0*/  F2FP.F16.F32.PACK_AB R33, R35, R36 ;  /* 0x000000242321723e */ /* 0x000fe200000000ff */
[----:B------:R-:W-:Y:S01]  /*1500*/  FMUL.FTZ R75, R75, UR10 ;  /* 0x0000000a4b4b7c20 */ /* 0x000fe20008410000 */
[----:B------:R-:W-:Y:S01]  /*1510*/  FMUL.FTZ R80, R80, UR10 ;  /* 0x0000000a50507c20 */ /* 0x000fe20008410000 */
[----:B------:R-:W-:Y:S01]  /*1520*/  FMUL.FTZ R79, R79, UR10 ;  /* 0x0000000a4f4f7c20 */ /* 0x000fe20008410000 */
[----:B------:R-:W-:Y:S01]  /*1530*/  FMUL.FTZ R49, R74, UR10 ;  /* 0x0000000a4a317c20 */ /* 0x000fe20008410000 */
[----:B------:R-:W-:Y:S01]  /*1540*/  FMUL.FTZ R50, R73, UR10 ;  /* 0x0000000a49327c20 */ /* 0x000fe20008410000 */
[----:B------:R-:W-:Y:S01]  /*1550*/  FMUL.FTZ R72, R72, UR10 ;  /* 0x0000000a48487c20 */ /* 0x000fe20008410000 */
[----:B------:R-:W-:Y:S01]  /*1560*/  FMUL.FTZ R71, R71, UR10 ;  /* 0x0000000a47477c20 */ /* 0x000fe20008410000 */
[----:B-1----:R-:W-:Y:S01]  /*1570*/  ULEA UR4, UR6, UR4, 0x18 ;  /* 0x0000000406047291 */ /* 0x002fe2000f8ec03f */
[----:B------:R-:W-:Y:S01]  /*1580*/  FMUL.FTZ R51, R78, UR10 ;  /* 0x0000000a4e337c20 */ /* 0x000fe20008410000 */
[----:B------:R-:W-:Y:S01]  /*1590*/  FMUL.FTZ R52, R69, UR10 ;  /* 0x0000000a45347c20 */ /* 0x000fe20008410000 */
[----:B------:R-:W-:Y:S01]  /*15a0*/  FMUL.FTZ R68, R68, UR10 ;  /* 0x0000000a44447c20 */ /* 0x000fe20008410000 */
[----:B------:R-:W-:Y:S01]  /*15b0*/  FMUL.FTZ R67, R67, UR10 ;  /* 0x0000000a43437c20 */ /* 0x000fe20008410000 */
[----:B------:R-:W-:Y:S01]  /*15c0*/  FMUL.FTZ R53, R60, UR10 ;  /* 0x0000000a3c357c20 */ /* 0x000fe20008410000 */
[----:B------:R-:W-:Y:S01]  /*15d0*/  LEA R35, R5, UR4, 0x1 ;  /* 0x0000000405237c11 */ /* 0x000fe2000f8e08ff */
[----:B------:R-:W-:Y:S01]  /*15e0*/  FMUL.FTZ R66, R66, UR10 ;  /* 0x0000000a42427c20 */ /* 0x000fe20008410000 */
[----:B0-----:R-:W-:Y:S01]  /*15f0*/  SHF.R.S32.HI R44, RZ, 0x1f, R15 ;  /* 0x0000001fff2c7819 */ /* 0x001fe2000001140f */
[----:B------:R-:W-:Y:S01]  /*1600*/  FMUL.FTZ R65, R65, UR10 ;  /* 0x0000000a41417c20 */ /* 0x000fe20008410000 */
[----:B------:R-:W-:Y:S01]  /*1610*/  IADD3 R36, R35, 0x40, RZ ;  /* 0x0000004023247810 */ /* 0x000fe20007ffe0ff */
[----:B------:R-:W-:Y:S01]  /*1620*/  FMUL.FTZ R64, R64, UR10 ;  /* 0x0000000a40407c20 */ /* 0x000fe20008410000 */
[CC--:B------:R-:W-:Y:S01]  /*1630*/  LEA.HI R3, R44.reuse, R15.reuse, RZ, 0x3 ;  /* 0x0000000f2c037211 */ /* 0x0c0fe200078f18ff */
[----:B------:R-:W-:Y:S01]  /*1640*/  FMUL.FTZ R63, R63, UR10 ;  /* 0x0000000a3f3f7c20 */ /* 0x000fe20008410000 */
[-C--:B------:R-:W-:Y:S01]  /*1650*/  LEA.HI R6, R44, R15.reuse, RZ, 0x2 ;  /* 0x0000000f2c067211 */ /* 0x080fe200078f10ff */
[----:B------:R-:W-:Y:S01]  /*1660*/  FMUL.FTZ R40, R40, UR10 ;  /* 0x0000000a28287c20 */ /* 0x000fe20008410000 */
[----:B------:R-:W-:Y:S01]  /*1670*/  LOP3.LUT R46, R3, 0x1ffffff8, RZ, 0xc0, !PT ;  /* 0x1ffffff8032e7812 */ /* 0x000fe200078ec0ff */
[----:B------:R-:W-:Y:S01]  /*1680*/  FMUL.FTZ R39, R39, UR10 ;  /* 0x0000000a27277c20 */ /* 0x000fe20008410000 */
[----:B------:R-:W-:Y:S01]  /*1690*/  SHF.R.S32.HI R3, RZ, 0x3, R3 ;  /* 0x00000003ff037819 */ /* 0x000fe20000011403 */
[----:B------:R-:W-:Y:S01]  /*16a0*/  FMUL.FTZ R62, R62, UR10 ;  /* 0x0000000a3e3e7c20 */ /* 0x000fe20008410000 */
[--C-:B------:R-:W-:Y:S01]  /*16b0*/  SHF.R.S32.HI R45, RZ, 0x2, R6.reuse ;  /* 0x00000002ff2d7819 */ /* 0x100fe20000011406 */
[----:B------:R-:W-:Y:S01]  /*16c0*/  FMUL.FTZ R37, R37, UR10 ;  /* 0x0000000a25257c20 */ /* 0x000fe20008410000 */
[----:B------:R-:W-:Y:S01]  /*16d0*/  SHF.R.S32.HI R6, RZ, 0x1f, R6 ;  /* 0x0000001fff067819 */ /* 0x000fe20000011406 */
[----:B------:R-:W-:Y:S01]  /*16e0*/  IMAD.SHL.U32 R48, R3, 0x40, RZ ;  /* 0x0000004003307824 */ /* 0x000fe200078e00ff */
[----:B------:R-:W-:Y:S01]  /*16f0*/  IADD3 R47, -R46, R15, RZ ;  /* 0x0000000f2e2f7210 */ /* 0x000fe20007ffe1ff */
[----:B------:R-:W-:Y:S01]  /*1700*/  FMUL.FTZ R38, R38, UR10 ;  /* 0x0000000a26267c20 */ /* 0x000fe20008410000 */
[----:B------:R-:W-:Y:S01]  /*1710*/  LEA.HI R46, R6, R45, RZ, 0x3 ;  /* 0x0000002d062e7211 */ /* 0x000fe200078f18ff */
[----:B------:R-:W-:Y:S01]  /*1720*/  FMUL.FTZ R29, R29, UR10 ;  /* 0x0000000a1d1d7c20 */ /* 0x000fe20008410000 */
[----:B------:R-:W-:Y:S01]  /*1730*/  SHF.L.U32 R6, R47, 0x3, RZ ;  /* 0x000000032f067819 */ /* 0x000fe200000006ff */
[----:B------:R-:W-:Y:S01]  /*1740*/  FMUL.FTZ R28, R28, UR10 ;  /* 0x0000000a1c1c7c20 */ /* 0x000fe20008410000 */
[----:B------:R-:W-:Y:S01]  /*1750*/  LOP3.LUT R47, R48, 0x1c0, RZ, 0xc0, !PT ;  /* 0x000001c0302f7812 */ /* 0x000fe200078ec0ff */
[----:B------:R-:W-:Y:S01]  /*1760*/  FMUL.FTZ R27, R27, UR10 ;  /* 0x0000000a1b1b7c20 */ /* 0x000fe20008410000 */
[----:B------:R-:W-:Y:S01]  /*1770*/  LOP3.LUT R46, R46, 0xfffffff8, RZ, 0xc0, !PT ;  /* 0xfffffff82e2e7812 */ /* 0x000fe200078ec0ff */
[----:B------:R-:W-:Y:S01]  /*1780*/  FMUL.FTZ R34, R34, UR10 ;  /* 0x0000000a22227c20 */ /* 0x000fe20008410000 */
[----:B------:R-:W-:Y:S01]  /*1790*/  LOP3.LUT R48, R47, 0x38, R6, 0xf8, !PT ;  /* 0x000000382f307812 */ /* 0x000fe200078ef806 */
[----:B------:R-:W-:Y:S01]  /*17a0*/  FMUL.FTZ R57, R31, UR10 ;  /* 0x0000000a1f397c20 */ /* 0x000fe20008410000 */
[----:B------:R-:W-:Y:S01]  /*17b0*/  SHF.R.U32.HI R47, RZ, 0x3, R47 ;  /* 0x00000003ff2f7819 */ /* 0x000fe2000001162f */
[----:B------:R-:W-:Y:S01]  /*17c0*/  FMUL.FTZ R26, R26, UR10 ;  /* 0x0000000a1a1a7c20 */ /* 0x000fe20008410000 */
[----:B------:R-:W-:Y:S01]  /*17d0*/  LEA.HI R15, R44, R15, RZ, 0x6 ;  /* 0x0000000f2c0f7211 */ /* 0x000fe200078f30ff */
[----:B------:R-:W-:Y:S01]  /*17e0*/  FMUL.FTZ R44, R85, UR10 ;  /* 0x0000000a552c7c20 */ /* 0x000fe20008410000 */
[----:B------:R-:W-:Y:S01]  /*17f0*/  IADD3 R46, R45, -R46, RZ ;  /* 0x8000002e2d2e7210 */ /* 0x000fe20007ffe0ff */
[----:B------:R-:W-:Y:S01]  /*1800*/  FMUL.FTZ R45, R82, UR10 ;  /* 0x0000000a522d7c20 */ /* 0x000fe20008410000 */
[----:B------:R-:W-:Y:S01]  /*1810*/  LOP3.LUT R48, R48, R47, RZ, 0x3c, !PT ;  /* 0x0000002f30307212 */ /* 0x000fe200078e3cff */
[----:B------:R-:W-:Y:S01]  /*1820*/  FMUL.FTZ R47, R86, UR10 ;  /* 0x0000000a562f7c20 */ /* 0x000fe20008410000 */
[----:B------:R-:W-:Y:S01]  /*1830*/  SHF.R.S32.HI R15, RZ, 0x6, R15 ;  /* 0x00000006ff0f7819 */ /* 0x000fe2000001140f */
[----:B------:R-:W-:Y:S01]  /*1840*/  FMUL.FTZ R25, R25, UR10 ;  /* 0x0000000a19197c20 */ /* 0x000fe20008410000 */
[----:B------:R-:W-:Y:S01]  /*1850*/  LOP3.LUT P0, RZ, R46, 0x4, RZ, 0xc0, !PT ;  /* 0x000000042eff7812 */ /* 0x000fe2000780c0ff */
[----:B------:R-:W-:Y:S01]  /*1860*/  FMUL.FTZ R46, R81, UR10 ;  /* 0x0000000a512e7c20 */ /* 0x000fe20008410000 */
[----:B------:R-:W-:Y:S01]  /*1870*/  F2FP.F16.F32.PACK_AB R7, R44, R7 ;  /* 0x000000072c07723e */ /* 0x000fe200000000ff */
[----:B------:R-:W-:-:S02]  /*1880*/  IMAD R15, R15, 0x200, R48 ;  /* 0x000002000f0f7824 */ /* 0x000fc400078e0230 */
[----:B------:R-:W-:Y:S01]  /*1890*/  FMUL.FTZ R48, R77, UR10 ;  /* 0x0000000a4d307c20 */ /* 0x000fe20008410000 */
[----:B------:R-:W-:Y:S01]  /*18a0*/  F2FP.F16.F32.PACK_AB R44, R83, R84 ;  /* 0x00000054532c723e */ /* 0x000fe200000000ff */
[----:B------:R-:W-:Y:S01]  /*18b0*/  FMUL.FTZ R24, R24, UR10 ;  /* 0x0000000a18187c20 */ /* 0x000fe20008410000 */
[----:B------:R-:W-:Y:S01]  /*18c0*/  F2FP.F16.F32.PACK_AB R45, R46, R45 ;  /* 0x0000002d2e2d723e */ /* 0x000fe200000000ff */
[----:B------:R-:W-:Y:S01]  /*18d0*/  STS [R35], R7 ;  /* 0x0000000723007388 */ /* 0x000fe20000000800 */
[----:B------:R-:W-:Y:S01]  /*18e0*/  F2FP.F16.F32.PACK_AB R47, R48, R47 ;  /* 0x0000002f302f723e */ /* 0x000fe200000000ff */
[----:B------:R-:W-:Y:S01]  /*18f0*/  FMUL.FTZ R48, R76, UR10 ;  /* 0x0000000a4c307c20 */ /* 0x000fe20008410000 */
[----:B------:R-:W-:Y:S01]  /*1900*/  F2FP.F16.F32.PACK_AB R46, R79, R80 ;  /* 0x000000504f2e723e */ /* 0x000fe200000000ff */
[----:B------:R-:W-:Y:S01]  /*1910*/  STS [R35+0x400], R44 ;  /* 0x0004002c23007388 */ /* 0x000fe20000000800 */
[----:B------:R-:W-:Y:S01]  /*1920*/  @P0 IADD3 R36, R35, -0x40, RZ ;  /* 0xffffffc023240810 */ /* 0x000fe20007ffe0ff */
[----:B------:R-:W-:Y:S01]  /*1930*/  FMUL.FTZ R23, R23, UR10 ;  /* 0x0000000a17177c20 */ /* 0x000fe20008410000 */
[----:B------:R-:W-:Y:S01]  /*1940*/  F2FP.F16.F32.PACK_AB R48, R75, R48 ;  /* 0x000000304b30723e */ /* 0x000fe200000000ff */
[----:B------:R-:W-:Y:S01]  /*1950*/  FMUL.FTZ R30, R30, UR10 ;  /* 0x0000000a1e1e7c20 */ /* 0x000fe20008410000 */
[----:B------:R-:W-:Y:S01]  /*1960*/  F2FP.F16.F32.PACK_AB R49, R50, R49 ;  /* 0x000000313231723e */ /* 0x000fe200000000ff */
[----:B------:R0:W-:Y:S01]  /*1970*/  STS [R36], R47 ;  /* 0x0000002f24007388 */ /* 0x0001e20000000800 */
[----:B------:R-:W-:Y:S01]  /*1980*/  F2FP.F16.F32.PACK_AB R50, R71, R72 ;  /* 0x000000484732723e */ /* 0x000fe200000000ff */
[----:B------:R-:W-:Y:S01]  /*1990*/  FMUL.FTZ R21, R21, UR10 ;  /* 0x0000000a15157c20 */ /* 0x000fe20008410000 */
[----:B------:R-:W-:Y:S01]  /*19a0*/  F2FP.F16.F32.PACK_AB R51, R52, R51 ;  /* 0x000000333433723e */ /* 0x000fe200000000ff */
[----:B------:R-:W-:Y:S01]  /*19b0*/  STS [R36+0x400], R48 ;  /* 0x0004003024007388 */ /* 0x000fe20000000800 */
[----:B------:R-:W-:Y:S01]  /*19c0*/  F2FP.F16.F32.PACK_AB R52, R67, R68 ;  /* 0x000000444334723e */ /* 0x000fe200000000ff */
[----:B------:R-:W-:Y:S01]  /*19d0*/  FMUL.FTZ R20, R20, UR10 ;  /* 0x0000000a14147c20 */ /* 0x000fe20008410000 */
[----:B------:R-:W-:Y:S01]  /*19e0*/  F2FP.F16.F32.PACK_AB R53, R56, R53 ;  /* 0x000000353835723e */ /* 0x000fe200000000ff */
[----:B------:R-:W-:Y:S01]  /*19f0*/  FMUL.FTZ R56, R32, UR10 ;  /* 0x0000000a20387c20 */ /* 0x000fe20008410000 */
[----:B------:R-:W-:Y:S01]  /*1a00*/  F2FP.F16.F32.PACK_AB R41, R65, R66 ;  /* 0x000000424129723e */ /* 0x000fe200000000ff */
[----:B------:R-:W-:Y:S01]  /*1a10*/  FMUL.FTZ R19, R19, UR10 ;  /* 0x0000000a13137c20 */ /* 0x000fe20008410000 */
[----:B------:R-:W-:Y:S01]  /*1a20*/  F2FP.F16.F32.PACK_AB R42, R63, R64 ;  /* 0x000000403f2a723e */ /* 0x000fe200000000ff */
[----:B------:R-:W-:Y:S01]  /*1a30*/  STS [R35+0x1000], R45 ;  /* 0x0010002d23007388 */ /* 0x000fe20000000800 */
[----:B------:R-:W-:Y:S01]  /*1a40*/  F2FP.F16.F32.PACK_AB R31, R39, R40 ;  /* 0x00000028271f723e */ /* 0x000fe200000000ff */
[----:B------:R-:W-:Y:S01]  /*1a50*/  FMUL.FTZ R22, R22, UR10 ;  /* 0x0000000a16167c20 */ /* 0x000fe20008410000 */
[----:B------:R-:W-:Y:S01]  /*1a60*/  F2FP.F16.F32.PACK_AB R32, R37, R62 ;  /* 0x0000003e2520723e */ /* 0x000fe200000000ff */
[----:B------:R-:W-:Y:S01]  /*1a70*/  STS [R35+0x1400], R46 ;  /* 0x0014002e23007388 */ /* 0x000fe20000000800 */
[----:B------:R-:W-:Y:S01]  /*1a80*/  FMUL.FTZ R13, R13, UR10 ;  /* 0x0000000a0d0d7c20 */ /* 0x000fe20008410000 */
[----:B------:R-:W-:Y:S01]  /*1a90*/  FMUL.FTZ R12, R12, UR10 ;  /* 0x0000000a0c0c7c20 */ /* 0x000fe20008410000 */
[----:B------:R-:W-:Y:S01]  /*1aa0*/  FMUL.FTZ R11, R11, UR10 ;  /* 0x0000000a0b0b7c20 */ /* 0x000fe20008410000 */
        /* <DEDUP_REMOVED lines=18> */
[----:B------:R-:W-:Y:S01]  /*1bd0*/  BSSY B0, `(.L_x_3) ;  /* 0x0000050000007945 */ /* 0x000fe20003800000 */
[----:B------:R-:W-:Y:S01]  /*1be0*/  F2FP.F16.F32.PACK_AB R23, R23, R24 ;  /* 0x000000181717723e */ /* 0x000fe200000000ff */
[----:B------:R-:W-:Y:S01]  /*1bf0*/  STS [R36+0x2400], R53 ;  /* 0x0024003524007388 */ /* 0x000fe20000000800 */
[----:B------:R-:W-:Y:S01]  /*1c00*/  F2FP.F16.F32.PACK_AB R30, R21, R30 ;  /* 0x0000001e151e723e */ /* 0x000fe200000000ff */
[----:B0-----:R-:W-:Y:S01]  /*1c10*/  VIADD R47, R6, 0x80 ;  /* 0x00000080062f7836 */ /* 0x001fe20000000000 */
[----:B------:R-:W-:Y:S01]  /*1c20*/  F2FP.F16.F32.PACK_AB R19, R19, R20 ;  /* 0x000000141313723e */ /* 0x000fe200000000ff */
[----:B------:R0:W-:Y:S01]  /*1c30*/  STS [R35+0x3000], R41 ;  /* 0x0030002923007388 */ /* 0x0001e20000000800 */
[----:B------:R-:W-:Y:S01]  /*1c40*/  F2FP.F16.F32.PACK_AB R22, R13, R22 ;  /* 0x000000160d16723e */ /* 0x000fe200000000ff */
[----:B------:R-:W1:Y:S01]  /*1c50*/  LDC.64 R20, c[0x0][0x448] ;  /* 0x00011200ff147b82 */ /* 0x000e620000000a00 */
[----:B------:R-:W-:Y:S01]  /*1c60*/  F2FP.F16.F32.PACK_AB R26, R11, R12 ;  /* 0x0000000c0b1a723e */ /* 0x000fe200000000ff */
[----:B------:R-:W-:Y:S01]  /*1c70*/  STS [R35+0x3400], R42 ;  /* 0x0034002a23007388 */ /* 0x000fe20000000800 */
[----:B------:R-:W-:-:S02]  /*1c80*/  F2FP.F16.F32.PACK_AB R24, R17, R18 ;  /* 0x000000121118723e */ /* 0x000fc400000000ff */
[----:B------:R-:W-:Y:S01]  /*1c90*/  F2FP.F16.F32.PACK_AB R91, R91, R16 ;  /* 0x000000105b5b723e */ /* 0x000fe200000000ff */
[----:B------:R-:W-:Y:S01]  /*1ca0*/  STS [R36+0x3000], R54 ;  /* 0x0030003624007388 */ /* 0x000fe20000000800 */
[----:B------:R-:W-:Y:S01]  /*1cb0*/  F2FP.F16.F32.PACK_AB R28, R9, R10 ;  /* 0x0000000a091c723e */ /* 0x000fe200000000ff */
[----:B0-----:R-:W0:Y:S01]  /*1cc0*/  LDC.64 R40, c[0x0][0x460] ;  /* 0x00011800ff287b82 */ /* 0x001e220000000a00 */
[----:B------:R-:W-:Y:S01]  /*1cd0*/  F2FP.F16.F32.PACK_AB R5, R5, R8 ;  /* 0x000000080505723e */ /* 0x000fe200000000ff */
[----:B------:R-:W-:Y:S01]  /*1ce0*/  STS [R36+0x3400], R31 ;  /* 0x0034001f24007388 */ /* 0x000fe20000000800 */
[----:B------:R-:W-:Y:S01]  /*1cf0*/  LEA R44, R15, UR4, 0x1 ;  /* 0x000000040f2c7c11 */ /* 0x000fe2000f8e08ff */
[----:B------:R-:W-:Y:S01]  /*1d00*/  USHF.R.S32.HI UR4, URZ, 0x1f, UR5 ;  /* 0x0000001f3f047899 */ /* 0x000fe20008011405 */
[----:B------:R-:W-:Y:S01]  /*1d10*/  SHF.R.S32.HI R7, RZ, 0x1f, R6 ;  /* 0x0000001fff077819 */ /* 0x000fe20000011406 */
[----:B------:R-:W-:Y:S01]  /*1d20*/  STS [R35+0x4000], R32 ;  /* 0x0040002023007388 */ /* 0x000fe20000000800 */
[----:B------:R-:W-:-:S02]  /*1d30*/  SHF.R.S32.HI R45, RZ, 0x1f, R3 ;  /* 0x0000001fff2d7819 */ /* 0x000fc40000011403 */
[C---:B------:R-:W-:Y:S01]  /*1d40*/  IADD3 R46, R6.reuse, 0x40, RZ ;  /* 0x00000040062e7810 */ /* 0x040fe20007ffe0ff */
[----:B------:R-:W-:Y:S01]  /*1d50*/  STS [R35+0x4400], R33 ;  /* 0x0044002123007388 */ /* 0x000fe20000000800 */
[----:B------:R-:W-:-:S03]  /*1d60*/  IADD3 R48, R6, 0xc0, RZ ;  /* 0x000000c006307810 */ /* 0x000fc60007ffe0ff */
[----:B------:R-:W-:Y:S04]  /*1d70*/  STS [R36+0x4000], R29 ;  /* 0x0040001d24007388 */ /* 0x000fe80000000800 */
[----:B------:R-:W-:Y:S04]  /*1d80*/  STS [R36+0x4400], R27 ;  /* 0x0044001b24007388 */ /* 0x000fe80000000800 */
[----:B------:R-:W-:Y:S04]  /*1d90*/  STS [R35+0x5000], R34 ;  /* 0x0050002223007388 */ /* 0x000fe80000000800 */
[----:B------:R-:W-:Y:S04]  /*1da0*/  STS [R35+0x5400], R56 ;  /* 0x0054003823007388 */ /* 0x000fe80000000800 */
[----:B------:R-:W-:Y:S04]  /*1db0*/  STS [R36+0x5000], R25 ;  /* 0x0050001924007388 */ /* 0x000fe80000000800 */
[----:B------:R-:W-:Y:S04]  /*1dc0*/  STS [R36+0x5400], R23 ;  /* 0x0054001724007388 */ /* 0x000fe80000000800 */
[----:B------:R-:W-:Y:S04]  /*1dd0*/  STS [R35+0x6000], R30 ;  /* 0x0060001e23007388 */ /* 0x000fe80000000800 */
[----:B------:R-:W-:Y:S04]  /*1de0*/  STS [R35+0x6400], R19 ;  /* 0x0064001323007388 */ /* 0x000fe80000000800 */
[----:B------:R1:W-:Y:S04]  /*1df0*/  STS [R36+0x6000], R22 ;  /* 0x0060001624007388 */ /* 0x0003e80000000800 */
[----:B------:R-:W-:Y:S04]  /*1e00*/  STS [R36+0x6400], R26 ;  /* 0x0064001a24007388 */ /* 0x000fe80000000800 */
[----:B------:R2:W-:Y:S01]  /*1e10*/  STS [R35+0x7000], R24 ;  /* 0x0070001823007388 */ /* 0x0005e20000000800 */
[----:B-1----:R-:W-:-:S03]  /*1e20*/  IMAD.WIDE.U32 R22, R20, UR5, R6 ;  /* 0x0000000514167c25 */ /* 0x002fc6000f8e0006 */
[----:B------:R-:W-:Y:S01]  /*1e30*/  STS [R35+0x7400], R91 ;  /* 0x0074005b23007388 */ /* 0x000fe20000000800 */
[----:B------:R-:W-:-:S03]  /*1e40*/  IADD3 R4, P0, R4, R22, RZ ;  /* 0x0000001604047210 */ /* 0x000fc60007f1e0ff */
[----:B------:R-:W-:Y:S01]  /*1e50*/  STS [R36+0x7000], R28 ;  /* 0x0070001c24007388 */ /* 0x000fe20000000800 */
[----:B------:R-:W-:Y:S02]  /*1e60*/  VIADD R22, R3, 0x20 ;  /* 0x0000002003167836 */ /* 0x000fe40000000000 */
[----:B--2---:R-:W-:Y:S01]  /*1e70*/  IMAD R24, R20, UR4, RZ ;  /* 0x0000000414187c24 */ /* 0x004fe2000f8e02ff */
[----:B------:R1:W-:Y:S01]  /*1e80*/  STS [R36+0x7400], R5 ;  /* 0x0074000524007388 */ /* 0x0003e20000000800 */
[----:B------:R-:W-:Y:S01]  /*1e90*/  USHF.R.S32.HI UR4, URZ, 0x1f, UR7 ;  /* 0x0000001f3f047899 */ /* 0x000fe20008011407 */
[----:B------:R-:W-:Y:S01]  /*1ea0*/  BAR.SYNC.DEFER_BLOCKING 0x0 ;  /* 0x0000000000007b1d */ /* 0x000fe20000010000 */
[----:B-1----:R-:W-:Y:S01]  /*1eb0*/  IMAD R5, R21, UR5, R24 ;  /* 0x0000000515057c24 */ /* 0x002fe2000f8e0218 */
[----:B------:R-:W-:-:S03]  /*1ec0*/  IADD3 R24, R0, -UR5, RZ ;  /* 0x8000000500187c10 */ /* 0x000fc6000fffe0ff */
[----:B0-----:R-:W-:Y:S01]  /*1ed0*/  IMAD R0, R40, UR4, RZ ;  /* 0x0000000428007c24 */ /* 0x001fe2000f8e02ff */
[-C--:B------:R-:W-:Y:S02]  /*1ee0*/  ISETP.GE.AND P1, PT, R3, R24.reuse, PT ;  /* 0x000000180300720c */ /* 0x080fe40003f26270 */
[----:B------:R-:W-:Y:S01]  /*1ef0*/  IADD3.X R5, R2, R23, R5, P0, !PT ;  /* 0x0000001702057210 */ /* 0x000fe200007fe405 */
[----:B------:R-:W-:Y:S01]  /*1f00*/  IMAD R23, R41, UR7, R0 ;  /* 0x0000000729177c24 */ /* 0x000fe2000f8e0200 */
[----:B------:R-:W-:Y:S01]  /*1f10*/  ISETP.GE.AND P0, PT, R22, R24, PT ;  /* 0x000000181600720c */ /* 0x000fe20003f06270 */
[----:B------:R-:W-:-:S05]  /*1f20*/  IMAD.WIDE.U32 R40, R40, UR7, R4 ;  /* 0x0000000728287c25 */ /* 0x000fca000f8e0004 */
[----:B------:R-:W-:Y:S01]  /*1f30*/  IADD3 R23, R41, R23, RZ ;  /* 0x0000001729177210 */ /* 0x000fe20007ffe0ff */
[----:B------:R0:W1:Y:S04]  /*1f40*/  LDS.128 R16, [R44+0x1000] ;  /* 0x001000002c107984 */ /* 0x0000680000000c00 */
[----:B------:R0:W2:Y:S04]  /*1f50*/  LDS.128 R12, [R44+0x3000] ;  /* 0x003000002c0c7984 */ /* 0x0000a80000000c00 */
[----:B------:R0:W3:Y:S01]  /*1f60*/  LDS.128 R8, [R44+0x5000] ;  /* 0x005000002c087984 */ /* 0x0000e20000000c00 */
[----:B------:R-:W-:Y:S05]  /*1f70*/  @P1 BRA `(.L_x_4) ;  /* 0x0000000000541947 */ /* 0x000fea0003800000 */
[----:B------:R-:W-:Y:S01]  /*1f80*/  ULDC UR4, c[0x0][0x2d0] ;  /* 0x0000b40000047ab9 */ /* 0x000fe20000000800 */
[----:B------:R-:W4:Y:S01]  /*1f90*/  LDS.128 R24, [R44+0x2000] ;  /* 0x002000002c187984 */ /* 0x000f220000000c00 */
[----:B------:R-:W-:Y:S01]  /*1fa0*/  ISETP.GE.AND P1, PT, R6, UR4, PT ;  /* 0x0000000406007c0c */ /* 0x000fe2000bf26270 */
[-C--:B------:R-:W-:Y:S01]  /*1fb0*/  IMAD R0, R45, R20.reuse, RZ ;  /* 0x000000142d007224 */ /* 0x080fe200078e02ff */
[----:B------:R-:W-:Y:S01]  /*1fc0*/  ISETP.GE.AND P2, PT, R46, UR4, PT ;  /* 0x000000042e007c0c */ /* 0x000fe2000bf46270 */
[----:B------:R-:W5:Y:S01]  /*1fd0*/  LDS.128 R28, [R44+0x4000] ;  /* 0x004000002c1c7984 */ /* 0x000f620000000c00 */
[----:B------:R-:W-:Y:S01]  /*1fe0*/  IMAD.MOV.U32 R22, RZ, RZ, R40 ;  /* 0x000000ffff167224 */ /* 0x000fe200078e0028 */
[----:B------:R-:W-:Y:S01]  /*1ff0*/  ISETP.GE.AND P3, PT, R47, UR4, PT ;  /* 0x000000042f007c0c */ /* 0x000fe2000bf66270 */
[C---:B------:R-:W-:Y:S01]  /*2000*/  IMAD R43, R3.reuse, R21, R0 ;  /* 0x00000015032b7224 */ /* 0x040fe200078e0200 */
[----:B------:R-:W0:Y:S01]  /*2010*/  LDS.128 R32, [R44+0x6000] ;  /* 0x006000002c207984 */ /* 0x000e220000000c00 */
[----:B------:R-:W-:Y:S01]  /*2020*/  IMAD.WIDE.U32 R4, R3, R20, R22 ;  /* 0x0000001403047225 */ /* 0x000fe200078e0016 */
[----:B------:R-:W-:Y:S01]  /*2030*/  ISETP.GE.AND P4, PT, R48, UR4, PT ;  /* 0x0000000430007c0c */ /* 0x000fe2000bf86270 */
[----:B------:R-:W-:-:S03]  /*2040*/  ULDC.64 UR6, c[0x0][0x3e8] ;  /* 0x0000fa0000067ab9 */ /* 0x000fc60000000a00 */
[----:B------:R-:W1:Y:S01]  /*2050*/  @!P1 LDS.128 R36, [R44] ;  /* 0x000000002c249984 */ /* 0x000e620000000c00 */
[----:B------:R-:W-:Y:S02]  /*2060*/  IADD3 R5, R5, R43, RZ ;  /* 0x0000002b05057210 */ /* 0x000fe40007ffe0ff */
[----:B------:R-:W-:-:S04]  /*2070*/  LEA R42, P5, R4, UR6, 0x1 ;  /* 0x00000006042a7c11 */ /* 0x000fc8000f8a08ff */
[----:B------:R-:W-:-:S05]  /*2080*/  LEA.HI.X R43, R4, UR7, R5, 0x1, P5 ;  /* 0x00000007042b7c11 */ /* 0x000fca000a8f0c05 */
[----:B----4-:R4:W-:Y:S04]  /*2090*/  @!P2 STG.E.128 desc[UR8][R42.64+0x80], R24 ;  /* 0x000080182a00a986 */ /* 0x0109e8000c101d08 */
[----:B-----5:R4:W-:Y:S04]  /*20a0*/  @!P3 STG.E.128 desc[UR8][R42.64+0x100], R28 ;  /* 0x0001001c2a00b986 */ /* 0x0209e8000c101d08 */
[----:B0-----:R4:W-:Y:S04]  /*20b0*/  @!P4 STG.E.128 desc[UR8][R42.64+0x180], R32 ;  /* 0x000180202a00c986 */ /* 0x0019e8000c101d08 */
[----:B-1----:R4:W-:Y:S02]  /*20c0*/  @!P1 STG.E.128 desc[UR8][R42.64], R36 ;  /* 0x000000242a009986 */ /* 0x0029e4000c101d08 */
.L_x_4:
[----:B------:R-:W-:Y:S05]  /*20d0*/  BSYNC B0 ;  /* 0x0000000000007941 */ /* 0x000fea0003800000 */
.L_x_3:
[----:B----4-:R4:W0:Y:S01]  /*20e0*/  LDS.128 R24, [R44+0x7000] ;  /* 0x007000002c187984 */ /* 0x0108220000000c00 */
[----:B------:R-:W-:Y:S05]  /*20f0*/  @P0 EXIT ;  /* 0x000000000000094d */ /* 0x000fea0003800000 */
[----:B------:R-:W-:Y:S01]  /*2100*/  IADD3 R5, P0, R3, 0x20, RZ ;  /* 0x0000002003057810 */ /* 0x000fe20007f1e0ff */
[----:B------:R-:W-:Y:S01]  /*2110*/  IMAD.MOV.U32 R2, RZ, RZ, R40 ;  /* 0x000000ffff027224 */ /* 0x000fe200078e0028 */
[----:B------:R-:W-:Y:S01]  /*2120*/  ULDC.64 UR6, c[0x0][0x3e8] ;  /* 0x0000fa0000067ab9 */ /* 0x000fe20000000a00 */
[----:B------:R-:W-:Y:S01]  /*2130*/  ULDC UR4, c[0x0][0x2d0] ;  /* 0x0000b40000047ab9 */ /* 0x000fe20000000800 */
[----:B------:R-:W-:Y:S02]  /*2140*/  IADD3.X R3, RZ, R45, RZ, P0, !PT ;  /* 0x0000002dff037210 */ /* 0x000fe400007fe4ff */
[----:B------:R-:W-:Y:S02]  /*2150*/  ISETP.GE.AND P1, PT, R6, UR4, PT ;  /* 0x0000000406007c0c */ /* 0x000fe4000bf26270 */
[----:B------:R-:W-:Y:S01]  /*2160*/  ISETP.GE.AND P2, PT, R46, UR4, PT ;  /* 0x000000042e007c0c */ /* 0x000fe2000bf46270 */
[----:B------:R-:W-:Y:S01]  /*2170*/  IMAD R0, R3, R20, RZ ;  /* 0x0000001403007224 */ /* 0x000fe200078e02ff */
[----:B------:R-:W-:-:S02]  /*2180*/  MOV R3, R23 ;  /* 0x0000001700037202 */ /* 0x000fc40000000f00 */
[----:B------:R-:W-:Y:S01]  /*2190*/  ISETP.GE.AND P3, PT, R47, UR4, PT ;  /* 0x000000042f007c0c */ /* 0x000fe2000bf66270 */
[----:B------:R-:W-:-:S04]  /*21a0*/  IMAD.WIDE.U32 R2, R5, R20, R2 ;  /* 0x0000001405027225 */ /* 0x000fc800078e0002 */
[----:B------:R-:W-:Y:S01]  /*21b0*/  IMAD R5, R5, R21, R0 ;  /* 0x0000001505057224 */ /* 0x000fe200078e0200 */
[----:B------:R-:W-:-:S04]  /*21c0*/  LEA R4, P0, R2, UR6, 0x1 ;  /* 0x0000000602047c11 */ /* 0x000fc8000f8008ff */
[----:B------:R-:W-:-:S04]  /*21d0*/  IADD3 R3, R3, R5, RZ ;  /* 0x0000000503037210 */ /* 0x000fc80007ffe0ff */
[----:B------:R-:W-:Y:S02]  /*21e0*/  LEA.HI.X R5, R2, UR7, R3, 0x1, P0 ;  /* 0x0000000702057c11 */ /* 0x000fe400080f0c03 */
[----:B------:R-:W-:-:S03]  /*21f0*/  ISETP.GE.AND P0, PT, R48, UR4, PT ;  /* 0x0000000430007c0c */ /* 0x000fc6000bf06270 */
[----:B-1----:R1:W-:Y:S04]  /*2200*/  @!P1 STG.E.128 desc[UR8][R4.64], R16 ;  /* 0x0000001004009986 */ /* 0x0023e8000c101d08 */
[----:B--2---:R1:W-:Y:S04]  /*2210*/  @!P2 STG.E.128 desc[UR8][R4.64+0x80], R12 ;  /* 0x0000800c0400a986 */ /* 0x0043e8000c101d08 */
[----:B---3--:R1:W-:Y:S02]  /*2220*/  @!P3 STG.E.128 desc[UR8][R4.64+0x100], R8 ;  /* 0x000100080400b986 */ /* 0x0083e4000c101d08 */
[----:B------:R-:W-:Y:S05]  /*2230*/  @P0 EXIT ;  /* 0x000000000000094d */ /* 0x000fea0003800000 */
[----:B0-----:R-:W-:Y:S01]  /*2240*/  STG.E.128 desc[UR8][R4.64+0x180], R24 ;  /* 0x0001801804007986 */ /* 0x001fe2000c101d08 */
[----:B------:R-:W-:Y:S05]  /*2250*/  EXIT ;  /* 0x000000000000794d */ /* 0x000fea0003800000 */
.L_x_5:
[----:B------:R-:W-:-:S00]  /*2260*/  BRA `(.L_x_5) ;  /* 0xfffffffc00fc7947 */ /* 0x000fc0000383ffff */
[----:B------:R-:W-:-:S00]  /*2270*/  NOP ;  /* 0x0000000000007918 */ /* 0x000fc00000000000 */
        /* <DEDUP_REMOVED lines=8> */
.L_x_2019:


//--------------------- .text._ZN5flash44flash_bwd_dq_dk_dv_loop_seqk_parallel_kernelI23Flash_bwd_kernel_traitsILi256ELi64ELi32ELi8ELi4ELi1ELi2ELb1ELb1EN7cutlass6half_tE19Flash_kernel_traitsILi256ELi64ELi32ELi8ES3_EELb0ELb0ELb0ELb0ELb0ELb0ELb0EEEvNS_16Flash_bwd_paramsE --------------------------
	.section	.text._ZN5flash44flash_bwd_dq_dk_dv_loop_seqk_parallel_kernelI23Flash_bwd_kernel_traitsILi256ELi64ELi32ELi8ELi4ELi1ELi2ELb1ELb1EN7cutlass6half_tE19Flash_kernel_traitsILi256ELi64ELi32ELi8ES3_EELb0ELb0ELb0ELb0ELb0ELb0ELb0EEEvNS_16Flash_bwd_paramsE,"ax",@progbits
	.align	128
        .global         _ZN5flash44flash_bwd_dq_dk_dv_loop_seqk_parallel_kernelI23Flash_bwd_kernel_traitsILi256ELi64ELi32ELi8ELi4ELi1ELi2ELb1ELb1EN7cutlass6half_tE19Flash_kernel_traitsILi256ELi64ELi32ELi8ES3_EELb0ELb0ELb0ELb0ELb0ELb0ELb0EEEvNS_16Flash_bwd_paramsE
        .type           _ZN5flash44flash_bwd_dq_dk_dv_loop_seqk_parallel_kernelI23Flash_bwd_kernel_traitsILi256ELi64ELi32ELi8ELi4ELi1ELi2ELb1ELb1EN7cutlass6half_tE19Flash_kernel_traitsILi256ELi64ELi32ELi8ES3_EELb0ELb0ELb0ELb0ELb0ELb0ELb0EEEvNS_16Flash_bwd_paramsE,@function
        .size           _ZN5flash44flash_bwd_dq_dk_dv_loop_seqk_parallel_kernelI23Flash_bwd_kernel_traitsILi256ELi64ELi32ELi8ELi4ELi1ELi2ELb1ELb1EN7cutlass6half_tE19Flash_kernel_traitsILi256ELi64ELi32ELi8ES3_EELb0ELb0ELb0ELb0ELb0ELb0ELb0EEEvNS_16Flash_bwd_paramsE,(.L_x_2020 - _ZN5flash44flash_bwd_dq_dk_dv_loop_seqk_parallel_kernelI23Flash_bwd_kernel_traitsILi256ELi64ELi32ELi8ELi4ELi1ELi2ELb1ELb1EN7cutlass6half_tE19Flash_kernel_traitsILi256ELi64ELi32ELi8ES3_EELb0ELb0ELb0ELb0ELb0ELb0ELb0EEEvNS_16Flash_bwd_paramsE)
        .other          _ZN5flash44flash_bwd_dq_dk_dv_loop_seqk_parallel_kernelI23Flash_bwd_kernel_traitsILi256ELi64ELi32ELi8ELi4ELi1ELi2ELb1ELb1EN7cutlass6half_tE19Flash_kernel_traitsILi256ELi64ELi32ELi8ES3_EELb0ELb0ELb0ELb0ELb0ELb0ELb0EEEvNS_16Flash_bwd_paramsE,@"STO_CUDA_ENTRY STV_DEFAULT"
_ZN5flash44flash_bwd_dq_dk_dv_loop_seqk_parallel_kernelI23Flash_bwd_kernel_traitsILi256ELi64ELi32ELi8ELi4ELi1ELi2ELb1ELb1EN7cutlass6half_tE19Flash_kernel_traitsILi256ELi64ELi32ELi8ES3_EELb0ELb0ELb0ELb0ELb0ELb0ELb0EEEvNS_16Flash_bwd_paramsE:
.text._ZN5flash44flash_bwd_dq_dk_dv_loop_seqk_parallel_kernelI23Flash_bwd_kernel_traitsILi256ELi64ELi32ELi8ELi4ELi1ELi2ELb1ELb1EN7cutlass6half_tE19Flash_kernel_traitsILi256ELi64ELi32ELi8ES3_EELb0ELb0ELb0ELb0ELb0ELb0ELb0EEEvNS_16Flash_bwd_paramsE:
[----:B------:R-:W1:Y:S08]  /*0000*/  LDC R1, c[0x0][0x28] ;  /* 0x00000a00ff017b82 */ /* 0x000e700000000800 */
[----:B------:R-:W2:Y:S01]  /*0010*/  S2UR UR22, SR_CTAID.X ;  /* 0x00000000001679c3 */ /* 0x000ea20000002500 */
[----:B------:R-:W-:Y:S01]  /*0020*/  ULDC UR4, c[0x0][0x2c8] ;  /* 0x0000b20000047ab9 */ /* 0x000fe20000000800 */
[----:B-1----:R-:W-:Y:S01]  /*0030*/  IADD3 R1, R1, -0x10, RZ ;  /* 0xfffffff001017810 */ /* 0x002fe20007ffe0ff */
[----:B------:R-:W-:-:S04]  /*0040*/  UIADD3 UR5, UR4, 0x1f, URZ ;  /* 0x0000001f04057890 */ /* 0x000fc8000fffe03f */
[----:B------:R-:W-:-:S04]  /*0050*/  USHF.R.S32.HI UR4, URZ, 0x1f, UR5 ;  /* 0x0000001f3f047899 */ /* 0x000fc80008011405 */
[----:B------:R-:W-:-:S04]  /*0060*/  ULEA.HI UR4, UR4, UR5, URZ, 0x5 ;  /* 0x0000000504047291 */ /* 0x000fc8000f8f283f */
[----:B------:R-:W-:-:S04]  /*0070*/  USHF.R.S32.HI UR60, URZ, 0x5, UR4 ;  /* 0x000000053f3c7899 */ /* 0x000fc80008011404 */
[----:B--2---:R-:W-:-:S06]  /*0080*/  UISETP.GE.AND UP0, UPT, UR22, UR60, UPT ;  /* 0x0000003c1600728c */ /* 0x004fcc000bf06270 */
[----:B------:R-:W-:-:S13]  /*0090*/  PLOP3.LUT P0, PT, PT, PT, UP0, 0x80, 0x0 ;  /* 0x000000000000781c */ /* 0x000fda0003f0f008 */
[----:B------:R-:W-:Y:S05]  /*00a0*/  @P0 EXIT ;  /* 0x000000000000094d */ /* 0x000fea0003800000 */
[----:B------:R-:W1:Y:S01]  /*00b0*/  S2R R16, SR_TID.X ;  /* 0x0000000000107919 */ /* 0x000e620000002100 */
[----:B------:R-:W2:Y:S01]  /*00c0*/  S2UR UR4, SR_CgaCtaId ;  /* 0x00000000000479c3 */ /* 0x000ea20000008800 */
[----:B------:R-:W-:Y:S01]  /*00d0*/  UMOV UR5, 0x400 ;  /* 0x0000040000057882 */ /* 0x000fe20000000000 */
[----:B------:R-:W-:Y:S02]  /*00e0*/  IMAD.MOV.U32 R224, RZ, RZ, 0x20 ;  /* 0x00000020ffe07424 */ /* 0x000fe400078e00ff */
[----:B------:R-:W-:Y:S02]  /*00f0*/  IMAD.MOV.U32 R227, RZ, RZ, 0x40 ;  /* 0x00000040ffe37424 */ /* 0x000fe400078e00ff */
[----:B------:R-:W-:Y:S02]  /*0100*/  IMAD.MOV.U32 R251, RZ, RZ, 0x1c0 ;  /* 0x000001c0fffb7424 */ /* 0x000fe400078e00ff */
[----:B------:R-:W3:Y:S08]  /*0110*/  S2UR UR46, SR_CTAID.Y ;  /* 0x00000000002e79c3 */ /* 0x000ef00000002600 */
[----:B------:R-:W4:Y:S01]  /*0120*/  S2UR UR54, SR_CTAID.Z ;  /* 0x00000000003679c3 */ /* 0x000f220000002700 */
[----:B--2---:R-:W-:-:S04]  /*0130*/  ULEA UR4, UR4, UR5, 0x18 ;  /* 0x0000000504047291 */ /* 0x004fc8000f8ec03f */
[----:B------:R-:W-:Y:S02]  /*0140*/  UIADD3 UR7, UR4, 0x14000, URZ ;  /* 0x0001400004077890 */ /* 0x000fe4000fffe03f */
[----:B------:R-:W-:Y:S01]  /*0150*/  UIADD3 UR61, UR4, 0x10000, URZ ;  /* 0x00010000043d7890 */ /* 0x000fe2000fffe03f */
[----:B-1----:R-:W-:Y:S01]  /*0160*/  SHF.R.S32.HI R12, RZ, 0x1f, R16 ;  /* 0x0000001fff0c7819 */ /* 0x002fe20000011410 */
[----:B---3--:R-:W-:-:S03]  /*0170*/  USHF.L.U32 UR5, UR46, 0x7, URZ ;  /* 0x000000072e057899 */ /* 0x008fc6000800063f */
[CC--:B------:R-:W-:Y:S02]  /*0180*/  LEA.HI R17, R12.reuse, R16.reuse, RZ, 0x3 ;  /* 0x000000100c117211 */ /* 0x0c0fe400078f18ff */
[CC--:B------:R-:W-:Y:S02]  /*0190*/  LEA.HI R15, R12.reuse, R16.reuse, RZ, 0x2 ;  /* 0x000000100c0f7211 */ /* 0x0c0fe400078f10ff */
[----:B------:R-:W-:Y:S01]  /*01a0*/  LEA.HI R10, R12, R16, RZ, 0x4 ;  /* 0x000000100c0a7211 */ /* 0x000fe200078f20ff */
[----:B----4-:R-:W-:Y:S01]  /*01b0*/  USHF.R.S32.HI UR6, URZ, 0x1f, UR54 ;  /* 0x0000001f3f067899 */ /* 0x010fe20008011436 */
[----:B------:R-:W-:Y:S02]  /*01c0*/  SHF.R.S32.HI R5, RZ, 0x3, R17 ;  /* 0x00000003ff057819 */ /* 0x000fe40000011411 */
[--C-:B------:R-:W-:Y:S02]  /*01d0*/  SHF.R.S32.HI R8, RZ, 0x2, R15.reuse ;  /* 0x00000002ff087819 */ /* 0x100fe4000001140f */
[----:B------:R-:W-:Y:S01]  /*01e0*/  SHF.R.S32.HI R2, RZ, 0x1f, R15 ;  /* 0x0000001fff027819 */ /* 0x000fe2000001140f */
[----:B------:R-:W-:Y:S01]  /*01f0*/  IMAD.SHL.U32 R5, R5, 0x40, RZ ;  /* 0x0000004005057824 */ /* 0x000fe200078e00ff */
[----:B------:R-:W-:-:S02]  /*0200*/  LOP3.LUT R0, R17, 0xfffffff8, RZ, 0xc0, !PT ;  /* 0xfffffff811007812 */ /* 0x000fc400078ec0ff */
[----:B------:R-:W-:Y:S02]  /*0210*/  LEA.HI R13, R12, R16, RZ, 0x5 ;  /* 0x000000100c0d7211 */ /* 0x000fe400078f28ff */
[----:B------:R-:W-:Y:S01]  /*0220*/  SHF.R.S32.HI R7, RZ, 0x4, R10 ;  /* 0x00000004ff077819 */ /* 0x000fe2000001140a */
[----:B------:R-:W-:Y:S01]  /*0230*/  IMAD.IADD R0, R16, 0x1, -R0 ;  /* 0x0000000110007824 */ /* 0x000fe200078e0a00 */
[----:B------:R-:W-:Y:S02]  /*0240*/  LEA.HI R2, R2, R8, RZ, 0x3 ;  /* 0x0000000802027211 */ /* 0x000fe400078f18ff */
[----:B------:R-:W-:Y:S02]  /*0250*/  LOP3.LUT R3, R13, 0xffffffe0, RZ, 0xc0, !PT ;  /* 0xffffffe00d037812 */ /* 0x000fe400078ec0ff */
[----:B------:R-:W-:Y:S02]  /*0260*/  LEA.HI R6, R10, R7, RZ, 0x1 ;  /* 0x000000070a067211 */ /* 0x000fe400078f08ff */
[----:B------:R-:W-:Y:S01]  /*0270*/  LOP3.LUT R4, R2, 0xfffffff8, RZ, 0xc0, !PT ;  /* 0xfffffff802047812 */ /* 0x000fe200078ec0ff */
[----:B------:R-:W-:Y:S01]  /*0280*/  IMAD.IADD R3, R16, 0x1, -R3 ;  /* 0x0000000110037824 */ /* 0x000fe200078e0a03 */
[----:B------:R-:W-:Y:S01]  /*0290*/  LOP3.LUT R2, R5, 0x1c0, RZ, 0xc0, !PT ;  /* 0x000001c005027812 */ /* 0x000fe200078ec0ff */
[----:B------:R-:W-:Y:S01]  /*02a0*/  IMAD.SHL.U32 R5, R0, 0x8, RZ ;  /* 0x0000000800057824 */ /* 0x000fe200078e00ff */
[----:B------:R-:W-:Y:S01]  /*02b0*/  LOP3.LUT R6, R6, 0xfffffffe, RZ, 0xc0, !PT ;  /* 0xfffffffe06067812 */ /* 0x000fe200078ec0ff */
[----:B------:R-:W-:Y:S01]  /*02c0*/  IMAD.IADD R8, R8, 0x1, -R4 ;  /* 0x0000000108087824 */ /* 0x000fe200078e0a04 */
[----:B------:R-:W-:-:S02]  /*02d0*/  LOP3.LUT P0, RZ, R0, 0x4, RZ, 0xc0, !PT ;  /* 0x0000000400ff7812 */ /* 0x000fc4000780c0ff */
[----:B------:R-:W-:Y:S01]  /*02e0*/  LOP3.LUT R4, R2, 0x38, R5, 0xf8, !PT ;  /* 0x0000003802047812 */ /* 0x000fe200078ef805 */
[----:B------:R-:W-:Y:S01]  /*02f0*/  IMAD.IADD R11, R7, 0x1, -R6 ;  /* 0x00000001070b7824 */ /* 0x000fe200078e0a06 */
[----:B------:R-:W-:Y:S01]  /*0300*/  SHF.R.U32.HI R2, RZ, 0x3, R2 ;  /* 0x00000003ff027819 */ /* 0x000fe20000011602 */
[----:B------:R-:W-:Y:S01]  /*0310*/  IMAD.SHL.U32 R5, R0, 0x40, RZ ;  /* 0x0000004000057824 */ /* 0x000fe200078e00ff */
[----:B------:R-:W-:Y:S02]  /*0320*/  SHF.R.S32.HI R6, RZ, 0x1f, R3 ;  /* 0x0000001fff067819 */ /* 0x000fe40000011403 */
[----:B------:R-:W-:Y:S02]  /*0330*/  LOP3.LUT R9, R4, R2, RZ, 0x3c, !PT ;  /* 0x0000000204097212 */ /* 0x000fe400078e3cff */
[----:B------:R-:W-:Y:S01]  /*0340*/  LEA.HI R18, R6, R3, RZ, 0x2 ;  /* 0x0000000306127211 */ /* 0x000fe200078f10ff */
[----:B------:R-:W-:Y:S01]  /*0350*/  IMAD.SHL.U32 R3, R11, 0x100, RZ ;  /* 0x000001000b037824 */ /* 0x000fe200078e00ff */
[----:B------:R-:W-:Y:S01]  /*0360*/  LOP3.LUT R2, R5, 0x1c0, RZ, 0xc0, !PT ;  /* 0x000001c005027812 */ /* 0x000fe200078ec0ff */
[----:B------:R-:W-:Y:S01]  /*0370*/  IMAD.SHL.U32 R5, R0, 0x20, RZ ;  /* 0x0000002000057824 */ /* 0x000fe200078e00ff */
[----:B------:R-:W-:-:S02]  /*0380*/  LEA.HI R7, R12, R16, RZ, 0x7 ;  /* 0x000000100c077211 */ /* 0x000fc400078f38ff */
[----:B------:R-:W-:Y:S02]  /*0390*/  LOP3.LUT R6, R2, 0x8, R17, 0xf8, !PT ;  /* 0x0000000802067812 */ /* 0x000fe400078ef811 */
[----:B------:R-:W-:Y:S02]  /*03a0*/  SHF.R.S32.HI R7, RZ, 0x7, R7 ;  /* 0x00000007ff077819 */ /* 0x000fe40000011407 */
[----:B------:R-:W-:Y:S02]  /*03b0*/  SHF.R.U32.HI R2, RZ, 0x3, R2 ;  /* 0x00000003ff027819 */ /* 0x000fe40000011602 */
[----:B------:R-:W-:Y:S02]  /*03c0*/  LOP3.LUT R3, R3, 0x100, RZ, 0xc0, !PT ;  /* 0x0000010003037812 */ /* 0x000fe400078ec0ff */
[----:B------:R-:W-:Y:S01]  /*03d0*/  LOP3.LUT P5, RZ, R0, 0x2, RZ, 0xc0, !PT ;  /* 0x0000000200ff7812 */ /* 0x000fe200078ac0ff */
[----:B------:R-:W-:Y:S01]  /*03e0*/  IMAD R0, R7, 0x2, R11 ;  /* 0x0000000207007824 */ /* 0x000fe200078e020b */
[----:B------:R-:W-:-:S02]  /*03f0*/  LOP3.LUT R2, R6, R2, RZ, 0x3c, !PT ;  /* 0x0000000206027212 */ /* 0x000fc400078e3cff */
[----:B------:R-:W-:Y:S02]  /*0400*/  LOP3.LUT R14, R3, 0xe0, R5, 0xf8, !PT ;  /* 0x000000e0030e7812 */ /* 0x000fe400078ef805 */
[----:B------:R-:W-:Y:S01]  /*0410*/  LOP3.LUT R3, R10, 0xfffffff0, RZ, 0xc0, !PT ;  /* 0xfffffff00a037812 */ /* 0x000fe200078ec0ff */
[----:B------:R-:W-:Y:S01]  /*0420*/  IMAD.U32 R234, R0, 0x200, R2 ;  /* 0x0000020000ea7824 */ /* 0x000fe200078e0002 */
[----:B------:R-:W-:Y:S02]  /*0430*/  LOP3.LUT R4, R8, 0x1, RZ, 0xc0, !PT ;  /* 0x0000000108047812 */ /* 0x000fe400078ec0ff */
[----:B------:R-:W-:Y:S01]  /*0440*/  LOP3.LUT R2, R15, 0x7ffffffc, RZ, 0xc0, !PT ;  /* 0x7ffffffc0f027812 */ /* 0x000fe200078ec0ff */
[----:B------:R-:W-:Y:S01]  /*0450*/  IMAD.IADD R0, R16, 0x1, -R3 ;  /* 0x0000000110007824 */ /* 0x000fe200078e0a03 */
[----:B------:R-:W-:Y:S02]  /*0460*/  LEA.HI R5, R12, R16, RZ, 0x6 ;  /* 0x000000100c057211 */ /* 0x000fe400078f30ff */
[----:B------:R-:W-:Y:S01]  /*0470*/  ISETP.NE.U32.AND P1, PT, R4, 0x1, PT ;  /* 0x000000010400780c */ /* 0x000fe20003f25070 */
[----:B------:R-:W-:Y:S01]  /*0480*/  IMAD.SHL.U32 R4, R8, 0x20, RZ ;  /* 0x0000002008047824 */ /* 0x000fe200078e00ff */
[----:B------:R-:W-:Y:S01]  /*0490*/  SHF.R.S32.HI R3, RZ, 0x6, R5 ;  /* 0x00000006ff037819 */ /* 0x000fe20000011405 */
[C---:B------:R-:W-:Y:S01]  /*04a0*/  IMAD.IADD R15, R16.reuse, 0x1, -R2 ;  /* 0x00000001100f7824 */ /* 0x040fe200078e0a02 */
[----:B------:R-:W-:Y:S01]  /*04b0*/  SHF.R.S32.HI R6, RZ, 0x1f, R0 ;  /* 0x0000001fff067819 */ /* 0x000fe20000011400 */
[----:B------:R-:W-:Y:S01]  /*04c0*/  IMAD.SHL.U32 R16, R16, 0x2, RZ ;  /* 0x0000000210107824 */ /* 0x000fe200078e00ff */
[----:B------:R-:W-:Y:S01]  /*04d0*/  LOP3.LUT R4, R4, 0xe0, RZ, 0xc0, !PT ;  /* 0x000000e004047812 */ /* 0x000fe200078ec0ff */
[----:B------:R-:W-:Y:S01]  /*04e0*/  IMAD.SHL.U32 R2, R7, 0x10, RZ ;  /* 0x0000001007027824 */ /* 0x000fe200078e00ff */
[----:B------:R-:W-:Y:S01]  /*04f0*/  LEA.HI R226, R6, R0, RZ, 0x3 ;  /* 0x0000000006e27211 */ /* 0x000fe200078f18ff */
[C---:B------:R-:W-:Y:S01]  /*0500*/  IMAD R237, R3.reuse, 0x200, R9 ;  /* 0x0000020003ed7824 */ /* 0x040fe200078e0209 */
[----:B------:R-:W-:Y:S01]  /*0510*/  LOP3.LUT P6, RZ, R0, 0x4, RZ, 0xc0, !PT ;  /* 0x0000000400ff7812 */ /* 0x000fe200078cc0ff */
[----:B------:R-:W-:Y:S01]  /*0520*/  IMAD.SHL.U32 R9, R3, 0x8, RZ ;  /* 0x0000000803097824 */ /* 0x000fe200078e00ff */
[----:B------:R-:W-:Y:S01]  /*0530*/  LOP3.LUT R7, R2, 0x6, R16, 0xf8, !PT ;  /* 0x0000000602077812 */ /* 0x000fe200078ef810 */
[C---:B------:R-:W-:Y:S01]  /*0540*/  IMAD.SHL.U32 R3, R11.reuse, 0x8, RZ ;  /* 0x000000080b037824 */ /* 0x040fe200078e00ff */
[----:B------:R-:W-:Y:S01]  /*0550*/  LOP3.LUT R10, R4, 0x10, R2, 0xf8, !PT ;  /* 0x00000010040a7812 */ /* 0x000fe200078ef802 */
[----:B------:R-:W-:Y:S01]  /*0560*/  IMAD.SHL.U32 R2, R11, 0x20, RZ ;  /* 0x000000200b027824 */ /* 0x000fe200078e00ff */
[----:B------:R-:W-:Y:S01]  /*0570*/  LOP3.LUT R4, R226, 0xfffffff8, RZ, 0xc0, !PT ;  /* 0xfffffff8e2047812 */ /* 0x000fe200078ec0ff */
[----:B------:R1:W-:Y:S01]  /*0580*/  STL [R1+0x4], R7 ;  /* 0x0000040701007387 */ /* 0x0003e20000100800 */
[----:B------:R-:W-:Y:S01]  /*0590*/  LOP3.LUT R12, R3, 0x8, RZ, 0xc0, !PT ;  /* 0x00000008030c7812 */ /* 0x000fe200078ec0ff */
[----:B------:R-:W-:Y:S01]  /*05a0*/  IMAD.SHL.U32 R3, R8, 0x4, RZ ;  /* 0x0000000408037824 */ /* 0x000fe200078e00ff */
[----:B------:R-:W-:Y:S01]  /*05b0*/  SHF.R.S32.HI R5, RZ, 0x5, R13 ;  /* 0x00000005ff057819 */ /* 0x000fe2000001140d */
[----:B------:R-:W-:Y:S01]  /*05c0*/  IMAD.IADD R6, R0, 0x1, -R4 ;  /* 0x0000000100067824 */ /* 0x000fe200078e0a04 */
[----:B------:R-:W-:Y:S01]  /*05d0*/  LOP3.LUT P2, RZ, R8, 0x2, RZ, 0xc0, !PT ;  /* 0x0000000208ff7812 */ /* 0x000fe2000784c0ff */
[----:B------:R-:W-:Y:S01]  /*05e0*/  IMAD.SHL.U32 R4, R0, 0x4, RZ ;  /* 0x0000000400047824 */ /* 0x000fe200078e00ff */
[----:B------:R-:W-:Y:S01]  /*05f0*/  LOP3.LUT R10, R10, 0x18, R3, 0x78, !PT ;  /* 0x000000180a0a7812 */ /* 0x000fe200078e7803 */
[----:B------:R-:W-:Y:S01]  /*0600*/  IMAD.SHL.U32 R226, R226, 0x40, RZ ;  /* 0x00000040e2e27824 */ /* 0x000fe200078e00ff */
[----:B------:R-:W-:-:S02]  /*0610*/  LOP3.LUT P4, RZ, R6, 0x4, RZ, 0xc0, !PT ;  /* 0x0000000406ff7812 */ /* 0x000fc4000788c0ff */
[----:B------:R-:W-:Y:S02]  /*0620*/  LOP3.LUT P3, RZ, R6, 0x2, RZ, 0xc0, !PT ;  /* 0x0000000206ff7812 */ /* 0x000fe4000786c0ff */
[----:B------:R-:W-:Y:S02]  /*0630*/  SHF.R.U32.HI R3, RZ, 0x3, R14 ;  /* 0x00000003ff037819 */ /* 0x000fe4000001160e */
[----:B------:R-:W-:Y:S02]  /*0640*/  LOP3.LUT R226, R226, 0xfffffe00, RZ, 0xc0, !PT ;  /* 0xfffffe00e2e27812 */ /* 0x000fe400078ec0ff */
[----:B------:R-:W-:Y:S02]  /*0650*/  SEL R225, R224, 0xffffffe0, !P0 ;  /* 0xffffffe0e0e17807 */ /* 0x000fe40004000000 */
[----:B------:R-:W-:Y:S02]  /*0660*/  SEL R231, R227, 0xffffffc0, !P0 ;  /* 0xffffffc0e3e77807 */ /* 0x000fe40004000000 */
[----:B------:R-:W-:-:S02]  /*0670*/  SEL R251, R251, 0x240, !P1 ;  /* 0x00000240fbfb7807 */ /* 0x000fc40004800000 */
[----:B------:R-:W-:Y:S01]  /*0680*/  SEL R227, R227, 0xffffffc0, !P4 ;  /* 0xffffffc0e3e37807 */ /* 0x000fe20006000000 */
[----:B-1----:R-:W-:Y:S01]  /*0690*/  IMAD.SHL.U32 R7, R0, 0x20, RZ ;  /* 0x0000002000077824 */ /* 0x002fe200078e00ff */
[----:B------:R-:W-:Y:S02]  /*06a0*/  LOP3.LUT R0, R2, 0x20, RZ, 0xc0, !PT ;  /* 0x0000002002007812 */ /* 0x000fe400078ec0ff */
[----:B------:R-:W-:Y:S02]  /*06b0*/  LEA R237, R237, UR4, 0x1 ;  /* 0x00000004eded7c11 */ /* 0x000fe4000f8e08ff */
[----:B------:R-:W-:Y:S02]  /*06c0*/  LOP3.LUT R2, R12, 0x1e0, R7, 0xf8, !PT ;  /* 0x000001e00c027812 */ /* 0x000fe400078ef807 */
[----:B------:R-:W-:Y:S02]  /*06d0*/  SHF.R.S32.HI R7, RZ, 0x1f, R13 ;  /* 0x0000001fff077819 */ /* 0x000fe4000001140d */
[----:B------:R-:W-:Y:S01]  /*06e0*/  LOP3.LUT R8, R2, 0x38, R4, 0x78, !PT ;  /* 0x0000003802087812 */ /* 0x000fe200078e7804 */
[----:B------:R-:W-:Y:S01]  /*06f0*/  IMAD.SHL.U32 R4, R15, 0x2, RZ ;  /* 0x000000020f047824 */ /* 0x000fe200078e00ff */
[----:B------:R-:W-:-:S02]  /*0700*/  LEA.HI R2, R7, R5, RZ, 0x2 ;  /* 0x0000000507027211 */ /* 0x000fc400078f10ff */
[----:B------:R-:W-:Y:S02]  /*0710*/  LOP3.LUT R9, R0, 0x18, R9, 0xf8, !PT ;  /* 0x0000001800097812 */ /* 0x000fe400078ef809 */
[----:B------:R-:W-:Y:S02]  /*0720*/  LEA.HI R0, R13, R5, RZ, 0x1 ;  /* 0x000000050d007211 */ /* 0x000fe400078f08ff */
[----:B------:R-:W-:Y:S02]  /*0730*/  LOP3.LUT R2, R2, 0xfffffffc, RZ, 0xc0, !PT ;  /* 0xfffffffc02027812 */ /* 0x000fe400078ec0ff */
[----:B------:R-:W-:-:S03]  /*0740*/  LOP3.LUT R0, R0, 0x3ffffe, RZ, 0xc0, !PT ;  /* 0x003ffffe00007812 */ /* 0x000fc600078ec0ff */
[C---:B------:R-:W-:Y:S02]  /*0750*/  IMAD.IADD R7, R5.reuse, 0x1, -R2 ;  /* 0x0000000105077824 */ /* 0x040fe400078e0a02 */
[----:B------:R-:W-:Y:S02]  /*0760*/  IMAD.SHL.U32 R2, R6, 0x40, RZ ;  /* 0x0000004006027824 */ /* 0x000fe400078e00ff */
[----:B------:R-:W-:Y:S01]  /*0770*/  IMAD.IADD R232, R5, 0x1, -R0 ;  /* 0x0000000105e87824 */ /* 0x000fe200078e0a00 */
[----:B------:R-:W-:Y:S01]  /*0780*/  LOP3.LUT R0, R14, 0x8, R17, 0xf8, !PT ;  /* 0x000000080e007812 */ /* 0x000fe200078ef811 */
[----:B------:R-:W-:Y:S01]  /*0790*/  IMAD R6, R7, 0x200, R4 ;  /* 0x0000020007067824 */ /* 0x000fe200078e0204 */
[----:B------:R-:W-:Y:S01]  /*07a0*/  LOP3.LUT R2, R2, 0x1c0, RZ, 0xc0, !PT ;  /* 0x000001c002027812 */ /* 0x000fe200078ec0ff */
[----:B------:R-:W-:Y:S01]  /*07b0*/  IMAD.SHL.U32 R4, R5, 0x8, RZ ;  /* 0x0000000805047824 */ /* 0x000fe200078e00ff */
[----:B------:R-:W-:Y:S01]  /*07c0*/  LOP3.LUT R3, R0, 0x38, R3, 0x78, !PT ;  /* 0x0000003800037812 */ /* 0x000fe200078e7803 */
[----:B------:R-:W-:-:S02]  /*07d0*/  IMAD.IADD R10, R6, 0x1, R10 ;  /* 0x00000001060a7824 */ /* 0x000fc400078e020a */
[----:B------:R-:W-:Y:S01]  /*07e0*/  IMAD R232, R232, 0x200, R8 ;  /* 0x00000200e8e87824 */ /* 0x000fe200078e0208 */
[----:B------:R-:W-:Y:S01]  /*07f0*/  LOP3.LUT R0, R4, 0x38, RZ, 0xc0, !PT ;  /* 0x0000003804007812 */ /* 0x000fe200078ec0ff */
[----:B------:R-:W-:Y:S01]  /*0800*/  IMAD.U32 R8, RZ, RZ, UR5 ;  /* 0x00000005ff087e24 */ /* 0x000fe2000f8e00ff */
[----:B------:R-:W-:Y:S01]  /*0810*/  SHF.R.U32.HI R4, RZ, 0x3, R2 ;  /* 0x00000003ff047819 */ /* 0x000fe20000011602 */
[----:B------:R-:W-:Y:S01]  /*0820*/  USHF.R.S32.HI UR5, URZ, 0x1f, UR46 ;  /* 0x0000001f3f057899 */ /* 0x000fe2000801142e */
[----:B------:R-:W-:Y:S02]  /*0830*/  LEA R249, R10, UR4, 0x1 ;  /* 0x000000040af97c11 */ /* 0x000fe4000f8e08ff */
[CC--:B------:R-:W-:Y:S02]  /*0840*/  LOP3.LUT R0, R4.reuse, R2.reuse, R0, 0x1e, !PT ;  /* 0x0000000204007212 */ /* 0x0c0fe400078e1e00 */
[C---:B------:R-:W-:Y:S01]  /*0850*/  LOP3.LUT R6, R4.reuse, R2, R12, 0x1e, !PT ;  /* 0x0000000204067212 */ /* 0x040fe200078e1e0c */
[----:B------:R-:W-:Y:S01]  /*0860*/  VIADD R250, R249, 0x10 ;  /* 0x00000010f9fa7836 */ /* 0x000fe20000000000 */
[----:B------:R-:W-:Y:S01]  /*0870*/  LOP3.LUT R5, R4, R9, R2, 0x1e, !PT ;  /* 0x0000000904057212 */ /* 0x000fe200078e1e02 */
[----:B------:R-:W-:Y:S01]  /*0880*/  IMAD R2, R11, 0x1000, R226 ;  /* 0x000010000b027824 */ /* 0x000fe200078e02e2 */
[----:B------:R-:W-:Y:S01]  /*0890*/  SHF.R.S32.HI R4, RZ, 0x2, R18 ;  /* 0x00000002ff047819 */ /* 0x000fe20000011412 */
[----:B------:R-:W-:Y:S01]  /*08a0*/  @P2 VIADD R250, R249, 0xfffffff0 ;  /* 0xfffffff0f9fa2836 */ /* 0x000fe20000000000 */
[----:B------:R-:W-:Y:S01]  /*08b0*/  LEA R3, R3, UR4, 0x1 ;  /* 0x0000000403037c11 */ /* 0x000fe2000f8e08ff */
[----:B------:R-:W-:-:S02]  /*08c0*/  IMAD.IADD R233, R2, 0x1, R0 ;  /* 0x0000000102e97824 */ /* 0x000fc400078e0200 */
[----:B------:R-:W-:Y:S02]  /*08d0*/  IMAD.U32 R0, RZ, RZ, UR6 ;  /* 0x00000006ff007e24 */ /* 0x000fe4000f8e00ff */
[----:B------:R-:W-:Y:S02]  /*08e0*/  IMAD.U32 R0, RZ, RZ, UR5 ;  /* 0x00000005ff007e24 */ /* 0x000fe4000f8e00ff */
[----:B------:R-:W-:Y:S01]  /*08f0*/  IMAD R2, R7, 0x400, R226 ;  /* 0x0000040007027824 */ /* 0x000fe200078e02e2 */
[----:B------:R-:W-:Y:S01]  /*0900*/  LOP3.LUT R226, R5, R226, RZ, 0xfc, !PT ;  /* 0x000000e205e27212 */ /* 0x000fe200078efcff */
[----:B------:R-:W-:Y:S02]  /*0910*/  IMAD.U32 R0, RZ, RZ, UR6 ;  /* 0x00000006ff007e24 */ /* 0x000fe4000f8e00ff */
[----:B------:R-:W-:Y:S01]  /*0920*/  IMAD.U32 R0, RZ, RZ, UR5 ;  /* 0x00000005ff007e24 */ /* 0x000fe2000f8e00ff */
[----:B------:R-:W-:Y:S01]  /*0930*/  UIADD3 UR5, UR4, 0x14000, URZ ;  /* 0x0001400004057890 */ /* 0x000fe2000fffe03f */
[----:B------:R-:W-:-:S02]  /*0940*/  IMAD.IADD R2, R2, 0x1, R6 ;  /* 0x0000000102027824 */ /* 0x000fc400078e0206 */
[----:B------:R-:W-:Y:S01]  /*0950*/  IMAD.U32 R0, RZ, RZ, UR6 ;  /* 0x00000006ff007e24 */ /* 0x000fe2000f8e00ff */
[----:B------:R-:W-:Y:S01]  /*0960*/  SEL R0, R224, 0xffffffe0, !P5 ;  /* 0xffffffe0e0007807 */ /* 0x000fe20006800000 */
[----:B------:R-:W-:Y:S01]  /*0970*/  IMAD R4, R7, 0x10, R4 ;  /* 0x0000001007047824 */ /* 0x000fe200078e0204 */
[----:B------:R-:W-:Y:S01]  /*0980*/  LEA R232, R232, UR5, 0x1 ;  /* 0x00000005e8e87c11 */ /* 0x000fe2000f8e08ff */
[----:B------:R-:W-:Y:S01]  /*0990*/  UIADD3 UR6, UR4, 0x10000, URZ ;  /* 0x0001000004067890 */ /* 0x000fe2000fffe03f */
[----:B------:R-:W-:Y:S01]  /*09a0*/  LEA R230, R234, UR5, 0x1 ;  /* 0x00000005eae67c11 */ /* 0x000fe2000f8e08ff */
[----:B------:R-:W-:Y:S01]  /*09b0*/  IMAD.IADD R252, R249, 0x1, R251 ;  /* 0x00000001f9fc7824 */ /* 0x000fe200078e02fb */
[----:B------:R-:W-:Y:S01]  /*09c0*/  SEL R224, R224, 0xffffffe0, !P3 ;  /* 0xffffffe0e0e07807 */ /* 0x000fe20005800000 */
[----:B------:R-:W-:Y:S01]  /*09d0*/  VIADD R235, R232, 0x20 ;  /* 0x00000020e8eb7836 */ /* 0x000fe20000000000 */
[----:B------:R-:W-:Y:S01]  /*09e0*/  LEA R2, R2, UR4, 0x1 ;  /* 0x0000000402027c11 */ /* 0x000fe2000f8e08ff */
[----:B------:R-:W-:Y:S01]  /*09f0*/  IMAD.IADD R229, R230, 0x1, R0 ;  /* 0x00000001e6e57824 */ /* 0x000fe200078e0200 */
[----:B------:R1:W-:Y:S01]  /*0a00*/  STL [R1+0x8], R4 ;  /* 0x0000080401007387 */ /* 0x0003e20000100800 */
[----:B------:R-:W-:Y:S01]  /*0a10*/  @P6 VIADD R235, R232, 0xffffffe0 ;  /* 0xffffffe0e8eb6836 */ /* 0x000fe20000000000 */
[----:B------:R-:W-:Y:S01]  /*0a20*/  LEA R226, R226, UR6, 0x1 ;  /* 0x00000006e2e27c11 */ /* 0x000fe2000f8e08ff */
[----:B------:R-:W-:-:S02]  /*0a30*/  IMAD.IADD R224, R2, 0x1, R224 ;  /* 0x0000000102e07824 */ /* 0x000fc400078e02e0 */
[----:B------:R-:W-:Y:S02]  /*0a40*/  IMAD.IADD R230, R230, 0x1, R231 ;  /* 0x00000001e6e67824 */ /* 0x000fe400078e02e7 */
[----:B------:R-:W-:Y:S02]  /*0a50*/  IMAD.IADD R228, R2, 0x1, R227 ;  /* 0x0000000102e47824 */ /* 0x000fe400078e02e3 */
[----:B------:R-:W-:Y:S02]  /*0a60*/  IMAD.IADD R231, R229, 0x1, R231 ;  /* 0x00000001e5e77824 */ /* 0x000fe400078e02e7 */
[----:B------:R-:W-:Y:S02]  /*0a70*/  IMAD.IADD R225, R225, 0x1, R3 ;  /* 0x00000001e1e17824 */ /* 0x000fe400078e0203 */
[----:B------:R-:W-:Y:S02]  /*0a80*/  IMAD.IADD R251, R251, 0x1, R250 ;  /* 0x00000001fbfb7824 */ /* 0x000fe400078e02fa */
[----:B------:R-:W-:-:S02]  /*0a90*/  VIADD R236, R235, 0x800 ;  /* 0x00000800ebec7836 */ /* 0x000fc40000000000 */
[----:B------:R-:W-:Y:S02]  /*0aa0*/  IMAD.IADD R227, R224, 0x1, R227 ;  /* 0x00000001e0e37824 */ /* 0x000fe400078e02e3 */
[----:B-1----:R-:W-:Y:S01]  /*0ab0*/  IMAD.U32 R4, RZ, RZ, UR7 ;  /* 0x00000007ff047e24 */ /* 0x002fe2000f8e00ff */
[----:B------:R-:W-:-:S06]  /*0ac0*/  ULDC.64 UR6, c[0x0][0x208] ;  /* 0x0000820000067ab9 */ /* 0x000fcc0000000a00 */
.L_x_38:
[----:B------:R-:W-:Y:S01]  /*0ad0*/  ULDC.64 UR8, c[0x0][0x308] ;  /* 0x0000c20000087ab9 */ /* 0x000fe20000000a00 */
[----:B------:R-:W-:Y:S01]  /*0ae0*/  ULDC.64 UR10, c[0x0][0x300] ;  /* 0x0000c000000a7ab9 */ /* 0x000fe20000000a00 */
[----:B------:R-:W-:Y:S02]  /*0af0*/  UISETP.NE.U32.AND UP3, UPT, UR8, URZ, UPT ;  /* 0x0000003f0800728c */ /* 0x000fe4000bf65070 */
[----:B------:R-:W-:Y:S02]  /*0b00*/  UISETP.NE.U32.AND UP4, UPT, UR10, URZ, UPT ;  /* 0x0000003f0a00728c */ /* 0x000fe4000bf85070 */
[----:B------:R-:W-:Y:S02]  /*0b10*/  UISETP.NE.AND.EX UP3, UPT, UR9, URZ, UPT, UP3 ;  /* 0x0000003f0900728c */ /* 0x000fe4000bf65330 */
[----:B------:R-:W-:Y:S02]  /*0b20*/  UISETP.NE.AND.EX UP4, UPT, UR11, URZ, UPT, UP4 ;  /* 0x0000003f0b00728c */ /* 0x000fe4000bf85340 */
[----:B------:R-:W-:-:S02]  /*0b30*/  USHF.R.S32.HI UR56, URZ, 0x1f, UR46 ;  /* 0x0000001f3f387899 */ /* 0x000fc4000801142e */
[----:B------:R-:W-:Y:S01]  /*0b40*/  USHF.L.U32 UR17, UR46, 0x2, URZ ;  /* 0x000000022e117899 */ /* 0x000fe2000800063f */
[----:B------:R-:W-:Y:S01]  /*0b50*/  PLOP3.LUT P1, PT, PT, PT, UP3, 0x80, 0x0 ;  /* 0x000000000000781c */ /* 0x000fe20003f2f038 */
[----:B------:R-:W-:Y:S01]  /*0b60*/  USHF.L.U64.HI UR5, UR46, 0x2, UR56 ;  /* 0x000000022e057899 */ /* 0x000fe20008010238 */
[----:B------:R-:W-:Y:S01]  /*0b70*/  PLOP3.LUT P2, PT, PT, PT, UP4, 0x80, 0x0 ;  /* 0x000000000000781c */ /* 0x000fe20003f4f048 */
[----:B------:R-:W-:Y:S01]  /*0b80*/  ULDC.64 UR12, c[0x0][0x2f0] ;  /* 0x0000bc00000c7ab9 */ /* 0x000fe20000000a00 */
[----:B------:R-:W-:Y:S02]  /*0b90*/  @UP3 UIADD3 UR8, UP0, UR17, UR8, URZ ;  /* 0x0000000811083290 */ /* 0x000fe4000ff1e03f */
[----:B------:R-:W-:Y:S02]  /*0ba0*/  UIADD3 UR16, UP2, UR17, UR12, URZ ;  /* 0x0000000c11107290 */ /* 0x000fe4000ff5e03f */
[----:B------:R-:W-:Y:S02]  /*0bb0*/  @UP3 UIADD3.X UR9, UR5, UR9, URZ, UP0, !UPT ;  /* 0x0000000905093290 */ /* 0x000fe400087fe43f */
[----:B------:R-:W-:Y:S01]  /*0bc0*/  UISETP.NE.U32.AND UP0, UPT, UR12, URZ, UPT ;  /* 0x0000003f0c00728c */ /* 0x000fe2000bf05070 */
[----:B-12---:R-:W-:Y:S01]  /*0bd0*/  IMAD.U32 R4, RZ, RZ, UR8 ;  /* 0x00000008ff047e24 */ /* 0x006fe2000f8e00ff */
[----:B------:R-:W-:-:S02]  /*0be0*/  @UP4 UIADD3 UR10, UP1, UR17, UR10, URZ ;  /* 0x0000000a110a4290 */ /* 0x000fc4000ff3e03f */
[----:B------:R-:W-:Y:S01]  /*0bf0*/  UIADD3.X UR12, UR5, UR13, URZ, UP2, !UPT ;  /* 0x0000000d050c7290 */ /* 0x000fe200097fe43f */
[----:B------:R-:W-:Y:S01]  /*0c00*/  IMAD.U32 R5, RZ, RZ, UR9 ;  /* 0x00000009ff057e24 */ /* 0x000fe2000f8e00ff */
[----:B------:R-:W-:Y:S02]  /*0c10*/  UISETP.NE.AND.EX UP2, UPT, UR13, URZ, UPT, UP0 ;  /* 0x0000003f0d00728c */ /* 0x000fe4000bf45300 */
[----:B------:R-:W-:Y:S01]  /*0c20*/  @UP4 UIADD3.X UR11, UR5, UR11, URZ, UP1, !UPT ;  /* 0x0000000b050b4290 */ /* 0x000fe20008ffe43f */
[----:B------:R-:W-:Y:S01]  /*0c30*/  IMAD.U32 R6, RZ, RZ, UR10 ;  /* 0x0000000aff067e24 */ /* 0x000fe2000f8e00ff */
[----:B------:R-:W-:Y:S01]  /*0c40*/  ULDC.U8 UR13, c[0x0][0x3c2] ;  /* 0x0000f080000d7ab9 */ /* 0x000fe20000000000 */
[----:B------:R-:W-:Y:S01]  /*0c50*/  ULDC.64 UR14, c[0x0][0x2f8] ;  /* 0x0000be00000e7ab9 */ /* 0x000fe20000000a00 */
[----:B------:R-:W-:Y:S01]  /*0c60*/  PLOP3.LUT P0, PT, PT, PT, UP2, 0x80, 0x0 ;  /* 0x000000000000781c */ /* 0x000fe20003f0f028 */
[----:B------:R-:W-:Y:S01]  /*0c70*/  UISETP.NE.AND UP1, UPT, UR13, URZ, UPT ;  /* 0x0000003f0d00728c */ /* 0x000fe2000bf25270 */
[----:B------:R-:W-:Y:S01]  /*0c80*/  IMAD.U32 R7, RZ, RZ, UR11 ;  /* 0x0000000bff077e24 */ /* 0x000fe2000f8e00ff */
[----:B------:R-:W-:-:S04]  /*0c90*/  UISETP.EQ.U32.AND UP4, UPT, UR14, URZ, UPT ;  /* 0x0000003f0e00728c */ /* 0x000fc8000bf82070 */
[----:B------:R-:W2:Y:S01]  /*0ca0*/  @P2 LDG.E R9, desc[UR6][R6.64] ;  /* 0x0000000606092981 */ /* 0x000ea2000c1e1900 */
[----:B------:R-:W-:Y:S02]  /*0cb0*/  UISETP.EQ.OR.EX UP4, UPT, UR15, URZ, !UP1, UP4 ;  /* 0x0000003f0f00728c */ /* 0x000fe4000cf82740 */
[----:B------:R-:W-:-:S04]  /*0cc0*/  UIADD3 UR8, UP0, UR17, UR14, URZ ;  /* 0x0000000e11087290 */ /* 0x000fc8000ff1e03f */
[----:B------:R-:W-:Y:S01]  /*0cd0*/  PLOP3.LUT P3, PT, PT, PT, UP4, 0x80, 0x0 ;  /* 0x000000000000781c */ /* 0x000fe20003f6f048 */
[----:B------:R-:W-:Y:S01]  /*0ce0*/  UIADD3.X UR5, UR5, UR15, URZ, UP0, !UPT ;  /* 0x0000000f05057290 */ /* 0x000fe200087fe43f */
[----:B---3--:R1:W3:Y:S02]  /*0cf0*/  @P1 LDG.E R7, desc[UR6][R4.64] ;  /* 0x0000000604071981 */ /* 0x0082e4000c1e1900 */
[----:B-1----:R-:W-:Y:S02]  /*0d00*/  IMAD.U32 R4, RZ, RZ, UR16 ;  /* 0x00000010ff047e24 */ /* 0x002fe4000f8e00ff */
[----:B------:R-:W-:-:S05]  /*0d10*/  IMAD.U32 R5, RZ, RZ, UR12 ;  /* 0x0000000cff057e24 */ /* 0x000fca000f8e00ff */
[----:B----4-:R-:W4:Y:S04]  /*0d20*/  @P0 LDG.E R8, desc[UR6][R4.64] ;  /* 0x0000000604080981 */ /* 0x010f28000c1e1900 */
[----:B-----5:R1:W5:Y:S02]  /*0d30*/  @P0 LDG.E R0, desc[UR6][R4.64+0x4] ;  /* 0x0000040604000981 */ /* 0x020364000c1e1900 */
[----:B-1----:R-:W-:Y:S01]  /*0d40*/  IMAD.U32 R4, RZ, RZ, UR8 ;  /* 0x00000008ff047e24 */ /* 0x002fe2000f8e00ff */
[----:B------:R-:W-:Y:S01]  /*0d50*/  UMOV UR18, URZ ;  /* 0x0000003f00127c82 */ /* 0x000fe20008000000 */
[----:B------:R-:W-:Y:S01]  /*0d60*/  IMAD.U32 R5, RZ, RZ, UR5 ;  /* 0x00000005ff057e24 */ /* 0x000fe2000f8e00ff */
[----:B------:R-:W-:Y:S01]  /*0d70*/  UMOV UR12, 0xffffffff ;  /* 0xffffffff000c7882 */ /* 0x000fe20000000000 */
[----:B------:R-:W-:Y:S01]  /*0d80*/  @!UP3 ULDC.64 UR8, c[0x0][0x318] ;  /* 0x0000c6000008bab9 */ /* 0x000fe20000000a00 */
[----:B------:R-:W-:-:S02]  /*0d90*/  @!UP3 ULDC UR5, c[0x0][0x2cc] ;  /* 0x0000b3000005bab9 */ /* 0x000fc40000000800 */
[----:B------:R-:W5:Y:S01]  /*0da0*/  @!P3 LDG.E R6, desc[UR6][R4.64] ;  /* 0x000000060406b981 */ /* 0x000f62000c1e1900 */
[----:B------:R-:W-:Y:S01]  /*0db0*/  @!UP3 UISETP.NE.U32.AND UP0, UPT, UR8, URZ, UPT ;  /* 0x0000003f0800b28c */ /* 0x000fe2000bf05070 */
[----:B------:R-:W-:Y:S01]  /*0dc0*/  UMOV UR23, 0xffffffff ;  /* 0xffffffff00177882 */ /* 0x000fe20000000000 */
[----:B------:R-:W-:Y:S02]  /*0dd0*/  USHF.L.U32 UR28, UR22, 0x5, URZ ;  /* 0x00000005161c7899 */ /* 0x000fe4000800063f */
[----:B------:R-:W-:Y:S01]  /*0de0*/  @!UP3 UISETP.NE.AND.EX UP0, UPT, UR9, URZ, UPT, UP0 ;  /* 0x0000003f0900b28c */ /* 0x000fe2000bf05300 */
[----:B------:R-:W-:-:S03]  /*0df0*/  ULDC UR8, c[0x0][0x2c8] ;  /* 0x0000b20000087ab9 */ /* 0x000fc60000000800 */
[----:B------:R-:W-:Y:S01]  /*0e00*/  @!UP3 USEL UR9, UR5, URZ, UP0 ;  /* 0x0000003f0509b287 */ /* 0x000fe20008000000 */
[----:B--2---:R-:W-:Y:S02]  /*0e10*/  @P2 R2UR UR18, R9 ;  /* 0x00000000091222ca */ /* 0x004fe400000e0000 */
[----:B---3--:R-:W-:Y:S02]  /*0e20*/  @P1 R2UR UR10, R7 ;  /* 0x00000000070a12ca */ /* 0x008fe400000e0000 */
[----:B------:R-:W-:-:S11]  /*0e30*/  ISETP.NE.U32.AND P1, PT, RZ, UR14, PT ;  /* 0x0000000eff007c0c */ /* 0x000fd6000bf25070 */
[----:B------:R-:W-:Y:S01]  /*0e40*/  @UP3 UIADD3 UR5, UR10, -UR18, URZ ;  /* 0x800000120a053290 */ /* 0x000fe2000fffe03f */
[----:B----4-:R-:W-:Y:S02]  /*0e50*/  @P0 R2UR UR12, R8 ;  /* 0x00000000080c02ca */ /* 0x010fe400000e0000 */
[----:B-----5:R-:W-:Y:S02]  /*0e60*/  @P0 R2UR UR11, R0 ;  /* 0x00000000000b02ca */ /* 0x020fe400000e0000 */
[----:B------:R-:W-:Y:S02]  /*0e70*/  ISETP.NE.AND.EX P0, PT, RZ, UR15, PT, P1 ;  /* 0x0000000fff007c0c */ /* 0x000fe4000bf05310 */
[----:B------:R-:W-:-:S11]  /*0e80*/  @!P3 R2UR UR23, R6 ;  /* 0x000000000617b2ca */ /* 0x000fd600000e0000 */
[----:B------:R-:W-:Y:S05]  /*0e90*/  @!P0 BRA `(.L_x_6) ;  /* 0x0000000000188947 */ /* 0x000fea0003800000 */
[----:B------:R-:W-:-:S13]  /*0ea0*/  PLOP3.LUT P0, PT, PT, PT, UP1, 0x80, 0x0 ;  /* 0x000000000000781c */ /* 0x000fda0003f0f018 */
[----:B------:R-:W2:Y:S04]  /*0eb0*/  @P0 LDG.E R0, desc[UR6][R4.64+0x4] ;  /* 0x0000040604000981 */ /* 0x000ea8000c1e1900 */
[----:B------:R-:W3:Y:S01]  /*0ec0*/  @!P0 LDG.E R4, desc[UR6][R4.64] ;  /* 0x0000000604048981 */ /* 0x000ee2000c1e1900 */
[----:B--2---:R-:W-:-:S13]  /*0ed0*/  @P0 R2UR UR8, R0 ;  /* 0x00000000000802ca */ /* 0x004fda00000e0000 */
[----:B------:R-:W-:-:S07]  /*0ee0*/  @UP1 UIADD3 UR8, UR8, -UR23, URZ ;  /* 0x8000001708081290 */ /* 0x000fce000fffe03f */
[----:B---3--:R-:W-:-:S15]  /*0ef0*/  @!P0 R2UR UR8, R4 ;  /* 0x00000000040882ca */ /* 0x008fde00000e0000 */
.L_x_6:
[----:B------:R-:W-:Y:S02]  /*0f00*/  @!UP3 UIADD3 UR5, UR9, UR8, -UR18 ;  /* 0x000000080905b290 */ /* 0x000fe4000fffe812 */
[----:B------:R-:W-:Y:S02]  /*0f10*/  @UP2 UIADD3 UR36, UR11, -UR12, URZ ;  /* 0x8000000c0b242290 */ /* 0x000fe4000fffe03f */
[----:B------:R-:W-:-:S05]  /*0f20*/  UISETP.GT.AND UP0, UPT, UR5, UR28, UPT ;  /* 0x0000001c0500728c */ /* 0x000fca000bf04270 */
[----:B------:R-:W-:Y:S01]  /*0f30*/  @!UP2 ULDC UR36, c[0x0][0x2c4] ;  /* 0x0000b1000024aab9 */ /* 0x000fe20000000800 */
[----:B------:R-:W-:-:S13]  /*0f40*/  PLOP3.LUT P0, PT, PT, PT, UP0, 0x80, 0x0 ;  /* 0x000000000000781c */ /* 0x000fda0003f0f008 */
[----:B------:R-:W-:Y:S05]  /*0f50*/  @!P0 BRA `(.L_x_7) ;  /* 0x0000006c00188947 */ /* 0x000fea0003800000 */
[----:B------:R-:W1:Y:S01]  /*0f60*/  LDC R8, c[0x0][0x278] ;  /* 0x00009e00ff087b82 */ /* 0x000e620000000800 */
[----:B------:R-:W-:Y:S01]  /*0f70*/  IABS R6, UR54 ;  /* 0x0000003600067c13 */ /* 0x000fe20008000000 */
[----:B------:R-:W-:Y:S01]  /*0f80*/  ULDC.64 UR10, c[0x0][0x488] ;  /* 0x00012200000a7ab9 */ /* 0x000fe20000000a00 */
[----:B------:R-:W-:Y:S01]  /*0f90*/  ULDC.64 UR8, c[0x0][0x228] ;  /* 0x00008a0000087ab9 */ /* 0x000fe20000000a00 */
[----:B------:R-:W-:Y:S02]  /*0fa0*/  UISETP.NE.AND UP1, UPT, UR12, -0x1, UPT ;  /* 0xffffffff0c00788c */ /* 0x000fe4000bf25270 */
[----:B------:R-:W-:Y:S02]  /*0fb0*/  UISETP.NE.AND UP0, UPT, UR23, -0x1, UPT ;  /* 0xffffffff1700788c */ /* 0x000fe4000bf05270 */
[----:B------:R-:W2:Y:S01]  /*0fc0*/  S2UR UR14, SR_CTAID.X ;  /* 0x00000000000e79c3 */ /* 0x000ea20000002500 */
[----:B------:R-:W-:Y:S01]  /*0fd0*/  UIMAD UR13, UR56, UR8, URZ ;  /* 0x00000008380d72a4 */ /* 0x000fe2000f8e023f */
[----:B------:R-:W-:Y:S01]  /*0fe0*/  ULDC.64 UR26, c[0x0][0x240] ;  /* 0x00009000001a7ab9 */ /* 0x000fe20000000a00 */
[----:B------:R-:W-:-:S02]  /*0ff0*/  ULDC UR57, c[0x0][0x2d4] ;  /* 0x0000b50000397ab9 */ /* 0x000fc40000000800 */
[----:B------:R-:W-:Y:S02]  /*1000*/  UIMAD UR25, UR46, UR9, UR13 ;  /* 0x000000092e1972a4 */ /* 0x000fe4000f8e020d */
[----:B------:R-:W-:Y:S02]  /*1010*/  UIADD3 UR13, UR36, 0x3f, URZ ;  /* 0x0000003f240d7890 */ /* 0x000fe4000fffe03f */
[----:B------:R-:W-:Y:S01]  /*1020*/  UIMAD.WIDE.U32 UR16, UR46, UR8, URZ ;  /* 0x000000082e1072a5 */ /* 0x000fe2000f8e003f */
[----:B------:R-:W-:Y:S01]  /*1030*/  ULDC.U8 UR31, c[0x0][0x480] ;  /* 0x00012000001f7ab9 */ /* 0x000fe20000000000 */
[----:B------:R-:W-:Y:S01]  /*1040*/  ULDC.U8 UR30, c[0x0][0x3d8] ;  /* 0x0000f600001e7ab9 */ /* 0x000fe20000000000 */
[----:B------:R-:W-:Y:S02]  /*1050*/  USHF.R.S32.HI UR21, URZ, 0x1f, UR13 ;  /* 0x0000001f3f157899 */ /* 0x000fe4000801140d */
[----:B------:R-:W-:Y:S01]  /*1060*/  @UP0 UIADD3 UR19, UR18, UR23, URZ ;  /* 0x0000001712130290 */ /* 0x000fe2000fffe03f */
[----:B-1----:R-:W-:Y:S01]  /*1070*/  IABS R7, R8 ;  /* 0x0000000800077213 */ /* 0x002fe20000000000 */
[----:B------:R-:W-:Y:S01]  /*1080*/  USHF.R.S32.HI UR35, URZ, 0x1f, UR57 ;  /* 0x0000001f3f237899 */ /* 0x000fe20008011439 */
[----:B------:R-:W-:Y:S01]  /*1090*/  ISETP.NE.AND P3, PT, R8, RZ, PT ;  /* 0x000000ff0800720c */ /* 0x000fe20003f65270 */
[----:B------:R-:W-:Y:S01]  /*10a0*/  @!UP1 ULDC.64 UR8, c[0x0][0x418] ;  /* 0x0001060000089ab9 */ /* 0x000fe20000000a00 */
[----:B------:R-:W1:Y:S01]  /*10b0*/  I2F.RP R4, R7 ;  /* 0x0000000700047306 */ /* 0x000e620000209400 */
[----:B------:R-:W-:-:S02]  /*10c0*/  UISETP.NE.AND UP4, UPT, UR31, URZ, UPT ;  /* 0x0000003f1f00728c */ /* 0x000fc4000bf85270 */
[----:B------:R-:W-:Y:S02]  /*10d0*/  UISETP.NE.AND UP3, UPT, UR30, URZ, UPT ;  /* 0x0000003f1e00728c */ /* 0x000fe4000bf65270 */
[----:B--2---:R-:W-:Y:S01]  /*10e0*/  UIMAD.WIDE.U32 UR32, UR14, UR10, URZ ;  /* 0x0000000a0e2072a5 */ /* 0x004fe2000f8e003f */
[----:B------:R-:W-:Y:S01]  /*10f0*/  @UP0 ULDC.64 UR30, c[0x0][0x248] ;  /* 0x00009200001e0ab9 */ /* 0x000fe20000000a00 */
[----:B------:R-:W-:Y:S02]  /*1100*/  ULEA.HI UR39, UR21, UR13, URZ, 0x6 ;  /* 0x0000000d15277291 */ /* 0x000fe4000f8f303f */
[----:B------:R-:W-:Y:S02]  /*1110*/  UIMAD UR50, UR14, UR11, UR33 ;  /* 0x0000000b0e3272a4 */ /* 0x000fe4000f8e0221 */
[----:B------:R-:W-:Y:S01]  /*1120*/  USHF.L.U32 UR14, UR46, 0x7, URZ ;  /* 0x000000072e0e7899 */ /* 0x000fe2000800063f */
[----:B------:R-:W-:Y:S01]  /*1130*/  @UP1 ULDC.64 UR10, c[0x0][0x420] ;  /* 0x00010800000a1ab9 */ /* 0x000fe20000000a00 */
[----:B-1----:R-:W1:Y:S02]  /*1140*/  MUFU.RCP R4, R4 ;  /* 0x0000000400047308 */ /* 0x002e640000001000 */
[----:B------:R-:W-:-:S02]  /*1150*/  USEL UR34, UR14, URZ, UP2 ;  /* 0x0000003f0e227287 */ /* 0x000fc40009000000 */
[----:B------:R-:W-:Y:S02]  /*1160*/  UIMAD.WIDE.U32 UR14, UR12, UR26, URZ ;  /* 0x0000001a0c0e72a5 */ /* 0x000fe4000f8e003f */
[----:B------:R-:W-:Y:S02]  /*1170*/  @UP1 UIMAD.WIDE.U32 UR42, UR12, UR10, URZ ;  /* 0x0000000a0c2a12a5 */ /* 0x000fe4000f8e003f */
[----:B------:R-:W-:Y:S02]  /*1180*/  @!UP1 UIMAD UR10, UR56, UR8, URZ ;  /* 0x00000008380a92a4 */ /* 0x000fe4000f8e023f */
[----:B------:R-:W-:Y:S02]  /*1190*/  USEL UR44, UR16, UR14, !UP1 ;  /* 0x0000000e102c7287 */ /* 0x000fe4000c800000 */
[----:B------:R-:W-:Y:S02]  /*11a0*/  UIADD3 UR37, UR17, UR25, URZ ;  /* 0x0000001911257290 */ /* 0x000fe4000fffe03f */
[----:B------:R-:W-:-:S02]  /*11b0*/  @UP0 UIMAD.WIDE.U32 UR16, UR19, UR30, URZ ;  /* 0x0000001e131002a5 */ /* 0x000fc4000f8e003f */
[----:B------:R-:W-:Y:S01]  /*11c0*/  UIMAD UR13, UR35, UR46, URZ ;  /* 0x0000002e230d72a4 */ /* 0x000fe2000f8e023f */
[----:B-1----:R-:W-:Y:S01]  /*11d0*/  VIADD R4, R4, 0xffffffe ;  /* 0x0ffffffe04047836 */ /* 0x002fe20000000000 */
[----:B------:R-:W-:Y:S01]  /*11e0*/  ULDC UR59, c[0x0][0x2dc] ;  /* 0x0000b700003b7ab9 */ /* 0x000fe20000000800 */
[----:B------:R-:W-:Y:S01]  /*11f0*/  ULDC UR58, c[0x0][0x270] ;  /* 0x00009c00003a7ab9 */ /* 0x000fe20000000800 */
[----:B------:R-:W-:Y:S01]  /*1200*/  @UP1 UIMAD UR38, UR12, UR11, UR43 ;  /* 0x0000000b0c2612a4 */ /* 0x000fe2000f8e022b */
[----:B------:R-:W1:Y:S01]  /*1210*/  F2I.FTZ.U32.TRUNC.NTZ R5, R4 ;  /* 0x0000000400057305 */ /* 0x000e62000021f000 */
[----:B------:R-:W-:Y:S02]  /*1220*/  @!UP1 UIMAD.WIDE.U32 UR40, UR46, UR8, URZ ;  /* 0x000000082e2892a5 */ /* 0x000fe4000f8e003f */
[----:B------:R-:W-:Y:S02]  /*1230*/  @!UP1 UIMAD UR33, UR46, UR9, UR10 ;  /* 0x000000092e2192a4 */ /* 0x000fe4000f8e020a */
[----:B------:R-:W-:-:S02]  /*1240*/  UIMAD.WIDE UR8, UR59, UR58, URZ ;  /* 0x0000003a3b0872a5 */ /* 0x000fc4000f8e023f */
[----:B------:R-:W-:Y:S02]  /*1250*/  UIMAD.WIDE.U32 UR10, UR46, UR57, URZ ;  /* 0x000000392e0a72a5 */ /* 0x000fe4000f8e003f */
[----:B------:R-:W-:Y:S02]  /*1260*/  UIMAD UR13, UR56, UR57, UR13 ;  /* 0x00000039380d72a4 */ /* 0x000fe4000f8e020d */
[----:B------:R-:W-:Y:S01]  /*1270*/  UIMAD UR24, UR12, UR27, URZ ;  /* 0x0000001b0c1872a4 */ /* 0x000fe2000f8e023f */
[----:B------:R-:W-:Y:S01]  /*1280*/  @UP0 UMOV UR45, UR16 ;  /* 0x00000010002d0c82 */ /* 0x000fe20008000000 */
[----:B------:R-:W-:Y:S01]  /*1290*/  UIMAD UR16, UR9, UR10, URZ ;  /* 0x0000000a091072a4 */ /* 0x000fe2000f8e023f */
[----:B-1----:R-:W-:Y:S01]  /*12a0*/  IMAD.MOV R0, RZ, RZ, -R5 ;  /* 0x000000ffff007224 */ /* 0x002fe200078e0a05 */
[----:B------:R-:W-:Y:S01]  /*12b0*/  UIADD3 UR13, UR11, UR13, URZ ;  /* 0x0000000d0b0d7290 */ /* 0x000fe2000fffe03f */
[----:B------:R-:W-:Y:S01]  /*12c0*/  IMAD.MOV.U32 R4, RZ, RZ, RZ ;  /* 0x000000ffff047224 */ /* 0x000fe200078e00ff */
[----:B------:R-:W-:Y:S01]  /*12d0*/  @UP1 UIADD3 UR37, UR15, UR24, URZ ;  /* 0x000000180f251290 */ /* 0x000fe2000fffe03f */
[----:B------:R-:W-:Y:S01]  /*12e0*/  IMAD R0, R0, R7, RZ ;  /* 0x0000000700007224 */ /* 0x000fe200078e02ff */
[----:B------:R-:W-:-:S02]  /*12f0*/  UIMAD.WIDE.U32 UR14, UR8, UR10, URZ ;  /* 0x0000000a080e72a5 */ /* 0x000fc4000f8e003f */
[----:B------:R-:W-:Y:S01]  /*1300*/  UIMAD UR13, UR8, UR13, UR16 ;  /* 0x0000000d080d72a4 */ /* 0x000fe2000f8e0210 */
[----:B------:R-:W-:Y:S01]  /*1310*/  IMAD.HI.U32 R0, R5, R0, R4 ;  /* 0x0000000005007227 */ /* 0x000fe200078e0004 */
[----:B------:R-:W-:Y:S01]  /*1320*/  MOV R4, R6 ;  /* 0x0000000600047202 */ /* 0x000fe20000000f00 */
[----:B------:R-:W-:Y:S01]  /*1330*/  ULDC UR51, c[0x0][0x2c4] ;  /* 0x0000b10000337ab9 */ /* 0x000fe20000000800 */
[----:B------:R-:W-:Y:S02]  /*1340*/  UIMAD.WIDE.U32 UR10, UR8, UR12, URZ ;  /* 0x0000000c080a72a5 */ /* 0x000fe4000f8e003f */
[----:B------:R-:W-:Y:S01]  /*1350*/  @UP3 UIMAD UR16, UR46, UR51, URZ ;  /* 0x000000332e1032a4 */ /* 0x000fe2000f8e023f */
[----:B------:R-:W-:Y:S01]  /*1360*/  IMAD.HI.U32 R0, R0, R4, RZ ;  /* 0x0000000400007227 */ /* 0x000fe200078e00ff */
[----:B------:R-:W-:Y:S02]  /*1370*/  UIADD3 UR48, UR15, UR13, URZ ;  /* 0x0000000d0f307290 */ /* 0x000fe4000fffe03f */
[----:B------:R-:W-:Y:S01]  /*1380*/  @UP0 UIMAD UR19, UR19, UR31, URZ ;  /* 0x0000001f131302a4 */ /* 0x000fe2000f8e023f */
[----:B------:R-:W-:Y:S01]  /*1390*/  IMAD.MOV R5, RZ, RZ, -R0 ;  /* 0x000000ffff057224 */ /* 0x000fe200078e0a00 */
[----:B------:R-:W-:-:S02]  /*13a0*/  ULOP3.LUT UR13, UR39, 0xffffffc0, URZ, 0xc0, !UPT ;  /* 0xffffffc0270d7892 */ /* 0x000fc4000f8ec03f */
[----:B------:R-:W-:Y:S01]  /*13b0*/  USEL UR55, UR14, UR10, !UP1 ;  /* 0x0000000a0e377287 */ /* 0x000fe2000c800000 */
[C---:B------:R-:W-:Y:S01]  /*13c0*/  IMAD R4, R7.reuse, R5, R4 ;  /* 0x0000000507047224 */ /* 0x040fe200078e0204 */
[----:B------:R-:W-:Y:S02]  /*13d0*/  USHF.L.U64.HI UR20, UR46, 0x7, UR56 ;  /* 0x000000072e147899 */ /* 0x000fe40008010238 */
[----:B------:R-:W-:Y:S02]  /*13e0*/  @UP3 USEL UR10, UR16, UR12, !UP1 ;  /* 0x0000000c100a3287 */ /* 0x000fe4000c800000 */
[----:B------:R-:W-:Y:S01]  /*13f0*/  ISETP.GT.U32.AND P0, PT, R7, R4, PT ;  /* 0x000000040700720c */ /* 0x000fe20003f04070 */
[----:B------:R-:W-:Y:S02]  /*1400*/  @UP0 UIADD3 UR47, UR17, UR19, URZ ;  /* 0x00000013112f0290 */ /* 0x000fe4000fffe03f */
[----:B------:R-:W-:Y:S01]  /*1410*/  UIADD3 UR14, UR13, -0x40, URZ ;  /* 0xffffffc00d0e7890 */ /* 0x000fe2000fffe03f */
[----:B------:R-:W-:Y:S01]  /*1420*/  @UP3 ULDC UR17, c[0x0][0x2e4] ;  /* 0x0000b90000113ab9 */ /* 0x000fe20000000800 */
[----:B------:R-:W-:-:S02]  /*1430*/  USEL UR20, UR20, URZ, UP2 ;  /* 0x0000003f14147287 */ /* 0x000fc40009000000 */
[----:B------:R-:W-:Y:S02]  /*1440*/  @!UP1 UIADD3 UR38, UR41, UR33, URZ ;  /* 0x0000002129269290 */ /* 0x000fe4000fffe03f */
[----:B------:R-:W-:Y:S02]  /*1450*/  @!UP3 UIMAD UR15, UR46, UR58, UR54 ;  /* 0x0000003a2e0fb2a4 */ /* 0x000fe4000f8e0236 */
[----:B------:R-:W-:Y:S02]  /*1460*/  @UP3 UIMAD UR19, UR54, UR17, UR10 ;  /* 0x00000011361332a4 */ /* 0x000fe4000f8e020a */
[----:B------:R-:W-:Y:S01]  /*1470*/  @!P0 IMAD.IADD R4, R4, 0x1, -R7 ;  /* 0x0000000104048824 */ /* 0x000fe200078e0a07 */
[----:B------:R-:W-:Y:S01]  /*1480*/  USHF.R.S32.HI UR33, URZ, 0x1f, UR14 ;  /* 0x0000001f3f217899 */ /* 0x000fe2000801140e */
[----:B------:R-:W-:Y:S01]  /*1490*/  @!P0 IADD3 R0, R0, 0x1, RZ ;  /* 0x0000000100008810 */ /* 0x000fe20007ffe0ff */
[----:B------:R-:W-:Y:S01]  /*14a0*/  UIADD3 UR10, UP2, UR14, UR34, URZ ;  /* 0x000000220e0a7290 */ /* 0x000fe2000ff5e03f */
[----:B------:R-:W-:Y:S01]  /*14b0*/  PLOP3.LUT P0, PT, PT, PT, UP0, 0x80, 0x0 ;  /* 0x000000000000781c */ /* 0x000fe20003f0f008 */
[----:B------:R-:W-:Y:S01]  /*14c0*/  @!UP3 UIMAD UR19, UR15, UR51, URZ ;  /* 0x000000330f13b2a4 */ /* 0x000fe2000f8e023f */
[----:B------:R-:W-:Y:S01]  /*14d0*/  ISETP.GE.U32.AND P1, PT, R4, R7, PT ;  /* 0x000000070400720c */ /* 0x000fe20003f26070 */
[----:B------:R-:W-:Y:S01]  /*14e0*/  UIMAD UR13, UR9, UR12, URZ ;  /* 0x0000000c090d72a4 */ /* 0x000fe2000f8e023f */
[----:B------:R-:W-:Y:S01]  /*14f0*/  LOP3.LUT R4, R8, UR54, RZ, 0x3c, !PT ;  /* 0x0000003608047c12 */ /* 0x000fe2000f8e3cff */
[----:B------:R-:W-:-:S02]  /*1500*/  UIADD3.X UR15, UR33, UR20, URZ, UP2, !UPT ;  /* 0x00000014210f7290 */ /* 0x000fc400097fe43f */
[----:B------:R-:W-:Y:S01]  /*1510*/  UIMAD UR9, UR9, UR10, URZ ;  /* 0x0000000a090972a4 */ /* 0x000fe2000f8e023f */
[----:B------:R-:W-:Y:S01]  /*1520*/  ISETP.GE.AND P2, PT, R4, RZ, PT ;  /* 0x000000ff0400720c */ /* 0x000fe20003f46270 */
[----:B------:R-:W-:Y:S01]  /*1530*/  @UP0 UIADD3 UR29, UR18, UR23, URZ ;  /* 0x00000017121d0290 */ /* 0x000fe2000fffe03f */
[----:B------:R-:W-:Y:S01]  /*1540*/  @UP0 ULDC.64 UR16, c[0x0][0x250] ;  /* 0x0000940000100ab9 */ /* 0x000fe20000000a00 */
[----:B------:R-:W-:Y:S02]  /*1550*/  UIMAD.WIDE.U32 UR34, UR8, UR10, URZ ;  /* 0x0000000a082272a5 */ /* 0x000fe4000f8e003f */
[----:B------:R-:W-:Y:S02]  /*1560*/  UIMAD UR10, UR8, UR15, UR9 ;  /* 0x0000000f080a72a4 */ /* 0x000fe4000f8e0209 */
[----:B------:R-:W-:Y:S01]  /*1570*/  @P1 VIADD R0, R0, 0x1 ;  /* 0x0000000100001836 */ /* 0x000fe20000000000 */
[----:B------:R-:W-:Y:S01]  /*1580*/  @UP0 UIMAD.WIDE.U32 UR8, UR29, UR16, URZ ;  /* 0x000000101d0802a5 */ /* 0x000fe2000f8e003f */
[----:B------:R-:W-:Y:S01]  /*1590*/  PLOP3.LUT P1, PT, PT, PT, UP3, 0x80, 0x0 ;  /* 0x000000000000781c */ /* 0x000fe20003f2f038 */
[----:B------:R-:W-:Y:S01]  /*15a0*/  @UP1 UIADD3 UR48, UR11, UR13, URZ ;  /* 0x0000000d0b301290 */ /* 0x000fe2000fffe03f */
[----:B------:R-:W-:Y:S01]  /*15b0*/  IMAD.MOV.U32 R21, RZ, RZ, R0 ;  /* 0x000000ffff157224 */ /* 0x000fe200078e0000 */
[----:B------:R-:W-:-:S02]  /*15c0*/  UIMAD UR49, UR54, UR59, URZ ;  /* 0x0000003b363172a4 */ /* 0x000fc4000f8e023f */
[----:B------:R-:W-:Y:S02]  /*15d0*/  @UP0 UIMAD UR11, UR29, UR17, URZ ;  /* 0x000000111d0b02a4 */ /* 0x000fe4000f8e023f */
[----:B------:R-:W-:Y:S01]  /*15e0*/  USEL UR52, UR32, URZ, UP4 ;  /* 0x0000003f20347287 */ /* 0x000fe2000a000000 */
[----:B------:R-:W-:Y:S01]  /*15f0*/  @!P2 IADD3 R21, -R21, RZ, RZ ;  /* 0x000000ff1515a210 */ /* 0x000fe20007ffe1ff */
[----:B------:R-:W-:Y:S01]  /*1600*/  USEL UR51, UR50, URZ, UP4 ;  /* 0x0000003f32337287 */ /* 0x000fe2000a000000 */
[----:B------:R-:W-:Y:S01]  /*1610*/  @!P3 LOP3.LUT R21, RZ, R8, RZ, 0x33, !PT ;  /* 0x00000008ff15b212 */ /* 0x000fe200078e33ff */
[----:B------:R-:W-:Y:S02]  /*1620*/  USHF.R.S32.HI UR53, URZ, 0x1f, UR49 ;  /* 0x0000001f3f357899 */ /* 0x000fe40008011431 */
[----:B------:R-:W-:Y:S02]  /*1630*/  @UP0 UIADD3 UR32, UR9, UR11, URZ ;  /* 0x0000000b09200290 */ /* 0x000fe4000fffe03f */
[----:B------:R-:W-:Y:S01]  /*1640*/  UIADD3 UR50, UR35, UR10, URZ ;  /* 0x0000000a23327290 */ /* 0x000fe2000fffe03f */
[----:B------:R-:W-:Y:S01]  /*1650*/  @UP0 UMOV UR29, UR8 ;  /* 0x00000008001d0c82 */ /* 0x000fe20008000000 */
[----:B------:R-:W-:Y:S10]  /*1660*/  @P0 BRA `(.L_x_8) ;  /* 0x0000000000300947 */ /* 0x000ff40003800000 */
[----:B------:R-:W-:Y:S01]  /*1670*/  USHF.R.S32.HI UR8, URZ, 0x1f, UR18 ;  /* 0x0000001f3f087899 */ /* 0x000fe20008011412 */
[----:B------:R-:W-:-:S03]  /*1680*/  ULDC.64 UR30, c[0x0][0x248] ;  /* 0x00009200001e7ab9 */ /* 0x000fc60000000a00 */
[----:B------:R-:W-:Y:S02]  /*1690*/  UIMAD UR10, UR8, UR30, URZ ;  /* 0x0000001e080a72a4 */ /* 0x000fe4000f8e023f */
[----:B------:R-:W-:Y:S02]  /*16a0*/  UIMAD.WIDE.U32 UR8, UR18, UR30, URZ ;  /* 0x0000001e120872a5 */ /* 0x000fe4000f8e003f */
[----:B------:R-:W-:-:S04]  /*16b0*/  UIMAD UR10, UR18, UR31, UR10 ;  /* 0x0000001f120a72a4 */ /* 0x000fc8000f8e020a */
[----:B------:R-:W-:-:S03]  /*16c0*/  UIADD3 UR9, UR9, UR10, URZ ;  /* 0x0000000a09097290 */ /* 0x000fc6000fffe03f */
[----:B------:R-:W-:Y:S02]  /*16d0*/  ULDC.64 UR10, c[0x0][0x230] ;  /* 0x00008c00000a7ab9 */ /* 0x000fe40000000a00 */
[----:B------:R-:W-:Y:S02]  /*16e0*/  UIMAD.WIDE.U32 UR8, UR46, UR10, UR8 ;  /* 0x0000000a2e0872a5 */ /* 0x000fe4000f8e0008 */
[----:B------:R-:W-:-:S04]  /*16f0*/  UIMAD UR10, UR56, UR10, URZ ;  /* 0x0000000a380a72a4 */ /* 0x000fc8000f8e023f */
[----:B------:R-:W-:Y:S01]  /*1700*/  UIMAD UR10, UR46, UR11, UR10 ;  /* 0x0000000b2e0a72a4 */ /* 0x000fe2000f8e020a */
[----:B------:R-:W-:-:S03]  /*1710*/  UMOV UR45, UR8 ;  /* 0x00000008002d7c82 */ /* 0x000fc60008000000 */
[----:B------:R-:W-:-:S12]  /*1720*/  UIADD3 UR47, UR9, UR10, URZ ;  /* 0x0000000a092f7290 */ /* 0x000fd8000fffe03f */
.L_x_8:
[----:B------:R-:W-:Y:S05]  /*1730*/  @P0 BRA `(.L_x_9) ;  /* 0x0000000000300947 */ /* 0x000fea0003800000 */
[----:B------:R-:W-:Y:S01]  /*1740*/  USHF.R.S32.HI UR8, URZ, 0x1f, UR18 ;  /* 0x0000001f3f087899 */ /* 0x000fe20008011412 */
[----:B------:R-:W-:-:S03]  /*1750*/  ULDC.64 UR16, c[0x0][0x250] ;  /* 0x0000940000107ab9 */ /* 0x000fc60000000a00 */
[----:B------:R-:W-:Y:S02]  /*1760*/  UIMAD UR10, UR8, UR16, URZ ;  /* 0x00000010080a72a4 */ /* 0x000fe4000f8e023f */
[----:B------:R-:W-:Y:S02]  /*1770*/  UIMAD.WIDE.U32 UR8, UR18, UR16, URZ ;  /* 0x00000010120872a5 */ /* 0x000fe4000f8e003f */
[----:B------:R-:W-:-:S04]  /*1780*/  UIMAD UR10, UR18, UR17, UR10 ;  /* 0x00000011120a72a4 */ /* 0x000fc8000f8e020a */
[----:B------:R-:W-:-:S03]  /*1790*/  UIADD3 UR9, UR9, UR10, URZ ;  /* 0x0000000a09097290 */ /* 0x000fc6000fffe03f */
[----:B------:R-:W-:Y:S02]  /*17a0*/  ULDC.64 UR10, c[0x0][0x238] ;  /* 0x00008e00000a7ab9 */ /* 0x000fe40000000a00 */
[----:B------:R-:W-:Y:S02]  /*17b0*/  UIMAD UR13, UR56, UR10, URZ ;  /* 0x0000000a380d72a4 */ /* 0x000fe4000f8e023f */
[----:B------:R-:W-:Y:S02]  /*17c0*/  UIMAD.WIDE.U32 UR8, UR46, UR10, UR8 ;  /* 0x0000000a2e0872a5 */ /* 0x000fe4000f8e0008 */
[----:B------:R-:W-:-:S04]  /*17d0*/  UIMAD UR11, UR46, UR11, UR13 ;  /* 0x0000000b2e0b72a4 */ /* 0x000fc8000f8e020d */
[----:B------:R-:W-:Y:S01]  /*17e0*/  UIADD3 UR32, UR9, UR11, URZ ;  /* 0x0000000b09207290 */ /* 0x000fe2000fffe03f */
[----:B------:R-:W-:Y:S02]  /*17f0*/  UMOV UR29, UR8 ;  /* 0x00000008001d7c82 */ /* 0x000fe40008000000 */
.L_x_9:
[----:B------:R-:W-:Y:S01]  /*1800*/  @UP1 UMOV UR21, UR42 ;  /* 0x0000002a00151c82 */ /* 0x000fe20008000000 */
[----:B------:R-:W-:Y:S01]  /*1810*/  @!UP1 UMOV UR21, UR40 ;  /* 0x0000002800159c82 */ /* 0x000fe20008000000 */
[----:B------:R-:W-:Y:S01]  /*1820*/  SHF.R.S32.HI R33, RZ, 0x1f, R21 ;  /* 0x0000001fff217819 */ /* 0x000fe20000011415 */
[----:B------:R-:W-:Y:S06]  /*1830*/  @!P1 BRA `(.L_x_10) ;  /* 0x00000000001c9947 */ /* 0x000fec0003800000 */
[----:B------:R-:W-:Y:S01]  /*1840*/  @!UP1 UIMAD UR12, UR46, UR57, URZ ;  /* 0x000000392e0c92a4 */ /* 0x000fe2000f8e023f */
[----:B------:R-:W-:Y:S01]  /*1850*/  ULDC UR8, c[0x0][0x2c0] ;  /* 0x0000b00000087ab9 */ /* 0x000fe20000000800 */
[----:B------:R-:W-:Y:S02]  /*1860*/  ULDC UR9, c[0x0][0x2e4] ;  /* 0x0000b90000097ab9 */ /* 0x000fe40000000800 */
[----:B------:R-:W-:Y:S02]  /*1870*/  ULEA UR9, UR8, UR9, 0x7 ;  /* 0x0000000908097291 */ /* 0x000fe4000f8e383f */
[----:B------:R-:W-:-:S04]  /*1880*/  ULEA UR8, UR46, UR12, 0x7 ;  /* 0x0000000c2e087291 */ /* 0x000fc8000f8e383f */
[----:B------:R-:W-:Y:S01]  /*1890*/  UIMAD UR8, UR9, UR54, UR8 ;  /* 0x00000036090872a4 */ /* 0x000fe2000f8e0208 */
[----:B------:R-:W-:Y:S11]  /*18a0*/  BRA `(.L_x_11) ;  /* 0x0000000000087947 */ /* 0x000ff60003800000 */
.L_x_10:
[----:B------:R-:W-:-:S04]  /*18b0*/  UIMAD UR8, UR46, UR58, UR54 ;  /* 0x0000003a2e0872a4 */ /* 0x000fc8000f8e0236 */
[----:B------:R-:W-:-:S12]  /*18c0*/  UIMAD UR8, UR8, UR57, URZ ;  /* 0x00000039080872a4 */ /* 0x000fd8000f8e023f */
.L_x_11:
[----:B------:R-:W1:Y:S01]  /*18d0*/  S2R R6, SR_TID.X ;  /* 0x0000000000067919 */ /* 0x000e620000002100 */
[----:B------:R-:W2:Y:S01]  /*18e0*/  LDC.64 R8, c[0x0][0x420] ;  /* 0x00010800ff087b82 */ /* 0x000ea20000000a00 */
[----:B------:R-:W-:Y:S01]  /*18f0*/  ULDC UR40, c[0x0][0x2d0] ;  /* 0x0000b40000287ab9 */ /* 0x000fe20000000800 */
[----:B------:R-:W-:Y:S01]  /*1900*/  UIADD3 UR10, UR14, UR8, URZ ;  /* 0x000000080e0a7290 */ /* 0x000fe2000fffe03f */
[----:B------:R-:W-:Y:S01]  /*1910*/  BSSY B1, `(.L_x_7) ;  /* 0x000062a000017945 */ /* 0x000fe20003800000 */
[----:B------:R-:W-:Y:S02]  /*1920*/  UIMAD UR8, UR59, UR58, URZ ;  /* 0x0000003a3b0872a4 */ /* 0x000fe4000f8e023f */
[----:B------:R-:W-:Y:S01]  /*1930*/  UISETP.GE.AND UP2, UPT, UR36, 0x1, UPT ;  /* 0x000000012400788c */ /* 0x000fe2000bf46270 */
[----:B------:R-:W-:Y:S01]  /*1940*/  ULDC.64 UR12, c[0x0][0x478] ;  /* 0x00011e00000c7ab9 */ /* 0x000fe20000000a00 */
[----:B------:R-:W-:Y:S02]  /*1950*/  USHF.R.S32.HI UR41, URZ, 0x1f, UR54 ;  /* 0x0000001f3f297899 */ /* 0x000fe40008011436 */
[----:B------:R-:W-:-:S02]  /*1960*/  UIMAD.WIDE UR10, UR10, 0x4, UR12 ;  /* 0x000000040a0a78a5 */ /* 0x000fc4000f8e020c */
[----:B------:R-:W-:Y:S01]  /*1970*/  PLOP3.LUT P2, PT, PT, PT, UP2, 0x80, 0x0 ;  /* 0x000000000000781c */ /* 0x000fe20003f4f028 */
[----:B------:R-:W-:Y:S01]  /*1980*/  UIADD3 UR15, UR14, UR19, URZ ;  /* 0x000000130e0f7290 */ /* 0x000fe2000fffe03f */
[----:B------:R-:W-:Y:S01]  /*1990*/  ULDC.64 UR12, c[0x0][0x428] ;  /* 0x00010a00000c7ab9 */ /* 0x000fe20000000a00 */
[----:B------:R-:W-:Y:S01]  /*19a0*/  ULDC.64 UR24, c[0x0][0x258] ;  /* 0x0000960000187ab9 */ /* 0x000fe20000000a00 */
[----:B------:R-:W-:Y:S01]  /*19b0*/  UIMAD UR19, UR41, UR12, URZ ;  /* 0x0000000c291372a4 */ /* 0x000fe2000f8e023f */
[----:B------:R-:W-:Y:S01]  /*19c0*/  IMAD.U32 R29, RZ, RZ, UR12 ;  /* 0x0000000cff1d7e24 */ /* 0x000fe2000f8e00ff */
[----:B------:R-:W-:Y:S02]  /*19d0*/  UIMAD UR20, UR41, UR24, URZ ;  /* 0x00000018291472a4 */ /* 0x000fe4000f8e023f */
[----:B------:R-:W-:Y:S01]  /*19e0*/  UIMAD UR19, UR54, UR13, UR19 ;  /* 0x0000000d361372a4 */ /* 0x000fe2000f8e0213 */
[----:B------:R-:W-:Y:S01]  /*19f0*/  ULDC.64 UR42, c[0x0][0x2b0] ;  /* 0x0000ac00002a7ab9 */ /* 0x000fe20000000a00 */
[----:B--2---:R-:W-:Y:S01]  /*1a00*/  IMAD R10, R8, UR33, RZ ;  /* 0x00000021080a7c24 */ /* 0x004fe2000f8e02ff */
[----:B------:R-:W-:-:S02]  /*1a10*/  ULEA.HI.SX32 UR39, UR39, 0xffffffff, 0x1a ;  /* 0xffffffff27277891 */ /* 0x000fc4000f8fd23f */
[----:B------:R-:W-:Y:S01]  /*1a20*/  UIMAD UR20, UR54, UR25, UR20 ;  /* 0x00000019361472a4 */ /* 0x000fe2000f8e0214 */
[----:B------:R-:W-:Y:S01]  /*1a30*/  IMAD R12, R9, UR14, R10 ;  /* 0x0000000e090c7c24 */ /* 0x000fe2000f8e020a */
[----:B-1----:R-:W-:-:S04]  /*1a40*/  SHF.R.S32.HI R0, RZ, 0x1f, R6 ;  /* 0x0000001fff007819 */ /* 0x002fc80000011406 */
[CC--:B------:R-:W-:Y:S02]  /*1a50*/  LEA.HI R20, R0.reuse, R6.reuse, RZ, 0x3 ;  /* 0x0000000600147211 */ /* 0x0c0fe400078f18ff */
[----:B------:R-:W-:Y:S02]  /*1a60*/  LEA.HI R0, R0, R6, RZ, 0x5 ;  /* 0x0000000600007211 */ /* 0x000fe400078f28ff */
[----:B------:R-:W-:Y:S02]  /*1a70*/  LOP3.LUT R4, R20, 0xfffffff8, RZ, 0xc0, !PT ;  /* 0xfffffff814047812 */ /* 0x000fe400078ec0ff */
[----:B------:R-:W-:Y:S02]  /*1a80*/  LOP3.LUT R5, R0, 0xffffffe0, RZ, 0xc0, !PT ;  /* 0xffffffe000057812 */ /* 0x000fe400078ec0ff */
[----:B------:R-:W-:Y:S01]  /*1a90*/  SHF.R.S32.HI R0, RZ, 0x5, R0 ;  /* 0x00000005ff007819 */ /* 0x000fe20000011400 */
[C---:B------:R-:W-:Y:S01]  /*1aa0*/  IMAD.IADD R32, R6.reuse, 0x1, -R4 ;  /* 0x0000000106207824 */ /* 0x040fe200078e0a04 */
[----:B------:R-:W-:Y:S01]  /*1ab0*/  SHF.R.S32.HI R20, RZ, 0x3, R20 ;  /* 0x00000003ff147819 */ /* 0x000fe20000011414 */
[----:B------:R-:W-:-:S02]  /*1ac0*/  IMAD.IADD R5, R6, 0x1, -R5 ;  /* 0x0000000106057824 */ /* 0x000fc400078e0a05 */
[----:B------:R-:W-:Y:S01]  /*1ad0*/  IMAD.SHL.U32 R4, R32, 0x8, RZ ;  /* 0x0000000820047824 */ /* 0x000fe200078e00ff */
[----:B------:R-:W-:Y:S01]  /*1ae0*/  SHF.R.S32.HI R34, RZ, 0x1f, R20 ;  /* 0x0000001fff227819 */ /* 0x000fe20000011414 */
[----:B------:R-:W-:Y:S01]  /*1af0*/  IMAD R0, R0, UR8, R5 ;  /* 0x0000000800007c24 */ /* 0x000fe2000f8e0205 */
[----:B------:R-:W-:Y:S01]  /*1b00*/  USHF.L.U32 UR8, UR8, 0x6, URZ ;  /* 0x0000000608087899 */ /* 0x000fe2000800063f */
[C---:B------:R-:W-:Y:S01]  /*1b10*/  VIADD R10, R4.reuse, 0x80 ;  /* 0x00000080040a7836 */ /* 0x040fe20000000000 */
[----:B------:R-:W-:Y:S01]  /*1b20*/  SHF.R.S32.HI R5, RZ, 0x1f, R4 ;  /* 0x0000001fff057819 */ /* 0x000fe20000011404 */
[C---:B------:R-:W-:Y:S01]  /*1b30*/  VIADD R11, R4.reuse, 0x40 ;  /* 0x00000040040b7836 */ /* 0x040fe20000000000 */
[----:B------:R-:W-:Y:S01]  /*1b40*/  UIADD3 UR9, UP1, UP0, UR34, UR8, UR49 ;  /* 0x0000000822097290 */ /* 0x000fe2000f83e031 */
[----:B------:R-:W-:Y:S01]  /*1b50*/  IADD3 R6, P0, R4, UR21, RZ ;  /* 0x0000001504067c10 */ /* 0x000fe2000ff1e0ff */
[----:B------:R-:W-:Y:S01]  /*1b60*/  USHF.R.S32.HI UR8, URZ, 0x1f, UR8 ;  /* 0x0000001f3f087899 */ /* 0x000fe20008011408 */
[----:B------:R-:W-:Y:S01]  /*1b70*/  ISETP.GE.AND P6, PT, R10, UR40, PT ;  /* 0x000000280a007c0c */ /* 0x000fe2000bfc6270 */
[C---:B------:R-:W-:Y:S01]  /*1b80*/  VIADD R10, R4.reuse, 0xc0 ;  /* 0x000000c0040a7836 */ /* 0x040fe20000000000 */
[----:B------:R-:W-:Y:S01]  /*1b90*/  ISETP.GE.AND P1, PT, R11, UR40, PT ;  /* 0x000000280b007c0c */ /* 0x000fe2000bf26270 */
[----:B------:R-:W-:Y:S01]  /*1ba0*/  UIADD3.X UR8, UR50, UR8, UR53, UP1, UP0 ;  /* 0x0000000832087290 */ /* 0x000fe20008fe0435 */
[----:B------:R-:W-:Y:S01]  /*1bb0*/  ISETP.GE.AND P5, PT, R4, UR40, PT ;  /* 0x0000002804007c0c */ /* 0x000fe2000bfa6270 */
[----:B------:R-:W-:Y:S01]  /*1bc0*/  UIADD3 UR9, UP1, UP0, UR52, UR9, UR55 ;  /* 0x0000000934097290 */ /* 0x000fe2000f83e037 */
[----:B------:R-:W-:Y:S01]  /*1bd0*/  ISETP.GE.AND P3, PT, R10, UR40, PT ;  /* 0x000000280a007c0c */ /* 0x000fe2000bf66270 */
[----:B------:R-:W-:Y:S01]  /*1be0*/  ULDC.64 UR34, c[0x0][0x400] ;  /* 0x0001000000227ab9 */ /* 0x000fe20000000a00 */
[----:B------:R-:W-:Y:S01]  /*1bf0*/  SEL R11, RZ, 0xffffffff, P1 ;  /* 0xffffffffff0b7807 */ /* 0x000fe20000800000 */
[----:B------:R-:W-:Y:S01]  /*1c00*/  UIADD3.X UR8, UR51, UR8, UR48, UP1, UP0 ;  /* 0x0000000833087290 */ /* 0x000fe20008fe0430 */
[----:B------:R-:W-:-:S02]  /*1c10*/  P2R R35, PR, RZ, 0x8 ;  /* 0x00000008ff237803 */ /* 0x000fc40000000000 */
[----:B------:R-:W-:Y:S01]  /*1c20*/  IADD3.X R7, R5, UR38, RZ, P0, !PT ;  /* 0x0000002605077c10 */ /* 0x000fe200087fe4ff */
[----:B------:R-:W-:Y:S01]  /*1c30*/  IMAD.SHL.U32 R11, R11, 0x2, RZ ;  /* 0x000000020b0b7824 */ /* 0x000fe200078e00ff */
[----:B------:R-:W-:Y:S01]  /*1c40*/  IADD3 R24, P0, R20, UR14, RZ ;  /* 0x0000000e14187c10 */ /* 0x000fe2000ff1e0ff */
[----:B------:R1:W-:Y:S01]  /*1c50*/  STL [R1], R35 ;  /* 0x0000002301007387 */ /* 0x0003e20000100800 */
[----:B------:R-:W-:Y:S01]  /*1c60*/  SEL R10, RZ, 0x1, P5 ;  /* 0x00000001ff0a7807 */ /* 0x000fe20002800000 */
[----:B------:R-:W-:Y:S01]  /*1c70*/  IMAD.WIDE.U32 R6, R8, UR14, R6 ;  /* 0x0000000e08067c25 */ /* 0x000fe2000f8e0006 */
[----:B------:R-:W-:Y:S01]  /*1c80*/  IADD3.X R26, R34, UR33, RZ, P0, !PT ;  /* 0x00000021221a7c10 */ /* 0x000fe200087fe4ff */
[----:B------:R-:W-:Y:S01]  /*1c90*/  UIMAD.WIDE UR14, UR15, 0x4, UR42 ;  /* 0x000000040f0e78a5 */ /* 0x000fe2000f8e022a */
[----:B------:R-:W-:Y:S01]  /*1ca0*/  LOP3.LUT R16, R11, 0x2, R10, 0xe2, !PT ;  /* 0x000000020b107812 */ /* 0x000fe200078ee20a */
[----:B------:R-:W-:Y:S01]  /*1cb0*/  IMAD.IADD R7, R7, 0x1, R12 ;  /* 0x0000000107077824 */ /* 0x000fe200078e020c */
[----:B------:R-:W-:Y:S01]  /*1cc0*/  IADD3 R10, P0, R0, UR9, RZ ;  /* 0x00000009000a7c10 */ /* 0x000fe2000ff1e0ff */
[----:B------:R-:W-:Y:S01]  /*1cd0*/  IMAD R11, R26, UR26, RZ ;  /* 0x0000001a1a0b7c24 */ /* 0x000fe2000f8e02ff */
[----:B------:R-:W-:Y:S01]  /*1ce0*/  P2R R248, PR, RZ, 0x2 ;  /* 0x00000002fff87803 */ /* 0x000fe20000000000 */
[----:B------:R-:W-:Y:S01]  /*1cf0*/  IMAD.WIDE.U32 R12, R24, UR26, R4 ;  /* 0x0000001a180c7c25 */ /* 0x000fe2000f8e0004 */
[----:B------:R-:W-:-:S02]  /*1d00*/  LEA.HI.X.SX32 R15, R0, UR8, 0x1, P0 ;  /* 0x00000008000f7c11 */ /* 0x000fc400080f0eff */
[----:B------:R-:W-:Y:S01]  /*1d10*/  LEA R238, P0, R10, UR34, 0x2 ;  /* 0x000000220aee7c11 */ /* 0x000fe2000f8010ff */
[----:B------:R-:W-:Y:S01]  /*1d20*/  IMAD R31, R24, UR27, R11 ;  /* 0x0000001b181f7c24 */ /* 0x000fe2000f8e020b */
[----:B------:R-:W-:Y:S01]  /*1d30*/  SEL R14, RZ, 0x4, P6 ;  /* 0x00000004ff0e7807 */ /* 0x000fe20003000000 */
[----:B------:R-:W-:Y:S01]  /*1d40*/  IMAD.WIDE.U32 R6, R29, UR54, R6 ;  /* 0x000000361d067c25 */ /* 0x000fe2000f8e0006 */
[----:B------:R-:W-:Y:S02]  /*1d50*/  IADD3 R22, P1, R12, UR44, RZ ;  /* 0x0000002c0c167c10 */ /* 0x000fe4000ff3e0ff */
[----:B------:R-:W-:Y:S01]  /*1d60*/  SEL R0, RZ, 0x8, P3 ;  /* 0x00000008ff007807 */ /* 0x000fe20001800000 */
[----:B------:R-:W-:Y:S01]  /*1d70*/  VIADD R11, R7, UR19 ;  /* 0x00000013070b7c36 */ /* 0x000fe20008000000 */
[----:B------:R-:W-:Y:S01]  /*1d80*/  LEA.HI.X R239, R10, UR35, R15, 0x2, P0 ;  /* 0x000000230aef7c11 */ /* 0x000fe200080f140f */
[----:B------:R-:W-:Y:S01]  /*1d90*/  IMAD.MOV.U32 R10, RZ, RZ, R6 ;  /* 0x000000ffff0a7224 */ /* 0x000fe200078e0006 */
[----:B------:R-:W-:-:S02]  /*1da0*/  IADD3.X R23, R13, UR37, R31, P1, !PT ;  /* 0x000000250d177c10 */ /* 0x000fc40008ffe41f */
[----:B------:R-:W-:Y:S01]  /*1db0*/  LOP3.LUT R25, R0, R16, R14, 0xfe, !PT ;  /* 0x0000001000197212 */ /* 0x000fe200078efe0e */
[----:B-1----:R-:W-:Y:S06]  /*1dc0*/  @!P2 BRA `(.L_x_12) ;  /* 0x0000005400bca947 */ /* 0x002fec0003800000 */
[----:B------:R-:W2:Y:S01]  /*1dd0*/  LDL R44, [R1+0x8] ;  /* 0x00000800012c7983 */ /* 0x000ea20000100800 */
[----:B------:R-:W-:Y:S01]  /*1de0*/  PLOP3.LUT P0, PT, PT, PT, UP4, 0x80, 0x0 ;  /* 0x000000000000781c */ /* 0x000fe20003f0f048 */
[----:B------:R-:W-:Y:S01]  /*1df0*/  UIMAD UR8, UR22, -0x20, UR5 ;  /* 0xffffffe0160878a4 */ /* 0x000fe2000f8e0205 */
[----:B------:R-:W-:Y:S01]  /*1e00*/  BSSY B0, `(.L_x_13) ;  /* 0x0000045000007945 */ /* 0x000fe20003800000 */
[----:B------:R-:W-:Y:S01]  /*1e10*/  UMOV UR12, UR10 ;  /* 0x0000000a000c7c82 */ /* 0x000fe20008000000 */
[----:B------:R-:W-:Y:S01]  /*1e20*/  UMOV UR10, UR14 ;  /* 0x0000000e000a7c82 */ /* 0x000fe20008000000 */
[----:B------:R-:W-:Y:S01]  /*1e30*/  UMOV UR9, UR15 ;  /* 0x0000000f00097c82 */ /* 0x000fe20008000000 */
[----:B------:R-:W-:-:S07]  /*1e40*/  IMAD.U32 R30, RZ, RZ, UR24 ;  /* 0x00000018ff1e7e24 */ /* 0x000fce000f8e00ff */
[----:B------:R-:W-:Y:S01]  /*1e50*/  @P0 BAR.SYNC.DEFER_BLOCKING 0x0 ;  /* 0x0000000000000b1d */ /* 0x000fe20000010000 */
[----:B------:R-:W-:-:S05]  /*1e60*/  ISETP.GE.AND P2, PT, R20, UR8, PT ;  /* 0x0000000814007c0c */ /* 0x000fca000bf46270 */
[----:B------:R-:W-:Y:S02]  /*1e70*/  UMOV UR8, UR39 ;  /* 0x0000002700087c82 */ /* 0x000fe40008000000 */
[----:B------:R-:W-:-:S06]  /*1e80*/  UIMAD UR13, UR8, -0x40, UR36 ;  /* 0xffffffc0080d78a4 */ /* 0x000fcc000f8e0224 */
[----:B------:R1:W-:Y:S04]  /*1e90*/  @P2 STS.128 [R237+0x14000], RZ ;  /* 0x014000ffed002388 */ /* 0x0003e80000000c00 */
[----:B------:R1:W-:Y:S04]  /*1ea0*/  @P2 STS.128 [R237+0x15000], RZ ;  /* 0x015000ffed002388 */ /* 0x0003e80000000c00 */
[----:B------:R1:W-:Y:S04]  /*1eb0*/  @P2 STS.128 [R237+0x16000], RZ ;  /* 0x016000ffed002388 */ /* 0x0003e80000000c00 */
[----:B------:R1:W-:Y:S01]  /*1ec0*/  @P2 STS.128 [R237+0x17000], RZ ;  /* 0x017000ffed002388 */ /* 0x0003e20000000c00 */
[----:B--2---:R-:W-:Y:S01]  /*1ed0*/  IMAD.SHL.U32 R27, R44, 0x4, RZ ;  /* 0x000000042c1b7824 */ /* 0x004fe200078e00ff */
[----:B------:R-:W-:Y:S01]  /*1ee0*/  SHF.R.S32.HI R246, RZ, 0x1f, R44 ;  /* 0x0000001ffff67819 */ /* 0x000fe2000001142c */
[----:B-1----:R-:W-:Y:S06]  /*1ef0*/  @P2 BRA `(.L_x_14) ;  /* 0x0000000000d42947 */ /* 0x002fec0003800000 */
[----:B------:R-:W-:Y:S01]  /*1f00*/  LOP3.LUT R0, R25, 0x1, RZ, 0xc0, !PT ;  /* 0x0000000119007812 */ /* 0x000fe200078ec0ff */
[----:B------:R-:W-:Y:S01]  /*1f10*/  IMAD.U32 R6, RZ, RZ, UR28 ;  /* 0x0000001cff067e24 */ /* 0x000fe2000f8e00ff */
[----:B------:R-:W-:Y:S01]  /*1f20*/  ULDC.64 UR14, c[0x0][0x268] ;  /* 0x00009a00000e7ab9 */ /* 0x000fe20000000a00 */
[----:B------:R-:W-:Y:S02]  /*1f30*/  P2R R28, PR, RZ, 0x4 ;  /* 0x00000004ff1c7803 */ /* 0x000fe40000000000 */
[----:B------:R-:W-:Y:S02]  /*1f40*/  ISETP.NE.U32.AND P4, PT, R0, 0x1, PT ;  /* 0x000000010000780c */ /* 0x000fe40003f85070 */
[----:B------:R-:W-:-:S04]  /*1f50*/  IADD3 R0, P0, R20, UR28, RZ ;  /* 0x0000001c14007c10 */ /* 0x000fc8000ff1e0ff */
[----:B------:R-:W-:Y:S01]  /*1f60*/  LEA.HI.X.SX32 R12, R6, R34, 0x1, P0 ;  /* 0x00000022060c7211 */ /* 0x000fe200000f0eff */
[----:B------:R-:W-:-:S04]  /*1f70*/  IMAD.WIDE.U32 R6, R0, UR16, R4 ;  /* 0x0000001000067c25 */ /* 0x000fc8000f8e0004 */
[----:B------:R-:W-:Y:S01]  /*1f80*/  IMAD R12, R12, UR16, RZ ;  /* 0x000000100c0c7c24 */ /* 0x000fe2000f8e02ff */
[----:B------:R-:W-:Y:S01]  /*1f90*/  IADD3 R6, P0, R6, UR29, RZ ;  /* 0x0000001d06067c10 */ /* 0x000fe2000ff1e0ff */
[----:B------:R-:W1:Y:S02]  /*1fa0*/  @!P4 LDC.64 R18, c[0x0][0x220] ;  /* 0x00008800ff12cb82 */ /* 0x000e640000000a00 */
[----:B------:R-:W-:Y:S02]  /*1fb0*/  IMAD R12, R0, UR17, R12 ;  /* 0x00000011000c7c24 */ /* 0x000fe4000f8e020c */
[----:B------:R-:W-:-:S03]  /*1fc0*/  IMAD R0, R33, UR14, RZ ;  /* 0x0000000e21007c24 */ /* 0x000fc6000f8e02ff */
[----:B------:R-:W-:Y:S01]  /*1fd0*/  IADD3.X R7, R7, UR32, R12, P0, !PT ;  /* 0x0000002007077c10 */ /* 0x000fe200087fe40c */
[C---:B------:R-:W-:Y:S02]  /*1fe0*/  IMAD R0, R21.reuse, UR15, R0 ;  /* 0x0000000f15007c24 */ /* 0x040fe4000f8e0200 */
[----:B------:R-:W-:-:S04]  /*1ff0*/  IMAD.WIDE.U32 R6, R21, UR14, R6 ;  /* 0x0000000e15067c25 */ /* 0x000fc8000f8e0006 */
[----:B------:R-:W-:Y:S01]  /*2000*/  IMAD.IADD R7, R7, 0x1, R0 ;  /* 0x0000000107077824 */ /* 0x000fe200078e0200 */
[----:B------:R-:W-:-:S04]  /*2010*/  LOP3.LUT R0, R25, 0xff, RZ, 0xc0, !PT ;  /* 0x000000ff19007812 */ /* 0x000fc800078ec0ff */
[C---:B------:R-:W-:Y:S02]  /*2020*/  LOP3.LUT P3, RZ, R0.reuse, 0x2, RZ, 0xc0, !PT ;  /* 0x0000000200ff7812 */ /* 0x040fe4000786c0ff */
[----:B------:R-:W-:Y:S02]  /*2030*/  LOP3.LUT P1, RZ, R0, 0x4, RZ, 0xc0, !PT ;  /* 0x0000000400ff7812 */ /* 0x000fe4000782c0ff */
[----:B-1----:R-:W-:-:S04]  /*2040*/  @!P4 LEA R18, P0, R6, R18, 0x1 ;  /* 0x000000120612c211 */ /* 0x002fc800078008ff */
[----:B------:R-:W-:-:S05]  /*2050*/  @!P4 LEA.HI.X R19, R6, R19, R7, 0x1, P0 ;  /* 0x000000130613c211 */ /* 0x000fca00000f0c07 */
[----:B------:R-:W1:Y:S01]  /*2060*/  @P3 LDC.64 R16, c[0x0][0x220] ;  /* 0x00008800ff103b82 */ /* 0x000e620000000a00 */
[----:B------:R-:W-:Y:S01]  /*2070*/  @!PT LDS RZ, [RZ] ;  /* 0x00000000fffff984 */ /* 0x000fe20000000800 */
[----:B------:R-:W-:Y:S01]  /*2080*/  @!PT LDS RZ, [RZ] ;  /* 0x00000000fffff984 */ /* 0x000fe20000000800 */
[----:B------:R-:W-:Y:S01]  /*2090*/  @!PT LDS RZ, [RZ] ;  /* 0x00000000fffff984 */ /* 0x000fe20000000800 */
[----:B------:R2:W-:Y:S04]  /*20a0*/  @!P4 LDGSTS.E.BYPASS.LTC128B.128 [R237+0x14000], desc[UR6][R18.64] ;  /* 0x1400000012edcfae */ /* 0x0005e8000b901d46 */
[----:B------:R2:W-:Y:S03]  /*20b0*/  @P4 STS.128 [R237+0x14000], RZ ;  /* 0x014000ffed004388 */ /* 0x0005e60000000c00 */
[----:B------:R-:W3:Y:S01]  /*20c0*/  @P1 LDC.64 R14, c[0x0][0x220] ;  /* 0x00008800ff0e1b82 */ /* 0x000ee20000000a00 */
[----:B-1----:R-:W-:-:S04]  /*20d0*/  @P3 LEA R16, P0, R6, R16, 0x1 ;  /* 0x0000001006103211 */ /* 0x002fc800078008ff */
[C---:B------:R-:W-:Y:S02]  /*20e0*/  @P3 LEA.HI.X R17, R6.reuse, R17, R7, 0x1, P0 ;  /* 0x0000001106113211 */ /* 0x040fe400000f0c07 */
[----:B---3--:R-:W-:-:S03]  /*20f0*/  @P1 LEA R14, P0, R6, R14, 0x1 ;  /* 0x0000000e060e1211 */ /* 0x008fc600078008ff */
[----:B------:R-:W-:Y:S01]  /*2100*/  @!PT LDS RZ, [RZ] ;  /* 0x00000000fffff984 */ /* 0x000fe20000000800 */
[----:B------:R-:W-:Y:S01]  /*2110*/  @!PT LDS RZ, [RZ] ;  /* 0x00000000fffff984 */ /* 0x000fe20000000800 */
[----:B------:R-:W-:Y:S01]  /*2120*/  @!PT LDS RZ, [RZ] ;  /* 0x00000000fffff984 */ /* 0x000fe20000000800 */
[----:B------:R2:W-:Y:S01]  /*2130*/  @P3 LDGSTS.E.BYPASS.LTC128B.128 [R237+0x15000], desc[UR6][R16.64+0x80] ;  /* 0x1500008010ed3fae */ /* 0x0005e2000b901d46 */
[----:B------:R-:W-:-:S03]  /*2140*/  @P1 LEA.HI.X R15, R6, R15, R7, 0x1, P0 ;  /* 0x0000000f060f1211 */ /* 0x000fc600000f0c07 */
[----:B------:R2:W-:Y:S01]  /*2150*/  @!P3 STS.128 [R237+0x15000], RZ ;  /* 0x015000ffed00b388 */ /* 0x0005e20000000c00 */
[----:B------:R-:W-:-:S03]  /*2160*/  LOP3.LUT P0, RZ, R0, 0x8, RZ, 0xc0, !PT ;  /* 0x0000000800ff7812 */ /* 0x000fc6000780c0ff */
[----:B------:R-:W-:Y:S01]  /*2170*/  @!PT LDS RZ, [RZ] ;  /* 0x00000000fffff984 */ /* 0x000fe20000000800 */
[----:B------:R-:W-:Y:S01]  /*2180*/  @!PT LDS RZ, [RZ] ;  /* 0x00000000fffff984 */ /* 0x000fe20000000800 */
[----:B------:R-:W-:Y:S01]  /*2190*/  @!PT LDS RZ, [RZ] ;  /* 0x00000000fffff984 */ /* 0x000fe20000000800 */
[----:B------:R2:W-:Y:S04]  /*21a0*/  @P1 LDGSTS.E.BYPASS.LTC128B.128 [R237+0x16000], desc[UR6][R14.64+0x100] ;  /* 0x160001000eed1fae */ /* 0x0005e8000b901d46 */
[----:B------:R2:W-:Y:S06]  /*21b0*/  @!P1 STS.128 [R237+0x16000], RZ ;  /* 0x016000ffed009388 */ /* 0x0005ec0000000c00 */
[----:B------:R-:W1:Y:S02]  /*21c0*/  @P0 LDC.64 R12, c[0x0][0x220] ;  /* 0x00008800ff0c0b82 */ /* 0x000e640000000a00 */
[----:B-1----:R-:W-:-:S04]  /*21d0*/  @P0 LEA R12, P2, R6, R12, 0x1 ;  /* 0x0000000c060c0211 */ /* 0x002fc800078408ff */
[----:B------:R-:W-:Y:S02]  /*21e0*/  @P0 LEA.HI.X R13, R6, R13, R7, 0x1, P2 ;  /* 0x0000000d060d0211 */ /* 0x000fe400010f0c07 */
[----:B------:R-:W-:-:S03]  /*21f0*/  ISETP.NE.AND P2, PT, R28, RZ, PT ;  /* 0x000000ff1c00720c */ /* 0x000fc60003f45270 */
[----:B------:R-:W-:Y:S01]  /*2200*/  @!PT LDS RZ, [RZ] ;  /* 0x00000000fffff984 */ /* 0x000fe20000000800 */
[----:B------:R-:W-:Y:S01]  /*2210*/  @!PT LDS RZ, [RZ] ;  /* 0x00000000fffff984 */ /* 0x000fe20000000800 */
[----:B------:R-:W-:Y:S01]  /*2220*/  @!PT LDS RZ, [RZ] ;  /* 0x00000000fffff984 */ /* 0x000fe20000000800 */
[----:B------:R2:W-:Y:S04]  /*2230*/  @P0 LDGSTS.E.BYPASS.LTC128B.128 [R237+0x17000], desc[UR6][R12.64+0x180] ;  /* 0x170001800ced0fae */ /* 0x0005e8000b901d46 */
[----:B------:R2:W-:Y:S04]  /*2240*/  @!P0 STS.128 [R237+0x17000], RZ ;  /* 0x017000ffed008388 */ /* 0x0005e80000000c00 */
.L_x_14:
[----:B------:R-:W-:Y:S05]  /*2250*/  BSYNC B0 ;  /* 0x0000000000007941 */ /* 0x000fea0003800000 */
.L_x_13:
[C---:B------:R-:W-:Y:S01]  /*2260*/  ISETP.GE.AND P1, PT, R44.reuse, UR13, PT ;  /* 0x0000000d2c007c0c */ /* 0x040fe2000bf26270 */
[----:B------:R-:W-:Y:S01]  /*2270*/  IMAD.MOV.U32 R244, RZ, RZ, 0x7f800000 ;  /* 0x7f800000fff47424 */ /* 0x000fe200078e00ff */
[----:B------:R-:W-:Y:S01]  /*2280*/  IADD3 R6, P0, R27, UR10, RZ ;  /* 0x0000000a1b067c10 */ /* 0x000fe2000ff1e0ff */
[C---:B------:R-:W-:Y:S01]  /*2290*/  VIADD R0, R44.reuse, 0x8 ;  /* 0x000000082c007836 */ /* 0x040fe20000000000 */
[----:B------:R-:W-:Y:S01]  /*22a0*/  SHF.L.U64.HI R7, R44, 0x2, R246 ;  /* 0x000000022c077819 */ /* 0x000fe200000102f6 */
[----:B------:R-:W0:Y:S01]  /*22b0*/  LDGDEPBAR ;  /* 0x00000000000079af */ /* 0x000e220000000000 */
[----:B------:R-:W-:Y:S01]  /*22c0*/  IMAD.MOV.U32 R245, RZ, RZ, 0x7f800000 ;  /* 0x7f800000fff57424 */ /* 0x000fe200078e00ff */
[----:B------:R-:W-:Y:S01]  /*22d0*/  ULDC.64 UR16, c[0x0][0x210] ;  /* 0x0000840000107ab9 */ /* 0x000fe20000000a00 */
[----:B------:R-:W-:Y:S01]  /*22e0*/  IADD3.X R7, R7, UR9, RZ, P0, !PT ;  /* 0x0000000907077c10 */ /* 0x000fe200087fe4ff */
[----:B--2---:R-:W-:Y:S01]  /*22f0*/  IMAD.WIDE.U32 R12, R30, UR54, R22 ;  /* 0x000000361e0c7c25 */ /* 0x004fe2000f8e0016 */
[----:B------:R-:W-:Y:S01]  /*2300*/  ISETP.GE.AND P0, PT, R0, UR13, PT ;  /* 0x0000000d00007c0c */ /* 0x000fe2000bf06270 */
[----:B------:R-:W-:-:S02]  /*2310*/  ULDC.64 UR14, c[0x0][0x3e0] ;  /* 0x0000f800000e7ab9 */ /* 0x000fc40000000a00 */
[----:B------:R1:W5:Y:S01]  /*2320*/  @!P1 LDG.E R244, desc[UR6][R6.64] ;  /* 0x0000000606f49981 */ /* 0x000362000c1e1900 */
[----:B------:R-:W-:Y:S01]  /*2330*/  ISETP.GE.AND P1, PT, R20, UR13, PT ;  /* 0x0000000d14007c0c */ /* 0x000fe2000bf26270 */
[-C--:B------:R-:W-:Y:S02]  /*2340*/  IMAD R0, R34, R8.reuse, RZ ;  /* 0x0000000822007224 */ /* 0x080fe400078e02ff */
[----:B------:R-:W-:Y:S02]  /*2350*/  VIADD R17, R13, UR20 ;  /* 0x000000140d117c36 */ /* 0x000fe40008000000 */
[----:B------:R-:W-:-:S04]  /*2360*/  IMAD.WIDE.U32 R10, R20, R8, R10 ;  /* 0x00000008140a7225 */ /* 0x000fc800078e000a */
[----:B------:R1:W5:Y:S01]  /*2370*/  @!P0 LDG.E R245, desc[UR6][R6.64+0x20] ;  /* 0x0000200606f58981 */ /* 0x000362000c1e1900 */
[----:B------:R-:W-:Y:S01]  /*2380*/  LEA R240, P0, R12, UR16, 0x1 ;  /* 0x000000100cf07c11 */ /* 0x000fe2000f8008ff */
[----:B------:R-:W-:Y:S01]  /*2390*/  IMAD R0, R20, R9, R0 ;  /* 0x0000000914007224 */ /* 0x000fe200078e0200 */
[----:B------:R-:W-:Y:S01]  /*23a0*/  BSSY B0, `(.L_x_15) ;  /* 0x0000030000007945 */ /* 0x000fe20003800000 */
[----:B------:R1:W-:Y:S01]  /*23b0*/  @P1 STS.128 [R237+0x8000], RZ ;  /* 0x008000ffed001388 */ /* 0x0003e20000000c00 */
[----:B------:R-:W-:Y:S01]  /*23c0*/  LEA.HI.X R243, R12, UR17, R17, 0x1, P0 ;  /* 0x000000110cf37c11 */ /* 0x000fe200080f0c11 */
[----:B------:R-:W-:Y:S01]  /*23d0*/  IMAD.IADD R16, R11, 0x1, R0 ;  /* 0x000000010b107824 */ /* 0x000fe200078e0200 */
[----:B------:R-:W-:Y:S01]  /*23e0*/  LEA R241, P0, R10, UR14, 0x1 ;  /* 0x0000000e0af17c11 */ /* 0x000fe2000f8008ff */
[----:B------:R1:W-:Y:S01]  /*23f0*/  @P1 STS.128 [R237+0xa000], RZ ;  /* 0x00a000ffed001388 */ /* 0x0003e20000000c00 */
[----:B------:R-:W-:Y:S02]  /*2400*/  VIADD R18, R20, 0x20 ;  /* 0x0000002014127836 */ /* 0x000fe40000000000 */
[----:B------:R-:W-:Y:S01]  /*2410*/  LEA.HI.X R242, R10, UR15, R16, 0x1, P0 ;  /* 0x0000000f0af27c11 */ /* 0x000fe200080f0c10 */
[----:B------:R1:W-:Y:S04]  /*2420*/  @P1 STS.128 [R237+0xc000], RZ ;  /* 0x00c000ffed001388 */ /* 0x0003e80000000c00 */
[----:B------:R1:W-:Y:S01]  /*2430*/  @P1 STS.128 [R237+0xe000], RZ ;  /* 0x00e000ffed001388 */ /* 0x0003e20000000c00 */
[----:B------:R-:W-:Y:S05]  /*2440*/  @P1 BRA `(.L_x_16) ;  /* 0x0000000000941947 */ /* 0x000fea0003800000 */
[----:B------:R-:W2:Y:S01]  /*2450*/  LDC.64 R22, c[0x0][0x3e0] ;  /* 0x0000f800ff167b82 */ /* 0x000ea20000000a00 */
[----:B------:R-:W-:Y:S01]  /*2460*/  IMAD R0, R26, R8, RZ ;  /* 0x000000081a007224 */ /* 0x000fe200078e02ff */
[----:B------:R-:W-:Y:S01]  /*2470*/  UMOV UR24, UR21 ;  /* 0x0000001500187c82 */ /* 0x000fe20008000000 */
[----:B------:R-:W-:Y:S01]  /*2480*/  UMOV UR25, UR38 ;  /* 0x0000002600197c82 */ /* 0x000fe20008000000 */
[----:B------:R-:W-:Y:S01]  /*2490*/  ISETP.NE.AND P4, PT, R248, RZ, PT ;  /* 0x000000fff800720c */ /* 0x000fe20003f85270 */
[-C--:B------:R-:W-:Y:S01]  /*24a0*/  IMAD R0, R9, R24.reuse, R0 ;  /* 0x0000001809007224 */ /* 0x080fe200078e0200 */
[----:B------:R-:W-:Y:S01]  /*24b0*/  ISETP.NE.AND P3, PT, R35, RZ, PT ;  /* 0x000000ff2300720c */ /* 0x000fe20003f65270 */
[----:B-1----:R-:W-:Y:S01]  /*24c0*/  IMAD.WIDE.U32 R6, R8, R24, UR24 ;  /* 0x0000001808067e25 */ /* 0x002fe2000f8e0018 */
[----:B------:R3:W-:Y:S04]  /*24d0*/  @P5 STS.128 [R237+0x8000], RZ ;  /* 0x008000ffed005388 */ /* 0x0007e80000000c00 */
[----:B------:R-:W-:-:S03]  /*24e0*/  IADD3 R7, R7, R0, RZ ;  /* 0x0000000007077210 */ /* 0x000fc60007ffe0ff */
[----:B------:R-:W-:-:S05]  /*24f0*/  IMAD.WIDE.U32 R14, R29, UR54, R6 ;  /* 0x000000361d0e7c25 */ /* 0x000fca000f8e0006 */
[----:B------:R-:W-:Y:S01]  /*2500*/  IADD3 R0, R15, UR19, RZ ;  /* 0x000000130f007c10 */ /* 0x000fe2000fffe0ff */
[----:B--2---:R-:W-:Y:S01]  /*2510*/  IMAD.WIDE R6, R4, 0x2, R22 ;  /* 0x0000000204067825 */ /* 0x004fe200078e0216 */
[----:B------:R-:W-:Y:S02]  /*2520*/  @!P5 MOV R15, R242 ;  /* 0x000000f2000fd202 */ /* 0x000fe40000000f00 */
[----:B------:R-:W-:-:S04]  /*2530*/  LEA R6, P0, R14, R6, 0x1 ;  /* 0x000000060e067211 */ /* 0x000fc800078008ff */
[----:B------:R-:W-:Y:S02]  /*2540*/  LEA.HI.X R7, R14, R7, R0, 0x1, P0 ;  /* 0x000000070e077211 */ /* 0x000fe400000f0c00 */
[----:B------:R-:W-:-:S05]  /*2550*/  @!P5 MOV R14, R241 ;  /* 0x000000f1000ed202 */ /* 0x000fca0000000f00 */
[----:B------:R-:W-:Y:S01]  /*2560*/  @!PT LDS RZ, [RZ] ;  /* 0x00000000fffff984 */ /* 0x000fe20000000800 */
[----:B------:R-:W-:Y:S01]  /*2570*/  @!PT LDS RZ, [RZ] ;  /* 0x00000000fffff984 */ /* 0x000fe20000000800 */
[----:B------:R-:W-:Y:S01]  /*2580*/  @!PT LDS RZ, [RZ] ;  /* 0x00000000fffff984 */ /* 0x000fe20000000800 */
[----:B------:R3:W-:Y:S04]  /*2590*/  @!P5 LDGSTS.E.BYPASS.LTC128B.128 [R237+0x8000], desc[UR6][R14.64] ;  /* 0x080000000eeddfae */ /* 0x0007e8000b901d46 */
[----:B------:R3:W-:Y:S04]  /*25a0*/  @P4 STS.128 [R237+0xa000], RZ ;  /* 0x00a000ffed004388 */ /* 0x0007e80000000c00 */
        /* <DEDUP_REMOVED lines=9> */
[----:B------:R3:W-:Y:S01]  /*2640*/  @P3 STS.128 [R237+0xe000], RZ ;  /* 0x00e000ffed003388 */ /* 0x0007e20000000c00 */
[----:B------:R-:W-:Y:S05]  /*2650*/  @P3 BRA `(.L_x_16) ;  /* 0x0000000000103947 */ /* 0x000fea0003800000 */
[----:B------:R-:W-:Y:S01]  /*2660*/  @!PT LDS RZ, [RZ] ;  /* 0x00000000fffff984 */ /* 0x000fe20000000800 */
[----:B------:R-:W-:Y:S01]  /*2670*/  @!PT LDS RZ, [RZ] ;  /* 0x00000000fffff984 */ /* 0x000fe20000000800 */
[----:B------:R-:W-:Y:S01]  /*2680*/  @!PT LDS RZ, [RZ] ;  /* 0x00000000fffff984 */ /* 0x000fe20000000800 */
[----:B------:R2:W-:Y:S02]  /*2690*/  LDGSTS.E.BYPASS.LTC128B.128 [R237+0xe000], desc[UR6][R6.64+0x180] ;  /* 0x0e00018006ed7fae */ /* 0x0005e4000b901d46 */
.L_x_16:
[----:B------:R-:W-:Y:S05]  /*26a0*/  BSYNC B0 ;  /* 0x0000000000007941 */ /* 0x000fea0003800000 */
.L_x_15:
[----:B------:R-:W-:Y:S01]  /*26b0*/  ISETP.GE.AND P0, PT, R18, UR13, PT ;  /* 0x0000000d12007c0c */ /* 0x000fe2000bf06270 */
[----:B------:R-:W-:-:S12]  /*26c0*/  BSSY B0, `(.L_x_17) ;  /* 0x000002b000007945 */ /* 0x000fd80003800000 */
[----:B------:R4:W-:Y:S04]  /*26d0*/  @P0 STS.128 [R237+0x9000], RZ ;  /* 0x009000ffed000388 */ /* 0x0009e80000000c00 */
[----:B------:R4:W-:Y:S04]  /*26e0*/  @P0 STS.128 [R237+0xb000], RZ ;  /* 0x00b000ffed000388 */ /* 0x0009e80000000c00 */
[----:B------:R4:W-:Y:S04]  /*26f0*/  @P0 STS.128 [R237+0xd000], RZ ;  /* 0x00d000ffed000388 */ /* 0x0009e80000000c00 */
[----:B------:R4:W-:Y:S01]  /*2700*/  @P0 STS.128 [R237+0xf000], RZ ;  /* 0x00f000ffed000388 */ /* 0x0009e20000000c00 */
[----:B------:R-:W-:Y:S05]  /*2710*/  @P0 BRA `(.L_x_18) ;  /* 0x0000000000940947 */ /* 0x000fea0003800000 */
[----:B------:R-:W-:Y:S01]  /*2720*/  P2R R11, PR, RZ, 0x1 ;  /* 0x00000001ff0b7803 */ /* 0x000fe20000000000 */
[----:B-123--:R-:W-:Y:S01]  /*2730*/  IMAD.WIDE.U32 R6, R8, 0x20, RZ ;  /* 0x0000002008067825 */ /* 0x00efe200078e00ff */
[----:B------:R-:W-:Y:S01]  /*2740*/  ISETP.NE.AND P0, PT, R248, RZ, PT ;  /* 0x000000fff800720c */ /* 0x000fe20003f05270 */
[----:B------:R1:W-:Y:S01]  /*2750*/  @P5 STS.128 [R237+0x9000], RZ ;  /* 0x009000ffed005388 */ /* 0x0003e20000000c00 */
[C---:B------:R-:W-:Y:S02]  /*2760*/  @!P5 LEA R14, P3, R8.reuse, R241, 0x6 ;  /* 0x000000f1080ed211 */ /* 0x040fe400078630ff */
[----:B------:R-:W-:Y:S02]  /*2770*/  ISETP.NE.AND P4, PT, R35, RZ, PT ;  /* 0x000000ff2300720c */ /* 0x000fe40003f85270 */
[----:B------:R-:W-:Y:S01]  /*2780*/  @!P5 LEA.HI.X R15, R8, R242, R9, 0x6, P3 ;  /* 0x000000f2080fd211 */ /* 0x000fe200018f3409 */
[----:B------:R-:W-:Y:S01]  /*2790*/  IMAD.SHL.U32 R9, R9, 0x20, RZ ;  /* 0x0000002009097824 */ /* 0x000fe200078e00ff */
[----:B------:R-:W-:-:S03]  /*27a0*/  IADD3 R0, P3, R10, R6, RZ ;  /* 0x000000060a007210 */ /* 0x000fc60007f7e0ff */
[----:B------:R-:W-:Y:S01]  /*27b0*/  @!PT LDS RZ, [RZ] ;  /* 0x00000000fffff984 */ /* 0x000fe20000000800 */
[----:B------:R-:W-:Y:S01]  /*27c0*/  @!PT LDS RZ, [RZ] ;  /* 0x00000000fffff984 */ /* 0x000fe20000000800 */
[----:B------:R-:W-:Y:S01]  /*27d0*/  @!PT LDS RZ, [RZ] ;  /* 0x00000000fffff984 */ /* 0x000fe20000000800 */
[----:B------:R1:W-:Y:S01]  /*27e0*/  @!P5 LDGSTS.E.BYPASS.LTC128B.128 [R237+0x9000], desc[UR6][R14.64] ;  /* 0x090000000eeddfae */ /* 0x0003e2000b901d46 */
[----:B------:R-:W-:Y:S02]  /*27f0*/  IADD3.X R10, R16, R7, R9, P3, !PT ;  /* 0x00000007100a7210 */ /* 0x000fe40001ffe409 */
[C---:B------:R-:W-:Y:S01]  /*2800*/  @!P0 LEA R8, P3, R0.reuse, UR14, 0x1 ;  /* 0x0000000e00088c11 */ /* 0x040fe2000f8608ff */
[----:B------:R1:W-:Y:S03]  /*2810*/  @P0 STS.128 [R237+0xb000], RZ ;  /* 0x00b000ffed000388 */ /* 0x0003e60000000c00 */
[C---:B------:R-:W-:Y:S02]  /*2820*/  @!P0 LEA.HI.X R9, R0.reuse, UR15, R10, 0x1, P3 ;  /* 0x0000000f00098c11 */ /* 0x040fe400098f0c0a */
[----:B------:R-:W-:-:S03]  /*2830*/  @!P6 LEA R6, P3, R0, UR14, 0x1 ;  /* 0x0000000e0006ec11 */ /* 0x000fc6000f8608ff */
[----:B------:R-:W-:Y:S01]  /*2840*/  @!PT LDS RZ, [RZ] ;  /* 0x00000000fffff984 */ /* 0x000fe20000000800 */
[----:B------:R-:W-:Y:S01]  /*2850*/  @!PT LDS RZ, [RZ] ;  /* 0x00000000fffff984 */ /* 0x000fe20000000800 */
[----:B------:R-:W-:Y:S01]  /*2860*/  @!PT LDS RZ, [RZ] ;  /* 0x00000000fffff984 */ /* 0x000fe20000000800 */
[----:B------:R1:W-:Y:S01]  /*2870*/  @!P0 LDGSTS.E.BYPASS.LTC128B.128 [R237+0xb000], desc[UR6][R8.64+0x80] ;  /* 0x0b00008008ed8fae */ /* 0x0003e2000b901d46 */
[----:B------:R-:W-:Y:S02]  /*2880*/  @!P6 LEA.HI.X R7, R0, UR15, R10, 0x1, P3 ;  /* 0x0000000f0007ec11 */ /* 0x000fe400098f0c0a */
[----:B------:R-:W-:Y:S01]  /*2890*/  ISETP.NE.AND P0, PT, R11, RZ, PT ;  /* 0x000000ff0b00720c */ /* 0x000fe20003f05270 */
[----:B------:R1:W-:Y:S04]  /*28a0*/  @P6 STS.128 [R237+0xd000], RZ ;  /* 0x00d000ffed006388 */ /* 0x0003e80000000c00 */
[----:B------:R-:W-:Y:S01]  /*28b0*/  @!PT LDS RZ, [RZ] ;  /* 0x00000000fffff984 */ /* 0x000fe20000000800 */
[----:B------:R-:W-:Y:S01]  /*28c0*/  @!PT LDS RZ, [RZ] ;  /* 0x00000000fffff984 */ /* 0x000fe20000000800 */
[----:B------:R-:W-:Y:S01]  /*28d0*/  @!PT LDS RZ, [RZ] ;  /* 0x00000000fffff984 */ /* 0x000fe20000000800 */
[----:B------:R1:W-:Y:S04]  /*28e0*/  @!P6 LDGSTS.E.BYPASS.LTC128B.128 [R237+0xd000], desc[UR6][R6.64+0x100] ;  /* 0x0d00010006edefae */ /* 0x0003e8000b901d46 */
[----:B------:R1:W-:Y:S01]  /*28f0*/  @P4 STS.128 [R237+0xf000], RZ ;  /* 0x00f000ffed004388 */ /* 0x0003e20000000c00 */
[----:B------:R-:W-:Y:S05]  /*2900*/  @P4 BRA `(.L_x_18) ;  /* 0x0000000000184947 */ /* 0x000fea0003800000 */
[----:B-1----:R-:W-:-:S04]  /*2910*/  LEA R6, P3, R0, UR14, 0x1 ;  /* 0x0000000e00067c11 */ /* 0x002fc8000f8608ff */
[----:B------:R-:W-:-:S05]  /*2920*/  LEA.HI.X R7, R0, UR15, R10, 0x1, P3 ;  /* 0x0000000f00077c11 */ /* 0x000fca00098f0c0a */
[----:B------:R-:W-:Y:S01]  /*2930*/  @!PT LDS RZ, [RZ] ;  /* 0x00000000fffff984 */ /* 0x000fe20000000800 */
[----:B------:R-:W-:Y:S01]  /*2940*/  @!PT LDS RZ, [RZ] ;  /* 0x00000000fffff984 */ /* 0x000fe20000000800 */
[----:B------:R-:W-:Y:S01]  /*2950*/  @!PT LDS RZ, [RZ] ;  /* 0x00000000fffff984 */ /* 0x000fe20000000800 */
[----:B------:R1:W-:Y:S04]  /*2960*/  LDGSTS.E.BYPASS.LTC128B.128 [R237+0xf000], desc[UR6][R6.64+0x180] ;  /* 0x0f00018006ed7fae */ /* 0x0003e8000b901d46 */
.L_x_18:
[----:B------:R-:W-:Y:S05]  /*2970*/  BSYNC B0 ;  /* 0x0000000000007941 */ /* 0x000fea0003800000 */
.L_x_17:
[----:B------:R1:W-:Y:S01]  /*2980*/  @P1 STS.128 [R237], RZ ;  /* 0x000000ffed001388 */ /* 0x0003e20000000c00 */
[----:B------:R-:W-:Y:S03]  /*2990*/  BSSY B0, `(.L_x_19) ;  /* 0x0000028000007945 */ /* 0x000fe60003800000 */
[----:B------:R1:W-:Y:S04]  /*29a0*/  @P1 STS.128 [R237+0x2000], RZ ;  /* 0x002000ffed001388 */ /* 0x0003e80000000c00 */
[----:B------:R1:W-:Y:S04]  /*29b0*/  @P1 STS.128 [R237+0x4000], RZ ;  /* 0x004000ffed001388 */ /* 0x0003e80000000c00 */
[----:B------:R1:W-:Y:S01]  /*29c0*/  @P1 STS.128 [R237+0x6000], RZ ;  /* 0x006000ffed001388 */ /* 0x0003e20000000c00 */
[----:B------:R-:W-:Y:S05]  /*29d0*/  @P1 BRA `(.L_x_20) ;  /* 0x00000000008c1947 */ /* 0x000fea0003800000 */
[----:B------:R-:W4:Y:S01]  /*29e0*/  LDC.64 R10, c[0x0][0x210] ;  /* 0x00008400ff0a7b82 */ /* 0x000f220000000a00 */
[----:B-123--:R-:W-:Y:S01]  /*29f0*/  IMAD.U32 R6, RZ, RZ, UR44 ;  /* 0x0000002cff067e24 */ /* 0x00efe2000f8e00ff */
[----:B------:R-:W-:Y:S01]  /*2a00*/  ISETP.NE.AND P4, PT, R248, RZ, PT ;  /* 0x000000fff800720c */ /* 0x000fe20003f85270 */
[----:B------:R-:W-:Y:S01]  /*2a10*/  IMAD.U32 R7, RZ, RZ, UR37 ;  /* 0x00000025ff077e24 */ /* 0x000fe2000f8e00ff */
[----:B------:R-:W-:Y:S01]  /*2a20*/  ISETP.NE.AND P3, PT, R35, RZ, PT ;  /* 0x000000ff2300720c */ /* 0x000fe20003f65270 */
[----:B------:R1:W-:Y:S01]  /*2a30*/  @P5 STS.128 [R237], RZ ;  /* 0x000000ffed005388 */ /* 0x0003e20000000c00 */
[----:B------:R-:W-:-:S05]  /*2a40*/  IMAD.WIDE.U32 R6, R24, UR26, R6 ;  /* 0x0000001a18067c25 */ /* 0x000fca000f8e0006 */
[----:B------:R-:W-:-:S03]  /*2a50*/  IADD3 R7, R31, R7, RZ ;  /* 0x000000071f077210 */ /* 0x000fc60007ffe0ff */
[----:B------:R-:W-:-:S04]  /*2a60*/  IMAD.WIDE.U32 R8, R30, UR54, R6 ;  /* 0x000000361e087c25 */ /* 0x000fc8000f8e0006 */
[----:B------:R-:W-:Y:S01]  /*2a70*/  VIADD R0, R9, UR20 ;  /* 0x0000001409007c36 */ /* 0x000fe20008000000 */
[----:B------:R-:W-:Y:S01]  /*2a80*/  @!P5 MOV R9, R243 ;  /* 0x000000f30009d202 */ /* 0x000fe20000000f00 */
[----:B----4-:R-:W-:-:S03]  /*2a90*/  IMAD.WIDE R6, R4, 0x2, R10 ;  /* 0x0000000204067825 */ /* 0x010fc600078e020a */
[----:B------:R-:W-:-:S04]  /*2aa0*/  LEA R6, P1, R8, R6, 0x1 ;  /* 0x0000000608067211 */ /* 0x000fc800078208ff */
[----:B------:R-:W-:Y:S02]  /*2ab0*/  LEA.HI.X R7, R8, R7, R0, 0x1, P1 ;  /* 0x0000000708077211 */ /* 0x000fe400008f0c00 */
[----:B------:R-:W-:-:S05]  /*2ac0*/  @!P5 MOV R8, R240 ;  /* 0x000000f00008d202 */ /* 0x000fca0000000f00 */
[----:B------:R-:W-:Y:S01]  /*2ad0*/  @!PT LDS RZ, [RZ] ;  /* 0x00000000fffff984 */ /* 0x000fe20000000800 */
[----:B------:R-:W-:Y:S01]  /*2ae0*/  @!PT LDS RZ, [RZ] ;  /* 0x00000000fffff984 */ /* 0x000fe20000000800 */
[----:B------:R-:W-:Y:S01]  /*2af0*/  @!PT LDS RZ, [RZ] ;  /* 0x00000000fffff984 */ /* 0x000fe20000000800 */
[----:B------:R1:W-:Y:S04]  /*2b00*/  @!P5 LDGSTS.E.BYPASS.LTC128B.128 [R237], desc[UR6][R8.64] ;  /* 0x0000000008eddfae */ /* 0x0003e8000b901d46 */
        /* <DEDUP_REMOVED lines=16> */
.L_x_20:
[----:B------:R-:W-:Y:S05]  /*2c10*/  BSYNC B0 ;  /* 0x0000000000007941 */ /* 0x000fea0003800000 */
.L_x_19:
[----:B------:R1:W-:Y:S01]  /*2c20*/  @P0 STS.128 [R237+0x1000], RZ ;  /* 0x001000ffed000388 */ /* 0x0003e20000000c00 */
[----:B------:R-:W-:Y:S03]  /*2c30*/  BSSY B0, `(.L_x_21) ;  /* 0x000002b000007945 */ /* 0x000fe60003800000 */
[----:B------:R1:W-:Y:S04]  /*2c40*/  @P0 STS.128 [R237+0x3000], RZ ;  /* 0x003000ffed000388 */ /* 0x0003e80000000c00 */
[----:B------:R1:W-:Y:S04]  /*2c50*/  @P0 STS.128 [R237+0x5000], RZ ;  /* 0x005000ffed000388 */ /* 0x0003e80000000c00 */
[----:B------:R1:W-:Y:S01]  /*2c60*/  @P0 STS.128 [R237+0x7000], RZ ;  /* 0x007000ffed000388 */ /* 0x0003e20000000c00 */
[----:B------:R-:W-:Y:S05]  /*2c70*/  @P0 BRA `(.L_x_22) ;  /* 0x0000000000980947 */ /* 0x000fea0003800000 */
[----:B------:R-:W-:Y:S01]  /*2c80*/  ISETP.NE.AND P4, PT, R248, RZ, PT ;  /* 0x000000fff800720c */ /* 0x000fe20003f85270 */
[----:B------:R-:W-:Y:S01]  /*2c90*/  UIMAD.WIDE.U32 UR14, UR26, 0x20, URZ ;  /* 0x000000201a0e78a5 */ /* 0x000fe2000f8e003f */
[----:B-123--:R-:W-:Y:S01]  /*2ca0*/  IMAD.U32 R7, RZ, RZ, UR26 ;  /* 0x0000001aff077e24 */ /* 0x00efe2000f8e00ff */
[----:B------:R-:W-:Y:S01]  /*2cb0*/  USHF.L.U32 UR19, UR27, 0x5, URZ ;  /* 0x000000051b137899 */ /* 0x000fe2000800063f */
[----:B------:R-:W-:Y:S01]  /*2cc0*/  IMAD.U32 R6, RZ, RZ, UR27 ;  /* 0x0000001bff067e24 */ /* 0x000fe2000f8e00ff */
[----:B------:R-:W-:Y:S01]  /*2cd0*/  ISETP.NE.AND P3, PT, R35, RZ, PT ;  /* 0x000000ff2300720c */ /* 0x000fe20003f65270 */
[----:B------:R1:W-:Y:S01]  /*2ce0*/  @P5 STS.128 [R237+0x1000], RZ ;  /* 0x001000ffed005388 */ /* 0x0003e20000000c00 */
[----:B------:R-:W-:Y:S02]  /*2cf0*/  IADD3 R0, P1, R12, UR14, RZ ;  /* 0x0000000e0c007c10 */ /* 0x000fe4000ff3e0ff */
[----:B------:R-:W-:Y:S01]  /*2d00*/  IMAD.U32 R12, RZ, RZ, UR19 ;  /* 0x00000013ff0c7e24 */ /* 0x000fe2000f8e00ff */
[----:B------:R-:W-:-:S04]  /*2d10*/  @!P5 LEA R10, P0, R7, R240, 0x6 ;  /* 0x000000f0070ad211 */ /* 0x000fc800078030ff */
[----:B------:R-:W-:Y:S02]  /*2d20*/  IADD3.X R12, R17, UR15, R12, P1, !PT ;  /* 0x0000000f110c7c10 */ /* 0x000fe40008ffe40c */
[C---:B------:R-:W-:Y:S02]  /*2d30*/  @!P4 LEA R8, P1, R0.reuse, UR16, 0x1 ;  /* 0x000000100008cc11 */ /* 0x040fe4000f8208ff */
[----:B------:R-:W-:Y:S02]  /*2d40*/  @!P5 LEA.HI.X R11, R7, R243, R6, 0x6, P0 ;  /* 0x000000f3070bd211 */ /* 0x000fe400000f3406 */
[C---:B------:R-:W-:Y:S02]  /*2d50*/  @!P6 LEA R6, P0, R0.reuse, UR16, 0x1 ;  /* 0x000000100006ec11 */ /* 0x040fe4000f8008ff */
[C-C-:B------:R-:W-:Y:S01]  /*2d60*/  @!P4 LEA.HI.X R9, R0.reuse, UR17, R12.reuse, 0x1, P1 ;  /* 0x000000110009cc11 */ /* 0x140fe200088f0c0c */
[----:B------:R-:W-:Y:S01]  /*2d70*/  @!PT LDS RZ, [RZ] ;  /* 0x00000000fffff984 */ /* 0x000fe20000000800 */
[----:B------:R-:W-:Y:S01]  /*2d80*/  @!PT LDS RZ, [RZ] ;  /* 0x00000000fffff984 */ /* 0x000fe20000000800 */
[----:B------:R-:W-:Y:S01]  /*2d90*/  @!PT LDS RZ, [RZ] ;  /* 0x00000000fffff984 */ /* 0x000fe20000000800 */
[----:B------:R1:W-:Y:S01]  /*2da0*/  @!P5 LDGSTS.E.BYPASS.LTC128B.128 [R237+0x1000], desc[UR6][R10.64] ;  /* 0x010000000aeddfae */ /* 0x0003e2000b901d46 */
[----:B------:R-:W-:-:S03]  /*2db0*/  @!P6 LEA.HI.X R7, R0, UR17, R12, 0x1, P0 ;  /* 0x000000110007ec11 */ /* 0x000fc600080f0c0c */
        /* <DEDUP_REMOVED lines=18> */
.L_x_22:
[----:B------:R-:W-:Y:S05]  /*2ee0*/  BSYNC B0 ;  /* 0x0000000000007941 */ /* 0x000fea0003800000 */
.L_x_21:
[----:B------:R1:W-:Y:S01]  /*2ef0*/  @P2 STS.128 [R237+0x10000], RZ ;  /* 0x010000ffed002388 */ /* 0x0003e20000000c00 */
[----:B------:R-:W-:Y:S03]  /*2f00*/  BSSY B0, `(.L_x_23) ;  /* 0x0000038000007945 */ /* 0x000fe60003800000 */
[----:B------:R1:W-:Y:S04]  /*2f10*/  @P2 STS.128 [R237+0x11000], RZ ;  /* 0x011000ffed002388 */ /* 0x0003e80000000c00 */
[----:B------:R1:W-:Y:S04]  /*2f20*/  @P2 STS.128 [R237+0x12000], RZ ;  /* 0x012000ffed002388 */ /* 0x0003e80000000c00 */
[----:B------:R1:W-:Y:S01]  /*2f30*/  @P2 STS.128 [R237+0x13000], RZ ;  /* 0x013000ffed002388 */ /* 0x0003e20000000c00 */
[----:B------:R-:W-:Y:S05]  /*2f40*/  @P2 BRA `(.L_x_24) ;  /* 0x0000000000cc2947 */ /* 0x000fea0003800000 */
[C---:B------:R-:W-:Y:S01]  /*2f50*/  LOP3.LUT R0, R25.reuse, 0x1, RZ, 0xc0, !PT ;  /* 0x0000000119007812 */ /* 0x040fe200078ec0ff */
[----:B-123--:R-:W-:Y:S01]  /*2f60*/  IMAD.U32 R6, RZ, RZ, UR28 ;  /* 0x0000001cff067e24 */ /* 0x00efe2000f8e00ff */
[----:B------:R-:W-:Y:S01]  /*2f70*/  LOP3.LUT R7, R25, 0xff, RZ, 0xc0, !PT ;  /* 0x000000ff19077812 */ /* 0x000fe200078ec0ff */
[----:B------:R-:W-:Y:S01]  /*2f80*/  ULDC.64 UR14, c[0x0][0x260] ;  /* 0x00009800000e7ab9 */ /* 0x000fe20000000a00 */
[----:B------:R-:W-:Y:S02]  /*2f90*/  ISETP.NE.U32.AND P3, PT, R0, 0x1, PT ;  /* 0x000000010000780c */ /* 0x000fe40003f65070 */
[C---:B------:R-:W-:Y:S02]  /*2fa0*/  LOP3.LUT P2, RZ, R7.reuse, 0x2, RZ, 0xc0, !PT ;  /* 0x0000000207ff7812 */ /* 0x040fe4000784c0ff */
[----:B------:R-:W-:Y:S02]  /*2fb0*/  IADD3 R0, P0, R20, UR28, RZ ;  /* 0x0000001c14007c10 */ /* 0x000fe4000ff1e0ff */
[----:B------:R-:W-:-:S02]  /*2fc0*/  LOP3.LUT P1, RZ, R7, 0x4, RZ, 0xc0, !PT ;  /* 0x0000000407ff7812 */ /* 0x000fc4000782c0ff */
[----:B------:R-:W-:Y:S01]  /*2fd0*/  LEA.HI.X.SX32 R6, R6, R34, 0x1, P0 ;  /* 0x0000002206067211 */ /* 0x000fe200000f0eff */
[----:B------:R-:W-:-:S04]  /*2fe0*/  IMAD.WIDE.U32 R4, R0, UR30, R4 ;  /* 0x0000001e00047c25 */ /* 0x000fc8000f8e0004 */
[----:B------:R-:W1:Y:S01]  /*2ff0*/  @!P3 LDC.64 R12, c[0x0][0x218] ;  /* 0x00008600ff0cbb82 */ /* 0x000e620000000a00 */
[----:B------:R-:W-:Y:S01]  /*3000*/  IMAD R6, R6, UR30, RZ ;  /* 0x0000001e06067c24 */ /* 0x000fe2000f8e02ff */
[----:B------:R-:W-:-:S03]  /*3010*/  IADD3 R4, P0, R4, UR45, RZ ;  /* 0x0000002d04047c10 */ /* 0x000fc6000ff1e0ff */
[----:B------:R-:W-:Y:S02]  /*3020*/  IMAD R6, R0, UR31, R6 ;  /* 0x0000001f00067c24 */ /* 0x000fe4000f8e0206 */
[----:B------:R-:W-:Y:S01]  /*3030*/  IMAD R0, R33, UR14, RZ ;  /* 0x0000000e21007c24 */ /* 0x000fe2000f8e02ff */
[----:B------:R-:W2:Y:S02]  /*3040*/  @P2 LDC.64 R10, c[0x0][0x218] ;  /* 0x00008600ff0a2b82 */ /* 0x000ea40000000a00 */
[----:B------:R-:W-:Y:S01]  /*3050*/  IADD3.X R5, R5, UR47, R6, P0, !PT ;  /* 0x0000002f05057c10 */ /* 0x000fe200087fe406 */
[C---:B------:R-:W-:Y:S02]  /*3060*/  IMAD R0, R21.reuse, UR15, R0 ;  /* 0x0000000f15007c24 */ /* 0x040fe4000f8e0200 */
[----:B------:R-:W-:-:S03]  /*3070*/  IMAD.WIDE.U32 R4, R21, UR14, R4 ;  /* 0x0000000e15047c25 */ /* 0x000fc6000f8e0004 */
[----:B------:R-:W3:Y:S01]  /*3080*/  @P1 LDC.64 R8, c[0x0][0x218] ;  /* 0x00008600ff081b82 */ /* 0x000ee20000000a00 */
[----:B------:R-:W-:Y:S01]  /*3090*/  IMAD.IADD R0, R5, 0x1, R0 ;  /* 0x0000000105007824 */ /* 0x000fe200078e0200 */
[----:B-1----:R-:W-:-:S04]  /*30a0*/  @!P3 LEA R12, P0, R4, R12, 0x1 ;  /* 0x0000000c040cb211 */ /* 0x002fc800078008ff */
[C---:B------:R-:W-:Y:S02]  /*30b0*/  @!P3 LEA.HI.X R13, R4.reuse, R13, R0, 0x1, P0 ;  /* 0x0000000d040db211 */ /* 0x040fe400000f0c00 */
[----:B--2---:R-:W-:-:S03]  /*30c0*/  @P2 LEA R10, P0, R4, R10, 0x1 ;  /* 0x0000000a040a2211 */ /* 0x004fc600078008ff */
[----:B------:R-:W-:Y:S01]  /*30d0*/  @!PT LDS RZ, [RZ] ;  /* 0x00000000fffff984 */ /* 0x000fe20000000800 */
[----:B------:R-:W-:Y:S01]  /*30e0*/  @!PT LDS RZ, [RZ] ;  /* 0x00000000fffff984 */ /* 0x000fe20000000800 */
[----:B------:R-:W-:Y:S01]  /*30f0*/  @!PT LDS RZ, [RZ] ;  /* 0x00000000fffff984 */ /* 0x000fe20000000800 */
[----:B------:R1:W-:Y:S01]  /*3100*/  @!P3 LDGSTS.E.BYPASS.LTC128B.128 [R237+0x10000], desc[UR6][R12.64] ;  /* 0x100000000cedbfae */ /* 0x0003e2000b901d46 */
[----:B------:R-:W-:-:S03]  /*3110*/  @P2 LEA.HI.X R11, R4, R11, R0, 0x1, P0 ;  /* 0x0000000b040b2211 */ /* 0x000fc600000f0c00 */
[----:B------:R1:W-:Y:S01]  /*3120*/  @P3 STS.128 [R237+0x10000], RZ ;  /* 0x010000ffed003388 */ /* 0x0003e20000000c00 */
        /* <DEDUP_REMOVED lines=13> */
[----:B------:R-:W2:Y:S02]  /*3200*/  @P0 LDC.64 R6, c[0x0][0x218] ;  /* 0x00008600ff060b82 */ /* 0x000ea40000000a00 */
[----:B--2---:R-:W-:-:S04]  /*3210*/  @P0 LEA R6, P4, R4, R6, 0x1 ;  /* 0x0000000604060211 */ /* 0x004fc800078808ff */
[----:B------:R-:W-:-:S05]  /*3220*/  @P0 LEA.HI.X R7, R4, R7, R0, 0x1, P4 ;  /* 0x0000000704070211 */ /* 0x000fca00020f0c00 */
[----:B------:R-:W-:Y:S01]  /*3230*/  @!PT LDS RZ, [RZ] ;  /* 0x00000000fffff984 */ /* 0x000fe20000000800 */
[----:B------:R-:W-:Y:S01]  /*3240*/  @!PT LDS RZ, [RZ] ;  /* 0x00000000fffff984 */ /* 0x000fe20000000800 */
[----:B------:R-:W-:Y:S01]  /*3250*/  @!PT LDS RZ, [RZ] ;  /* 0x00000000fffff984 */ /* 0x000fe20000000800 */
[----:B------:R1:W-:Y:S04]  /*3260*/  @P0 LDGSTS.E.BYPASS.LTC128B.128 [R237+0x13000], desc[UR6][R6.64+0x180] ;  /* 0x1300018006ed0fae */ /* 0x0003e8000b901d46 */
[----:B------:R1:W-:Y:S02]  /*3270*/  @!P0 STS.128 [R237+0x13000], RZ ;  /* 0x013000ffed008388 */ /* 0x0003e40000000c00 */
.L_x_24:
[----:B------:R-:W-:Y:S05]  /*3280*/  BSYNC B0 ;  /* 0x0000000000007941 */ /* 0x000fea0003800000 */
.L_x_23:
[----:B------:R-:W0:Y:S01]  /*3290*/  LDGDEPBAR ;  /* 0x00000000000079af */ /* 0x000e220000000000 */
[----:B------:R-:W-:Y:S01]  /*32a0*/  UIADD3 UR13, UR4, 0x14000, URZ ;  /* 0x00014000040d7890 */ /* 0x000fe2000fffe03f */
[----:B------:R-:W-:Y:S01]  /*32b0*/  IMAD.MOV.U32 R0, RZ, RZ, 0x20 ;  /* 0x00000020ff007424 */ /* 0x000fe200078e00ff */
[C---:B------:R-:W-:Y:S01]  /*32c0*/  LOP3.LUT P1, RZ, R32.reuse, 0x4, RZ, 0xc0, !PT ;  /* 0x0000000420ff7812 */ /* 0x040fe2000782c0ff */
[----:B------:R-:W-:Y:S01]  /*32d0*/  IMAD.MOV.U32 R192, RZ, RZ, 0x40 ;  /* 0x00000040ffc07424 */ /* 0x000fe200078e00ff */
[----:B------:R-:W-:Y:S01]  /*32e0*/  LOP3.LUT P0, RZ, R32, 0x2, RZ, 0xc0, !PT ;  /* 0x0000000220ff7812 */ /* 0x000fe2000780c0ff */
[----:B------:R-:W-:Y:S01]  /*32f0*/  IMAD.SHL.U32 R247, R44, 0x4, RZ ;  /* 0x000000042cf77824 */ /* 0x000fe200078e00ff */
[----:B------:R-:W-:Y:S01]  /*3300*/  LEA R4, R234, UR13, 0x1 ;  /* 0x0000000dea047c11 */ /* 0x000fe2000f8e08ff */
[----:B------:R-:W-:Y:S01]  /*3310*/  ULEA UR13, UR22, 0x20, 0x5 ;  /* 0x00000020160d7891 */ /* 0x000fe2000f8e283f */
[----:B------:R-:W-:Y:S02]  /*3320*/  SEL R0, R0, 0xffffffe0, !P0 ;  /* 0xffffffe000007807 */ /* 0x000fe40004000000 */
[----:B------:R-:W-:-:S02]  /*3330*/  CS2R R126, SRZ ;  /* 0x00000000007e7805 */ /* 0x000fc4000001ff00 */
[----:B------:R-:W-:Y:S02]  /*3340*/  SEL R192, R192, 0xffffffc0, !P1 ;  /* 0xffffffc0c0c07807 */ /* 0x000fe40004800000 */
[----:B------:R-:W-:Y:S02]  /*3350*/  CS2R R124, SRZ ;  /* 0x00000000007c7805 */ /* 0x000fe4000001ff00 */
[----:B------:R-:W-:Y:S02]  /*3360*/  LEA R180, R234, UR4, 0x1 ;  /* 0x00000004eab47c11 */ /* 0x000fe4000f8e08ff */
[----:B------:R-:W-:Y:S02]  /*3370*/  CS2R R130, SRZ ;  /* 0x0000000000827805 */ /* 0x000fe4000001ff00 */
[----:B------:R-:W-:Y:S02]  /*3380*/  IADD3 R192, R0, R4, R192 ;  /* 0x0000000400c07210 */ /* 0x000fe40007ffe0c0 */
[----:B------:R-:W-:-:S02]  /*3390*/  CS2R R128, SRZ ;  /* 0x0000000000807805 */ /* 0x000fc4000001ff00 */
[----:B------:R-:W-:Y:S02]  /*33a0*/  CS2R R122, SRZ ;  /* 0x00000000007a7805 */ /* 0x000fe4000001ff00 */
[----:B------:R-:W-:Y:S02]  /*33b0*/  CS2R R120, SRZ ;  /* 0x0000000000787805 */ /* 0x000fe4000001ff00 */
[----:B------:R-:W-:Y:S02]  /*33c0*/  CS2R R118, SRZ ;  /* 0x0000000000767805 */ /* 0x000fe4000001ff00 */
[----:B------:R-:W-:Y:S02]  /*33d0*/  CS2R R116, SRZ ;  /* 0x0000000000747805 */ /* 0x000fe4000001ff00 */
[----:B------:R-:W-:Y:S02]  /*33e0*/  CS2R R110, SRZ ;  /* 0x00000000006e7805 */ /* 0x000fe4000001ff00 */
[----:B------:R-:W-:-:S02]  /*33f0*/  CS2R R108, SRZ ;  /* 0x00000000006c7805 */ /* 0x000fc4000001ff00 */
[----:B------:R-:W-:Y:S01]  /*3400*/  CS2R R114, SRZ ;  /* 0x0000000000727805 */ /* 0x000fe2000001ff00 */
[----:B------:R-:W-:-:S04]  /*3410*/  DEPBAR.LE SB0, 0x1 ;  /* 0x000080400000791a */ /* 0x000fc80000000000 */
[----:B------:R-:W-:Y:S01]  /*3420*/  BAR.SYNC.DEFER_BLOCKING 0x0 ;  /* 0x0000000000007b1d */ /* 0x000fe20000010000 */
[----:B------:R-:W-:Y:S02]  /*3430*/  CS2R R112, SRZ ;  /* 0x0000000000707805 */ /* 0x000fe4000001ff00 */
[----:B------:R-:W-:Y:S02]  /*3440*/  CS2R R106, SRZ ;  /* 0x00000000006a7805 */ /* 0x000fe4000001ff00 */
[----:B------:R-:W-:Y:S02]  /*3450*/  CS2R R104, SRZ ;  /* 0x0000000000687805 */ /* 0x000fe4000001ff00 */
        /* <DEDUP_REMOVED lines=16> */
[----:B-1-3--:R-:W-:Y:S02]  /*3560*/  CS2R R14, SRZ ;  /* 0x00000000000e7805 */ /* 0x00afe4000001ff00 */
[----:B------:R-:W-:Y:S02]  /*3570*/  CS2R R12, SRZ ;  /* 0x00000000000c7805 */ /* 0x000fe4000001ff00 */
[----:B------:R-:W-:Y:S01]  /*3580*/  SHF.L.U64.HI R246, R44, 0x2, R246 ;  /* 0x000000022cf67819 */ /* 0x000fe200000102f6 */
[----:B------:R-:W-:Y:S01]  /*3590*/  UISETP.GE.AND UP0, UPT, UR13, UR5, UPT ;  /* 0x000000050d00728c */ /* 0x000fe2000bf06270 */
[----:B------:R1:W3:Y:S01]  /*35a0*/  LDSM.16.M88.4 R132, [R180+0x14000] ;  /* 0x01400000b484783b */ /* 0x0002e20000000200 */
[----:B------:R-:W-:Y:S01]  /*35b0*/  ULDC UR16, c[0x0][0x2dc] ;  /* 0x0000b70000107ab9 */ /* 0x000fe20000000800 */
[----:B------:R-:W-:-:S02]  /*35c0*/  ULDC UR15, c[0x0][0x2ec] ;  /* 0x0000bb00000f7ab9 */ /* 0x000fc40000000800 */
[----:B------:R1:W1:Y:S04]  /*35d0*/  LDSM.16.M88.4 R148, [R180+0x15000] ;  /* 0x01500000b494783b */ /* 0x0002680000000200 */
[----:B------:R1:W1:Y:S04]  /*35e0*/  LDSM.16.M88.4 R164, [R180+0x16000] ;  /* 0x01600000b4a4783b */ /* 0x0002680000000200 */
[----:B------:R1:W1:Y:S04]  /*35f0*/  LDSM.16.M88.4 R160, [R192+0x1000] ;  /* 0x00100000c0a0783b */ /* 0x0002680000000200 */
[----:B------:R1:W1:Y:S04]  /*3600*/  LDSM.16.M88.4 R176, [R192+0x2000] ;  /* 0x00200000c0b0783b */ /* 0x0002680000000200 */
[----:B------:R-:W1:Y:S04]  /*3610*/  LDSM.16.M88.4 R180, [R180+0x17000] ;  /* 0x01700000b4b4783b */ /* 0x000e680000000200 */
[----:B------:R-:W1:Y:S04]  /*3620*/  LDSM.16.M88.4 R192, [R192+0x3000] ;  /* 0x00300000c0c0783b */ /* 0x000e680000000200 */
[----:B------:R1:W1:Y:S04]  /*3630*/  LDSM.16.M88.4 R136, [R229] ;  /* 0x00000000e588783b */ /* 0x0002680000000200 */
[----:B------:R1:W1:Y:S04]  /*3640*/  LDSM.16.M88.4 R140, [R230] ;  /* 0x00000000e68c783b */ /* 0x0002680000000200 */
[----:B------:R1:W1:Y:S04]  /*3650*/  LDSM.16.M88.4 R144, [R231] ;  /* 0x00000000e790783b */ /* 0x0002680000000200 */
[----:B------:R1:W1:Y:S04]  /*3660*/  LDSM.16.M88.4 R152, [R229+0x1000] ;  /* 0x00100000e598783b */ /* 0x0002680000000200 */
[----:B------:R1:W1:Y:S04]  /*3670*/  LDSM.16.M88.4 R156, [R230+0x1000] ;  /* 0x00100000e69c783b */ /* 0x0002680000000200 */
[----:B------:R1:W1:Y:S04]  /*3680*/  LDSM.16.M88.4 R168, [R229+0x2000] ;  /* 0x00200000e5a8783b */ /* 0x0002680000000200 */
[----:B------:R1:W1:Y:S04]  /*3690*/  LDSM.16.M88.4 R172, [R230+0x2000] ;  /* 0x00200000e6ac783b */ /* 0x0002680000000200 */
[----:B------:R1:W1:Y:S04]  /*36a0*/  LDSM.16.M88.4 R184, [R229+0x3000] ;  /* 0x00300000e5b8783b */ /* 0x0002680000000200 */
[----:B---3--:R1:W1:Y:S02]  /*36b0*/  LDSM.16.M88.4 R188, [R230+0x3000] ;  /* 0x00300000e6bc783b */ /* 0x0082640000000200 */
.L_x_27:
[----:B------:R-:W0:Y:S01]  /*36c0*/  LDGDEPBAR ;  /* 0x00000000000079af */ /* 0x000e220000000000 */
[----:B------:R-:W-:Y:S01]  /*36d0*/  LEA R0, R234, UR4, 0x1 ;  /* 0x00000004ea007c11 */ /* 0x000fe2000f8e08ff */
[----:B------:R-:W-:Y:S01]  /*36e0*/  UISETP.GE.AND UP3, UPT, UR8, 0x1, UPT ;  /* 0x000000010800788c */ /* 0x000fe2000bf66270 */
[----:B------:R-:W-:Y:S01]  /*36f0*/  PLOP3.LUT P0, PT, PT, PT, UP0, 0x80, 0x0 ;  /* 0x000000000000781c */ /* 0x000fe20003f0f008 */
[----:B------:R-:W3:Y:S01]  /*3700*/  LDL R69, [R1+0x4] ;  /* 0x0000040001457983 */ /* 0x000ee20000100800 */
[----:B------:R-:W-:Y:S02]  /*3710*/  PLOP3.LUT P2, PT, PT, PT, UP0, 0x80, 0x0 ;  /* 0x000000000000781c */ /* 0x000fe40003f4f008 */
[----:B------:R-:W-:Y:S01]  /*3720*/  PLOP3.LUT P3, PT, PT, PT, UP0, 0x80, 0x0 ;  /* 0x000000000000781c */ /* 0x000fe20003f6f008 */
[----:B------:R-:W4:Y:S01]  /*3730*/  LDL R68, [R1] ;  /* 0x0000000001447983 */ /* 0x000f220000100800 */
[----:B------:R-:W-:Y:S02]  /*3740*/  PLOP3.LUT P1, PT, PT, PT, UP0, 0x80, 0x0 ;  /* 0x000000000000781c */ /* 0x000fe40003f2f008 */
[----:B------:R-:W-:Y:S01]  /*3750*/  PLOP3.LUT P4, PT, PT, PT, UP0, 0x80, 0x0 ;  /* 0x000000000000781c */ /* 0x000fe20003f8f008 */
[----:B------:R-:W-:Y:S04]  /*3760*/  DEPBAR.LE SB0, 0x0 ;  /* 0x000080000000791a */ /* 0x000fe80000000000 */
[----:B------:R-:W-:Y:S06]  /*3770*/  BAR.SYNC.DEFER_BLOCKING 0x0 ;  /* 0x0000000000007b1d */ /* 0x000fec0000010000 */
[----:B-1----:R-:W-:Y:S04]  /*3780*/  LDSM.16.M88.4 R8, [R2] ;  /* 0x000000000208783b */ /* 0x002fe80000000200 */
[----:B------:R-:W2:Y:S04]  /*3790*/  LDSM.16.M88.4 R44, [R0+0x10000] ;  /* 0x01000000002c783b */ /* 0x000ea80000000200 */
[----:B------:R-:W-:Y:S04]  /*37a0*/  LDSM.16.M88.4 R48, [R224] ;  /* 0x00000000e030783b */ /* 0x000fe80000000200 */
[----:B------:R-:W1:Y:S04]  /*37b0*/  LDSM.16.M88.4 R52, [R229+-0x4000] ;  /* 0xffc00000e534783b */ /* 0x000e680000000200 */
[----:B------:R-:W-:Y:S04]  /*37c0*/  LDSM.16.M88.4 R56, [R228] ;  /* 0x00000000e438783b */ /* 0x000fe80000000200 */
[----:B------:R-:W1:Y:S04]  /*37d0*/  LDSM.16.M88.4 R60, [R230+-0x4000] ;  /* 0xffc00000e63c783b */ /* 0x000e680000000200 */
[----:B------:R-:W-:Y:S01]  /*37e0*/  LDSM.16.M88.4 R64, [R231+-0x4000] ;  /* 0xffc00000e740783b */ /* 0x000fe20000000200 */
[C---:B--2---:R-:W-:Y:S06]  /*37f0*/  HMMA.16816.F32 R4, R8.reuse, R44, RZ ;  /* 0x0000002c0804723c */ /* 0x044fec00000018ff */
[----:B------:R-:W-:Y:S01]  /*3800*/  HMMA.16816.F32 R8, R8, R46, RZ ;  /* 0x0000002e0808723c */ /* 0x000fe200000018ff */
[----:B------:R-:W2:Y:S11]  /*3810*/  LDSM.16.M88.4 R44, [R227] ;  /* 0x00000000e32c783b */ /* 0x000eb60000000200 */
[----:B------:R-:W-:Y:S06]  /*3820*/  @!UPT UIADD3 URZ, URZ, URZ, URZ ;  /* 0x0000003f3f3ff290 */ /* 0x000fec000fffe03f */
[C---:B-1----:R-:W-:Y:S06]  /*3830*/  HMMA.16816.F32 R4, R48.reuse, R52, R4 ;  /* 0x000000343004723c */ /* 0x042fec0000001804 */
[----:B------:R-:W-:Y:S01]  /*3840*/  HMMA.16816.F32 R8, R48, R54, R8 ;  /* 0x000000363008723c */ /* 0x000fe20000001808 */
[----:B------:R-:W-:Y:S04]  /*3850*/  LDSM.16.M88.4 R48, [R2+0x2000] ;  /* 0x002000000230783b */ /* 0x000fe80000000200 */
[----:B------:R-:W1:Y:S11]  /*3860*/  LDSM.16.M88.4 R52, [R0+0x11000] ;  /* 0x011000000034783b */ /* 0x000e760000000200 */
[----:B------:R-:W-:Y:S02]  /*3870*/  @!UPT UIADD3 URZ, URZ, URZ, URZ ;  /* 0x0000003f3f3ff290 */ /* 0x000fe4000fffe03f */
[C---:B------:R-:W-:Y:S06]  /*3880*/  HMMA.16816.F32 R4, R56.reuse, R60, R4 ;  /* 0x0000003c3804723c */ /* 0x040fec0000001804 */
[----:B------:R-:W-:Y:S01]  /*3890*/  HMMA.16816.F32 R8, R56, R62, R8 ;  /* 0x0000003e3808723c */ /* 0x000fe20000001808 */
[----:B------:R-:W-:Y:S04]  /*38a0*/  LDSM.16.M88.4 R56, [R224+0x2000] ;  /* 0x00200000e038783b */ /* 0x000fe80000000200 */
[----:B------:R-:W1:Y:S11]  /*38b0*/  LDSM.16.M88.4 R60, [R229+-0x3000] ;  /* 0xffd00000e53c783b */ /* 0x000e760000000200 */
[----:B------:R-:W-:Y:S02]  /*38c0*/  @!UPT UIADD3 URZ, URZ, URZ, URZ ;  /* 0x0000003f3f3ff290 */ /* 0x000fe4000fffe03f */
[C---:B--2---:R-:W-:Y:S06]  /*38d0*/  HMMA.16816.F32 R4, R44.reuse, R64, R4 ;  /* 0x000000402c04723c */ /* 0x044fec0000001804 */
[----:B------:R-:W-:Y:S01]  /*38e0*/  HMMA.16816.F32 R8, R44, R66, R8 ;  /* 0x000000422c08723c */ /* 0x000fe20000001808 */
[----:B------:R-:W-:Y:S04]  /*38f0*/  LDSM.16.M88.4 R44, [R228+0x2000] ;  /* 0x00200000e42c783b */ /* 0x000fe80000000200 */
[----:B------:R-:W2:Y:S11]  /*3900*/  LDSM.16.M88.4 R64, [R230+-0x3000] ;  /* 0xffd00000e640783b */ /* 0x000eb60000000200 */
[----:B------:R-:W-:Y:S02]  /*3910*/  @!UPT UIADD3 URZ, URZ, URZ, URZ ;  /* 0x0000003f3f3ff290 */ /* 0x000fe4000fffe03f */
[C---:B-1----:R-:W-:Y:S06]  /*3920*/  HMMA.16816.F32 R4, R48.reuse, R52, R4 ;  /* 0x000000343004723c */ /* 0x042fec0000001804 */
[----:B------:R-:W-:Y:S01]  /*3930*/  HMMA.16816.F32 R8, R48, R54, R8 ;  /* 0x000000363008723c */ /* 0x000fe20000001808 */
[----:B------:R-:W-:Y:S04]  /*3940*/  LDSM.16.M88.4 R48, [R227+0x2000] ;  /* 0x00200000e330783b */ /* 0x000fe80000000200 */
[----:B------:R-:W1:Y:S11]  /*3950*/  LDSM.16.M88.4 R52, [R231+-0x3000] ;  /* 0xffd00000e734783b */ /* 0x000e760000000200 */
[----:B------:R-:W-:Y:S02]  /*3960*/  @!UPT UIADD3 URZ, URZ, URZ, URZ ;  /* 0x0000003f3f3ff290 */ /* 0x000fe4000fffe03f */
[C---:B------:R-:W-:Y:S06]  /*3970*/  HMMA.16816.F32 R4, R56.reuse, R60, R4 ;  /* 0x0000003c3804723c */ /* 0x040fec0000001804 */
[----:B------:R-:W-:Y:S01]  /*3980*/  HMMA.16816.F32 R8, R56, R62, R8 ;  /* 0x0000003e3808723c */ /* 0x000fe20000001808 */
[----:B------:R-:W-:Y:S04]  /*3990*/  LDSM.16.M88.4 R56, [R2+0x4000] ;  /* 0x004000000238783b */ /* 0x000fe80000000200 */
[----:B------:R-:W1:Y:S11]  /*39a0*/  LDSM.16.M88.4 R60, [R0+0x12000] ;  /* 0x01200000003c783b */ /* 0x000e760000000200 */
        /* <DEDUP_REMOVED lines=14> */
[----:B------:R-:W3:Y:S11]  /*3a90*/  LDSM.16.M88.4 R60, [R231+-0x2000] ;  /* 0xffe00000e73c783b */ /* 0x000ef60000000200 */
[----:B------:R-:W-:Y:S02]  /*3aa0*/  @!UPT UIADD3 URZ, URZ, URZ, URZ ;  /* 0x0000003f3f3ff290 */ /* 0x000fe4000fffe03f */
[C---:B--2---:R-:W-:Y:S06]  /*3ab0*/  HMMA.16816.F32 R4, R44.reuse, R64, R4 ;  /* 0x000000402c04723c */ /* 0x044fec0000001804 */
[----:B------:R-:W-:Y:S01]  /*3ac0*/  HMMA.16816.F32 R8, R44, R66, R8 ;  /* 0x000000422c08723c */ /* 0x000fe20000001808 */
[----:B------:R-:W-:Y:S04]  /*3ad0*/  LDSM.16.M88.4 R64, [R0+0x13000] ;  /* 0x013000000040783b */ /* 0x000fe80000000200 */
[----:B------:R-:W2:Y:S11]  /*3ae0*/  LDSM.16.M88.4 R44, [R2+0x6000] ;  /* 0x00600000022c783b */ /* 0x000eb60000000200 */
[----:B------:R-:W-:Y:S02]  /*3af0*/  @!UPT UIADD3 URZ, URZ, URZ, URZ ;  /* 0x0000003f3f3ff290 */ /* 0x000fe4000fffe03f */
[C---:B-1----:R-:W-:Y:S06]  /*3b00*/  HMMA.16816.F32 R4, R48.reuse, R52, R4 ;  /* 0x000000343004723c */ /* 0x042fec0000001804 */
[----:B------:R-:W-:Y:S01]  /*3b10*/  HMMA.16816.F32 R8, R48, R54, R8 ;  /* 0x000000363008723c */ /* 0x000fe20000001808 */
[----:B------:R-:W-:Y:S04]  /*3b20*/  LDSM.16.M88.4 R48, [R224+0x6000] ;  /* 0x00600000e030783b */ /* 0x000fe80000000200 */
[----:B------:R-:W1:Y:S11]  /*3b30*/  LDSM.16.M88.4 R52, [R229+-0x1000] ;  /* 0xfff00000e534783b */ /* 0x000e760000000200 */
[----:B------:R-:W-:Y:S02]  /*3b40*/  @!UPT UIADD3 URZ, URZ, URZ, URZ ;  /* 0x0000003f3f3ff290 */ /* 0x000fe4000fffe03f */
[C---:B---3--:R-:W-:Y:S06]  /*3b50*/  HMMA.16816.F32 R4, R56.reuse, R60, R4 ;  /* 0x0000003c3804723c */ /* 0x048fec0000001804 */
[----:B------:R-:W-:Y:S01]  /*3b60*/  HMMA.16816.F32 R8, R56, R62, R8 ;  /* 0x0000003e3808723c */ /* 0x000fe20000001808 */
[----:B------:R-:W-:Y:S04]  /*3b70*/  LDSM.16.M88.4 R56, [R228+0x6000] ;  /* 0x00600000e438783b */ /* 0x000fe80000000200 */
[----:B------:R-:W3:Y:S11]  /*3b80*/  LDSM.16.M88.4 R60, [R230+-0x1000] ;  /* 0xfff00000e63c783b */ /* 0x000ef60000000200 */
[----:B------:R-:W-:Y:S02]  /*3b90*/  @!UPT UIADD3 URZ, URZ, URZ, URZ ;  /* 0x0000003f3f3ff290 */ /* 0x000fe4000fffe03f */
[C---:B--2---:R-:W-:Y:S06]  /*3ba0*/  HMMA.16816.F32 R4, R44.reuse, R64, R4 ;  /* 0x000000402c04723c */ /* 0x044fec0000001804 */
[----:B------:R-:W-:Y:S01]  /*3bb0*/  HMMA.16816.F32 R8, R44, R66, R8 ;  /* 0x000000422c08723c */ /* 0x000fe20000001808 */
[----:B------:R-:W-:Y:S04]  /*3bc0*/  LDSM.16.M88.4 R44, [R227+0x6000] ;  /* 0x00600000e32c783b */ /* 0x000fe80000000200 */
[----:B------:R-:W2:Y:S11]  /*3bd0*/  LDSM.16.M88.4 R64, [R231+-0x1000] ;  /* 0xfff00000e740783b */ /* 0x000eb60000000200 */
[----:B------:R-:W-:Y:S02]  /*3be0*/  @!UPT UIADD3 URZ, URZ, URZ, URZ ;  /* 0x0000003f3f3ff290 */ /* 0x000fe4000fffe03f */
[C---:B-1----:R-:W-:Y:S06]  /*3bf0*/  HMMA.16816.F32 R4, R48.reuse, R52, R4 ;  /* 0x000000343004723c */ /* 0x042fec0000001804 */
[----:B------:R-:W-:Y:S07]  /*3c00*/  HMMA.16816.F32 R8, R48, R54, R8 ;  /* 0x000000363008723c */ /* 0x000fee0000001808 */
[----:B------:R-:W-:Y:S04]  /*3c10*/  IMAD.U32 R48, RZ, RZ, UR22 ;  /* 0x00000016ff307e24 */ /* 0x000fe8000f8e00ff */
[----:B------:R-:W-:Y:S05]  /*3c20*/  @P0 IMAD R48, R48, 0x20, R69 ;  /* 0x0000002030300824 */ /* 0x000fea00078e0245 */
[C---:B------:R-:W-:Y:S02]  /*3c30*/  @P2 ISETP.GE.AND P0, PT, R48.reuse, UR5, PT ;  /* 0x0000000530002c0c */ /* 0x040fe4000bf06270 */
[C---:B---3--:R-:W-:Y:S01]  /*3c40*/  HMMA.16816.F32 R4, R56.reuse, R60, R4 ;  /* 0x0000003c3804723c */ /* 0x048fe20000001804 */
[----:B------:R-:W-:Y:S05]  /*3c50*/  PLOP3.LUT P2, PT, PT, PT, UP0, 0x80, 0x0 ;  /* 0x000000000000781c */ /* 0x000fea0003f4f008 */
[----:B------:R-:W-:Y:S08]  /*3c60*/  HMMA.16816.F32 R8, R56, R62, R8 ;  /* 0x0000003e3808723c */ /* 0x000ff00000001808 */
[----:B------:R-:W-:Y:S01]  /*3c70*/  @P2 VIADD R0, R48, 0x1 ;  /* 0x0000000130002836 */ /* 0x000fe20000000000 */
[----:B------:R-:W-:Y:S09]  /*3c80*/  PLOP3.LUT P2, PT, PT, PT, UP0, 0x80, 0x0 ;  /* 0x000000000000781c */ /* 0x000ff20003f4f008 */
[C---:B--2---:R-:W-:Y:S06]  /*3c90*/  HMMA.16816.F32 R4, R44.reuse, R64, R4 ;  /* 0x000000402c04723c */ /* 0x044fec0000001804 */
[----:B------:R-:W-:Y:S07]  /*3ca0*/  HMMA.16816.F32 R8, R44, R66, R8 ;  /* 0x000000422c08723c */ /* 0x000fee0000001808 */
[----:B-----5:R-:W-:Y:S01]  /*3cb0*/  FMUL.FTZ R44, R244, 1.4426950216293334961 ;  /* 0x3fb8aa3bf42c7820 */ /* 0x020fe20000410000 */
[----:B------:R-:W-:Y:S01]  /*3cc0*/  @P4 VIADD R45, R48, 0x8 ;  /* 0x00000008302d4836 */ /* 0x000fe20000000000 */
[----:B----4-:R-:W-:Y:S09]  /*3cd0*/  ISETP.NE.AND P4, PT, R68, RZ, PT ;  /* 0x000000ff4400720c */ /* 0x010ff20003f85270 */
[----:B------:R-:W-:Y:S02]  /*3ce0*/  @P3 FSEL R4, R4, -INF , !P0 ;  /* 0xff80000004043808 */ /* 0x000fe40004000000 */
[----:B------:R-:W-:Y:S02]  /*3cf0*/  @P1 FSEL R6, R6, -INF , !P0 ;  /* 0xff80000006061808 */ /* 0x000fe40004000000 */
[----:B------:R-:W-:Y:S02]  /*3d00*/  PLOP3.LUT P0, PT, PT, PT, UP0, 0x80, 0x0 ;  /* 0x000000000000781c */ /* 0x000fe40003f0f008 */
[----:B------:R-:W-:Y:S02]  /*3d10*/  PLOP3.LUT P1, PT, PT, PT, UP0, 0x80, 0x0 ;  /* 0x000000000000781c */ /* 0x000fe40003f2f008 */
[----:B------:R-:W-:Y:S09]  /*3d20*/  PLOP3.LUT P3, PT, PT, PT, UP0, 0x80, 0x0 ;  /* 0x000000000000781c */ /* 0x000ff20003f6f008 */
[----:B------:R-:W-:Y:S01]  /*3d30*/  @P0 ISETP.GE.AND P0, PT, R0, UR5, PT ;  /* 0x0000000500000c0c */ /* 0x000fe2000bf06270 */
[----:B------:R-:W-:Y:S03]  /*3d40*/  FMUL.FTZ R0, R245, 1.4426950216293334961 ;  /* 0x3fb8aa3bf5007820 */ /* 0x000fe60000410000 */
[----:B------:R-:W-:Y:S02]  /*3d50*/  @P1 FSEL R5, R5, -INF , !P0 ;  /* 0xff80000005051808 */ /* 0x000fe40004000000 */
[----:B------:R-:W-:Y:S02]  /*3d60*/  FSETP.NEU.FTZ.AND P1, PT, R244, -INF , PT ;  /* 0xff800000f400780b */ /* 0x000fe40003f3d000 */
[----:B------:R-:W-:Y:S02]  /*3d70*/  @P2 FSEL R7, R7, -INF , !P0 ;  /* 0xff80000007072808 */ /* 0x000fe40004000000 */
[----:B------:R-:W-:Y:S02]  /*3d80*/  FSEL R44, R44, RZ, P1 ;  /* 0x000000ff2c2c7208 */ /* 0x000fe40000800000 */
[----:B------:R-:W-:Y:S02]  /*3d90*/  PLOP3.LUT P1, PT, PT, PT, UP0, 0x80, 0x0 ;  /* 0x000000000000781c */ /* 0x000fe40003f2f008 */
[----:B------:R-:W-:Y:S01]  /*3da0*/  FSETP.NEU.FTZ.AND P0, PT, R245, -INF , PT ;  /* 0xff800000f500780b */ /* 0x000fe20003f1d000 */
[--C-:B------:R-:W-:Y:S01]  /*3db0*/  FFMA.FTZ R4, R4, UR15, -R44.reuse ;  /* 0x0000000f04047c23 */ /* 0x100fe2000801082c */
[----:B------:R-:W-:Y:S01]  /*3dc0*/  PLOP3.LUT P2, PT, PT, PT, UP0, 0x80, 0x0 ;  /* 0x000000000000781c */ /* 0x000fe20003f4f008 */
[----:B------:R-:W-:Y:S01]  /*3dd0*/  FFMA.FTZ R5, R5, UR15, -R44 ;  /* 0x0000000f05057c23 */ /* 0x000fe2000801082c */
[----:B------:R-:W-:Y:S01]  /*3de0*/  FSEL R0, R0, RZ, P0 ;  /* 0x000000ff00007208 */ /* 0x000fe20000000000 */
[----:B------:R-:W-:Y:S01]  /*3df0*/  MUFU.EX2 R60, R4 ;  /* 0x00000004003c7308 */ /* 0x000fe20000000800 */
[----:B------:R-:W-:Y:S02]  /*3e00*/  @P3 ISETP.GE.AND P0, PT, R45, UR5, PT ;  /* 0x000000052d003c0c */ /* 0x000fe4000bf06270 */
[----:B------:R-:W-:Y:S01]  /*3e10*/  PLOP3.LUT P3, PT, PT, PT, UP3, 0x80, 0x0 ;  /* 0x000000000000781c */ /* 0x000fe20003f6f038 */
[--C-:B------:R-:W-:Y:S01]  /*3e20*/  FFMA.FTZ R6, R6, UR15, -R0.reuse ;  /* 0x0000000f06067c23 */ /* 0x100fe20008010800 */
[----:B------:R-:W-:Y:S01]  /*3e30*/  FFMA.FTZ R7, R7, UR15, -R0 ;  /* 0x0000000f07077c23 */ /* 0x000fe20008010800 */
[----:B------:R-:W-:Y:S02]  /*3e40*/  @P1 FSEL R8, R8, -INF , !P0 ;  /* 0xff80000008081808 */ /* 0x000fe40004000000 */
[----:B------:R-:W-:Y:S02]  /*3e50*/  PLOP3.LUT P1, PT, PT, PT, UP0, 0x80, 0x0 ;  /* 0x000000000000781c */ /* 0x000fe40003f2f008 */
[----:B------:R-:W1:Y:S01]  /*3e60*/  MUFU.EX2 R58, R5 ;  /* 0x00000005003a7308 */ /* 0x000e620000000800 */
[----:B------:R-:W-:Y:S01]  /*3e70*/  @P2 FSEL R10, R10, -INF , !P0 ;  /* 0xff8000000a0a2808 */ /* 0x000fe20004000000 */
[----:B------:R-:W-:Y:S01]  /*3e80*/  FFMA.FTZ R8, R8, UR15, -R44 ;  /* 0x0000000f08087c23 */ /* 0x000fe2000801082c */
[----:B------:R-:W-:Y:S02]  /*3e90*/  PLOP3.LUT P0, PT, PT, PT, UP0, 0x80, 0x0 ;  /* 0x000000000000781c */ /* 0x000fe40003f0f008 */
[----:B------:R-:W-:Y:S01]  /*3ea0*/  PLOP3.LUT P2, PT, PT, PT, UP0, 0x80, 0x0 ;  /* 0x000000000000781c */ /* 0x000fe20003f4f008 */
[----:B------:R-:W-:Y:S04]  /*3eb0*/  FFMA.FTZ R10, R10, UR15, -R0 ;  /* 0x0000000f0a0a7c23 */ /* 0x000fe80008010800 */
[----:B------:R1:W-:Y:S01]  /*3ec0*/  MUFU.EX2 R61, R6 ;  /* 0x00000006003d7308 */ /* 0x0003e20000000800 */
[----:B------:R-:W-:Y:S01]  /*3ed0*/  @P1 VIADD R48, R48, 0x9 ;  /* 0x0000000930301836 */ /* 0x000fe20000000000 */
[----:B------:R-:W-:Y:S08]  /*3ee0*/  PLOP3.LUT P1, PT, PT, PT, UP0, 0x80, 0x0 ;  /* 0x000000000000781c */ /* 0x000ff00003f2f008 */
[----:B------:R-:W2:Y:S01]  /*3ef0*/  MUFU.EX2 R59, R7 ;  /* 0x00000007003b7308 */ /* 0x000ea20000000800 */
[----:B------:R-:W-:Y:S04]  /*3f00*/  @P0 ISETP.GE.AND P0, PT, R48, UR5, PT ;  /* 0x0000000530000c0c */ /* 0x000fe8000bf06270 */
[----:B------:R-:W-:Y:S05]  /*3f10*/  @P2 FSEL R9, R9, -INF , !P0 ;  /* 0xff80000009092808 */ /* 0x000fea0004000000 */
[----:B------:R-:W-:Y:S01]  /*3f20*/  MUFU.EX2 R54, R8 ;  /* 0x0000000800367308 */ /* 0x000fe20000000800 */
[----:B-1----:R-:W-:Y:S01]  /*3f30*/  F2FP.F16.F32.PACK_AB R6, R58, R60 ;  /* 0x0000003c3a06723e */ /* 0x002fe200000000ff */
[----:B------:R-:W-:Y:S01]  /*3f40*/  FFMA.FTZ R44, R9, UR15, -R44 ;  /* 0x0000000f092c7c23 */ /* 0x000fe2000801082c */
[----:B------:R-:W-:Y:S02]  /*3f50*/  @P1 FSEL R11, R11, -INF , !P0 ;  /* 0xff8000000b0b1808 */ /* 0x000fe40004000000 */
[----:B------:R-:W-:Y:S01]  /*3f60*/  IADD3 R52, P0, R247, UR12, RZ ;  /* 0x0000000cf7347c10 */ /* 0x000fe2000ff1e0ff */
[----:B------:R-:W-:Y:S04]  /*3f70*/  STS [R249+0x15000], R6 ;  /* 0x01500006f9007388 */ /* 0x000fe80000000800 */
[----:B------:R-:W1:Y:S01]  /*3f80*/  MUFU.EX2 R57, R44 ;  /* 0x0000002c00397308 */ /* 0x000e620000000800 */
[----:B------:R-:W-:Y:S01]  /*3f90*/  FFMA.FTZ R0, R11, UR15, -R0 ;  /* 0x0000000f0b007c23 */ /* 0x000fe20008010800 */
[----:B--2---:R-:W-:Y:S02]  /*3fa0*/  F2FP.F16.F32.PACK_AB R5, R59, R61 ;  /* 0x0000003d3b05723e */ /* 0x004fe400000000ff */
[----:B------:R-:W-:Y:S03]  /*3fb0*/  IADD3.X R53, R246, UR11, RZ, P0, !PT ;  /* 0x0000000bf6357c10 */ /* 0x000fe600087fe4ff */
[----:B------:R-:W-:Y:S03]  /*3fc0*/  STS [R252+0x15000], R5 ;  /* 0x01500005fc007388 */ /* 0x000fe60000000800 */
[----:B------:R-:W-:Y:S10]  /*3fd0*/  MUFU.EX2 R56, R10 ;  /* 0x0000000a00387308 */ /* 0x000ff40000000800 */
[----:B------:R-:W2:Y:S01]  /*3fe0*/  MUFU.EX2 R55, R0 ;  /* 0x0000000000377308 */ /* 0x000ea20000000800 */
[----:B-1----:R-:W-:Y:S05]  /*3ff0*/  F2FP.F16.F32.PACK_AB R4, R57, R54 ;  /* 0x000000363904723e */ /* 0x002fea00000000ff */
[----:B------:R-:W-:Y:S01]  /*4000*/  STS [R250+0x15000], R4 ;  /* 0x01500004fa007388 */ /* 0x000fe20000000800 */
[----:B--2---:R-:W-:Y:S05]  /*4010*/  F2FP.F16.F32.PACK_AB R0, R55, R56 ;  /* 0x000000383700723e */ /* 0x004fea00000000ff */
[----:B------:R1:W-:Y:S04]  /*4020*/  STS [R251+0x15000], R0 ;  /* 0x01500000fb007388 */ /* 0x0003e80000000800 */
[----:B------:R-:W2:Y:S04]  /*4030*/  LDSM.16.M88.4 R8, [R2+0x8000] ;  /* 0x008000000208783b */ /* 0x000ea80000000200 */
[----:B------:R-:W3:Y:S04]  /*4040*/  LDSM.16.M88.4 R44, [R224+0x8000] ;  /* 0x00800000e02c783b */ /* 0x000ee80000000200 */
[----:B------:R-:W4:Y:S04]  /*4050*/  LDSM.16.M88.4 R48, [R228+0x8000] ;  /* 0x00800000e430783b */ /* 0x000f280000000200 */
[----:B-1----:R-:W4:Y:S01]  /*4060*/  LDG.E R0, desc[UR6][R52.64] ;  /* 0x0000000634007981 */ /* 0x002f22000c1e1900 */
[C---:B--2---:R-:W-:Y:S06]  /*4070*/  HMMA.16816.F32 R4, R8.reuse, R132, RZ ;  /* 0x000000840804723c */ /* 0x044fec00000018ff */
[----:B------:R-:W-:Y:S01]  /*4080*/  HMMA.16816.F32 R8, R8, R134, RZ ;  /* 0x000000860808723c */ /* 0x000fe200000018ff */
[----:B------:R-:W2:Y:S11]  /*4090*/  LDG.E R52, desc[UR6][R52.64+0x20] ;  /* 0x0000200634347981 */ /* 0x000eb6000c1e1900 */
[----:B------:R-:W-:Y:S06]  /*40a0*/  @!UPT UIADD3 URZ, URZ, URZ, URZ ;  /* 0x0000003f3f3ff290 */ /* 0x000fec000fffe03f */
[C---:B---3--:R-:W-:Y:S06]  /*40b0*/  HMMA.16816.F32 R4, R44.reuse, R136, R4 ;  /* 0x000000882c04723c */ /* 0x048fec0000001804 */
[----:B------:R-:W-:Y:S01]  /*40c0*/  HMMA.16816.F32 R8, R44, R138, R8 ;  /* 0x0000008a2c08723c */ /* 0x000fe20000001808 */
[----:B------:R-:W1:Y:S11]  /*40d0*/  LDSM.16.M88.4 R44, [R227+0x8000] ;  /* 0x00800000e32c783b */ /* 0x000e760000000200 */
[----:B------:R-:W-:Y:S06]  /*40e0*/  @!UPT UIADD3 URZ, URZ, URZ, URZ ;  /* 0x0000003f3f3ff290 */ /* 0x000fec000fffe03f */
[C---:B----4-:R-:W-:Y:S06]  /*40f0*/  HMMA.16816.F32 R4, R48.reuse, R140, R4 ;  /* 0x0000008c3004723c */ /* 0x050fec0000001804 */
[----:B------:R-:W-:Y:S01]  /*4100*/  HMMA.16816.F32 R8, R48, R142, R8 ;  /* 0x0000008e3008723c */ /* 0x000fe20000001808 */
[----:B------:R-:W3:Y:S11]  /*4110*/  LDSM.16.M88.4 R48, [R2+0xa000] ;  /* 0x00a000000230783b */ /* 0x000ef60000000200 */
[----:B------:R-:W-:Y:S06]  /*4120*/  @!UPT UIADD3 URZ, URZ, URZ, URZ ;  /* 0x0000003f3f3ff290 */ /* 0x000fec000fffe03f */
[C---:B-1----:R-:W-:Y:S06]  /*4130*/  HMMA.16816.F32 R4, R44.reuse, R144, R4 ;  /* 0x000000902c04723c */ /* 0x042fec0000001804 */
[----:B------:R-:W-:Y:S01]  /*4140*/  HMMA.16816.F32 R8, R44, R146, R8 ;  /* 0x000000922c08723c */ /* 0x000fe20000001808 */
[----:B------:R-:W1:Y:S11]  /*4150*/  LDSM.16.M88.4 R44, [R224+0xa000] ;  /* 0x00a00000e02c783b */ /* 0x000e760000000200 */
[----:B------:R-:W-:Y:S06]  /*4160*/  @!UPT UIADD3 URZ, URZ, URZ, URZ ;  /* 0x0000003f3f3ff290 */ /* 0x000fec000fffe03f */
[C---:B---3--:R-:W-:Y:S06]  /*4170*/  HMMA.16816.F32 R4, R48.reuse, R148, R4 ;  /* 0x000000943004723c */ /* 0x048fec0000001804 */
        /* <DEDUP_REMOVED lines=40> */
[----:B------:R-:W-:Y:S11]  /*4400*/  HMMA.16816.F32 R8, R48, R190, R8 ;  /* 0x000000be3008723c */ /* 0x000ff60000001808 */
[----:B------:R-:W-:Y:S07]  /*4410*/  @!UPT UIADD3 URZ, URZ, URZ, URZ ;  /* 0x0000003f3f3ff290 */ /* 0x000fee000fffe03f */
[C---:B-1----:R-:W-:Y:S06]  /*4420*/  HMMA.16816.F32 R4, R44.reuse, R192, R4 ;  /* 0x000000c02c04723c */ /* 0x042fec0000001804 */
[----:B------:R-:W-:Y:S11]  /*4430*/  HMMA.16816.F32 R8, R44, R194, R8 ;  /* 0x000000c22c08723c */ /* 0x000ff60000001808 */
[----:B------:R-:W-:Y:S07]  /*4440*/  @!UPT UIADD3 URZ, URZ, URZ, URZ ;  /* 0x0000003f3f3ff290 */ /* 0x000fee000fffe03f */
[C---:B------:R-:W-:Y:S01]  /*4450*/  FADD.FTZ R44, -R0.reuse, R4 ;  /* 0x00000004002c7221 */ /* 0x040fe20000010100 */
[----:B------:R-:W-:Y:S01]  /*4460*/  FADD.FTZ R4, -R0, R5 ;  /* 0x0000000500047221 */ /* 0x000fe20000010100 */
[----:B--2---:R-:W-:Y:S03]  /*4470*/  FADD.FTZ R5, -R52, R6 ;  /* 0x0000000634057221 */ /* 0x004fe60000010100 */
[----:B------:R-:W-:Y:S01]  /*4480*/  FMUL.FTZ R4, R58, R4 ;  /* 0x000000043a047220 */ /* 0x000fe20000410000 */
[C---:B------:R-:W-:Y:S01]  /*4490*/  FADD.FTZ R45, -R0.reuse, R9 ;  /* 0x00000009002d7221 */ /* 0x040fe20000010100 */
[----:B------:R-:W-:Y:S01]  /*44a0*/  FADD.FTZ R8, -R0, R8 ;  /* 0x0000000800087221 */ /* 0x000fe20000010100 */
[----:B------:R-:W-:Y:S01]  /*44b0*/  FMUL.FTZ R9, R60, R44 ;  /* 0x0000002c3c097220 */ /* 0x000fe20000410000 */
[----:B------:R-:W-:Y:S01]  /*44c0*/  FADD.FTZ R0, -R52, R7 ;  /* 0x0000000734007221 */ /* 0x000fe20000010100 */
[----:B------:R-:W-:Y:S01]  /*44d0*/  FMUL.FTZ R5, R61, R5 ;  /* 0x000000053d057220 */ /* 0x000fe20000410000 */
[----:B------:R-:W-:Y:S01]  /*44e0*/  FMUL.FTZ R44, R54, R8 ;  /* 0x00000008362c7220 */ /* 0x000fe20000410000 */
[----:B------:R-:W-:Y:S01]  /*44f0*/  FADD.FTZ R8, -R52, R10 ;  /* 0x0000000a34087221 */ /* 0x000fe20000010100 */
[----:B------:R-:W-:Y:S01]  /*4500*/  FMUL.FTZ R0, R59, R0 ;  /* 0x000000003b007220 */ /* 0x000fe20000410000 */
[----:B------:R-:W-:Y:S01]  /*4510*/  F2FP.F16.F32.PACK_AB R4, R4, R9 ;  /* 0x000000090404723e */ /* 0x000fe200000000ff */
[----:B------:R-:W-:Y:S01]  /*4520*/  FADD.FTZ R7, -R52, R11 ;  /* 0x0000000b34077221 */ /* 0x000fe20000010100 */
[----:B------:R-:W-:Y:S01]  /*4530*/  FMUL.FTZ R6, R57, R45 ;  /* 0x0000002d39067220 */ /* 0x000fe20000410000 */
[----:B------:R-:W-:Y:S01]  /*4540*/  FMUL.FTZ R8, R56, R8 ;  /* 0x0000000838087220 */ /* 0x000fe20000410000 */
[----:B------:R-:W-:Y:S01]  /*4550*/  F2FP.F16.F32.PACK_AB R0, R0, R5 ;  /* 0x000000050000723e */ /* 0x000fe200000000ff */
[----:B------:R-:W-:Y:S01]  /*4560*/  STS [R249+0x14000], R4 ;  /* 0x01400004f9007388 */ /* 0x000fe20000000800 */
[----:B------:R-:W-:Y:S01]  /*4570*/  FMUL.FTZ R7, R55, R7 ;  /* 0x0000000737077220 */ /* 0x000fe20000410000 */
[----:B------:R-:W-:Y:S02]  /*4580*/  F2FP.F16.F32.PACK_AB R6, R6, R44 ;  /* 0x0000002c0606723e */ /* 0x000fe400000000ff */
[----:B------:R1:W-:Y:S02]  /*4590*/  STS [R252+0x14000], R0 ;  /* 0x01400000fc007388 */ /* 0x0003e40000000800 */
[----:B------:R-:W-:Y:S02]  /*45a0*/  F2FP.F16.F32.PACK_AB R5, R7, R8 ;  /* 0x000000080705723e */ /* 0x000fe400000000ff */
[----:B------:R-:W-:Y:S04]  /*45b0*/  STS [R250+0x14000], R6 ;  /* 0x01400006fa007388 */ /* 0x000fe80000000800 */
[----:B------:R-:W-:Y:S01]  /*45c0*/  STS [R251+0x14000], R5 ;  /* 0x01400005fb007388 */ /* 0x000fe20000000800 */
[----:B------:R-:W-:Y:S01]  /*45d0*/  BAR.SYNC.DEFER_BLOCKING 0x0 ;  /* 0x0000000000007b1d */ /* 0x000fe20000010000 */
[----:B-1----:R-:W-:Y:S05]  /*45e0*/  LEA R0, R233, UR4, 0x1 ;  /* 0x00000004e9007c11 */ /* 0x002fea000f8e08ff */
[----:B------:R-:W-:Y:S04]  /*45f0*/  LDSM.16.MT88.4 R4, [R3+0x15000] ;  /* 0x015000000304783b */ /* 0x000fe80000004200 */
[----:B------:R-:W1:Y:S04]  /*4600*/  LDSM.16.MT88.4 R8, [R0+0x8000] ;  /* 0x008000000008783b */ /* 0x000e680000004200 */
[----:B------:R-:W2:Y:S04]  /*4610*/  LDSM.16.MT88.4 R44, [R225+0x15000] ;  /* 0x01500000e12c783b */ /* 0x000ea80000004200 */
[----:B------:R-:W3:Y:S04]  /*4620*/  LDSM.16.MT88.4 R48, [R0+0xc000] ;  /* 0x00c000000030783b */ /* 0x000ee80000004200 */
[----:B------:R-:W-:Y:S04]  /*4630*/  LDSM.16.MT88.4 R52, [R3+0x15400] ;  /* 0x015400000334783b */ /* 0x000fe80000004200 */
[----:B------:R-:W4:Y:S04]  /*4640*/  LDSM.16.MT88.4 R56, [R0+0x8800] ;  /* 0x008800000038783b */ /* 0x000f280000004200 */
[----:B------:R-:W4:Y:S04]  /*4650*/  LDSM.16.MT88.4 R60, [R225+0x15400] ;  /* 0x01540000e13c783b */ /* 0x000f280000004200 */
[----:B------:R-:W4:Y:S04]  /*4660*/  LDSM.16.MT88.4 R64, [R0+0xc800] ;  /* 0x00c800000040783b */ /* 0x000f280000004200 */
[----:B------:R-:W-:Y:S04]  /*4670*/  LDSM.16.MT88.4 R68, [R0+0x9000] ;  /* 0x009000000044783b */ /* 0x000fe80000004200 */
[----:B------:R-:W-:Y:S01]  /*4680*/  LDSM.16.MT88.4 R72, [R225+0x15800] ;  /* 0x01580000e148783b */ /* 0x000fe20000004200 */
[-C--:B-1----:R-:W-:Y:S06]  /*4690*/  HMMA.16816.F32 R12, R4, R8.reuse, R12 ;  /* 0x00000008040c723c */ /* 0x082fec000000180c */
[C---:B--2---:R-:W-:Y:S06]  /*46a0*/  HMMA.16816.F32 R16, R44.reuse, R8, R16 ;  /* 0x000000082c10723c */ /* 0x044fec0000001810 */
[-C--:B------:R-:W-:Y:S06]  /*46b0*/  HMMA.16816.F32 R20, R44, R10.reuse, R20 ;  /* 0x0000000a2c14723c */ /* 0x080fec0000001814 */
[C---:B------:R-:W-:Y:S01]  /*46c0*/  HMMA.16816.F32 R24, R4.reuse, R10, R24 ;  /* 0x0000000a0418723c */ /* 0x040fe20000001818 */
[----:B------:R-:W1:Y:S05]  /*46d0*/  LDSM.16.MT88.4 R8, [R3+0x15800] ;  /* 0x015800000308783b */ /* 0x000e6a0000004200 */
[-C--:B---3--:R-:W-:Y:S06]  /*46e0*/  HMMA.16816.F32 R28, R4, R48.reuse, R28 ;  /* 0x00000030041c723c */ /* 0x088fec000000181c */
[C---:B------:R-:W-:Y:S06]  /*46f0*/  HMMA.16816.F32 R32, R44.reuse, R48, R32 ;  /* 0x000000302c20723c */ /* 0x040fec0000001820 */
[-C--:B------:R-:W-:Y:S01]  /*4700*/  HMMA.16816.F32 R36, R44, R50.reuse, R36 ;  /* 0x000000322c24723c */ /* 0x080fe20000001824 */
[----:B------:R-:W2:Y:S05]  /*4710*/  LDSM.16.MT88.4 R44, [R0+0xd000] ;  /* 0x00d00000002c783b */ /* 0x000eaa0000004200 */
[----:B------:R-:W-:Y:S01]  /*4720*/  HMMA.16816.F32 R40, R4, R50, R40 ;  /* 0x000000320428723c */ /* 0x000fe20000001828 */
[----:B------:R-:W-:Y:S04]  /*4730*/  LDSM.16.MT88.4 R4, [R3+0x15c00] ;  /* 0x015c00000304783b */ /* 0x000fe80000004200 */
[----:B------:R-:W3:Y:S01]  /*4740*/  LDSM.16.MT88.4 R48, [R0+0x9800] ;  /* 0x009800000030783b */ /* 0x000ee20000004200 */
[-C--:B----4-:R-:W-:Y:S06]  /*4750*/  HMMA.16816.F32 R12, R52, R56.reuse, R12 ;  /* 0x00000038340c723c */ /* 0x090fec000000180c */
[C---:B------:R-:W-:Y:S06]  /*4760*/  HMMA.16816.F32 R16, R60.reuse, R56, R16 ;  /* 0x000000383c10723c */ /* 0x040fec0000001810 */
[-C--:B------:R-:W-:Y:S06]  /*4770*/  HMMA.16816.F32 R20, R60, R58.reuse, R20 ;  /* 0x0000003a3c14723c */ /* 0x080fec0000001814 */
[C---:B------:R-:W-:Y:S01]  /*4780*/  HMMA.16816.F32 R24, R52.reuse, R58, R24 ;  /* 0x0000003a3418723c */ /* 0x040fe20000001818 */
[----:B------:R-:W4:Y:S05]  /*4790*/  LDSM.16.MT88.4 R56, [R225+0x15c00] ;  /* 0x015c0000e138783b */ /* 0x000f2a0000004200 */
[-C--:B------:R-:W-:Y:S06]  /*47a0*/  HMMA.16816.F32 R28, R52, R64.reuse, R28 ;  /* 0x00000040341c723c */ /* 0x080fec000000181c */
[C---:B------:R-:W-:Y:S06]  /*47b0*/  HMMA.16816.F32 R32, R60.reuse, R64, R32 ;  /* 0x000000403c20723c */ /* 0x040fec0000001820 */
[-C--:B------:R-:W-:Y:S01]  /*47c0*/  HMMA.16816.F32 R36, R60, R66.reuse, R36 ;  /* 0x000000423c24723c */ /* 0x080fe20000001824 */
[----:B------:R-:W4:Y:S01]  /*47d0*/  LDSM.16.MT88.4 R60, [R0+0xd800] ;  /* 0x00d80000003c783b */ /* 0x000f220000004200 */
[----:B------:R-:W-:Y:S04]  /*47e0*/  BAR.SYNC.DEFER_BLOCKING 0x0 ;  /* 0x0000000000007b1d */ /* 0x000fe80000010000 */
[----:B------:R-:W-:Y:S06]  /*47f0*/  HMMA.16816.F32 R40, R52, R66, R40 ;  /* 0x000000423428723c */ /* 0x000fec0000001828 */
[-C--:B-1----:R-:W-:Y:S06]  /*4800*/  HMMA.16816.F32 R12, R8, R68.reuse, R12 ;  /* 0x00000044080c723c */ /* 0x082fec000000180c */
[C---:B------:R-:W-:Y:S06]  /*4810*/  HMMA.16816.F32 R16, R72.reuse, R68, R16 ;  /* 0x000000444810723c */ /* 0x040fec0000001810 */
[-C--:B------:R-:W-:Y:S06]  /*4820*/  HMMA.16816.F32 R20, R72, R70.reuse, R20 ;  /* 0x000000464814723c */ /* 0x080fec0000001814 */
[C---:B------:R-:W-:Y:S06]  /*4830*/  HMMA.16816.F32 R24, R8.reuse, R70, R24 ;  /* 0x000000460818723c */ /* 0x040fec0000001818 */
[-C--:B--2---:R-:W-:Y:S06]  /*4840*/  HMMA.16816.F32 R28, R8, R44.reuse, R28 ;  /* 0x0000002c081c723c */ /* 0x084fec000000181c */
[C---:B------:R-:W-:Y:S06]  /*4850*/  HMMA.16816.F32 R32, R72.reuse, R44, R32 ;  /* 0x0000002c4820723c */ /* 0x040fec0000001820 */
[-C--:B------:R-:W-:Y:S06]  /*4860*/  HMMA.16816.F32 R36, R72, R46.reuse, R36 ;  /* 0x0000002e4824723c */ /* 0x080fec0000001824 */
[----:B------:R-:W-:Y:S06]  /*4870*/  HMMA.16816.F32 R40, R8, R46, R40 ;  /* 0x0000002e0828723c */ /* 0x000fec0000001828 */
[-C--:B---3--:R-:W-:Y:S06]  /*4880*/  HMMA.16816.F32 R12, R4, R48.reuse, R12 ;  /* 0x00000030040c723c */ /* 0x088fec000000180c */
[C---:B----4-:R-:W-:Y:S06]  /*4890*/  HMMA.16816.F32 R16, R56.reuse, R48, R16 ;  /* 0x000000303810723c */ /* 0x050fec0000001810 */
[-C--:B------:R-:W-:Y:S06]  /*48a0*/  HMMA.16816.F32 R20, R56, R50.reuse, R20 ;  /* 0x000000323814723c */ /* 0x080fec0000001814 */
[C---:B------:R-:W-:Y:S06]  /*48b0*/  HMMA.16816.F32 R24, R4.reuse, R50, R24 ;  /* 0x000000320418723c */ /* 0x040fec0000001818 */
[-C--:B------:R-:W-:Y:S06]  /*48c0*/  HMMA.16816.F32 R28, R4, R60.reuse, R28 ;  /* 0x0000003c041c723c */ /* 0x080fec000000181c */
[C---:B------:R-:W-:Y:S06]  /*48d0*/  HMMA.16816.F32 R32, R56.reuse, R60, R32 ;  /* 0x0000003c3820723c */ /* 0x040fec0000001820 */
[-C--:B------:R-:W-:Y:S06]  /*48e0*/  HMMA.16816.F32 R36, R56, R62.reuse, R36 ;  /* 0x0000003e3824723c */ /* 0x080fec0000001824 */
[----:B------:R-:W-:Y:S01]  /*48f0*/  HMMA.16816.F32 R40, R4, R62, R40 ;  /* 0x0000003e0428723c */ /* 0x000fe20000001828 */
[----:B------:R-:W-:Y:S11]  /*4900*/  @!UPT UIADD3 URZ, URZ, URZ, URZ ;  /* 0x0000003f3f3ff290 */ /* 0x000ff6000fffe03f */
[----:B------:R-:W-:Y:S01]  /*4910*/  @!UPT UIADD3 URZ, URZ, URZ, URZ ;  /* 0x0000003f3f3ff290 */ /* 0x000fe2000fffe03f */
[----:B------:R-:W-:Y:S11]  /*4920*/  @!P3 BRA `(.L_x_25) ;  /* 0x0000000000f8b947 */ /* 0x000ff60003800000 */
[----:B------:R1:W-:Y:S01]  /*4930*/  @P5 STS.128 [R237+0x8000], RZ ;  /* 0x008000ffed005388 */ /* 0x0003e20000000c00 */
[----:B------:R-:W2:Y:S01]  /*4940*/  LDC R7, c[0x0][0x420] ;  /* 0x00010800ff077b82 */ /* 0x000ea20000000800 */
[----:B------:R-:W-:Y:S01]  /*4950*/  IMAD.MOV.U32 R4, RZ, RZ, R241 ;  /* 0x000000ffff047224 */ /* 0x000fe200078e00f1 */
[----:B------:R-:W-:Y:S01]  /*4960*/  ISETP.NE.AND P2, PT, R248, RZ, PT ;  /* 0x000000fff800720c */ /* 0x000fe20003f45270 */
[----:B------:R-:W-:Y:S05]  /*4970*/  IMAD.MOV.U32 R5, RZ, RZ, R242 ;  /* 0x000000ffff057224 */ /* 0x000fea00078e00f2 */
[----:B------:R-:W3:Y:S01]  /*4980*/  LDC R8, c[0x0][0x424] ;  /* 0x00010900ff087b82 */ /* 0x000ee20000000800 */
[C---:B--2---:R-:W-:Y:S05]  /*4990*/  IMAD.U32 R0, R7.reuse, -0x40, RZ ;  /* 0xffffffc007007824 */ /* 0x044fea00078e00ff */
[C---:B------:R-:W-:Y:S02]  /*49a0*/  LEA R4, P0, R0.reuse, R4, 0x1 ;  /* 0x0000000400047211 */ /* 0x040fe400078008ff */
[----:B------:R-:W-:Y:S02]  /*49b0*/  SHF.R.S32.HI R6, RZ, 0x1f, R0 ;  /* 0x0000001fff067819 */ /* 0x000fe40000011400 */
[----:B------:R-:W-:Y:S02]  /*49c0*/  LEA.HI.X.SX32 R5, R0, R5, 0x1, P0 ;  /* 0x0000000500057211 */ /* 0x000fe400000f0eff */
[C---:B------:R-:W-:Y:S02]  /*49d0*/  @!P5 LEA R46, P1, R7.reuse, R4, 0x6 ;  /* 0x00000004072ed211 */ /* 0x040fe400078230ff */
[C---:B------:R-:W-:Y:S01]  /*49e0*/  LEA R0, P0, R7.reuse, R0, 0x5 ;  /* 0x0000000007007211 */ /* 0x040fe200078028ff */
[----:B------:R-:W-:Y:S01]  /*49f0*/  @!PT LDS RZ, [RZ] ;  /* 0x00000000fffff984 */ /* 0x000fe20000000800 */
[----:B------:R-:W-:Y:S01]  /*4a00*/  @!PT LDS RZ, [RZ] ;  /* 0x00000000fffff984 */ /* 0x000fe20000000800 */
[----:B------:R-:W-:Y:S01]  /*4a10*/  @!PT LDS RZ, [RZ] ;  /* 0x00000000fffff984 */ /* 0x000fe20000000800 */
[----:B------:R1:W-:Y:S01]  /*4a20*/  @!P5 LDGSTS.E.BYPASS.LTC128B.128 [R237+0x8000], desc[UR6][R4.64] ;  /* 0x0800000004eddfae */ /* 0x0003e2000b901d46 */
[C-C-:B---3--:R-:W-:Y:S02]  /*4a30*/  @!P5 LEA.HI.X R47, R7.reuse, R5, R8.reuse, 0x6, P1 ;  /* 0x00000005072fd211 */ /* 0x148fe400008f3408 */
[CC--:B------:R-:W-:Y:S01]  /*4a40*/  @!P6 LEA R10, P1, R0.reuse, R241.reuse, 0x1 ;  /* 0x000000f1000ae211 */ /* 0x0c0fe200078208ff */
[----:B------:R1:W-:Y:S01]  /*4a50*/  @P2 STS.128 [R237+0xa000], RZ ;  /* 0x00a000ffed002388 */ /* 0x0003e20000000c00 */
[----:B------:R-:W-:Y:S02]  /*4a60*/  LEA.HI.X R6, R7, R6, R8, 0x5, P0 ;  /* 0x0000000607067211 */ /* 0x000fe400000f2c08 */
[CC--:B------:R-:W-:Y:S01]  /*4a70*/  @!P2 LEA R44, P0, R0.reuse, R241.reuse, 0x1 ;  /* 0x000000f1002ca211 */ /* 0x0c0fe200078008ff */
[----:B------:R-:W-:Y:S01]  /*4a80*/  @!PT LDS RZ, [RZ] ;  /* 0x00000000fffff984 */ /* 0x000fe20000000800 */
[----:B------:R-:W-:Y:S01]  /*4a90*/  @!PT LDS RZ, [RZ] ;  /* 0x00000000fffff984 */ /* 0x000fe20000000800 */
[----:B------:R-:W-:Y:S01]  /*4aa0*/  @!PT LDS RZ, [RZ] ;  /* 0x00000000fffff984 */ /* 0x000fe20000000800 */
[----:B------:R1:W-:Y:S01]  /*4ab0*/  @!P2 LDGSTS.E.BYPASS.LTC128B.128 [R237+0xa000], desc[UR6][R4.64+0x80] ;  /* 0x0a00008004edafae */ /* 0x0003e2000b901d46 */
[CCC-:B------:R-:W-:Y:S02]  /*4ac0*/  @!P6 LEA.HI.X R11, R0.reuse, R242.reuse, R6.reuse, 0x1, P1 ;  /* 0x000000f2000be211 */ /* 0x1c0fe400008f0c06 */
[CC--:B------:R-:W-:Y:S01]  /*4ad0*/  @!P2 LEA.HI.X R45, R0.reuse, R242.reuse, R6, 0x1, P0 ;  /* 0x000000f2002da211 */ /* 0x0c0fe200000f0c06 */
[----:B------:R1:W-:Y:S01]  /*4ae0*/  @P6 STS.128 [R237+0xc000], RZ ;  /* 0x00c000ffed006388 */ /* 0x0003e20000000c00 */
[C---:B------:R-:W-:Y:S01]  /*4af0*/  @!P4 LEA R8, P0, R0.reuse, R241, 0x1 ;  /* 0x000000f10008c211 */ /* 0x040fe200078008ff */
[----:B------:R-:W-:Y:S02]  /*4b00*/  IMAD.MOV.U32 R241, RZ, RZ, R4 ;  /* 0x000000fffff17224 */ /* 0x000fe400078e0004 */
[----:B------:R-:W-:Y:S01]  /*4b10*/  @!PT LDS RZ, [RZ] ;  /* 0x00000000fffff984 */ /* 0x000fe20000000800 */
[----:B------:R-:W-:Y:S01]  /*4b20*/  @!PT LDS RZ, [RZ] ;  /* 0x00000000fffff984 */ /* 0x000fe20000000800 */
[----:B------:R-:W-:Y:S01]  /*4b30*/  @!PT LDS RZ, [RZ] ;  /* 0x00000000fffff984 */ /* 0x000fe20000000800 */
[----:B------:R1:W-:Y:S01]  /*4b40*/  @!P6 LDGSTS.E.BYPASS.LTC128B.128 [R237+0xc000], desc[UR6][R4.64+0x100] ;  /* 0x0c00010004edefae */ /* 0x0003e2000b901d46 */
[----:B------:R-:W-:Y:S01]  /*4b50*/  @!P4 LEA.HI.X R9, R0, R242, R6, 0x1, P0 ;  /* 0x000000f20009c211 */ /* 0x000fe200000f0c06 */
[----:B------:R-:W-:Y:S02]  /*4b60*/  IMAD.MOV.U32 R242, RZ, RZ, R5 ;  /* 0x000000fffff27224 */ /* 0x000fe400078e0005 */
        /* <DEDUP_REMOVED lines=25> */
[----:B------:R-:W0:Y:S02]  /*4d00*/  LDGDEPBAR ;  /* 0x00000000000079af */ /* 0x000e240000000000 */
.L_x_25:
[----:B------:R-:W-:Y:S01]  /*4d10*/  LDSM.16.M88.4 R96, [R232] ;  /* 0x00000000e860783b */ /* 0x000fe20000000200 */
[----:B------:R-:W2:Y:S01]  /*4d20*/  LDC R0, c[0x0][0x270] ;  /* 0x00009c00ff007b82 */ /* 0x000ea20000000800 */
[----:B------:R-:W-:Y:S02]  /*4d30*/  @UP3 UIADD3 UR14, UP2, UR10, -0x100, URZ ;  /* 0xffffff000a0e3890 */ /* 0x000fe4000ff5e03f */
[----:B------:R-:W1:Y:S01]  /*4d40*/  LDSM.16.MT88.4 R48, [R226] ;  /* 0x00000000e230783b */ /* 0x000e620000004200 */
[----:B------:R-:W-:Y:S02]  /*4d50*/  @UP3 UIADD3 UR12, UP1, UR12, -0x100, URZ ;  /* 0xffffff000c0c3890 */ /* 0x000fe4000ff3e03f */
[----:B------:R-:W-:Y:S01]  /*4d60*/  @UP3 UIADD3.X UR13, UR9, -0x1, URZ, UP2, !UPT ;  /* 0xffffffff090d3890 */ /* 0x000fe200097fe43f */
[----:B------:R-:W3:Y:S01]  /*4d70*/  LDSM.16.M88.4 R92, [R232+0x800] ;  /* 0x00080000e85c783b */ /* 0x000ee20000000200 */
[----:B------:R-:W-:Y:S03]  /*4d80*/  @UP3 UIADD3.X UR11, UR11, -0x1, URZ, UP1, !UPT ;  /* 0xffffffff0b0b3890 */ /* 0x000fe60008ffe43f */
[----:B------:R-:W4:Y:S04]  /*4d90*/  LDSM.16.MT88.4 R64, [R226+0x1000] ;  /* 0x00100000e240783b */ /* 0x000f280000004200 */
[----:B------:R-:W2:Y:S04]  /*4da0*/  LDSM.16.MT88.4 R80, [R226+0x2000] ;  /* 0x00200000e250783b */ /* 0x000ea80000004200 */
[----:B------:R-:W2:Y:S04]  /*4db0*/  LDSM.16.MT88.4 R196, [R226+0x3000] ;  /* 0x00300000e2c4783b */ /* 0x000ea80000004200 */
[----:B------:R-:W-:Y:S04]  /*4dc0*/  LDSM.16.M88.4 R200, [R235] ;  /* 0x00000000ebc8783b */ /* 0x000fe80000000200 */
[----:B------:R-:W2:Y:S04]  /*4dd0*/  LDSM.16.MT88.4 R204, [R226+0x800] ;  /* 0x00080000e2cc783b */ /* 0x000ea80000004200 */
[----:B------:R-:W2:Y:S04]  /*4de0*/  LDSM.16.M88.4 R208, [R236] ;  /* 0x00000000ecd0783b */ /* 0x000ea80000000200 */
[----:B------:R-:W2:Y:S04]  /*4df0*/  LDSM.16.MT88.4 R212, [R226+0x1800] ;  /* 0x00180000e2d4783b */ /* 0x000ea80000004200 */
[----:B------:R-:W2:Y:S01]  /*4e00*/  LDSM.16.MT88.4 R216, [R226+0x2800] ;  /* 0x00280000e2d8783b */ /* 0x000ea20000004200 */
[-C--:B-1----:R-:W-:Y:S03]  /*4e10*/  HMMA.16816.F32 R4, R96, R48.reuse, RZ ;  /* 0x000000306004723c */ /* 0x082fe600000018ff */
[----:B------:R-:W1:Y:S03]  /*4e20*/  LDSM.16.MT88.4 R220, [R226+0x3800] ;  /* 0x00380000e2dc783b */ /* 0x000e660000004200 */
[C---:B---3--:R-:W-:Y:S06]  /*4e30*/  HMMA.16816.F32 R8, R92.reuse, R48, RZ ;  /* 0x000000305c08723c */ /* 0x048fec00000018ff */
[-C--:B------:R-:W-:Y:S06]  /*4e40*/  HMMA.16816.F32 R44, R92, R50.reuse, RZ ;  /* 0x000000325c2c723c */ /* 0x080fec00000018ff */
[C---:B------:R-:W-:Y:S06]  /*4e50*/  HMMA.16816.F32 R48, R96.reuse, R50, RZ ;  /* 0x000000326030723c */ /* 0x040fec00000018ff */
[-C--:B----4-:R-:W-:Y:S06]  /*4e60*/  HMMA.16816.F32 R52, R96, R64.reuse, RZ ;  /* 0x000000406034723c */ /* 0x090fec00000018ff */
[C---:B------:R-:W-:Y:S06]  /*4e70*/  HMMA.16816.F32 R56, R92.reuse, R64, RZ ;  /* 0x000000405c38723c */ /* 0x040fec00000018ff */
[-C--:B------:R-:W-:Y:S06]  /*4e80*/  HMMA.16816.F32 R60, R92, R66.reuse, RZ ;  /* 0x000000425c3c723c */ /* 0x080fec00000018ff */
[C---:B------:R-:W-:Y:S06]  /*4e90*/  HMMA.16816.F32 R64, R96.reuse, R66, RZ ;  /* 0x000000426040723c */ /* 0x040fec00000018ff */
[-C--:B--2---:R-:W-:Y:S06]  /*4ea0*/  HMMA.16816.F32 R68, R96, R80.reuse, RZ ;  /* 0x000000506044723c */ /* 0x084fec00000018ff */
[C---:B------:R-:W-:Y:S06]  /*4eb0*/  HMMA.16816.F32 R72, R92.reuse, R80, RZ ;  /* 0x000000505c48723c */ /* 0x040fec00000018ff */
[-C--:B------:R-:W-:Y:S06]  /*4ec0*/  HMMA.16816.F32 R76, R92, R82.reuse, RZ ;  /* 0x000000525c4c723c */ /* 0x080fec00000018ff */
[C---:B------:R-:W-:Y:S06]  /*4ed0*/  HMMA.16816.F32 R80, R96.reuse, R82, RZ ;  /* 0x000000526050723c */ /* 0x040fec00000018ff */
[-C--:B------:R-:W-:Y:S06]  /*4ee0*/  HMMA.16816.F32 R84, R96, R196.reuse, RZ ;  /* 0x000000c46054723c */ /* 0x080fec00000018ff */
[C---:B------:R-:W-:Y:S06]  /*4ef0*/  HMMA.16816.F32 R88, R92.reuse, R196, RZ ;  /* 0x000000c45c58723c */ /* 0x040fec00000018ff */
[-C--:B------:R-:W-:Y:S06]  /*4f00*/  HMMA.16816.F32 R92, R92, R198.reuse, RZ ;  /* 0x000000c65c5c723c */ /* 0x080fec00000018ff */
[----:B------:R-:W-:Y:S06]  /*4f10*/  HMMA.16816.F32 R96, R96, R198, RZ ;  /* 0x000000c66060723c */ /* 0x000fec00000018ff */
[-C--:B------:R-:W-:Y:S06]  /*4f20*/  HMMA.16816.F32 R4, R200, R204.reuse, R4 ;  /* 0x000000ccc804723c */ /* 0x080fec0000001804 */
[C---:B------:R-:W-:Y:S06]  /*4f30*/  HMMA.16816.F32 R8, R208.reuse, R204, R8 ;  /* 0x000000ccd008723c */ /* 0x040fec0000001808 */
[-C--:B------:R-:W-:Y:S05]  /*4f40*/  HMMA.16816.F32 R44, R208, R206.reuse, R44 ;  /* 0x000000ced02c723c */ /* 0x080fea000000182c */
[----:B------:R-:W-:Y:S01]  /*4f50*/  @P3 IADD3 R204, P1, R247, UR10, RZ ;  /* 0x0000000af7cc3c10 */ /* 0x000fe2000ff3e0ff */
[C---:B------:R-:W-:Y:S01]  /*4f60*/  HMMA.16816.F32 R48, R200.reuse, R206, R48 ;  /* 0x000000cec830723c */ /* 0x040fe20000001830 */
[----:B------:R-:W-:Y:S04]  /*4f70*/  @UP3 UMOV UR10, UR14 ;  /* 0x0000000e000a3c82 */ /* 0x000fe80008000000 */
[----:B------:R-:W-:Y:S01]  /*4f80*/  @P3 IADD3.X R205, R246, UR9, RZ, P1, !PT ;  /* 0x00000009f6cd3c10 */ /* 0x000fe20008ffe4ff */
[-C--:B------:R-:W-:Y:S01]  /*4f90*/  HMMA.16816.F32 R52, R200, R212.reuse, R52 ;  /* 0x000000d4c834723c */ /* 0x080fe20000001834 */
[----:B------:R-:W-:Y:S03]  /*4fa0*/  @UP3 UMOV UR9, UR13 ;  /* 0x0000000d00093c82 */ /* 0x000fe60008000000 */
[----:B------:R-:W5:Y:S01]  /*4fb0*/  @P3 LDG.E R244, desc[UR6][R204.64+-0x100] ;  /* 0xffff0006ccf43981 */ /* 0x000f62000c1e1900 */
[----:B------:R-:W-:Y:S01]  /*4fc0*/  IMAD R207, R0, UR16, RZ ;  /* 0x0000001000cf7c24 */ /* 0x000fe2000f8e02ff */
[C---:B------:R-:W-:Y:S02]  /*4fd0*/  HMMA.16816.F32 R56, R208.reuse, R212, R56 ;  /* 0x000000d4d038723c */ /* 0x040fe40000001838 */
[----:B------:R2:W5:Y:S03]  /*4fe0*/  @P3 LDG.E R245, desc[UR6][R204.64+-0xe0] ;  /* 0xffff2006ccf53981 */ /* 0x000566000c1e1900 */
[C---:B------:R-:W-:Y:S01]  /*4ff0*/  IMAD.U32 R0, R207.reuse, -0x40, RZ ;  /* 0xffffffc0cf007824 */ /* 0x040fe200078e00ff */
[-C--:B------:R-:W-:Y:S05]  /*5000*/  HMMA.16816.F32 R60, R208, R214.reuse, R60 ;  /* 0x000000d6d03c723c */ /* 0x080fea000000183c */
[C---:B------:R-:W-:Y:S01]  /*5010*/  LEA R238, P0, R0.reuse, R238, 0x2 ;  /* 0x000000ee00ee7211 */ /* 0x040fe200078010ff */
[C---:B------:R-:W-:Y:S05]  /*5020*/  HMMA.16816.F32 R64, R200.reuse, R214, R64 ;  /* 0x000000d6c840723c */ /* 0x040fea0000001840 */
[----:B------:R-:W-:Y:S01]  /*5030*/  LEA.HI.X.SX32 R239, R0, R239, 0x2, P0 ;  /* 0x000000ef00ef7211 */ /* 0x000fe200000f16ff */
[-C--:B------:R-:W-:Y:S04]  /*5040*/  HMMA.16816.F32 R68, R200, R216.reuse, R68 ;  /* 0x000000d8c844723c */ /* 0x080fe80000001844 */
[----:B------:R3:W-:Y:S01]  /*5050*/  REDG.E.ADD.F32.FTZ.RN.STRONG.GPU desc[UR6][R238.64], R4 ;  /* 0x00000004ee0079a6 */ /* 0x0007e2000c10f386 */
[C---:B------:R-:W-:Y:S01]  /*5060*/  IMAD.SHL.U32 R0, R207.reuse, 0x8, RZ ;  /* 0x00000008cf007824 */ /* 0x040fe200078e00ff */
[C---:B------:R-:W-:Y:S05]  /*5070*/  HMMA.16816.F32 R72, R208.reuse, R216, R72 ;  /* 0x000000d8d048723c */ /* 0x040fea0000001848 */
[CC--:B------:R-:W-:Y:S01]  /*5080*/  LEA R198, P1, R0.reuse, R238.reuse, 0x2 ;  /* 0x000000ee00c67211 */ /* 0x0c0fe200078210ff */
[-C--:B------:R-:W-:Y:S05]  /*5090*/  HMMA.16816.F32 R76, R208, R218.reuse, R76 ;  /* 0x000000dad04c723c */ /* 0x080fea000000184c */
[-C--:B------:R-:W-:Y:S01]  /*50a0*/  LEA.HI.X.SX32 R199, R0, R239.reuse, 0x2, P1 ;  /* 0x000000ef00c77211 */ /* 0x080fe200008f16ff */
[C---:B------:R-:W-:Y:S04]  /*50b0*/  HMMA.16816.F32 R80, R200.reuse, R218, R80 ;  /* 0x000000dac850723c */ /* 0x040fe80000001850 */
[----:B------:R4:W-:Y:S01]  /*50c0*/  REDG.E.ADD.F32.FTZ.RN.STRONG.GPU desc[UR6][R198.64], R5 ;  /* 0x00000005c60079a6 */ /* 0x0009e2000c10f386 */
[C---:B------:R-:W-:Y:S01]  /*50d0*/  IMAD.SHL.U32 R196, R207.reuse, 0x10, RZ ;  /* 0x00000010cfc47824 */ /* 0x040fe200078e00ff */
[-C--:B-1----:R-:W-:Y:S05]  /*50e0*/  HMMA.16816.F32 R84, R200, R220.reuse, R84 ;  /* 0x000000dcc854723c */ /* 0x082fea0000001854 */
[CC--:B--2---:R-:W-:Y:S01]  /*50f0*/  LEA R204, P0, R196.reuse, R238.reuse, 0x2 ;  /* 0x000000eec4cc7211 */ /* 0x0c4fe200078010ff */
[C---:B------:R-:W-:Y:S05]  /*5100*/  HMMA.16816.F32 R88, R208.reuse, R220, R88 ;  /* 0x000000dcd058723c */ /* 0x040fea0000001858 */
[-C--:B------:R-:W-:Y:S01]  /*5110*/  LEA.HI.X.SX32 R205, R196, R239.reuse, 0x2, P0 ;  /* 0x000000efc4cd7211 */ /* 0x080fe200000f16ff */
[-C--:B------:R-:W-:Y:S04]  /*5120*/  HMMA.16816.F32 R92, R208, R222.reuse, R92 ;  /* 0x000000ded05c723c */ /* 0x080fe8000000185c */
[----:B------:R1:W-:Y:S01]  /*5130*/  REDG.E.ADD.F32.FTZ.RN.STRONG.GPU desc[UR6][R204.64], R6 ;  /* 0x00000006cc0079a6 */ /* 0x0003e2000c10f386 */
[C---:B------:R-:W-:Y:S01]  /*5140*/  IMAD R197, R207.reuse, 0x28, RZ ;  /* 0x00000028cfc57824 */ /* 0x040fe200078e02ff */
[----:B------:R-:W-:Y:S05]  /*5150*/  HMMA.16816.F32 R96, R200, R222, R96 ;  /* 0x000000dec860723c */ /* 0x000fea0000001860 */
[C---:B------:R-:W-:Y:S02]  /*5160*/  IMAD R208, R207.reuse, 0x18, RZ ;  /* 0x00000018cfd07824 */ /* 0x040fe400078e02ff */
[C---:B------:R-:W-:Y:S04]  /*5170*/  IMAD.SHL.U32 R210, R207.reuse, 0x20, RZ ;  /* 0x00000020cfd27824 */ /* 0x040fe800078e00ff */
[-C--:B---3--:R-:W-:Y:S01]  /*5180*/  LEA R4, P0, R208, R238.reuse, 0x2 ;  /* 0x000000eed0047211 */ /* 0x088fe200078010ff */
[C---:B------:R-:W-:Y:S01]  /*5190*/  IMAD R209, R207.reuse, 0x30, RZ ;  /* 0x00000030cfd17824 */ /* 0x040fe200078e02ff */
[-C--:B------:R-:W-:Y:S02]  /*51a0*/  LEA R206, P1, R210, R238.reuse, 0x2 ;  /* 0x000000eed2ce7211 */ /* 0x080fe400078210ff */
[-C--:B----4-:R-:W-:Y:S01]  /*51b0*/  LEA.HI.X.SX32 R5, R208, R239.reuse, 0x2, P0 ;  /* 0x000000efd0057211 */ /* 0x090fe200000f16ff */
[----:B------:R-:W-:Y:S01]  /*51c0*/  IMAD R208, R207, 0x38, RZ ;  /* 0x00000038cfd07824 */ /* 0x000fe200078e02ff */
[-C--:B------:R-:W-:Y:S03]  /*51d0*/  LEA.HI.X.SX32 R207, R210, R239.reuse, 0x2, P1 ;  /* 0x000000efd2cf7211 */ /* 0x080fe600008f16ff */
[----:B------:R2:W-:Y:S04]  /*51e0*/  REDG.E.ADD.F32.FTZ.RN.STRONG.GPU desc[UR6][R4.64], R7 ;  /* 0x00000007040079a6 */ /* 0x0005e8000c10f386 */
[----:B------:R3:W-:Y:S01]  /*51f0*/  REDG.E.ADD.F32.FTZ.RN.STRONG.GPU desc[UR6][R206.64], R8 ;  /* 0x00000008ce0079a6 */ /* 0x0007e2000c10f386 */
[-C--:B-1----:R-:W-:Y:S02]  /*5200*/  LEA R204, P0, R197, R238.reuse, 0x2 ;  /* 0x000000eec5cc7211 */ /* 0x082fe400078010ff */
[-C--:B------:R-:W-:Y:S02]  /*5210*/  LEA R6, P1, R209, R238.reuse, 0x2 ;  /* 0x000000eed1067211 */ /* 0x080fe400078210ff */
[-C--:B------:R-:W-:Y:S01]  /*5220*/  LEA.HI.X.SX32 R205, R197, R239.reuse, 0x2, P0 ;  /* 0x000000efc5cd7211 */ /* 0x080fe200000f16ff */
[----:B------:R-:W-:Y:S04]  /*5230*/  VIADD R197, R196, 0x20 ;  /* 0x00000020c4c57836 */ /* 0x000fe80000000000 */
[----:B------:R1:W-:Y:S01]  /*5240*/  REDG.E.ADD.F32.FTZ.RN.STRONG.GPU desc[UR6][R204.64], R9 ;  /* 0x00000009cc0079a6 */ /* 0x0003e2000c10f386 */
[-C--:B--2---:R-:W-:Y:S02]  /*5250*/  LEA.HI.X.SX32 R7, R209, R239.reuse, 0x2, P1 ;  /* 0x000000efd1077211 */ /* 0x084fe400008f16ff */
[CC--:B------:R-:W-:Y:S03]  /*5260*/  LEA R4, P0, R208.reuse, R238.reuse, 0x2 ;  /* 0x000000eed0047211 */ /* 0x0c0fe600078010ff */
[----:B------:R2:W-:Y:S01]  /*5270*/  REDG.E.ADD.F32.FTZ.RN.STRONG.GPU desc[UR6][R6.64], R10 ;  /* 0x0000000a060079a6 */ /* 0x0005e2000c10f386 */
[-C--:B------:R-:W-:Y:S02]  /*5280*/  LEA.HI.X.SX32 R5, R208, R239.reuse, 0x2, P0 ;  /* 0x000000efd0057211 */ /* 0x080fe400000f16ff */
[CC--:B---3--:R-:W-:Y:S03]  /*5290*/  LEA R8, P0, R197.reuse, R238.reuse, 0x2 ;  /* 0x000000eec5087211 */ /* 0x0c8fe600078010ff */
[----:B------:R3:W-:Y:S01]  /*52a0*/  REDG.E.ADD.F32.FTZ.RN.STRONG.GPU desc[UR6][R4.64], R11 ;  /* 0x0000000b040079a6 */ /* 0x0007e2000c10f386 */
[-C--:B-1----:R-:W-:Y:S03]  /*52b0*/  LEA.HI.X.SX32 R9, R197, R239.reuse, 0x2, P0 ;  /* 0x000000efc5097211 */ /* 0x082fe600000f16ff */
[----:B------:R1:W-:Y:S04]  /*52c0*/  REDG.E.ADD.F32.FTZ.RN.STRONG.GPU desc[UR6][R238.64+0x80], R48 ;  /* 0x00008030ee0079a6 */ /* 0x0003e8000c10f386 */
[----:B------:R4:W-:Y:S04]  /*52d0*/  REDG.E.ADD.F32.FTZ.RN.STRONG.GPU desc[UR6][R198.64+0x80], R49 ;  /* 0x00008031c60079a6 */ /* 0x0009e8000c10f386 */
[----:B------:R4:W-:Y:S01]  /*52e0*/  REDG.E.ADD.F32.FTZ.RN.STRONG.GPU desc[UR6][R8.64], R50 ;  /* 0x00000032080079a6 */ /* 0x0009e2000c10f386 */
[C---:B--2---:R-:W-:Y:S05]  /*52f0*/  IMAD.IADD R7, R0.reuse, 0x1, R197 ;  /* 0x0000000100077824 */ /* 0x044fea00078e02c5 */
[CC--:B------:R-:W-:Y:S01]  /*5300*/  LEA R6, P1, R7.reuse, R238.reuse, 0x2 ;  /* 0x000000ee07067211 */ /* 0x0c0fe200078210ff */
[C---:B---3--:R-:W-:Y:S03]  /*5310*/  IMAD.IADD R4, R0.reuse, 0x1, R7 ;  /* 0x0000000100047824 */ /* 0x048fe600078e0207 */
[-C--:B------:R-:W-:Y:S01]  /*5320*/  LEA.HI.X.SX32 R7, R7, R239.reuse, 0x2, P1 ;  /* 0x000000ef07077211 */ /* 0x080fe200008f16ff */
[----:B------:R-:W-:Y:S01]  /*5330*/  IMAD.IADD R5, R0, 0x1, R4 ;  /* 0x0000000100057824 */ /* 0x000fe200078e0204 */
[CC--:B-1----:R-:W-:Y:S03]  /*5340*/  LEA R48, P0, R4.reuse, R238.reuse, 0x2 ;  /* 0x000000ee04307211 */ /* 0x0c2fe600078010ff */
[----:B------:R1:W-:Y:S01]  /*5350*/  REDG.E.ADD.F32.FTZ.RN.STRONG.GPU desc[UR6][R6.64], R51 ;  /* 0x00000033060079a6 */ /* 0x0003e2000c10f386 */
[-C--:B----4-:R-:W-:Y:S01]  /*5360*/  LEA.HI.X.SX32 R49, R4, R239.reuse, 0x2, P0 ;  /* 0x000000ef04317211 */ /* 0x090fe200000f16ff */
[----:B------:R-:W-:Y:S01]  /*5370*/  IMAD.IADD R4, R0, 0x1, R5 ;  /* 0x0000000100047824 */ /* 0x000fe200078e0205 */
[CC--:B------:R-:W-:Y:S03]  /*5380*/  LEA R10, P0, R5.reuse, R238.reuse, 0x2 ;  /* 0x000000ee050a7211 */ /* 0x0c0fe600078010ff */
[----:B------:R-:W-:Y:S01]  /*5390*/  REDG.E.ADD.F32.FTZ.RN.STRONG.GPU desc[UR6][R48.64], R44 ;  /* 0x0000002c300079a6 */ /* 0x000fe2000c10f386 */
[-C--:B------:R-:W-:Y:S02]  /*53a0*/  LEA R8, P1, R4, R238.reuse, 0x2 ;  /* 0x000000ee04087211 */ /* 0x080fe400078210ff */
[-C--:B------:R-:W-:Y:S01]  /*53b0*/  LEA.HI.X.SX32 R11, R5, R239.reuse, 0x2, P0 ;  /* 0x000000ef050b7211 */ /* 0x080fe200000f16ff */
[----:B------:R-:W-:Y:S01]  /*53c0*/  VIADD R5, R196, 0x40 ;  /* 0x00000040c4057836 */ /* 0x000fe20000000000 */
[-C--:B------:R-:W-:Y:S03]  /*53d0*/  LEA.HI.X.SX32 R9, R4, R239.reuse, 0x2, P1 ;  /* 0x000000ef04097211 */ /* 0x080fe600008f16ff */
[----:B------:R2:W-:Y:S04]  /*53e0*/  REDG.E.ADD.F32.FTZ.RN.STRONG.GPU desc[UR6][R10.64], R45 ;  /* 0x0000002d0a0079a6 */ /* 0x0005e8000c10f386 */
[----:B------:R3:W-:Y:S01]  /*53f0*/  REDG.E.ADD.F32.FTZ.RN.STRONG.GPU desc[UR6][R8.64], R46 ;  /* 0x0000002e080079a6 */ /* 0x0007e2000c10f386 */
[C---:B-1----:R-:W-:Y:S05]  /*5400*/  IMAD.IADD R7, R0.reuse, 0x1, R4 ;  /* 0x0000000100077824 */ /* 0x042fea00078e0204 */
[CC--:B------:R-:W-:Y:S04]  /*5410*/  LEA R6, P0, R7.reuse, R238.reuse, 0x2 ;  /* 0x000000ee07067211 */ /* 0x0c0fe800078010ff */
[-C--:B------:R-:W-:Y:S05]  /*5420*/  LEA.HI.X.SX32 R7, R7, R239.reuse, 0x2, P0 ;  /* 0x000000ef07077211 */ /* 0x080fea00000f16ff */
[----:B------:R1:W-:Y:S01]  /*5430*/  REDG.E.ADD.F32.FTZ.RN.STRONG.GPU desc[UR6][R6.64], R47 ;  /* 0x0000002f060079a6 */ /* 0x0003e2000c10f386 */
[C---:B--2---:R-:W-:Y:S03]  /*5440*/  IMAD.IADD R10, R0.reuse, 0x1, R5 ;  /* 0x00000001000a7824 */ /* 0x044fe600078e0205 */
[----:B------:R-:W-:Y:S01]  /*5450*/  REDG.E.ADD.F32.FTZ.RN.STRONG.GPU desc[UR6][R238.64+0x100], R52 ;  /* 0x00010034ee0079a6 */ /* 0x000fe2000c10f386 */
[CC--:B---3--:R-:W-:Y:S01]  /*5460*/  LEA R8, P0, R5.reuse, R238.reuse, 0x2 ;  /* 0x000000ee05087211 */ /* 0x0c8fe200078010ff */
[C---:B------:R-:W-:Y:S02]  /*5470*/  IMAD.IADD R4, R0.reuse, 0x1, R10 ;  /* 0x0000000100047824 */ /* 0x040fe400078e020a */
[----:B------:R-:W-:Y:S01]  /*5480*/  REDG.E.ADD.F32.FTZ.RN.STRONG.GPU desc[UR6][R198.64+0x100], R53 ;  /* 0x00010035c60079a6 */ /* 0x000fe2000c10f386 */
[-C--:B------:R-:W-:Y:S01]  /*5490*/  LEA.HI.X.SX32 R9, R5, R239.reuse, 0x2, P0 ;  /* 0x000000ef05097211 */ /* 0x080fe200000f16ff */
[----:B------:R-:W-:Y:S01]  /*54a0*/  IMAD.IADD R5, R0, 0x1, R4 ;  /* 0x0000000100057824 */ /* 0x000fe200078e0204 */
[CC--:B------:R-:W-:Y:S03]  /*54b0*/  LEA R44, P0, R4.reuse, R238.reuse, 0x2 ;  /* 0x000000ee042c7211 */ /* 0x0c0fe600078010ff */
[----:B------:R2:W-:Y:S01]  /*54c0*/  REDG.E.ADD.F32.FTZ.RN.STRONG.GPU desc[UR6][R8.64], R54 ;  /* 0x00000036080079a6 */ /* 0x0005e2000c10f386 */
[-C--:B------:R-:W-:Y:S01]  /*54d0*/  LEA.HI.X.SX32 R45, R4, R239.reuse, 0x2, P0 ;  /* 0x000000ef042d7211 */ /* 0x080fe200000f16ff */
[----:B------:R-:W-:Y:S01]  /*54e0*/  IMAD.IADD R4, R0, 0x1, R5 ;  /* 0x0000000100047824 */ /* 0x000fe200078e0205 */
[CC--:B-1----:R-:W-:Y:S04]  /*54f0*/  LEA R6, P1, R10.reuse, R238.reuse, 0x2 ;  /* 0x000000ee0a067211 */ /* 0x0c2fe800078210ff */
[-C--:B------:R-:W-:Y:S02]  /*5500*/  LEA.HI.X.SX32 R7, R10, R239.reuse, 0x2, P1 ;  /* 0x000000ef0a077211 */ /* 0x080fe400008f16ff */
[CC--:B------:R-:W-:Y:S03]  /*5510*/  LEA R10, P0, R5.reuse, R238.reuse, 0x2 ;  /* 0x000000ee050a7211 */ /* 0x0c0fe600078010ff */
[----:B------:R1:W-:Y:S01]  /*5520*/  REDG.E.ADD.F32.FTZ.RN.STRONG.GPU desc[UR6][R6.64], R55 ;  /* 0x00000037060079a6 */ /* 0x0003e2000c10f386 */
[-C--:B------:R-:W-:Y:S01]  /*5530*/  LEA.HI.X.SX32 R11, R5, R239.reuse, 0x2, P0 ;  /* 0x000000ef050b7211 */ /* 0x080fe200000f16ff */
[----:B------:R-:W-:Y:S02]  /*5540*/  VIADD R5, R196, 0x60 ;  /* 0x00000060c4057836 */ /* 0x000fe40000000000 */
[----:B------:R-:W-:Y:S01]  /*5550*/  LDSM.16.MT88.4 R52, [R3+0x14400] ;  /* 0x014400000334783b */ /* 0x000fe20000004200 */
[CC--:B--2---:R-:W-:Y:S03]  /*5560*/  LEA R8, P1, R4.reuse, R238.reuse, 0x2 ;  /* 0x000000ee04087211 */ /* 0x0c4fe600078210ff */
[----:B------:R-:W-:Y:S01]  /*5570*/  REDG.E.ADD.F32.FTZ.RN.STRONG.GPU desc[UR6][R44.64], R56 ;  /* 0x000000382c0079a6 */ /* 0x000fe2000c10f386 */
[-C--:B------:R-:W-:Y:S03]  /*5580*/  LEA.HI.X.SX32 R9, R4, R239.reuse, 0x2, P1 ;  /* 0x000000ef04097211 */ /* 0x080fe600008f16ff */
[----:B------:R2:W-:Y:S04]  /*5590*/  REDG.E.ADD.F32.FTZ.RN.STRONG.GPU desc[UR6][R10.64], R57 ;  /* 0x000000390a0079a6 */ /* 0x0005e8000c10f386 */
[----:B------:R3:W-:Y:S01]  /*55a0*/  REDG.E.ADD.F32.FTZ.RN.STRONG.GPU desc[UR6][R8.64], R58 ;  /* 0x0000003a080079a6 */ /* 0x0007e2000c10f386 */
[C---:B-1----:R-:W-:Y:S05]  /*55b0*/  IMAD.IADD R7, R0.reuse, 0x1, R4 ;  /* 0x0000000100077824 */ /* 0x042fea00078e0204 */
[CC--:B------:R-:W-:Y:S04]  /*55c0*/  LEA R6, P0, R7.reuse, R238.reuse, 0x2 ;  /* 0x000000ee07067211 */ /* 0x0c0fe800078010ff */
[-C--:B------:R-:W-:Y:S01]  /*55d0*/  LEA.HI.X.SX32 R7, R7, R239.reuse, 0x2, P0 ;  /* 0x000000ef07077211 */ /* 0x080fe200000f16ff */
[C---:B--2---:R-:W-:Y:S04]  /*55e0*/  IMAD.IADD R10, R0.reuse, 0x1, R5 ;  /* 0x00000001000a7824 */ /* 0x044fe800078e0205 */
[----:B------:R1:W-:Y:S01]  /*55f0*/  REDG.E.ADD.F32.FTZ.RN.STRONG.GPU desc[UR6][R6.64], R59 ;  /* 0x0000003b060079a6 */ /* 0x0003e2000c10f386 */
[CC--:B---3--:R-:W-:Y:S01]  /*5600*/  LEA R8, P0, R5.reuse, R238.reuse, 0x2 ;  /* 0x000000ee05087211 */ /* 0x0c8fe200078010ff */
[C---:B------:R-:W-:Y:S02]  /*5610*/  IMAD.IADD R4, R0.reuse, 0x1, R10 ;  /* 0x0000000100047824 */ /* 0x040fe400078e020a */
[----:B------:R-:W-:Y:S01]  /*5620*/  REDG.E.ADD.F32.FTZ.RN.STRONG.GPU desc[UR6][R238.64+0x180], R64 ;  /* 0x00018040ee0079a6 */ /* 0x000fe2000c10f386 */
[-C--:B------:R-:W-:Y:S01]  /*5630*/  LEA.HI.X.SX32 R9, R5, R239.reuse, 0x2, P0 ;  /* 0x000000ef05097211 */ /* 0x080fe200000f16ff */
[----:B------:R-:W-:Y:S02]  /*5640*/  IMAD.IADD R5, R0, 0x1, R4 ;  /* 0x0000000100057824 */ /* 0x000fe400078e0204 */
[----:B------:R-:W-:Y:S01]  /*5650*/  REDG.E.ADD.F32.FTZ.RN.STRONG.GPU desc[UR6][R198.64+0x180], R65 ;  /* 0x00018041c60079a6 */ /* 0x000fe2000c10f386 */
        /* <DEDUP_REMOVED lines=9> */
[----:B------:R-:W-:Y:S01]  /*56f0*/  VIADD R5, R196, 0x80 ;  /* 0x00000080c4057836 */ /* 0x000fe20000000000 */
[CC--:B--2---:R-:W-:Y:S01]  /*5700*/  LEA R8, P1, R4.reuse, R238.reuse, 0x2 ;  /* 0x000000ee04087211 */ /* 0x0c4fe200078210ff */
[----:B------:R-:W-:Y:S03]  /*5710*/  REDG.E.ADD.F32.FTZ.RN.STRONG.GPU desc[UR6][R44.64], R60 ;  /* 0x0000003c2c0079a6 */ /* 0x000fe6000c10f386 */
[-C--:B------:R-:W-:Y:S01]  /*5720*/  LEA.HI.X.SX32 R9, R4, R239.reuse, 0x2, P1 ;  /* 0x000000ef04097211 */ /* 0x080fe200008f16ff */
[----:B------:R2:W-:Y:S04]  /*5730*/  REDG.E.ADD.F32.FTZ.RN.STRONG.GPU desc[UR6][R10.64], R61 ;  /* 0x0000003d0a0079a6 */ /* 0x0005e8000c10f386 */
[----:B------:R3:W-:Y:S01]  /*5740*/  REDG.E.ADD.F32.FTZ.RN.STRONG.GPU desc[UR6][R8.64], R62 ;  /* 0x0000003e080079a6 */ /* 0x0007e2000c10f386 */
[C---:B-1----:R-:W-:Y:S05]  /*5750*/  IMAD.IADD R7, R0.reuse, 0x1, R4 ;  /* 0x0000000100077824 */ /* 0x042fea00078e0204 */
[CC--:B------:R-:W-:Y:S01]  /*5760*/  LEA R6, P0, R7.reuse, R238.reuse, 0x2 ;  /* 0x000000ee07067211 */ /* 0x0c0fe200078010ff */
[C---:B--2---:R-:W-:Y:S03]  /*5770*/  IMAD.IADD R10, R0.reuse, 0x1, R5 ;  /* 0x00000001000a7824 */ /* 0x044fe600078e0205 */
[-C--:B------:R-:W-:Y:S02]  /*5780*/  LEA.HI.X.SX32 R7, R7, R239.reuse, 0x2, P0 ;  /* 0x000000ef07077211 */ /* 0x080fe400000f16ff */
[CC--:B---3--:R-:W-:Y:S01]  /*5790*/  LEA R8, P0, R5.reuse, R238.reuse, 0x2 ;  /* 0x000000ee05087211 */ /* 0x0c8fe200078010ff */
[C---:B------:R-:W-:Y:S02]  /*57a0*/  IMAD.IADD R4, R0.reuse, 0x1, R10 ;  /* 0x0000000100047824 */ /* 0x040fe400078e020a */
[----:B------:R1:W-:Y:S01]  /*57b0*/  REDG.E.ADD.F32.FTZ.RN.STRONG.GPU desc[UR6][R6.64], R63 ;  /* 0x0000003f060079a6 */ /* 0x0003e2000c10f386 */
[-C--:B------:R-:W-:Y:S01]  /*57c0*/  LEA.HI.X.SX32 R9, R5, R239.reuse, 0x2, P0 ;  /* 0x000000ef05097211 */ /* 0x080fe200000f16ff */
[----:B------:R-:W-:Y:S02]  /*57d0*/  IMAD.IADD R5, R0, 0x1, R4 ;  /* 0x0000000100057824 */ /* 0x000fe400078e0204 */
[----:B------:R-:W-:Y:S01]  /*57e0*/  REDG.E.ADD.F32.FTZ.RN.STRONG.GPU desc[UR6][R238.64+0x200], R68 ;  /* 0x00020044ee0079a6 */ /* 0x000fe2000c10f386 */
[CC--:B------:R-:W-:Y:S03]  /*57f0*/  LEA R44, P0, R4.reuse, R238.reuse, 0x2 ;  /* 0x000000ee042c7211 */ /* 0x0c0fe600078010ff */
[----:B------:R-:W-:Y:S01]  /*5800*/  REDG.E.ADD.F32.FTZ.RN.STRONG.GPU desc[UR6][R198.64+0x200], R69 ;  /* 0x00020045c60079a6 */ /* 0x000fe2000c10f386 */
[-C--:B------:R-:W-:Y:S01]  /*5810*/  LEA.HI.X.SX32 R45, R4, R239.reuse, 0x2, P0 ;  /* 0x000000ef042d7211 */ /* 0x080fe200000f16ff */
[----:B------:R-:W-:Y:S02]  /*5820*/  IMAD.IADD R4, R0, 0x1, R5 ;  /* 0x0000000100047824 */ /* 0x000fe400078e0205 */
[----:B------:R2:W-:Y:S04]  /*5830*/  REDG.E.ADD.F32.FTZ.RN.STRONG.GPU desc[UR6][R8.64], R70 ;  /* 0x00000046080079a6 */ /* 0x0005e8000c10f386 */
[----:B------:R-:W-:Y:S01]  /*5840*/  LDSM.16.MT88.4 R60, [R225+0x14400] ;  /* 0x01440000e13c783b */ /* 0x000fe20000004200 */
        /* <DEDUP_REMOVED lines=9> */
[----:B------:R-:W-:Y:S04]  /*58e0*/  REDG.E.ADD.F32.FTZ.RN.STRONG.GPU desc[UR6][R10.64], R73 ;  /* 0x000000490a0079a6 */ /* 0x000fe8000c10f386 */
[----:B------:R2:W-:Y:S01]  /*58f0*/  REDG.E.ADD.F32.FTZ.RN.STRONG.GPU desc[UR6][R8.64], R74 ;  /* 0x0000004a080079a6 */ /* 0x0005e2000c10f386 */
[C---:B-1----:R-:W-:Y:S05]  /*5900*/  IMAD.IADD R7, R0.reuse, 0x1, R4 ;  /* 0x0000000100077824 */ /* 0x042fea00078e0204 */
[CC--:B------:R-:W-:Y:S04]  /*5910*/  LEA R6, P0, R7.reuse, R238.reuse, 0x2 ;  /* 0x000000ee07067211 */ /* 0x0c0fe800078010ff */
[-C--:B------:R-:W-:Y:S01]  /*5920*/  LEA.HI.X.SX32 R7, R7, R239.reuse, 0x2, P0 ;  /* 0x000000ef07077211 */ /* 0x080fe200000f16ff */
[C---:B--2---:R-:W-:Y:S04]  /*5930*/  IMAD.IADD R8, R0.reuse, 0x1, R5 ;  /* 0x0000000100087824 */ /* 0x044fe800078e0205 */
[----:B------:R1:W-:Y:S01]  /*5940*/  REDG.E.ADD.F32.FTZ.RN.STRONG.GPU desc[UR6][R6.64], R75 ;  /* 0x0000004b060079a6 */ /* 0x0003e2000c10f386 */
[----:B------:R-:W-:Y:S01]  /*5950*/  IMAD.IADD R4, R0, 0x1, R8 ;  /* 0x0000000100047824 */ /* 0x000fe200078e0208 */
[CC--:B------:R-:W-:Y:S02]  /*5960*/  LEA R44, P1, R8.reuse, R238.reuse, 0x2 ;  /* 0x000000ee082c7211 */ /* 0x0c0fe400078210ff */
[----:B------:R-:W-:Y:S02]  /*5970*/  REDG.E.ADD.F32.FTZ.RN.STRONG.GPU desc[UR6][R238.64+0x280], R80 ;  /* 0x00028050ee0079a6 */ /* 0x000fe4000c10f386 */
[-C--:B------:R-:W-:Y:S02]  /*5980*/  LEA.HI.X.SX32 R45, R8, R239.reuse, 0x2, P1 ;  /* 0x000000ef082d7211 */ /* 0x080fe400008f16ff */
[----:B------:R-:W-:Y:S01]  /*5990*/  REDG.E.ADD.F32.FTZ.RN.STRONG.GPU desc[UR6][R198.64+0x280], R81 ;  /* 0x00028051c60079a6 */ /* 0x000fe2000c10f386 */
[CC--:B-1----:R-:W-:Y:S04]  /*59a0*/  LEA R6, P0, R5.reuse, R238.reuse, 0x2 ;  /* 0x000000ee05067211 */ /* 0x0c2fe800078010ff */
[-C--:B------:R-:W-:Y:S01]  /*59b0*/  LEA.HI.X.SX32 R7, R5, R239.reuse, 0x2, P0 ;  /* 0x000000ef05077211 */ /* 0x080fe200000f16ff */
[----:B------:R-:W-:Y:S01]  /*59c0*/  IMAD.IADD R5, R0, 0x1, R4 ;  /* 0x0000000100057824 */ /* 0x000fe200078e0204 */
[CC--:B------:R-:W-:Y:S03]  /*59d0*/  LEA R10, P0, R4.reuse, R238.reuse, 0x2 ;  /* 0x000000ee040a7211 */ /* 0x0c0fe600078010ff */
[----:B------:R1:W-:Y:S01]  /*59e0*/  REDG.E.ADD.F32.FTZ.RN.STRONG.GPU desc[UR6][R6.64], R82 ;  /* 0x00000052060079a6 */ /* 0x0003e2000c10f386 */
[-C--:B------:R-:W-:Y:S01]  /*59f0*/  LEA.HI.X.SX32 R11, R4, R239.reuse, 0x2, P0 ;  /* 0x000000ef040b7211 */ /* 0x080fe200000f16ff */
[C---:B------:R-:W-:Y:S01]  /*5a00*/  IMAD.IADD R4, R0.reuse, 0x1, R5 ;  /* 0x0000000100047824 */ /* 0x040fe200078e0205 */
[CC--:B------:R-:W-:Y:S01]  /*5a10*/  LEA R8, P0, R5.reuse, R238.reuse, 0x2 ;  /* 0x000000ee05087211 */ /* 0x0c0fe200078010ff */
[----:B------:R-:W-:Y:S03]  /*5a20*/  REDG.E.ADD.F32.FTZ.RN.STRONG.GPU desc[UR6][R44.64], R83 ;  /* 0x000000532c0079a6 */ /* 0x000fe6000c10f386 */
[-C--:B------:R-:W-:Y:S01]  /*5a30*/  LEA.HI.X.SX32 R9, R5, R239.reuse, 0x2, P0 ;  /* 0x000000ef05097211 */ /* 0x080fe200000f16ff */
[----:B------:R-:W-:Y:S01]  /*5a40*/  REDG.E.ADD.F32.FTZ.RN.STRONG.GPU desc[UR6][R10.64], R76 ;  /* 0x0000004c0a0079a6 */ /* 0x000fe2000c10f386 */
[----:B------:R-:W-:Y:S03]  /*5a50*/  IMAD.IADD R5, R0, 0x1, R4 ;  /* 0x0000000100057824 */ /* 0x000fe600078e0204 */
[----:B------:R2:W-:Y:S01]  /*5a60*/  REDG.E.ADD.F32.FTZ.RN.STRONG.GPU desc[UR6][R8.64], R77 ;  /* 0x0000004d080079a6 */ /* 0x0005e2000c10f386 */
[CC--:B-1----:R-:W-:Y:S04]  /*5a70*/  LEA R6, P0, R4.reuse, R238.reuse, 0x2 ;  /* 0x000000ee04067211 */ /* 0x0c2fe800078010ff */
[-C--:B------:R-:W-:Y:S02]  /*5a80*/  LEA.HI.X.SX32 R7, R4, R239.reuse, 0x2, P0 ;  /* 0x000000ef04077211 */ /* 0x080fe400000f16ff */
[CC--:B------:R-:W-:Y:S03]  /*5a90*/  LEA R4, P0, R5.reuse, R238.reuse, 0x2 ;  /* 0x000000ee05047211 */ /* 0x0c0fe600078010ff */
[----:B------:R1:W-:Y:S01]  /*5aa0*/  REDG.E.ADD.F32.FTZ.RN.STRONG.GPU desc[UR6][R6.64], R78 ;  /* 0x0000004e060079a6 */ /* 0x0003e2000c10f386 */
[-C--:B------:R-:W-:Y:S01]  /*5ab0*/  LEA.HI.X.SX32 R5, R5, R239.reuse, 0x2, P0 ;  /* 0x000000ef05057211 */ /* 0x080fe200000f16ff */
[C---:B--2---:R-:W-:Y:S02]  /*5ac0*/  VIADD R9, R196.reuse, 0xc0 ;  /* 0x000000c0c4097836 */ /* 0x044fe40000000000 */
[----:B------:R-:W-:Y:S02]  /*5ad0*/  VIADD R196, R196, 0xe0 ;  /* 0x000000e0c4c47836 */ /* 0x000fe40000000000 */
[----:B------:R2:W-:Y:S01]  /*5ae0*/  REDG.E.ADD.F32.FTZ.RN.STRONG.GPU desc[UR6][R4.64], R79 ;  /* 0x0000004f040079a6 */ /* 0x0005e2000c10f386 */
[CC--:B------:R-:W-:Y:S03]  /*5af0*/  LEA R8, P0, R9.reuse, R238.reuse, 0x2 ;  /* 0x000000ee09087211 */ /* 0x0c0fe600078010ff */
[----:B------:R-:W-:Y:S04]  /*5b00*/  REDG.E.ADD.F32.FTZ.RN.STRONG.GPU desc[UR6][R238.64+0x300], R84 ;  /* 0x00030054ee0079a6 */ /* 0x000fe8000c10f386 */
[----:B------:R-:W-:Y:S01]  /*5b10*/  REDG.E.ADD.F32.FTZ.RN.STRONG.GPU desc[UR6][R198.64+0x300], R85 ;  /* 0x00030055c60079a6 */ /* 0x000fe2000c10f386 */
[C---:B-1----:R-:W-:Y:S01]  /*5b20*/  IMAD.IADD R7, R0.reuse, 0x1, R9 ;  /* 0x0000000100077824 */ /* 0x042fe200078e0209 */
[-C--:B------:R-:W-:Y:S04]  /*5b30*/  LEA.HI.X.SX32 R9, R9, R239.reuse, 0x2, P0 ;  /* 0x000000ef09097211 */ /* 0x080fe800000f16ff */
[CC--:B------:R-:W-:Y:S01]  /*5b40*/  LEA R6, P1, R7.reuse, R238.reuse, 0x2 ;  /* 0x000000ee07067211 */ /* 0x0c0fe200078210ff */
[C---:B--2---:R-:W-:Y:S01]  /*5b50*/  IMAD.IADD R4, R0.reuse, 0x1, R7 ;  /* 0x0000000100047824 */ /* 0x044fe200078e0207 */
[----:B------:R1:W-:Y:S02]  /*5b60*/  REDG.E.ADD.F32.FTZ.RN.STRONG.GPU desc[UR6][R8.64], R86 ;  /* 0x00000056080079a6 */ /* 0x0003e4000c10f386 */
[-C--:B------:R-:W-:Y:S01]  /*5b70*/  LEA.HI.X.SX32 R7, R7, R239.reuse, 0x2, P1 ;  /* 0x000000ef07077211 */ /* 0x080fe200008f16ff */
[----:B------:R-:W-:Y:S01]  /*5b80*/  IMAD.IADD R5, R0, 0x1, R4 ;  /* 0x0000000100057824 */ /* 0x000fe200078e0204 */
[CC--:B------:R-:W-:Y:S03]  /*5b90*/  LEA R44, P0, R4.reuse, R238.reuse, 0x2 ;  /* 0x000000ee042c7211 */ /* 0x0c0fe600078010ff */
[----:B------:R2:W-:Y:S01]  /*5ba0*/  REDG.E.ADD.F32.FTZ.RN.STRONG.GPU desc[UR6][R6.64], R87 ;  /* 0x00000057060079a6 */ /* 0x0005e2000c10f386 */
[-C--:B------:R-:W-:Y:S01]  /*5bb0*/  LEA.HI.X.SX32 R45, R4, R239.reuse, 0x2, P0 ;  /* 0x000000ef042d7211 */ /* 0x080fe200000f16ff */
[C---:B------:R-:W-:Y:S01]  /*5bc0*/  IMAD.IADD R4, R0.reuse, 0x1, R5 ;  /* 0x0000000100047824 */ /* 0x040fe200078e0205 */
[CC--:B------:R-:W-:Y:S03]  /*5bd0*/  LEA R10, P0, R5.reuse, R238.reuse, 0x2 ;  /* 0x000000ee050a7211 */ /* 0x0c0fe600078010ff */
[----:B------:R-:W-:Y:S01]  /*5be0*/  REDG.E.ADD.F32.FTZ.RN.STRONG.GPU desc[UR6][R44.64], R88 ;  /* 0x000000582c0079a6 */ /* 0x000fe2000c10f386 */
[-C--:B------:R-:W-:Y:S05]  /*5bf0*/  LEA.HI.X.SX32 R11, R5, R239.reuse, 0x2, P0 ;  /* 0x000000ef050b7211 */ /* 0x080fea00000f16ff */
[----:B------:R-:W-:Y:S01]  /*5c00*/  REDG.E.ADD.F32.FTZ.RN.STRONG.GPU desc[UR6][R10.64], R89 ;  /* 0x000000590a0079a6 */ /* 0x000fe2000c10f386 */
[----:B-1----:R-:W-:Y:S05]  /*5c10*/  IMAD.IADD R9, R0, 0x1, R4 ;  /* 0x0000000100097824 */ /* 0x002fea00078e0204 */
[CC--:B------:R-:W-:Y:S02]  /*5c20*/  LEA R8, P0, R9.reuse, R238.reuse, 0x2 ;  /* 0x000000ee09087211 */ /* 0x0c0fe400078010ff */
[CC--:B--2---:R-:W-:Y:S02]  /*5c30*/  LEA R6, P1, R4.reuse, R238.reuse, 0x2 ;  /* 0x000000ee04067211 */ /* 0x0c4fe400078210ff */
[-C--:B------:R-:W-:Y:S02]  /*5c40*/  LEA.HI.X.SX32 R9, R9, R239.reuse, 0x2, P0 ;  /* 0x000000ef09097211 */ /* 0x080fe400000f16ff */
[-C--:B------:R-:W-:Y:S01]  /*5c50*/  LEA.HI.X.SX32 R7, R4, R239.reuse, 0x2, P1 ;  /* 0x000000ef04077211 */ /* 0x080fe200008f16ff */
[----:B------:R-:W-:Y:S04]  /*5c60*/  IMAD.IADD R4, R0, 0x1, R196 ;  /* 0x0000000100047824 */ /* 0x000fe800078e02c4 */
[----:B------:R1:W-:Y:S01]  /*5c70*/  REDG.E.ADD.F32.FTZ.RN.STRONG.GPU desc[UR6][R6.64], R90 ;  /* 0x0000005a060079a6 */ /* 0x0003e2000c10f386 */
[CC--:B------:R-:W-:Y:S03]  /*5c80*/  LEA R46, P2, R4.reuse, R238.reuse, 0x2 ;  /* 0x000000ee042e7211 */ /* 0x0c0fe600078410ff */
[----:B------:R2:W-:Y:S01]  /*5c90*/  REDG.E.ADD.F32.FTZ.RN.STRONG.GPU desc[UR6][R8.64], R91 ;  /* 0x0000005b080079a6 */ /* 0x0005e2000c10f386 */
[-C--:B------:R-:W-:Y:S03]  /*5ca0*/  LEA.HI.X.SX32 R47, R4, R239.reuse, 0x2, P2 ;  /* 0x000000ef042f7211 */ /* 0x080fe600010f16ff */
[----:B------:R-:W-:Y:S04]  /*5cb0*/  REDG.E.ADD.F32.FTZ.RN.STRONG.GPU desc[UR6][R238.64+0x380], R96 ;  /* 0x00038060ee0079a6 */ /* 0x000fe8000c10f386 */
[----:B------:R-:W-:Y:S01]  /*5cc0*/  REDG.E.ADD.F32.FTZ.RN.STRONG.GPU desc[UR6][R198.64+0x380], R97 ;  /* 0x00038061c60079a6 */ /* 0x000fe2000c10f386 */
[----:B-1----:R-:W-:Y:S01]  /*5cd0*/  IMAD.IADD R6, R0, 0x1, R4 ;  /* 0x0000000100067824 */ /* 0x002fe200078e0204 */
[-C--:B--2---:R-:W-:Y:S03]  /*5ce0*/  LEA R8, P0, R196, R238.reuse, 0x2 ;  /* 0x000000eec4087211 */ /* 0x084fe600078010ff */
[----:B------:R-:W-:Y:S01]  /*5cf0*/  IMAD.IADD R5, R0, 0x1, R6 ;  /* 0x0000000100057824 */ /* 0x000fe200078e0206 */
[-C--:B------:R-:W-:Y:S02]  /*5d00*/  LEA R44, P1, R6, R238.reuse, 0x2 ;  /* 0x000000ee062c7211 */ /* 0x080fe400078210ff */
[-C--:B------:R-:W-:Y:S01]  /*5d10*/  LEA.HI.X.SX32 R9, R196, R239.reuse, 0x2, P0 ;  /* 0x000000efc4097211 */ /* 0x080fe200000f16ff */
[----:B------:R-:W-:Y:S01]  /*5d20*/  IMAD.IADD R4, R0, 0x1, R5 ;  /* 0x0000000100047824 */ /* 0x000fe200078e0205 */
[CC--:B------:R-:W-:Y:S02]  /*5d30*/  LEA R10, P0, R5.reuse, R238.reuse, 0x2 ;  /* 0x000000ee050a7211 */ /* 0x0c0fe400078010ff */
[-C--:B------:R-:W-:Y:S01]  /*5d40*/  LEA.HI.X.SX32 R45, R6, R239.reuse, 0x2, P1 ;  /* 0x000000ef062d7211 */ /* 0x080fe200008f16ff */
[----:B------:R1:W-:Y:S01]  /*5d50*/  REDG.E.ADD.F32.FTZ.RN.STRONG.GPU desc[UR6][R8.64], R98 ;  /* 0x00000062080079a6 */ /* 0x0003e2000c10f386 */
[----:B------:R-:W-:Y:S01]  /*5d60*/  IMAD.IADD R0, R0, 0x1, R4 ;  /* 0x0000000100007824 */ /* 0x000fe200078e0204 */
[-C--:B------:R-:W-:Y:S02]  /*5d70*/  LEA.HI.X.SX32 R11, R5, R239.reuse, 0x2, P0 ;  /* 0x000000ef050b7211 */ /* 0x080fe400000f16ff */
[----:B------:R-:W-:Y:S02]  /*5d80*/  REDG.E.ADD.F32.FTZ.RN.STRONG.GPU desc[UR6][R46.64], R99 ;  /* 0x000000632e0079a6 */ /* 0x000fe4000c10f386 */
[CC--:B------:R-:W-:Y:S02]  /*5d90*/  LEA R6, P0, R0.reuse, R238.reuse, 0x2 ;  /* 0x000000ee00067211 */ /* 0x0c0fe400078010ff */
[----:B------:R-:W-:Y:S02]  /*5da0*/  REDG.E.ADD.F32.FTZ.RN.STRONG.GPU desc[UR6][R44.64], R92 ;  /* 0x0000005c2c0079a6 */ /* 0x000fe4000c10f386 */
[-C--:B------:R-:W-:Y:S02]  /*5db0*/  LEA.HI.X.SX32 R7, R0, R239.reuse, 0x2, P0 ;  /* 0x000000ef00077211 */ /* 0x080fe400000f16ff */
[----:B------:R-:W-:Y:S01]  /*5dc0*/  REDG.E.ADD.F32.FTZ.RN.STRONG.GPU desc[UR6][R10.64], R93 ;  /* 0x0000005d0a0079a6 */ /* 0x000fe2000c10f386 */
[----:B------:R-:W-:Y:S03]  /*5dd0*/  LEA R0, R233, UR4, 0x1 ;  /* 0x00000004e9007c11 */ /* 0x000fe6000f8e08ff */
[----:B------:R-:W-:Y:S04]  /*5de0*/  LDSM.16.MT88.4 R44, [R225+0x14000] ;  /* 0x01400000e12c783b */ /* 0x000fe80000004200 */
[----:B------:R-:W-:Y:S04]  /*5df0*/  LDSM.16.MT88.4 R48, [R0+0x4000] ;  /* 0x004000000030783b */ /* 0x000fe80000004200 */
[----:B------:R-:W-:Y:S01]  /*5e00*/  LDSM.16.MT88.4 R56, [R0+0x800] ;  /* 0x000800000038783b */ /* 0x000fe20000004200 */
[C---:B-1----:R-:W-:Y:S03]  /*5e10*/  LEA R8, P1, R4.reuse, R238, 0x2 ;  /* 0x000000ee04087211 */ /* 0x042fe600078210ff */
[----:B------:R-:W-:Y:S01]  /*5e20*/  LDSM.16.MT88.4 R64, [R0+0x4800] ;  /* 0x004800000040783b */ /* 0x000fe20000004200 */
[----:B------:R-:W-:Y:S05]  /*5e30*/  LEA.HI.X.SX32 R9, R4, R239, 0x2, P1 ;  /* 0x000000ef04097211 */ /* 0x000fea00008f16ff */
[----:B------:R-:W-:Y:S04]  /*5e40*/  REDG.E.ADD.F32.FTZ.RN.STRONG.GPU desc[UR6][R8.64], R94 ;  /* 0x0000005e080079a6 */ /* 0x000fe8000c10f386 */
[----:B------:R-:W-:Y:S04]  /*5e50*/  REDG.E.ADD.F32.FTZ.RN.STRONG.GPU desc[UR6][R6.64], R95 ;  /* 0x0000005f060079a6 */ /* 0x000fe8000c10f386 */
[----:B------:R-:W-:Y:S04]  /*5e60*/  LDSM.16.MT88.4 R4, [R3+0x14000] ;  /* 0x014000000304783b */ /* 0x000fe80000004200 */
[----:B------:R-:W1:Y:S02]  /*5e70*/  LDSM.16.MT88.4 R8, [R0] ;  /* 0x000000000008783b */ /* 0x000e640000004200 */
[-C--:B-1----:R-:W-:Y:S06]  /*5e80*/  HMMA.16816.F32 R100, R4, R8.reuse, R100 ;  /* 0x000000080464723c */ /* 0x082fec0000001864 */
[C---:B------:R-:W-:Y:S06]  /*5e90*/  HMMA.16816.F32 R104, R44.reuse, R8, R104 ;  /* 0x000000082c68723c */ /* 0x040fec0000001868 */
[-C--:B------:R-:W-:Y:S06]  /*5ea0*/  HMMA.16816.F32 R108, R44, R10.reuse, R108 ;  /* 0x0000000a2c6c723c */ /* 0x080fec000000186c */
[C---:B------:R-:W-:Y:S01]  /*5eb0*/  HMMA.16816.F32 R112, R4.reuse, R10, R112 ;  /* 0x0000000a0470723c */ /* 0x040fe20000001870 */
[----:B------:R-:W-:Y:S05]  /*5ec0*/  LDSM.16.MT88.4 R8, [R0+0x1000] ;  /* 0x001000000008783b */ /* 0x000fea0000004200 */
[-C--:B------:R-:W-:Y:S06]  /*5ed0*/  HMMA.16816.F32 R116, R4, R48.reuse, R116 ;  /* 0x000000300474723c */ /* 0x080fec0000001874 */
[C---:B------:R-:W-:Y:S06]  /*5ee0*/  HMMA.16816.F32 R120, R44.reuse, R48, R120 ;  /* 0x000000302c78723c */ /* 0x040fec0000001878 */
[-C--:B------:R-:W-:Y:S01]  /*5ef0*/  HMMA.16816.F32 R124, R44, R50.reuse, R124 ;  /* 0x000000322c7c723c */ /* 0x080fe2000000187c */
[----:B------:R-:W-:Y:S05]  /*5f00*/  LDSM.16.MT88.4 R44, [R225+0x14800] ;  /* 0x01480000e12c783b */ /* 0x000fea0000004200 */
[----:B------:R-:W-:Y:S01]  /*5f10*/  HMMA.16816.F32 R128, R4, R50, R128 ;  /* 0x000000320480723c */ /* 0x000fe20000001880 */
[----:B------:R-:W1:Y:S04]  /*5f20*/  LDSM.16.MT88.4 R4, [R3+0x14800] ;  /* 0x014800000304783b */ /* 0x000e680000004200 */
[----:B------:R-:W2:Y:S01]  /*5f30*/  LDSM.16.MT88.4 R48, [R0+0x5000] ;  /* 0x005000000030783b */ /* 0x000ea20000004200 */
[-C--:B------:R-:W-:Y:S06]  /*5f40*/  HMMA.16816.F32 R100, R52, R56.reuse, R100 ;  /* 0x000000383464723c */ /* 0x080fec0000001864 */
        /* <DEDUP_REMOVED lines=9> */
[----:B------:R-:W3:Y:S04]  /*5fe0*/  LDSM.16.MT88.4 R52, [R3+0x14c00] ;  /* 0x014c00000334783b */ /* 0x000ee80000004200 */
[----:B------:R-:W4:Y:S01]  /*5ff0*/  LDSM.16.MT88.4 R64, [R0+0x5800] ;  /* 0x005800000040783b */ /* 0x000f220000004200 */
        /* <DEDUP_REMOVED lines=9> */
[C---:B------:R-:W-:Y:S06]  /*6090*/  HMMA.16816.F32 R104, R60.reuse, R56, R104 ;  /* 0x000000383c68723c */ /* 0x040fec0000001868 */
[-C--:B------:R-:W-:Y:S06]  /*60a0*/  HMMA.16816.F32 R108, R60, R58.reuse, R108 ;  /* 0x0000003a3c6c723c */ /* 0x080fec000000186c */
[C---:B------:R-:W-:Y:S06]  /*60b0*/  HMMA.16816.F32 R112, R52.reuse, R58, R112 ;  /* 0x0000003a3470723c */ /* 0x040fec0000001870 */
[-C--:B----4-:R-:W-:Y:S06]  /*60c0*/  HMMA.16816.F32 R116, R52, R64.reuse, R116 ;  /* 0x000000403474723c */ /* 0x090fec0000001874 */
[C---:B------:R-:W-:Y:S06]  /*60d0*/  HMMA.16816.F32 R120, R60.reuse, R64, R120 ;  /* 0x000000403c78723c */ /* 0x040fec0000001878 */
[-C--:B------:R-:W-:Y:S06]  /*60e0*/  HMMA.16816.F32 R124, R60, R66.reuse, R124 ;  /* 0x000000423c7c723c */ /* 0x080fec000000187c */
[----:B------:R-:W-:Y:S01]  /*60f0*/  HMMA.16816.F32 R128, R52, R66, R128 ;  /* 0x000000423480723c */ /* 0x000fe20000001880 */
[----:B------:R-:W-:Y:S11]  /*6100*/  @!UPT UIADD3 URZ, URZ, URZ, URZ ;  /* 0x0000003f3f3ff290 */ /* 0x000ff6000fffe03f */
[----:B------:R-:W-:Y:S01]  /*6110*/  @!UPT UIADD3 URZ, URZ, URZ, URZ ;  /* 0x0000003f3f3ff290 */ /* 0x000fe2000fffe03f */
[----:B------:R-:W-:Y:S11]  /*6120*/  @!P3 BRA `(.L_x_26) ;  /* 0x0000000000fcb947 */ /* 0x000ff60003800000 */
[----:B------:R-:W-:Y:S01]  /*6130*/  BAR.SYNC.DEFER_BLOCKING 0x0 ;  /* 0x0000000000007b1d */ /* 0x000fe20000010000 */
[----:B------:R-:W-:Y:S01]  /*6140*/  IMAD.MOV.U32 R4, RZ, RZ, R240 ;  /* 0x000000ffff047224 */ /* 0x000fe200078e00f0 */
[----:B------:R-:W-:Y:S01]  /*6150*/  ISETP.NE.AND P3, PT, R248, RZ, PT ;  /* 0x000000fff800720c */ /* 0x000fe20003f65270 */
[----:B------:R-:W-:Y:S03]  /*6160*/  IMAD.MOV.U32 R5, RZ, RZ, R243 ;  /* 0x000000ffff057224 */ /* 0x000fe600078e00f3 */
[----:B------:R1:W-:Y:S02]  /*6170*/  @P5 STS.128 [R237], RZ ;  /* 0x000000ffed005388 */ /* 0x0003e40000000c00 */
[----:B------:R-:W2:Y:S08]  /*6180*/  LDC R7, c[0x0][0x240] ;  /* 0x00009000ff077b82 */ /* 0x000eb00000000800 */
        /* <DEDUP_REMOVED lines=10> */
[----:B------:R1:W-:Y:S01]  /*6230*/  @!P5 LDGSTS.E.BYPASS.LTC128B.128 [R237], desc[UR6][R4.64] ;  /* 0x0000000004eddfae */ /* 0x0003e2000b901d46 */
[C-C-:B---3--:R-:W-:Y:S02]  /*6240*/  @!P5 LEA.HI.X R47, R7.reuse, R5, R8.reuse, 0x6, P0 ;  /* 0x00000005072fd211 */ /* 0x148fe400000f3408 */
[C---:B------:R-:W-:Y:S01]  /*6250*/  @!P3 LEA R44, P2, R0.reuse, R240, 0x1 ;  /* 0x000000f0002cb211 */ /* 0x040fe200078408ff */
        /* <DEDUP_REMOVED lines=44> */
.L_x_26:
[----:B------:R-:W-:Y:S01]  /*6520*/  ISETP.LT.AND P0, PT, RZ, UR8, PT ;  /* 0x00000008ff007c0c */ /* 0x000fe2000bf01270 */
[----:B------:R-:W-:Y:S11]  /*6530*/  UIADD3 UR8, UR8, -0x1, URZ ;  /* 0xffffffff08087890 */ /* 0x000ff6000fffe03f */
[----:B------:R-:W-:Y:S01]  /*6540*/  @!UPT UIADD3 URZ, URZ, URZ, URZ ;  /* 0x0000003f3f3ff290 */ /* 0x000fe2000fffe03f */
[----:B------:R-:W-:Y:S05]  /*6550*/  @P0 BRA `(.L_x_27) ;  /* 0xffffffd000580947 */ /* 0x000fea000383ffff */
[----:B------:R-:W2:Y:S01]  /*6560*/  S2R R48, SR_TID.X ;  /* 0x0000000000307919 */ /* 0x000ea20000002100 */
[----:B------:R-:W-:Y:S01]  /*6570*/  F2FP.F16.F32.PACK_AB R20, R21, R20 ;  /* 0x000000141514723e */ /* 0x000fe200000000ff */
[----:B------:R-:W-:Y:S01]  /*6580*/  ULDC UR8, c[0x0][0x390] ;  /* 0x0000e40000087ab9 */ /* 0x000fe20000000800 */
[----:B-1----:R-:W-:Y:S01]  /*6590*/  F2FP.F16.F32.PACK_AB R47, R13, R12 ;  /* 0x0000000c0d2f723e */ /* 0x002fe200000000ff */
[----:B------:R-:W-:Y:S01]  /*65a0*/  FMUL.FTZ R100, R100, UR8 ;  /* 0x0000000864647c20 */ /* 0x000fe20008410000 */
[----:B------:R-:W-:Y:S01]  /*65b0*/  F2FP.F16.F32.PACK_AB R46, R15, R14 ;  /* 0x0000000e0f2e723e */ /* 0x000fe200000000ff */
[----:B------:R-:W-:Y:S01]  /*65c0*/  FMUL.FTZ R102, R102, UR8 ;  /* 0x0000000866667c20 */ /* 0x000fe20008410000 */
[----:B------:R-:W-:Y:S01]  /*65d0*/  F2FP.F16.F32.PACK_AB R45, R17, R16 ;  /* 0x00000010112d723e */ /* 0x000fe200000000ff */
        /* <DEDUP_REMOVED lines=24> */
[----:B--2---:R-:W-:Y:S01]  /*6760*/  SHF.R.S32.HI R21, RZ, 0x1f, R48 ;  /* 0x0000001fff157819 */ /* 0x004fe20000011430 */
[----:B------:R-:W-:Y:S01]  /*6770*/  FMUL.FTZ R7, R129, UR8 ;  /* 0x0000000881077c20 */ /* 0x000fe20008410000 */
[----:B------:R-:W-:Y:S01]  /*6780*/  FMUL.FTZ R130, R130, UR8 ;  /* 0x0000000882827c20 */ /* 0x000fe20008410000 */
[----:B------:R-:W-:Y:S01]  /*6790*/  FMUL.FTZ R131, R131, UR8 ;  /* 0x0000000883837c20 */ /* 0x000fe20008410000 */
[CC--:B------:R-:W-:Y:S01]  /*67a0*/  LEA.HI R6, R21.reuse, R48.reuse, RZ, 0x2 ;  /* 0x0000003015067211 */ /* 0x0c0fe200078f10ff */
[----:B------:R-:W-:Y:S01]  /*67b0*/  FMUL.FTZ R124, R124, UR8 ;  /* 0x000000087c7c7c20 */ /* 0x000fe20008410000 */
[----:B------:R-:W-:Y:S01]  /*67c0*/  LEA.HI R4, R21, R48, RZ, 0x5 ;  /* 0x0000003015047211 */ /* 0x000fe200078f28ff */
[----:B------:R-:W-:Y:S01]  /*67d0*/  FMUL.FTZ R125, R125, UR8 ;  /* 0x000000087d7d7c20 */ /* 0x000fe20008410000 */
[--C-:B------:R-:W-:Y:S01]  /*67e0*/  SHF.R.S32.HI R5, RZ, 0x2, R6.reuse ;  /* 0x00000002ff057819 */ /* 0x100fe20000011406 */
[----:B------:R-:W-:Y:S01]  /*67f0*/  FMUL.FTZ R126, R126, UR8 ;  /* 0x000000087e7e7c20 */ /* 0x000fe20008410000 */
[----:B------:R-:W-:Y:S01]  /*6800*/  SHF.R.S32.HI R0, RZ, 0x1f, R6 ;  /* 0x0000001fff007819 */ /* 0x000fe20000011406 */
[----:B------:R-:W-:Y:S01]  /*6810*/  FMUL.FTZ R127, R127, UR8 ;  /* 0x000000087f7f7c20 */ /* 0x000fe20008410000 */
[----:B------:R-:W-:Y:S01]  /*6820*/  SHF.R.S32.HI R4, RZ, 0x5, R4 ;  /* 0x00000005ff047819 */ /* 0x000fe20000011404 */
[----:B------:R-:W-:Y:S01]  /*6830*/  UISETP.NE.AND UP0, UPT, UR23, -0x1, UPT ;  /* 0xffffffff1700788c */ /* 0x000fe2000bf05270 */
[----:B------:R-:W-:-:S02]  /*6840*/  LEA.HI R0, R0, R5, RZ, 0x3 ;  /* 0x0000000500007211 */ /* 0x000fc400078f18ff */
[----:B------:R-:W-:Y:S02]  /*6850*/  F2FP.F16.F32.PACK_AB R24, R25, R24 ;  /* 0x000000181918723e */ /* 0x000fe400000000ff */
[----:B------:R-:W-:Y:S02]  /*6860*/  LOP3.LUT R0, R0, 0xfffffff8, RZ, 0xc0, !PT ;  /* 0xfffffff800007812 */ /* 0x000fe400078ec0ff */
[----:B------:R-:W-:Y:S02]  /*6870*/  F2FP.F16.F32.PACK_AB R26, R27, R26 ;  /* 0x0000001a1b1a723e */ /* 0x000fe400000000ff */
[----:B------:R-:W-:Y:S01]  /*6880*/  F2FP.F16.F32.PACK_AB R22, R23, R22 ;  /* 0x000000161716723e */ /* 0x000fe200000000ff */
[----:B------:R-:W-:Y:S01]  /*6890*/  IMAD.IADD R0, R5, 0x1, -R0 ;  /* 0x0000000105007824 */ /* 0x000fe200078e0a00 */
[----:B------:R-:W-:Y:S01]  /*68a0*/  F2FP.F16.F32.PACK_AB R28, R29, R28 ;  /* 0x0000001c1d1c723e */ /* 0x000fe200000000ff */
[----:B------:R-:W-:Y:S01]  /*68b0*/  IMAD.SHL.U32 R5, R4, 0x8, RZ ;  /* 0x0000000804057824 */ /* 0x000fe200078e00ff */
[----:B------:R-:W-:Y:S01]  /*68c0*/  LOP3.LUT R4, R6, 0x7ffffffc, RZ, 0xc0, !PT ;  /* 0x7ffffffc06047812 */ /* 0x000fe200078ec0ff */
[----:B------:R-:W-:Y:S01]  /*68d0*/  IMAD.SHL.U32 R0, R0, 0x40, RZ ;  /* 0x0000004000007824 */ /* 0x000fe200078e00ff */
[----:B------:R-:W-:Y:S01]  /*68e0*/  F2FP.F16.F32.PACK_AB R30, R31, R30 ;  /* 0x0000001e1f1e723e */ /* 0x000fe200000000ff */
[----:B------:R-:W-:Y:S01]  /*68f0*/  @UP0 UIADD3 UR10, UR18, UR23, URZ ;  /* 0x00000017120a0290 */ /* 0x000fe2000fffe03f */
[----:B------:R-:W-:Y:S01]  /*6900*/  LOP3.LUT R6, R5, 0x38, RZ, 0xc0, !PT ;  /* 0x0000003805067812 */ /* 0x000fe200078ec0ff */
[----:B------:R-:W-:Y:S01]  /*6910*/  IMAD.IADD R4, R48, 0x1, -R4 ;  /* 0x0000000130047824 */ /* 0x000fe200078e0a04 */
[----:B------:R-:W-:Y:S01]  /*6920*/  LOP3.LUT R0, R0, 0x1c0, RZ, 0xc0, !PT ;  /* 0x000001c000007812 */ /* 0x000fe200078ec0ff */
[----:B------:R-:W-:Y:S01]  /*6930*/  @UP0 ULDC.64 UR14, c[0x0][0x450] ;  /* 0x00011400000e0ab9 */ /* 0x000fe20000000a00 */
[----:B------:R-:W-:Y:S01]  /*6940*/  F2FP.F16.F32.PACK_AB R32, R33, R32 ;  /* 0x000000202120723e */ /* 0x000fe200000000ff */
[----:B------:R-:W-:Y:S01]  /*6950*/  IMAD.SHL.U32 R4, R4, 0x2, RZ ;  /* 0x0000000204047824 */ /* 0x000fe200078e00ff */
[----:B------:R-:W-:Y:S01]  /*6960*/  SHF.R.U32.HI R5, RZ, 0x3, R0 ;  /* 0x00000003ff057819 */ /* 0x000fe20000011600 */
[----:B------:R-:W-:Y:S01]  /*6970*/  @UP0 UIMAD.WIDE.U32 UR8, UR10, UR14, URZ ;  /* 0x0000000e0a0802a5 */ /* 0x000fe2000f8e003f */
[----:B------:R-:W-:Y:S01]  /*6980*/  F2FP.F16.F32.PACK_AB R34, R35, R34 ;  /* 0x000000222322723e */ /* 0x000fe200000000ff */
[----:B------:R-:W-:Y:S01]  /*6990*/  @UP0 UIMAD UR10, UR10, UR15, URZ ;  /* 0x0000000f0a0a02a4 */ /* 0x000fe2000f8e023f */
[----:B------:R-:W-:-:S02]  /*69a0*/  LOP3.LUT R5, R5, R0, R6, 0x1e, !PT ;  /* 0x0000000005057212 */ /* 0x000fc400078e1e06 */
[----:B------:R-:W-:Y:S01]  /*69b0*/  F2FP.F16.F32.PACK_AB R40, R41, R40 ;  /* 0x000000282928723e */ /* 0x000fe200000000ff */
[----:B------:R-:W-:Y:S01]  /*69c0*/  @UP0 UIADD3 UR19, UR9, UR10, URZ ;  /* 0x0000000a09130290 */ /* 0x000fe2000fffe03f */
[----:B------:R-:W-:Y:S01]  /*69d0*/  F2FP.F16.F32.PACK_AB R42, R43, R42 ;  /* 0x0000002a2b2a723e */ /* 0x000fe200000000ff */
[----:B------:R-:W-:Y:S01]  /*69e0*/  IMAD.IADD R0, R4, 0x1, R5 ;  /* 0x0000000104007824 */ /* 0x000fe200078e0205 */
[----:B------:R-:W-:Y:S01]  /*69f0*/  F2FP.F16.F32.PACK_AB R36, R37, R36 ;  /* 0x000000242524723e */ /* 0x000fe200000000ff */
[----:B------:R-:W-:Y:S01]  /*6a00*/  @UP0 UMOV UR17, UR8 ;  /* 0x0000000800110c82 */ /* 0x000fe20008000000 */
[----:B------:R-:W-:Y:S02]  /*6a10*/  F2FP.F16.F32.PACK_AB R38, R39, R38 ;  /* 0x000000262726723e */ /* 0x000fe400000000ff */
[----:B------:R-:W-:Y:S02]  /*6a20*/  F2FP.F16.F32.PACK_AB R19, R19, R100 ;  /* 0x000000641313723e */ /* 0x000fe400000000ff */
[----:B------:R-:W-:-:S02]  /*6a30*/  F2FP.F16.F32.PACK_AB R18, R18, R102 ;  /* 0x000000661212723e */ /* 0x000fc400000000ff */
[----:B------:R-:W-:Y:S02]  /*6a40*/  F2FP.F16.F32.PACK_AB R17, R17, R104 ;  /* 0x000000681111723e */ /* 0x000fe400000000ff */
[----:B------:R-:W-:Y:S02]  /*6a50*/  F2FP.F16.F32.PACK_AB R16, R16, R106 ;  /* 0x0000006a1010723e */ /* 0x000fe400000000ff */
[----:B------:R-:W-:Y:S02]  /*6a60*/  F2FP.F16.F32.PACK_AB R15, R15, R112 ;  /* 0x000000700f0f723e */ /* 0x000fe400000000ff */
        /* <DEDUP_REMOVED lines=8> */
[----:B------:R-:W-:Y:S01]  /*6af0*/  LEA R0, R0, UR61, 0x1 ;  /* 0x0000003d00007c11 */ /* 0x000fe2000f8e08ff */
[----:B------:R-:W-:Y:S01]  /*6b00*/  BAR.SYNC.DEFER_BLOCKING 0x0 ;  /* 0x0000000000007b1d */ /* 0x000fe20000010000 */
[----:B------:R-:W-:-:S02]  /*6b10*/  F2FP.F16.F32.PACK_AB R6, R131, R130 ;  /* 0x000000828306723e */ /* 0x000fc400000000ff */
[----:B------:R-:W-:Y:S02]  /*6b20*/  F2FP.F16.F32.PACK_AB R5, R125, R124 ;  /* 0x0000007c7d05723e */ /* 0x000fe400000000ff */
[----:B------:R-:W-:Y:S02]  /*6b30*/  F2FP.F16.F32.PACK_AB R4, R127, R126 ;  /* 0x0000007e7f04723e */ /* 0x000fe400000000ff */
[----:B------:R-:W-:Y:S01]  /*6b40*/  PLOP3.LUT P0, PT, PT, PT, UP0, 0x80, 0x0 ;  /* 0x000000000000781c */ /* 0x000fe20003f0f008 */
[----:B------:R1:W-:Y:S04]  /*6b50*/  STS [R0], R19 ;  /* 0x0000001300007388 */ /* 0x0003e80000000800 */
[----:B------:R1:W-:Y:S04]  /*6b60*/  STS [R0+0x400], R18 ;  /* 0x0004001200007388 */ /* 0x0003e80000000800 */
        /* <DEDUP_REMOVED lines=29> */
[----:B------:R1:W-:Y:S01]  /*6d40*/  STS [R0+0x7c00], R38 ;  /* 0x007c002600007388 */ /* 0x0003e20000000800 */
[----:B------:R-:W-:Y:S05]  /*6d50*/  @P0 BRA `(.L_x_28) ;  /* 0x0000000000340947 */ /* 0x000fea0003800000 */
[----:B------:R-:W-:Y:S01]  /*6d60*/  USHF.R.S32.HI UR8, URZ, 0x1f, UR18 ;  /* 0x0000001f3f087899 */ /* 0x000fe20008011412 */
[----:B------:R-:W-:Y:S01]  /*6d70*/  ULDC.64 UR14, c[0x0][0x450] ;  /* 0x00011400000e7ab9 */ /* 0x000fe20000000a00 */
[----:B------:R-:W-:Y:S02]  /*6d80*/  USHF.R.S32.HI UR13, URZ, 0x1f, UR46 ;  /* 0x0000001f3f0d7899 */ /* 0x000fe4000801142e */
[----:B------:R-:W-:Y:S02]  /*6d90*/  UIMAD UR10, UR8, UR14, URZ ;  /* 0x0000000e080a72a4 */ /* 0x000fe4000f8e023f */
[----:B------:R-:W-:Y:S02]  /*6da0*/  UIMAD.WIDE.U32 UR8, UR18, UR14, URZ ;  /* 0x0000000e120872a5 */ /* 0x000fe4000f8e003f */
[----:B------:R-:W-:-:S03]  /*6db0*/  UIMAD UR12, UR18, UR15, UR10 ;  /* 0x0000000f120c72a4 */ /* 0x000fc6000f8e020a */
[----:B------:R-:W-:Y:S01]  /*6dc0*/  ULDC.64 UR10, c[0x0][0x438] ;  /* 0x00010e00000a7ab9 */ /* 0x000fe20000000a00 */
[----:B------:R-:W-:Y:S02]  /*6dd0*/  UIADD3 UR9, UR9, UR12, URZ ;  /* 0x0000000c09097290 */ /* 0x000fe4000fffe03f */
[----:B------:R-:W-:Y:S02]  /*6de0*/  UIMAD UR12, UR13, UR10, URZ ;  /* 0x0000000a0d0c72a4 */ /* 0x000fe4000f8e023f */
[----:B------:R-:W-:Y:S02]  /*6df0*/  UIMAD.WIDE.U32 UR8, UR46, UR10, UR8 ;  /* 0x0000000a2e0872a5 */ /* 0x000fe4000f8e0008 */
[----:B------:R-:W-:-:S04]  /*6e00*/  UIMAD UR11, UR46, UR11, UR12 ;  /* 0x0000000b2e0b72a4 */ /* 0x000fc8000f8e020c */
[----:B------:R-:W-:Y:S01]  /*6e10*/  UIADD3 UR19, UR9, UR11, URZ ;  /* 0x0000000b09137290 */ /* 0x000fe2000fffe03f */
[----:B------:R-:W-:-:S11]  /*6e20*/  UMOV UR17, UR8 ;  /* 0x0000000800117c82 */ /* 0x000fd60008000000 */
.L_x_28:
[----:B------:R-:W-:Y:S01]  /*6e30*/  @UP0 UIADD3 UR10, UR18, UR23, URZ ;  /* 0x00000017120a0290 */ /* 0x000fe2000fffe03f */
[----:B------:R-:W-:-:S03]  /*6e40*/  @UP0 ULDC.64 UR12, c[0x0][0x458] ;  /* 0x00011600000c0ab9 */ /* 0x000fc60000000a00 */
[----:B------:R-:W-:Y:S02]  /*6e50*/  @UP0 UIMAD.WIDE.U32 UR8, UR10, UR12, URZ ;  /* 0x0000000c0a0802a5 */ /* 0x000fe4000f8e003f */
[----:B------:R-:W-:-:S04]  /*6e60*/  @UP0 UIMAD UR10, UR10, UR13, URZ ;  /* 0x0000000d0a0a02a4 */ /* 0x000fc8000f8e023f */
[----:B------:R-:W-:-:S03]  /*6e70*/  @UP0 UIADD3 UR11, UR9, UR10, URZ ;  /* 0x0000000a090b0290 */ /* 0x000fc6000fffe03f */
[----:B------:R-:W-:Y:S01]  /*6e80*/  @UP0 UMOV UR10, UR8 ;  /* 0x00000008000a0c82 */ /* 0x000fe20008000000 */
[----:B------:R-:W-:Y:S08]  /*6e90*/  @P0 BRA `(.L_x_29) ;  /* 0x0000000000340947 */ /* 0x000ff00003800000 */
        /* <DEDUP_REMOVED lines=12> */
[----:B------:R-:W-:Y:S02]  /*6f60*/  UMOV UR10, UR8 ;  /* 0x00000008000a7c82 */ /* 0x000fe40008000000 */
.L_x_29:
[----:B------:R-:W-:Y:S01]  /*6f70*/  BAR.SYNC.DEFER_BLOCKING 0x0 ;  /* 0x0000000000007b1d */ /* 0x000fe20000010000 */
[----:B-1----:R-:W-:Y:S01]  /*6f80*/  LEA.HI R0, R21, R48, RZ, 0x3 ;  /* 0x0000003015007211 */ /* 0x002fe200078f18ff */
[----:B------:R-:W-:-:S03]  /*6f90*/  UIMAD UR5, UR22, -0x20, UR5 ;  /* 0xffffffe0160578a4 */ /* 0x000fc6000f8e0205 */
[----:B------:R-:W-:Y:S01]  /*6fa0*/  LOP3.LUT R4, R0, 0xfffffff8, RZ, 0xc0, !PT ;  /* 0xfffffff800047812 */ /* 0x000fe200078ec0ff */
[----:B------:R-:W-:Y:S01]  /*6fb0*/  BSSY B0, `(.L_x_30) ;  /* 0x000002f000007945 */ /* 0x000fe20003800000 */
[----:B------:R-:W-:-:S03]  /*6fc0*/  SHF.R.S32.HI R0, RZ, 0x3, R0 ;  /* 0x00000003ff007819 */ /* 0x000fc60000011400 */
[----:B------:R-:W-:Y:S01]  /*6fd0*/  IMAD.IADD R4, R48, 0x1, -R4 ;  /* 0x0000000130047824 */ /* 0x000fe200078e0a04 */
[----:B------:R-:W-:Y:S02]  /*6fe0*/  ISETP.GE.AND P3, PT, R0, UR5, PT ;  /* 0x0000000500007c0c */ /* 0x000fe4000bf66270 */
[----:B------:R-:W-:Y:S01]  /*6ff0*/  SHF.R.S32.HI R29, RZ, 0x1f, R0 ;  /* 0x0000001fff1d7819 */ /* 0x000fe20000011400 */
[----:B------:R-:W-:-:S04]  /*7000*/  IMAD.SHL.U32 R4, R4, 0x8, RZ ;  /* 0x0000000804047824 */ /* 0x000fc800078e00ff */
[C---:B------:R-:W-:Y:S01]  /*7010*/  VIADD R11, R4.reuse, 0x40 ;  /* 0x00000040040b7836 */ /* 0x040fe20000000000 */
[----:B------:R-:W-:Y:S01]  /*7020*/  SHF.R.S32.HI R5, RZ, 0x1f, R4 ;  /* 0x0000001fff057819 */ /* 0x000fe20000011404 */
[C---:B------:R-:W-:Y:S02]  /*7030*/  VIADD R10, R4.reuse, 0x80 ;  /* 0x00000080040a7836 */ /* 0x040fe40000000000 */
[----:B------:R-:W-:Y:S01]  /*7040*/  VIADD R28, R4, 0xc0 ;  /* 0x000000c0041c7836 */ /* 0x000fe20000000000 */
[----:B------:R1:W2:Y:S04]  /*7050*/  LDS.128 R44, [R237+0x14000] ;  /* 0x01400000ed2c7984 */ /* 0x0002a80000000c00 */
[----:B------:R1:W3:Y:S04]  /*7060*/  LDS.128 R40, [R237+0x15000] ;  /* 0x01500000ed287984 */ /* 0x0002e80000000c00 */
[----:B------:R1:W4:Y:S04]  /*7070*/  LDS.128 R36, [R237+0x16000] ;  /* 0x01600000ed247984 */ /* 0x0003280000000c00 */
[----:B------:R1:W1:Y:S01]  /*7080*/  LDS.128 R32, [R237+0x17000] ;  /* 0x01700000ed207984 */ /* 0x0002620000000c00 */
[----:B------:R-:W-:Y:S05]  /*7090*/  @P3 BRA `(.L_x_31) ;  /* 0x0000000000803947 */ /* 0x000fea0003800000 */
[----:B------:R-:W-:Y:S01]  /*70a0*/  ULDC UR16, c[0x0][0x2d0] ;  /* 0x0000b40000107ab9 */ /* 0x000fe20000000800 */
[----:B------:R-:W-:Y:S01]  /*70b0*/  USHF.L.U32 UR5, UR22, 0x5, URZ ;  /* 0x0000000516057899 */ /* 0x000fe2000800063f */
[----:B------:R-:W-:Y:S01]  /*70c0*/  ISETP.GE.AND P4, PT, R4, UR16, PT ;  /* 0x0000001004007c0c */ /* 0x000fe2000bf86270 */
[----:B------:R-:W2:Y:S01]  /*70d0*/  LDS.128 R24, [R237+0x11000] ;  /* 0x01100000ed187984 */ /* 0x000ea20000000c00 */
[----:B------:R-:W-:Y:S01]  /*70e0*/  USHF.R.S32.HI UR18, URZ, 0x1f, UR54 ;  /* 0x0000001f3f127899 */ /* 0x000fe20008011436 */
[----:B------:R-:W-:Y:S01]  /*70f0*/  ISETP.GE.AND P5, PT, R11, UR16, PT ;  /* 0x000000100b007c0c */ /* 0x000fe2000bfa6270 */
[----:B------:R-:W-:Y:S01]  /*7100*/  ULDC.64 UR8, c[0x0][0x468] ;  /* 0x00011a0000087ab9 */ /* 0x000fe20000000a00 */
[----:B------:R-:W3:Y:S01]  /*7110*/  LDS.128 R20, [R237+0x12000] ;  /* 0x01200000ed147984 */ /* 0x000ee20000000c00 */
[----:B------:R-:W-:Y:S01]  /*7120*/  IMAD.U32 R6, RZ, RZ, UR5 ;  /* 0x00000005ff067e24 */ /* 0x000fe2000f8e00ff */
[----:B------:R-:W-:Y:S01]  /*7130*/  IADD3 R8, P0, R0, UR5, RZ ;  /* 0x0000000500087c10 */ /* 0x000fe2000ff1e0ff */
[----:B------:R-:W-:Y:S01]  /*7140*/  UIMAD UR5, UR18, UR8, URZ ;  /* 0x00000008120572a4 */ /* 0x000fe2000f8e023f */
[----:B------:R-:W-:Y:S01]  /*7150*/  LDS.128 R16, [R237+0x13000] ;  /* 0x01300000ed107984 */ /* 0x000fe20000000c00 */
[----:B------:R-:W-:-:S02]  /*7160*/  ISETP.GE.AND P2, PT, R10, UR16, PT ;  /* 0x000000100a007c0c */ /* 0x000fc4000bf46270 */
[----:B------:R-:W-:Y:S01]  /*7170*/  LEA.HI.X.SX32 R9, R6, R29, 0x1, P0 ;  /* 0x0000001d06097211 */ /* 0x000fe200000f0eff */
[----:B------:R-:W4:Y:S01]  /*7180*/  @!P4 LDS.128 R12, [R237+0x10000] ;  /* 0x01000000ed0cc984 */ /* 0x000f220000000c00 */
[----:B------:R-:W-:Y:S01]  /*7190*/  IMAD.WIDE.U32 R6, R8, UR14, R4 ;  /* 0x0000000e08067c25 */ /* 0x000fe2000f8e0004 */
[----:B------:R-:W-:Y:S01]  /*71a0*/  UIMAD UR5, UR54, UR9, UR5 ;  /* 0x00000009360572a4 */ /* 0x000fe2000f8e0205 */
[----:B------:R-:W-:Y:S02]  /*71b0*/  ISETP.GE.AND P1, PT, R28, UR16, PT ;  /* 0x000000101c007c0c */ /* 0x000fe4000bf26270 */
[----:B------:R-:W-:Y:S01]  /*71c0*/  IMAD R9, R9, UR14, RZ ;  /* 0x0000000e09097c24 */ /* 0x000fe2000f8e02ff */
[----:B------:R-:W-:-:S03]  /*71d0*/  IADD3 R6, P0, R6, UR17, RZ ;  /* 0x0000001106067c10 */ /* 0x000fc6000ff1e0ff */
[----:B------:R-:W-:Y:S02]  /*71e0*/  IMAD R9, R8, UR15, R9 ;  /* 0x0000000f08097c24 */ /* 0x000fe4000f8e0209 */
[----:B------:R-:W-:Y:S01]  /*71f0*/  IMAD.U32 R8, RZ, RZ, UR8 ;  /* 0x00000008ff087e24 */ /* 0x000fe2000f8e00ff */
[----:B------:R-:W-:Y:S02]  /*7200*/  ULDC.64 UR8, c[0x0][0x3f0] ;  /* 0x0000fc0000087ab9 */ /* 0x000fe40000000a00 */
[----:B------:R-:W-:-:S03]  /*7210*/  IADD3.X R7, R7, UR19, R9, P0, !PT ;  /* 0x0000001307077c10 */ /* 0x000fc600087fe409 */
[----:B------:R-:W-:-:S04]  /*7220*/  IMAD.WIDE.U32 R8, R8, UR54, R6 ;  /* 0x0000003608087c25 */ /* 0x000fc8000f8e0006 */
[----:B------:R-:W-:Y:S01]  /*7230*/  VIADD R7, R9, UR5 ;  /* 0x0000000509077c36 */ /* 0x000fe20008000000 */
[----:B------:R-:W-:-:S04]  /*7240*/  LEA R6, P0, R8, UR8, 0x1 ;  /* 0x0000000808067c11 */ /* 0x000fc8000f8008ff */
[----:B------:R-:W-:-:S05]  /*7250*/  LEA.HI.X R7, R8, UR9, R7, 0x1, P0 ;  /* 0x0000000908077c11 */ /* 0x000fca00080f0c07 */
[----:B--2---:R2:W-:Y:S04]  /*7260*/  @!P5 STG.E.128 desc[UR6][R6.64+0x80], R24 ;  /* 0x000080180600d986 */ /* 0x0045e8000c101d06 */
[----:B---3--:R2:W-:Y:S04]  /*7270*/  @!P2 STG.E.128 desc[UR6][R6.64+0x100], R20 ;  /* 0x000100140600a986 */ /* 0x0085e8000c101d06 */
[----:B----4-:R2:W-:Y:S04]  /*7280*/  @!P4 STG.E.128 desc[UR6][R6.64], R12 ;  /* 0x0000000c0600c986 */ /* 0x0105e8000c101d06 */
[----:B------:R2:W-:Y:S02]  /*7290*/  @!P1 STG.E.128 desc[UR6][R6.64+0x180], R16 ;  /* 0x0001801006009986 */ /* 0x0005e4000c101d06 */
.L_x_31:
[----:B------:R-:W-:Y:S05]  /*72a0*/  BSYNC B0 ;  /* 0x0000000000007941 */ /* 0x000fea0003800000 */
.L_x_30:
[----:B------:R-:W-:Y:S05]  /*72b0*/  @P3 BRA `(.L_x_32) ;  /* 0x00000008003c3947 */ /* 0x000fea0003800000 */
[----:B------:R-:W-:Y:S01]  /*72c0*/  USHF.L.U32 UR5, UR22, 0x5, URZ ;  /* 0x0000000516057899 */ /* 0x000fe2000800063f */
[----:B--2---:R-:W-:Y:S01]  /*72d0*/  IMAD.MOV.U32 R7, RZ, RZ, R5 ;  /* 0x000000ffff077224 */ /* 0x004fe200078e0005 */
[----:B------:R-:W-:Y:S01]  /*72e0*/  USHF.R.S32.HI UR14, URZ, 0x1f, UR54 ;  /* 0x0000001f3f0e7899 */ /* 0x000fe20008011436 */
[----:B------:R-:W-:-:S03]  /*72f0*/  ULDC.64 UR8, c[0x0][0x470] ;  /* 0x00011c0000087ab9 */ /* 0x000fc60000000a00 */
[----:B------:R-:W-:Y:S01]  /*7300*/  IMAD.U32 R6, RZ, RZ, UR5 ;  /* 0x00000005ff067e24 */ /* 0x000fe2000f8e00ff */
[----:B------:R-:W-:Y:S01]  /*7310*/  IADD3 R0, P0, R0, UR5, RZ ;  /* 0x0000000500007c10 */ /* 0x000fe2000ff1e0ff */
[----:B------:R-:W-:-:S03]  /*7320*/  UIMAD UR5, UR14, UR8, URZ ;  /* 0x000000080e0572a4 */ /* 0x000fc6000f8e023f */
[----:B------:R-:W-:Y:S01]  /*7330*/  LEA.HI.X.SX32 R8, R6, R29, 0x1, P0 ;  /* 0x0000001d06087211 */ /* 0x000fe200000f0eff */
[----:B------:R-:W-:Y:S01]  /*7340*/  IMAD.MOV.U32 R6, RZ, RZ, R4 ;  /* 0x000000ffff067224 */ /* 0x000fe200078e0004 */
[----:B------:R-:W-:Y:S01]  /*7350*/  UIMAD UR5, UR54, UR9, UR5 ;  /* 0x00000009360572a4 */ /* 0x000fe2000f8e0205 */
[----:B------:R-:W-:Y:S02]  /*7360*/  ULDC UR14, c[0x0][0x2d0] ;  /* 0x0000b400000e7ab9 */ /* 0x000fe40000000800 */
[----:B------:R-:W-:Y:S01]  /*7370*/  IMAD.WIDE.U32 R6, R0, UR12, R6 ;  /* 0x0000000c00067c25 */ /* 0x000fe2000f8e0006 */
[----:B------:R-:W-:Y:S02]  /*7380*/  ISETP.GE.AND P2, PT, R4, UR14, PT ;  /* 0x0000000e04007c0c */ /* 0x000fe4000bf46270 */
[----:B------:R-:W-:Y:S01]  /*7390*/  ISETP.GE.AND P1, PT, R11, UR14, PT ;  /* 0x0000000e0b007c0c */ /* 0x000fe2000bf26270 */
[----:B------:R-:W-:Y:S01]  /*73a0*/  IMAD R5, R8, UR12, RZ ;  /* 0x0000000c08057c24 */ /* 0x000fe2000f8e02ff */
[----:B------:R-:W-:-:S03]  /*73b0*/  IADD3 R6, P0, R6, UR10, RZ ;  /* 0x0000000a06067c10 */ /* 0x000fc6000ff1e0ff */
[----:B------:R-:W-:-:S05]  /*73c0*/  IMAD R0, R0, UR13, R5 ;  /* 0x0000000d00007c24 */ /* 0x000fca000f8e0205 */
[----:B------:R-:W-:Y:S01]  /*73d0*/  IADD3.X R7, R7, UR11, R0, P0, !PT ;  /* 0x0000000b07077c10 */ /* 0x000fe200087fe400 */
[----:B------:R-:W-:Y:S01]  /*73e0*/  IMAD.U32 R0, RZ, RZ, UR8 ;  /* 0x00000008ff007e24 */ /* 0x000fe2000f8e00ff */
[----:B------:R-:W-:Y:S01]  /*73f0*/  ULDC.64 UR8, c[0x0][0x3f8] ;  /* 0x0000fe0000087ab9 */ /* 0x000fe20000000a00 */
[----:B------:R-:W-:Y:S02]  /*7400*/  ISETP.GE.AND P0, PT, R10, UR14, PT ;  /* 0x0000000e0a007c0c */ /* 0x000fe4000bf06270 */
[----:B------:R-:W-:-:S04]  /*7410*/  IMAD.WIDE.U32 R6, R0, UR54, R6 ;  /* 0x0000003600067c25 */ /* 0x000fc8000f8e0006 */
[----:B------:R-:W-:Y:S01]  /*7420*/  VIADD R0, R7, UR5 ;  /* 0x0000000507007c36 */ /* 0x000fe20008000000 */
[----:B------:R-:W-:-:S04]  /*7430*/  LEA R4, P3, R6, UR8, 0x1 ;  /* 0x0000000806047c11 */ /* 0x000fc8000f8608ff */
[----:B------:R-:W-:-:S05]  /*7440*/  LEA.HI.X R5, R6, UR9, R0, 0x1, P3 ;  /* 0x0000000906057c11 */ /* 0x000fca00098f0c00 */
[----:B------:R2:W-:Y:S04]  /*7450*/  @!P2 STG.E.128 desc[UR6][R4.64], R44 ;  /* 0x0000002c0400a986 */ /* 0x0005e8000c101d06 */
[----:B---3--:R2:W-:Y:S04]  /*7460*/  @!P1 STG.E.128 desc[UR6][R4.64+0x80], R40 ;  /* 0x0000802804009986 */ /* 0x0085e8000c101d06 */
[----:B----4-:R2:W-:Y:S01]  /*7470*/  @!P0 STG.E.128 desc[UR6][R4.64+0x100], R36 ;  /* 0x0001002404008986 */ /* 0x0105e2000c101d06 */
[----:B------:R-:W-:-:S13]  /*7480*/  ISETP.GE.AND P0, PT, R28, UR14, PT ;  /* 0x0000000e1c007c0c */ /* 0x000fda000bf06270 */
[----:B------:R-:W-:Y:S05]  /*7490*/  @P0 BRA `(.L_x_32) ;  /* 0x0000000400c40947 */ /* 0x000fea0003800000 */
[----:B-1----:R1:W-:Y:S01]  /*74a0*/  STG.E.128 desc[UR6][R4.64+0x180], R32 ;  /* 0x0001802004007986 */ /* 0x0023e2000c101d06 */
[----:B------:R-:W-:Y:S05]  /*74b0*/  BRA `(.L_x_32) ;  /* 0x0000000400bc7947 */ /* 0x000fea0003800000 */
.L_x_12:
[----:B------:R-:W-:Y:S01]  /*74c0*/  UISETP.NE.AND UP0, UPT, UR23, -0x1, UPT ;  /* 0xffffffff1700788c */ /* 0x000fe2000bf05270 */
[----:B------:R-:W1:Y:S05]  /*74d0*/  S2R R6, SR_TID.X ;  /* 0x0000000000067919 */ /* 0x000e6a0000002100 */
[----:B------:R-:W-:-:S05]  /*74e0*/  PLOP3.LUT P0, PT, PT, PT, UP0, 0x80, 0x0 ;  /* 0x000000000000781c */ /* 0x000fca0003f0f008 */
[----:B------:R-:W-:Y:S01]  /*74f0*/  @UP0 UIADD3 UR10, UR18, UR23, URZ ;  /* 0x00000017120a0290 */ /* 0x000fe2000fffe03f */
[----:B------:R-:W-:-:S03]  /*7500*/  @UP0 ULDC.64 UR14, c[0x0][0x450] ;  /* 0x00011400000e0ab9 */ /* 0x000fc60000000a00 */
[----:B------:R-:W-:Y:S02]  /*7510*/  @UP0 UIMAD.WIDE.U32 UR8, UR10, UR14, URZ ;  /* 0x0000000e0a0802a5 */ /* 0x000fe4000f8e003f */
[----:B------:R-:W-:-:S04]  /*7520*/  @UP0 UIMAD UR10, UR10, UR15, URZ ;  /* 0x0000000f0a0a02a4 */ /* 0x000fc8000f8e023f */
[----:B------:R-:W-:Y:S01]  /*7530*/  @UP0 UIADD3 UR19, UR9, UR10, URZ ;  /* 0x0000000a09130290 */ /* 0x000fe2000fffe03f */
[----:B------:R-:W-:Y:S01]  /*7540*/  @UP0 UMOV UR17, UR8 ;  /* 0x0000000800110c82 */ /* 0x000fe20008000000 */
[----:B------:R-:W-:Y:S10]  /*7550*/  @P0 BRA `(.L_x_33) ;  /* 0x0000000000340947 */ /* 0x000ff40003800000 */
        /* <DEDUP_REMOVED lines=13> */
.L_x_33:
[----:B------:R-:W-:Y:S01]  /*7630*/  @UP0 UIADD3 UR10, UR18, UR23, URZ ;  /* 0x00000017120a0290 */ /* 0x000fe2000fffe03f */
[----:B-1----:R-:W-:Y:S01]  /*7640*/  SHF.R.S32.HI R10, RZ, 0x1f, R6 ;  /* 0x0000001fff0a7819 */ /* 0x002fe20000011406 */
[----:B------:R-:W-:Y:S02]  /*7650*/  @UP0 ULDC.64 UR12, c[0x0][0x458] ;  /* 0x00011600000c0ab9 */ /* 0x000fe40000000a00 */
[----:B------:R-:W-:Y:S01]  /*7660*/  @UP0 UIMAD.WIDE.U32 UR8, UR10, UR12, URZ ;  /* 0x0000000c0a0802a5 */ /* 0x000fe2000f8e003f */
[----:B------:R-:W-:Y:S01]  /*7670*/  LEA.HI R10, R10, R6, RZ, 0x3 ;  /* 0x000000060a0a7211 */ /* 0x000fe200078f18ff */
[----:B------:R-:W-:-:S03]  /*7680*/  @UP0 UIMAD UR10, UR10, UR13, URZ ;  /* 0x0000000d0a0a02a4 */ /* 0x000fc6000f8e023f */
[----:B------:R-:W-:Y:S01]  /*7690*/  LOP3.LUT R0, R10, 0xfffffff8, RZ, 0xc0, !PT ;  /* 0xfffffff80a007812 */ /* 0x000fe200078ec0ff */
        /* <DEDUP_REMOVED lines=16> */
.L_x_34:
[----:B------:R-:W-:Y:S01]  /*77a0*/  UIMAD UR5, UR22, -0x20, UR5 ;  /* 0xffffffe0160578a4 */ /* 0x000fe2000f8e0205 */
[----:B------:R-:W-:Y:S01]  /*77b0*/  SHF.R.S32.HI R10, RZ, 0x3, R10 ;  /* 0x00000003ff0a7819 */ /* 0x000fe2000001140a */
[----:B------:R-:W-:Y:S01]  /*77c0*/  IMAD.IADD R0, R6, 0x1, -R0 ;  /* 0x0000000106007824 */ /* 0x000fe200078e0a00 */
[----:B------:R-:W-:Y:S02]  /*77d0*/  BSSY B0, `(.L_x_35) ;  /* 0x0000022000007945 */ /* 0x000fe40003800000 */
[----:B------:R-:W-:Y:S01]  /*77e0*/  SHF.R.S32.HI R14, RZ, 0x1f, R10 ;  /* 0x0000001fff0e7819 */ /* 0x000fe2000001140a */
[----:B------:R-:W-:Y:S01]  /*77f0*/  IMAD.SHL.U32 R0, R0, 0x8, RZ ;  /* 0x0000000800007824 */ /* 0x000fe200078e00ff */
[----:B------:R-:W-:-:S03]  /*7800*/  ISETP.GE.AND P4, PT, R10, UR5, PT ;  /* 0x000000050a007c0c */ /* 0x000fc6000bf86270 */
[C---:B------:R-:W-:Y:S01]  /*7810*/  VIADD R12, R0.reuse, 0xc0 ;  /* 0x000000c0000c7836 */ /* 0x040fe20000000000 */
[C---:B------:R-:W-:Y:S02]  /*7820*/  IADD3 R13, R0.reuse, 0x40, RZ ;  /* 0x00000040000d7810 */ /* 0x040fe40007ffe0ff */
[----:B------:R-:W-:-:S07]  /*7830*/  IADD3 R11, R0, 0x80, RZ ;  /* 0x00000080000b7810 */ /* 0x000fce0007ffe0ff */
[----:B------:R-:W-:Y:S05]  /*7840*/  @P4 BRA `(.L_x_36) ;  /* 0x0000000000684947 */ /* 0x000fea0003800000 */
[----:B------:R-:W-:Y:S01]  /*7850*/  IMAD.U32 R6, RZ, RZ, UR28 ;  /* 0x0000001cff067e24 */ /* 0x000fe2000f8e00ff */
[----:B------:R-:W-:Y:S01]  /*7860*/  IADD3 R8, P0, R10, UR28, RZ ;  /* 0x0000001c0a087c10 */ /* 0x000fe2000ff1e0ff */
[----:B------:R-:W-:Y:S01]  /*7870*/  USHF.R.S32.HI UR5, URZ, 0x1f, UR54 ;  /* 0x0000001f3f057899 */ /* 0x000fe20008011436 */
[----:B------:R-:W-:Y:S01]  /*7880*/  ISETP.GE.AND P3, PT, R0, UR40, PT ;  /* 0x0000002800007c0c */ /* 0x000fe2000bf66270 */
[----:B------:R-:W-:Y:S01]  /*7890*/  ULDC.64 UR8, c[0x0][0x468] ;  /* 0x00011a0000087ab9 */ /* 0x000fe20000000a00 */
[----:B------:R-:W-:Y:S01]  /*78a0*/  LEA.HI.X.SX32 R9, R6, R14, 0x1, P0 ;  /* 0x0000000e06097211 */ /* 0x000fe200000f0eff */
[----:B------:R-:W-:Y:S01]  /*78b0*/  IMAD.WIDE.U32 R6, R8, UR14, R4 ;  /* 0x0000000e08067c25 */ /* 0x000fe2000f8e0004 */
[----:B------:R-:W-:Y:S01]  /*78c0*/  UIMAD UR5, UR5, UR8, URZ ;  /* 0x00000008050572a4 */ /* 0x000fe2000f8e023f */
[----:B------:R-:W-:Y:S02]  /*78d0*/  ISETP.GE.AND P2, PT, R13, UR40, PT ;  /* 0x000000280d007c0c */ /* 0x000fe4000bf46270 */
[----:B------:R-:W-:Y:S01]  /*78e0*/  IMAD R9, R9, UR14, RZ ;  /* 0x0000000e09097c24 */ /* 0x000fe2000f8e02ff */
[----:B------:R-:W-:Y:S01]  /*78f0*/  UIMAD UR5, UR54, UR9, UR5 ;  /* 0x00000009360572a4 */ /* 0x000fe2000f8e0205 */
[----:B------:R-:W-:-:S02]  /*7900*/  ISETP.GE.AND P1, PT, R11, UR40, PT ;  /* 0x000000280b007c0c */ /* 0x000fc4000bf26270 */
[----:B------:R-:W-:Y:S01]  /*7910*/  IMAD R9, R8, UR15, R9 ;  /* 0x0000000f08097c24 */ /* 0x000fe2000f8e0209 */
[----:B------:R-:W-:Y:S01]  /*7920*/  IADD3 R8, P0, R6, UR17, RZ ;  /* 0x0000001106087c10 */ /* 0x000fe2000ff1e0ff */
[----:B------:R-:W-:Y:S01]  /*7930*/  IMAD.U32 R6, RZ, RZ, UR8 ;  /* 0x00000008ff067e24 */ /* 0x000fe2000f8e00ff */
[----:B------:R-:W-:Y:S02]  /*7940*/  ULDC.64 UR8, c[0x0][0x3f0] ;  /* 0x0000fc0000087ab9 */ /* 0x000fe40000000a00 */
[----:B------:R-:W-:Y:S02]  /*7950*/  IADD3.X R9, R7, UR19, R9, P0, !PT ;  /* 0x0000001307097c10 */ /* 0x000fe400087fe409 */
[----:B------:R-:W-:Y:S01]  /*7960*/  ISETP.GE.AND P0, PT, R12, UR40, PT ;  /* 0x000000280c007c0c */ /* 0x000fe2000bf06270 */
[----:B------:R-:W-:-:S04]  /*7970*/  IMAD.WIDE.U32 R8, R6, UR54, R8 ;  /* 0x0000003606087c25 */ /* 0x000fc8000f8e0008 */
[----:B------:R-:W-:Y:S01]  /*7980*/  VIADD R7, R9, UR5 ;  /* 0x0000000509077c36 */ /* 0x000fe20008000000 */
[----:B------:R-:W-:-:S04]  /*7990*/  LEA R6, P5, R8, UR8, 0x1 ;  /* 0x0000000808067c11 */ /* 0x000fc8000f8a08ff */
[----:B------:R-:W-:-:S05]  /*79a0*/  LEA.HI.X R7, R8, UR9, R7, 0x1, P5 ;  /* 0x0000000908077c11 */ /* 0x000fca000a8f0c07 */
[----:B------:R1:W-:Y:S04]  /*79b0*/  @!P3 STG.E.128 desc[UR6][R6.64], RZ ;  /* 0x000000ff0600b986 */ /* 0x0003e8000c101d06 */
[----:B------:R1:W-:Y:S04]  /*79c0*/  @!P2 STG.E.128 desc[UR6][R6.64+0x80], RZ ;  /* 0x000080ff0600a986 */ /* 0x0003e8000c101d06 */
[----:B------:R1:W-:Y:S04]  /*79d0*/  @!P1 STG.E.128 desc[UR6][R6.64+0x100], RZ ;  /* 0x000100ff06009986 */ /* 0x0003e8000c101d06 */
[----:B------:R1:W-:Y:S02]  /*79e0*/  @!P0 STG.E.128 desc[UR6][R6.64+0x180], RZ ;  /* 0x000180ff06008986 */ /* 0x0003e4000c101d06 */
.L_x_36:
[----:B------:R-:W-:Y:S05]  /*79f0*/  BSYNC B0 ;  /* 0x0000000000007941 */ /* 0x000fea0003800000 */
.L_x_35:
[----:B------:R-:W-:Y:S05]  /*7a00*/  @P4 BRA `(.L_x_32) ;  /* 0x0000000000684947 */ /* 0x000fea0003800000 */
[----:B-1----:R-:W-:Y:S01]  /*7a10*/  IMAD.U32 R7, RZ, RZ, UR28 ;  /* 0x0000001cff077e24 */ /* 0x002fe2000f8e00ff */
        /* <DEDUP_REMOVED lines=25> */
.L_x_32:
[----:B------:R-:W-:Y:S05]  /*7bb0*/  BSYNC B1 ;  /* 0x0000000000017941 */ /* 0x000fea0003800000 */
.L_x_7:
[----:B------:R-:W-:Y:S02]  /*7bc0*/  ULDC UR5, c[0x0][0xc] ;  /* 0x0000030000057ab9 */ /* 0x000fe40000000800 */
[----:B------:R-:W-:-:S04]  /*7bd0*/  UIADD3 UR22, UR5, UR22, URZ ;  /* 0x0000001605167290 */ /* 0x000fc8000fffe03f */
[----:B------:R-:W-:-:S06]  /*7be0*/  UISETP.GE.AND UP0, UPT, UR22, UR60, UPT ;  /* 0x0000003c1600728c */ /* 0x000fcc000bf06270 */
[----:B------:R-:W-:-:S13]  /*7bf0*/  PLOP3.LUT P0, PT, PT, PT, UP0, 0x80, 0x0 ;  /* 0x000000000000781c */ /* 0x000fda0003f0f008 */
[----:B------:R-:W-:Y:S05]  /*7c00*/  @P0 BRA `(.L_x_37) ;  /* 0x0000000000040947 */ /* 0x000fea0003800000 */
[----:B------:R-:W-:Y:S05]  /*7c10*/  BRA `(.L_x_38) ;  /* 0xffffff8c00ac7947 */ /* 0x000fea000383ffff */
.L_x_37:
[----:B------:R-:W-:Y:S05]  /*7c20*/  EXIT ;  /* 0x000000000000794d */ /* 0x000fea0003800000 */
.L_x_39:
        /* <DEDUP_REMOVED lines=13> */
.L_x_2020:


//--------------------- .text._ZN5flash44flash_bwd_dq_dk_dv_loop_seqk_parallel_kernelI23Flash_bwd_kernel_traitsILi256ELi64ELi32ELi8ELi4ELi1ELi2ELb1ELb1EN7cutlass6half_tE19Flash_kernel_traitsILi256ELi64ELi32ELi8ES3_EELb0ELb0ELb0ELb0ELb0ELb0ELb1EEEvNS_16Flash_bwd_paramsE --------------------------
	.section	.text._ZN5flash44flash_bwd_dq_dk_dv_loop_seqk_parallel_kernelI23Flash_bwd_kernel_traitsILi256ELi64ELi32ELi8ELi4ELi1ELi2ELb1ELb1EN7cutlass6half_tE19Flash_kernel_traitsILi256ELi64ELi32ELi8ES3_EELb0ELb0ELb0ELb0ELb0ELb0ELb1EEEvNS_16Flash_bwd_paramsE,"ax",@progbits
	.align	128
        .global         _ZN5flash44flash_bwd_dq_dk_dv_loop_seqk_parallel_kernelI23Flash_bwd_kernel_traitsILi256ELi64ELi32ELi8ELi4ELi1ELi2ELb1ELb1EN7cutlass6half_tE19Flash_kernel_traitsILi256ELi64ELi32ELi8ES3_EELb0ELb0ELb0ELb0ELb0ELb0ELb1EEEvNS_16Flash_bwd_paramsE
        .type           _ZN5flash44flash_bwd_dq_dk_dv_loop_seqk_parallel_kernelI23Flash_bwd_kernel_traitsILi256ELi64ELi32ELi8ELi4ELi1ELi2ELb1ELb1EN7cutlass6half_tE19Flash_kernel_traitsILi256ELi64ELi32ELi8ES3_EELb0ELb0ELb0ELb0ELb0ELb0ELb1EEEvNS_16Flash_bwd_paramsE,@function
        .size           _ZN5flash44flash_bwd_dq_dk_dv_loop_seqk_parallel_kernelI23Flash_bwd_kernel_traitsILi256ELi64ELi32ELi8ELi4ELi1ELi2ELb1ELb1EN7cutlass6half_tE19Flash_kernel_traitsILi256ELi64ELi32ELi8ES3_EELb0ELb0ELb0ELb0ELb0ELb0ELb1EEEvNS_16Flash_bwd_paramsE,(.L_x_2021 - _ZN5flash44flash_bwd_dq_dk_dv_loop_seqk_parallel_kernelI23Flash_bwd_kernel_traitsILi256ELi64ELi32ELi8ELi4ELi1ELi2ELb1ELb1EN7cutlass6half_tE19Flash_kernel_traitsILi256ELi64ELi32ELi8ES3_EELb0ELb0ELb0ELb0ELb0ELb0ELb1EEEvNS_16Flash_bwd_paramsE)
        .other          _ZN5flash44flash_bwd_dq_dk_dv_loop_seqk_parallel_kernelI23Flash_bwd_kernel_traitsILi256ELi64ELi32ELi8ELi4ELi1ELi2ELb1ELb1EN7cutlass6half_tE19Flash_kernel_traitsILi256ELi64ELi32ELi8ES3_EELb0ELb0ELb0ELb0ELb0ELb0ELb1EEEvNS_16Flash_bwd_paramsE,@"STO_CUDA_ENTRY STV_DEFAULT"
_ZN5flash44flash_bwd_dq_dk_dv_loop_seqk_parallel_kernelI23Flash_bwd_kernel_traitsILi256ELi64ELi32ELi8ELi4ELi1ELi2ELb1ELb1EN7cutlass6half_tE19Flash_kernel_traitsILi256ELi64ELi32ELi8ES3_EELb0ELb0ELb0ELb0ELb0ELb0ELb1EEEvNS_16Flash_bwd_paramsE:
.text._ZN5flash44flash_bwd_dq_dk_dv_loop_seqk_parallel_kernelI23Flash_bwd_kernel_traitsILi256ELi64ELi32ELi8ELi4ELi1ELi2ELb1ELb1EN7cutlass6half_tE19Flash_kernel_traitsILi256ELi64ELi32ELi8ES3_EELb0ELb0ELb0ELb0ELb0ELb0ELb1EEEvNS_16Flash_bwd_paramsE:
        /* <DEDUP_REMOVED lines=88> */
[----:B------:R1:W-:Y:S01]  /*0580*/  STL [R1], R7 ;  /* 0x0000000701007387 */ /* 0x0003e20000100800 */
        /* <DEDUP_REMOVED lines=84> */
.L_x_72:
        /* <DEDUP_REMOVED lines=67> */
.L_x_40:
        /* <DEDUP_REMOVED lines=131> */
.L_x_42:
        /* <DEDUP_REMOVED lines=13> */
.L_x_43:
        /* <DEDUP_REMOVED lines=11> */
.L_x_44:
[----:B------:R-:W-:-:S04]  /*18b0*/  UIMAD UR8, UR46, UR58, UR54 ;  /* 0x0000003a2e0872a4 */ /* 0x000fc8000f8e0236 */
[----:B------:R-:W-:-:S12]  /*18c0*/  UIMAD UR8, UR8, UR57, URZ ;  /* 0x00000039080872a4 */ /* 0x000fd8000f8e023f */
.L_x_45:
[----:B------:R-:W1:Y:S01]  /*18d0*/  S2R R6, SR_TID.X ;  /* 0x0000000000067919 */ /* 0x000e620000002100 */
[----:B------:R-:W2:Y:S01]  /*18e0*/  LDC.64 R8, c[0x0][0x420] ;  /* 0x00010800ff087b82 */ /* 0x000ea20000000a00 */
[----:B------:R-:W-:Y:S01]  /*18f0*/  UIADD3 UR10, UR14, UR8, URZ ;  /* 0x000000080e0a7290 */ /* 0x000fe2000fffe03f */
[----:B------:R-:W-:Y:S01]  /*1900*/  LOP3.LUT R248, R248, 0xfffffffe, RZ, 0xc0, !PT ;  /* 0xfffffffef8f87812 */ /* 0x000fe200078ec0ff */
[----:B------:R-:W-:Y:S01]  /*1910*/  UIMAD UR8, UR59, UR58, URZ ;  /* 0x0000003a3b0872a4 */ /* 0x000fe2000f8e023f */
[----:B------:R-:W-:Y:S01]  /*1920*/  BSSY B1, `(.L_x_41) ;  /* 0x0000657000017945 */ /* 0x000fe20003800000 */
[----:B------:R-:W-:Y:S01]  /*1930*/  ULDC UR40, c[0x0][0x2d0] ;  /* 0x0000b40000287ab9 */ /* 0x000fe20000000800 */
        /* <DEDUP_REMOVED lines=37> */
[----:B------:R-:W-:Y:S01]  /*1b90*/  ULDC.64 UR34, c[0x0][0x400] ;  /* 0x0001000000227ab9 */ /* 0x000fe20000000a00 */
[----:B------:R-:W-:Y:S01]  /*1ba0*/  ISETP.GE.AND P5, PT, R10, UR40, PT ;  /* 0x000000280a007c0c */ /* 0x000fe2000bfa6270 */
[C---:B------:R-:W-:Y:S01]  /*1bb0*/  VIADD R10, R4.reuse, 0xc0 ;  /* 0x000000c0040a7836 */ /* 0x040fe20000000000 */
[----:B------:R-:W-:Y:S01]  /*1bc0*/  SEL R11, RZ, 0xffffffff, P6 ;  /* 0xffffffffff0b7807 */ /* 0x000fe20003000000 */
[----:B------:R-:W-:Y:S01]  /*1bd0*/  UIADD3.X UR8, UR50, UR8, UR53, UP1, UP0 ;  /* 0x0000000832087290 */ /* 0x000fe20008fe0435 */
[----:B------:R-:W-:Y:S01]  /*1be0*/  ISETP.GE.AND P4, PT, R4, UR40, PT ;  /* 0x0000002804007c0c */ /* 0x000fe2000bf86270 */
[----:B------:R-:W-:Y:S01]  /*1bf0*/  UIADD3 UR9, UP1, UP0, UR52, UR9, UR55 ;  /* 0x0000000934097290 */ /* 0x000fe2000f83e037 */
[----:B------:R-:W-:Y:S01]  /*1c00*/  IADD3.X R7, R5, UR38, RZ, P0, !PT ;  /* 0x0000002605077c10 */ /* 0x000fe200087fe4ff */
[----:B------:R-:W-:Y:S01]  /*1c10*/  IMAD.SHL.U32 R11, R11, 0x2, RZ ;  /* 0x000000020b0b7824 */ /* 0x000fe200078e00ff */
[----:B------:R-:W-:Y:S01]  /*1c20*/  IADD3 R24, P0, R20, UR14, RZ ;  /* 0x0000000e14187c10 */ /* 0x000fe2000ff1e0ff */
[----:B------:R-:W-:Y:S01]  /*1c30*/  UIADD3.X UR8, UR51, UR8, UR48, UP1, UP0 ;  /* 0x0000000833087290 */ /* 0x000fe20008fe0430 */
[----:B------:R-:W-:Y:S01]  /*1c40*/  ISETP.GE.AND P3, PT, R10, UR40, PT ;  /* 0x000000280a007c0c */ /* 0x000fe2000bf66270 */
[----:B------:R-:W-:Y:S01]  /*1c50*/  IMAD.WIDE.U32 R6, R8, UR14, R6 ;  /* 0x0000000e08067c25 */ /* 0x000fe2000f8e0006 */
[----:B------:R-:W-:Y:S01]  /*1c60*/  SEL R10, RZ, 0x1, P4 ;  /* 0x00000001ff0a7807 */ /* 0x000fe20002000000 */
[----:B------:R-:W-:Y:S01]  /*1c70*/  UIMAD.WIDE UR14, UR15, 0x4, UR42 ;  /* 0x000000040f0e78a5 */ /* 0x000fe2000f8e022a */
[----:B------:R-:W-:Y:S01]  /*1c80*/  IADD3.X R26, R35, UR33, RZ, P0, !PT ;  /* 0x00000021231a7c10 */ /* 0x000fe200087fe4ff */
[----:B------:R-:W-:Y:S01]  /*1c90*/  IMAD.IADD R7, R7, 0x1, R12 ;  /* 0x0000000107077824 */ /* 0x000fe200078e020c */
[----:B------:R-:W-:Y:S01]  /*1ca0*/  LOP3.LUT R16, R11, 0x2, R10, 0xe2, !PT ;  /* 0x000000020b107812 */ /* 0x000fe200078ee20a */
[----:B------:R-:W-:Y:S01]  /*1cb0*/  IMAD.WIDE.U32 R12, R24, UR26, R4 ;  /* 0x0000001a180c7c25 */ /* 0x000fe2000f8e0004 */
[----:B------:R-:W-:-:S02]  /*1cc0*/  IADD3 R10, P0, R0, UR9, RZ ;  /* 0x00000009000a7c10 */ /* 0x000fc4000ff1e0ff */
[----:B------:R-:W-:Y:S01]  /*1cd0*/  SEL R14, RZ, 0x4, P5 ;  /* 0x00000004ff0e7807 */ /* 0x000fe20002800000 */
[----:B------:R-:W-:Y:S01]  /*1ce0*/  IMAD R11, R26, UR26, RZ ;  /* 0x0000001a1a0b7c24 */ /* 0x000fe2000f8e02ff */
[----:B------:R-:W-:Y:S01]  /*1cf0*/  LEA.HI.X.SX32 R15, R0, UR8, 0x1, P0 ;  /* 0x00000008000f7c11 */ /* 0x000fe200080f0eff */
[----:B------:R-:W-:Y:S01]  /*1d00*/  IMAD.WIDE.U32 R6, R30, UR54, R6 ;  /* 0x000000361e067c25 */ /* 0x000fe2000f8e0006 */
[----:B------:R-:W-:Y:S02]  /*1d10*/  LEA R238, P0, R10, UR34, 0x2 ;  /* 0x000000220aee7c11 */ /* 0x000fe4000f8010ff */
[----:B------:R-:W-:Y:S01]  /*1d20*/  IADD3 R22, P1, R12, UR44, RZ ;  /* 0x0000002c0c167c10 */ /* 0x000fe2000ff3e0ff */
[----:B------:R-:W-:Y:S01]  /*1d30*/  IMAD R32, R24, UR27, R11 ;  /* 0x0000001b18207c24 */ /* 0x000fe2000f8e020b */
[----:B------:R-:W-:Y:S01]  /*1d40*/  SEL R0, RZ, 0x8, P3 ;  /* 0x00000008ff007807 */ /* 0x000fe20001800000 */
[----:B------:R-:W-:Y:S01]  /*1d50*/  VIADD R11, R7, UR19 ;  /* 0x00000013070b7c36 */ /* 0x000fe20008000000 */
[----:B------:R-:W-:Y:S01]  /*1d60*/  LEA.HI.X R239, R10, UR35, R15, 0x2, P0 ;  /* 0x000000230aef7c11 */ /* 0x000fe200080f140f */
[----:B------:R-:W-:Y:S01]  /*1d70*/  IMAD.MOV.U32 R10, RZ, RZ, R6 ;  /* 0x000000ffff0a7224 */ /* 0x000fe200078e0006 */
[----:B------:R-:W-:-:S02]  /*1d80*/  @P3 LOP3.LUT R248, R248, 0x1, RZ, 0xfc, !PT ;  /* 0x00000001f8f83812 */ /* 0x000fc400078efcff */
[----:B------:R-:W-:Y:S02]  /*1d90*/  IADD3.X R23, R13, UR37, R32, P1, !PT ;  /* 0x000000250d177c10 */ /* 0x000fe40008ffe420 */
[----:B------:R-:W-:Y:S01]  /*1da0*/  LOP3.LUT R25, R0, R16, R14, 0xfe, !PT ;  /* 0x0000001000197212 */ /* 0x000fe200078efe0e */
[----:B------:R-:W-:Y:S06]  /*1db0*/  @!P2 BRA `(.L_x_46) ;  /* 0x000000580078a947 */ /* 0x000fec0003800000 */
        /* <DEDUP_REMOVED lines=21> */
[----:B------:R-:W-:Y:S01]  /*1f10*/  P2R R28, PR, RZ, 0x4 ;  /* 0x00000004ff1c7803 */ /* 0x000fe20000000000 */
[----:B------:R-:W-:Y:S01]  /*1f20*/  ULDC.64 UR14, c[0x0][0x268] ;  /* 0x00009a00000e7ab9 */ /* 0x000fe20000000a00 */
[----:B------:R-:W-:Y:S02]  /*1f30*/  ISETP.NE.U32.AND P2, PT, R0, 0x1, PT ;  /* 0x000000010000780c */ /* 0x000fe40003f45070 */
[----:B------:R-:W-:Y:S02]  /*1f40*/  IADD3 R0, P0, R20, UR28, RZ ;  /* 0x0000001c14007c10 */ /* 0x000fe4000ff1e0ff */
[----:B------:R-:W-:Y:S02]  /*1f50*/  P2R R29, PR, RZ, 0x10 ;  /* 0x00000010ff1d7803 */ /* 0x000fe40000000000 */
        /* <DEDUP_REMOVED lines=21> */
[----:B------:R2:W-:Y:S01]  /*20b0*/  @P2 STS.128 [R237+0x14000], RZ ;  /* 0x014000ffed002388 */ /* 0x0005e20000000c00 */
[----:B------:R-:W-:Y:S02]  /*20c0*/  ISETP.NE.AND P2, PT, R28, RZ, PT ;  /* 0x000000ff1c00720c */ /* 0x000fe40003f45270 */
        /* <DEDUP_REMOVED lines=25> */
.L_x_48:
[----:B------:R-:W-:Y:S05]  /*2260*/  BSYNC B0 ;  /* 0x0000000000007941 */ /* 0x000fea0003800000 */
.L_x_47:
        /* <DEDUP_REMOVED lines=13> */
[C---:B------:R-:W-:Y:S01]  /*2340*/  ISETP.GE.AND P1, PT, R20.reuse, UR13, PT ;  /* 0x0000000d14007c0c */ /* 0x040fe2000bf26270 */
        /* <DEDUP_REMOVED lines=21> */
[----:B------:R-:W-:Y:S01]  /*24a0*/  LOP3.LUT P3, RZ, R248, 0x1, RZ, 0xc0, !PT ;  /* 0x00000001f8ff7812 */ /* 0x000fe2000786c0ff */
[-C--:B------:R-:W-:Y:S01]  /*24b0*/  IMAD R0, R9, R24.reuse, R0 ;  /* 0x0000001809007224 */ /* 0x080fe200078e0200 */
[----:B------:R3:W-:Y:S01]  /*24c0*/  @P4 STS.128 [R237+0x8000], RZ ;  /* 0x008000ffed004388 */ /* 0x0007e20000000c00 */
[----:B-1----:R-:W-:-:S05]  /*24d0*/  IMAD.WIDE.U32 R6, R8, R24, UR24 ;  /* 0x0000001808067e25 */ /* 0x002fca000f8e0018 */
        /* <DEDUP_REMOVED lines=28> */
.L_x_50:
[----:B------:R-:W-:Y:S05]  /*26a0*/  BSYNC B0 ;  /* 0x0000000000007941 */ /* 0x000fea0003800000 */
.L_x_49:
[----:B------:R-:W-:Y:S01]  /*26b0*/  ISETP.GE.AND P0, PT, R18, UR13, PT ;  /* 0x0000000d12007c0c */ /* 0x000fe2000bf06270 */
[----:B------:R-:W-:-:S12]  /*26c0*/  BSSY B0, `(.L_x_51) ;  /* 0x0000028000007945 */ /* 0x000fd80003800000 */
[----:B------:R4:W-:Y:S04]  /*26d0*/  @P0 STS.128 [R237+0x9000], RZ ;  /* 0x009000ffed000388 */ /* 0x0009e80000000c00 */
[----:B------:R4:W-:Y:S04]  /*26e0*/  @P0 STS.128 [R237+0xb000], RZ ;  /* 0x00b000ffed000388 */ /* 0x0009e80000000c00 */
[----:B------:R4:W-:Y:S04]  /*26f0*/  @P0 STS.128 [R237+0xd000], RZ ;  /* 0x00d000ffed000388 */ /* 0x0009e80000000c00 */
[----:B------:R4:W-:Y:S01]  /*2700*/  @P0 STS.128 [R237+0xf000], RZ ;  /* 0x00f000ffed000388 */ /* 0x0009e20000000c00 */
[----:B------:R-:W-:Y:S05]  /*2710*/  @P0 BRA `(.L_x_52) ;  /* 0x0000000000880947 */ /* 0x000fea0003800000 */
[C---:B---3--:R-:W-:Y:S01]  /*2720*/  @!P4 LEA R14, P3, R8.reuse, R241, 0x6 ;  /* 0x000000f1080ec211 */ /* 0x048fe200078630ff */
[C---:B-12---:R-:W-:Y:S01]  /*2730*/  IMAD.WIDE.U32 R6, R8.reuse, 0x20, RZ ;  /* 0x0000002008067825 */ /* 0x046fe200078e00ff */
[----:B------:R1:W-:Y:S02]  /*2740*/  @P4 STS.128 [R237+0x9000], RZ ;  /* 0x009000ffed004388 */ /* 0x0003e40000000c00 */
        /* <DEDUP_REMOVED lines=17> */
[----:B------:R-:W-:Y:S01]  /*2860*/  LOP3.LUT P3, RZ, R248, 0x1, RZ, 0xc0, !PT ;  /* 0x00000001f8ff7812 */ /* 0x000fe2000786c0ff */
[----:B------:R1:W-:Y:S04]  /*2870*/  @P5 STS.128 [R237+0xd000], RZ ;  /* 0x00d000ffed005388 */ /* 0x0003e80000000c00 */
[----:B------:R-:W-:Y:S01]  /*2880*/  @!PT LDS RZ, [RZ] ;  /* 0x00000000fffff984 */ /* 0x000fe20000000800 */
[----:B------:R-:W-:Y:S01]  /*2890*/  @!PT LDS RZ, [RZ] ;  /* 0x00000000fffff984 */ /* 0x000fe20000000800 */
[----:B------:R-:W-:Y:S01]  /*28a0*/  @!PT LDS RZ, [RZ] ;  /* 0x00000000fffff984 */ /* 0x000fe20000000800 */
[----:B------:R1:W-:Y:S08]  /*28b0*/  @!P5 LDGSTS.E.BYPASS.LTC128B.128 [R237+0xd000], desc[UR6][R6.64+0x100] ;  /* 0x0d00010006eddfae */ /* 0x0003f0000b901d46 */
        /* <DEDUP_REMOVED lines=8> */
.L_x_52:
[----:B------:R-:W-:Y:S05]  /*2940*/  BSYNC B0 ;  /* 0x0000000000007941 */ /* 0x000fea0003800000 */
.L_x_51:
        /* <DEDUP_REMOVED lines=8> */
[----:B------:R-:W-:Y:S01]  /*29d0*/  LOP3.LUT P3, RZ, R248, 0x1, RZ, 0xc0, !PT ;  /* 0x00000001f8ff7812 */ /* 0x000fe2000786c0ff */
[----:B------:R-:W-:Y:S01]  /*29e0*/  IMAD.U32 R7, RZ, RZ, UR37 ;  /* 0x00000025ff077e24 */ /* 0x000fe2000f8e00ff */
        /* <DEDUP_REMOVED lines=30> */
.L_x_54:
[----:B------:R-:W-:Y:S05]  /*2bd0*/  BSYNC B0 ;  /* 0x0000000000007941 */ /* 0x000fea0003800000 */
.L_x_53:
[----:B------:R1:W-:Y:S01]  /*2be0*/  @P0 STS.128 [R237+0x1000], RZ ;  /* 0x001000ffed000388 */ /* 0x0003e20000000c00 */
[----:B------:R-:W-:Y:S03]  /*2bf0*/  BSSY B0, `(.L_x_55) ;  /* 0x000002a000007945 */ /* 0x000fe60003800000 */
[----:B------:R1:W-:Y:S04]  /*2c00*/  @P0 STS.128 [R237+0x3000], RZ ;  /* 0x003000ffed000388 */ /* 0x0003e80000000c00 */
[----:B------:R1:W-:Y:S04]  /*2c10*/  @P0 STS.128 [R237+0x5000], RZ ;  /* 0x005000ffed000388 */ /* 0x0003e80000000c00 */
[----:B------:R1:W-:Y:S01]  /*2c20*/  @P0 STS.128 [R237+0x7000], RZ ;  /* 0x007000ffed000388 */ /* 0x0003e20000000c00 */
[----:B------:R-:W-:Y:S05]  /*2c30*/  @P0 BRA `(.L_x_56) ;  /* 0x0000000000940947 */ /* 0x000fea0003800000 */
[----:B------:R-:W-:Y:S01]  /*2c40*/  UIMAD.WIDE.U32 UR14, UR26, 0x20, URZ ;  /* 0x000000201a0e78a5 */ /* 0x000fe2000f8e003f */
[----:B-123--:R-:W-:Y:S01]  /*2c50*/  IMAD.U32 R7, RZ, RZ, UR26 ;  /* 0x0000001aff077e24 */ /* 0x00efe2000f8e00ff */
[----:B------:R-:W-:Y:S01]  /*2c60*/  USHF.L.U32 UR19, UR27, 0x5, URZ ;  /* 0x000000051b137899 */ /* 0x000fe2000800063f */
[----:B------:R-:W-:Y:S01]  /*2c70*/  IMAD.U32 R6, RZ, RZ, UR27 ;  /* 0x0000001bff067e24 */ /* 0x000fe2000f8e00ff */
[----:B------:R-:W-:Y:S01]  /*2c80*/  LOP3.LUT P3, RZ, R248, 0x1, RZ, 0xc0, !PT ;  /* 0x00000001f8ff7812 */ /* 0x000fe2000786c0ff */
        /* <DEDUP_REMOVED lines=32> */
.L_x_56:
[----:B------:R-:W-:Y:S05]  /*2e90*/  BSYNC B0 ;  /* 0x0000000000007941 */ /* 0x000fea0003800000 */
.L_x_55:
        /* <DEDUP_REMOVED lines=15> */
[----:B------:R-:W-:Y:S01]  /*2f90*/  IMAD.WIDE.U32 R4, R0, UR30, R4 ;  /* 0x0000001e00047c25 */ /* 0x000fe2000f8e0004 */
[----:B------:R-:W-:-:S03]  /*2fa0*/  P2R R14, PR, RZ, 0x10 ;  /* 0x00000010ff0e7803 */ /* 0x000fc60000000000 */
        /* <DEDUP_REMOVED lines=35> */
[----:B------:R-:W-:Y:S02]  /*31e0*/  @P0 LEA.HI.X R7, R4, R7, R0, 0x1, P4 ;  /* 0x0000000704070211 */ /* 0x000fe400020f0c00 */
[----:B------:R-:W-:-:S03]  /*31f0*/  ISETP.NE.AND P4, PT, R14, RZ, PT ;  /* 0x000000ff0e00720c */ /* 0x000fc60003f85270 */
[----:B------:R-:W-:Y:S01]  /*3200*/  @!PT LDS RZ, [RZ] ;  /* 0x00000000fffff984 */ /* 0x000fe20000000800 */
[----:B------:R-:W-:Y:S01]  /*3210*/  @!PT LDS RZ, [RZ] ;  /* 0x00000000fffff984 */ /* 0x000fe20000000800 */
[----:B------:R-:W-:Y:S01]  /*3220*/  @!PT LDS RZ, [RZ] ;  /* 0x00000000fffff984 */ /* 0x000fe20000000800 */
[----:B------:R1:W-:Y:S04]  /*3230*/  @P0 LDGSTS.E.BYPASS.LTC128B.128 [R237+0x13000], desc[UR6][R6.64+0x180] ;  /* 0x1300018006ed0fae */ /* 0x0003e8000b901d46 */
[----:B------:R1:W-:Y:S04]  /*3240*/  @!P0 STS.128 [R237+0x13000], RZ ;  /* 0x013000ffed008388 */ /* 0x0003e80000000c00 */
.L_x_58:
[----:B------:R-:W-:Y:S05]  /*3250*/  BSYNC B0 ;  /* 0x0000000000007941 */ /* 0x000fea0003800000 */
.L_x_57:
        /* <DEDUP_REMOVED lines=51> */
[----:B------:R-:W-:Y:S01]  /*3590*/  ULDC UR13, c[0x0][0x39c] ;  /* 0x0000e700000d7ab9 */ /* 0x000fe20000000800 */
[----:B------:R-:W-:Y:S01]  /*35a0*/  ULDC UR16, c[0x0][0x2ec] ;  /* 0x0000bb0000107ab9 */ /* 0x000fe20000000800 */
        /* <DEDUP_REMOVED lines=15> */
.L_x_61:
[----:B------:R-:W0:Y:S01]  /*36a0*/  LDGDEPBAR ;  /* 0x00000000000079af */ /* 0x000e220000000000 */
[----:B------:R-:W-:Y:S01]  /*36b0*/  LEA R0, R234, UR4, 0x1 ;  /* 0x00000004ea007c11 */ /* 0x000fe2000f8e08ff */
[----:B------:R-:W-:Y:S01]  /*36c0*/  UISETP.GE.AND UP3, UPT, UR8, 0x1, UPT ;  /* 0x000000010800788c */ /* 0x000fe2000bf66270 */
[----:B------:R-:W-:Y:S01]  /*36d0*/  PLOP3.LUT P0, PT, PT, PT, UP0, 0x80, 0x0 ;  /* 0x000000000000781c */ /* 0x000fe20003f0f008 */
[----:B------:R-:W3:Y:S01]  /*36e0*/  LDL R68, [R1] ;  /* 0x0000000001447983 */ /* 0x000ee20000100800 */
[----:B------:R-:W-:Y:S02]  /*36f0*/  PLOP3.LUT P2, PT, PT, PT, UP0, 0x80, 0x0 ;  /* 0x000000000000781c */ /* 0x000fe40003f4f008 */
[----:B------:R-:W-:Y:S02]  /*3700*/  PLOP3.LUT P3, PT, PT, PT, UP0, 0x80, 0x0 ;  /* 0x000000000000781c */ /* 0x000fe40003f6f008 */
[----:B------:R-:W-:Y:S01]  /*3710*/  PLOP3.LUT P1, PT, PT, PT, UP0, 0x80, 0x0 ;  /* 0x000000000000781c */ /* 0x000fe20003f2f008 */
[----:B------:R-:W-:Y:S04]  /*3720*/  DEPBAR.LE SB0, 0x0 ;  /* 0x000080000000791a */ /* 0x000fe80000000000 */
[----:B------:R-:W-:Y:S06]  /*3730*/  BAR.SYNC.DEFER_BLOCKING 0x0 ;  /* 0x0000000000007b1d */ /* 0x000fec0000010000 */
[----:B-1----:R-:W-:Y:S04]  /*3740*/  LDSM.16.M88.4 R8, [R2] ;  /* 0x000000000208783b */ /* 0x002fe80000000200 */
[----:B------:R-:W2:Y:S04]  /*3750*/  LDSM.16.M88.4 R44, [R0+0x10000] ;  /* 0x01000000002c783b */ /* 0x000ea80000000200 */
[----:B------:R-:W-:Y:S04]  /*3760*/  LDSM.16.M88.4 R48, [R224] ;  /* 0x00000000e030783b */ /* 0x000fe80000000200 */
[----:B------:R-:W4:Y:S04]  /*3770*/  LDSM.16.M88.4 R52, [R229+-0x4000] ;  /* 0xffc00000e534783b */ /* 0x000f280000000200 */
[----:B------:R-:W-:Y:S04]  /*3780*/  LDSM.16.M88.4 R56, [R228] ;  /* 0x00000000e438783b */ /* 0x000fe80000000200 */
[----:B------:R-:W1:Y:S04]  /*3790*/  LDSM.16.M88.4 R60, [R230+-0x4000] ;  /* 0xffc00000e63c783b */ /* 0x000e680000000200 */
[----:B------:R-:W-:Y:S01]  /*37a0*/  LDSM.16.M88.4 R64, [R231+-0x4000] ;  /* 0xffc00000e740783b */ /* 0x000fe20000000200 */
[C---:B--2---:R-:W-:Y:S06]  /*37b0*/  HMMA.16816.F32 R4, R8.reuse, R44, RZ ;  /* 0x0000002c0804723c */ /* 0x044fec00000018ff */
[----:B------:R-:W-:Y:S01]  /*37c0*/  HMMA.16816.F32 R8, R8, R46, RZ ;  /* 0x0000002e0808723c */ /* 0x000fe200000018ff */
[----:B------:R-:W2:Y:S11]  /*37d0*/  LDSM.16.M88.4 R44, [R227] ;  /* 0x00000000e32c783b */ /* 0x000eb60000000200 */
[----:B------:R-:W-:Y:S06]  /*37e0*/  @!UPT UIADD3 URZ, URZ, URZ, URZ ;  /* 0x0000003f3f3ff290 */ /* 0x000fec000fffe03f */
[C---:B----4-:R-:W-:Y:S06]  /*37f0*/  HMMA.16816.F32 R4, R48.reuse, R52, R4 ;  /* 0x000000343004723c */ /* 0x050fec0000001804 */
[----:B------:R-:W-:Y:S01]  /*3800*/  HMMA.16816.F32 R8, R48, R54, R8 ;  /* 0x000000363008723c */ /* 0x000fe20000001808 */
[----:B------:R-:W-:Y:S04]  /*3810*/  LDSM.16.M88.4 R48, [R2+0x2000] ;  /* 0x002000000230783b */ /* 0x000fe80000000200 */
[----:B------:R-:W4:Y:S11]  /*3820*/  LDSM.16.M88.4 R52, [R0+0x11000] ;  /* 0x011000000034783b */ /* 0x000f360000000200 */
[----:B------:R-:W-:Y:S02]  /*3830*/  @!UPT UIADD3 URZ, URZ, URZ, URZ ;  /* 0x0000003f3f3ff290 */ /* 0x000fe4000fffe03f */
[C---:B-1----:R-:W-:Y:S06]  /*3840*/  HMMA.16816.F32 R4, R56.reuse, R60, R4 ;  /* 0x0000003c3804723c */ /* 0x042fec0000001804 */
        /* <DEDUP_REMOVED lines=9> */
[C---:B----4-:R-:W-:Y:S06]  /*38e0*/  HMMA.16816.F32 R4, R48.reuse, R52, R4 ;  /* 0x000000343004723c */ /* 0x050fec0000001804 */
[----:B------:R-:W-:Y:S01]  /*38f0*/  HMMA.16816.F32 R8, R48, R54, R8 ;  /* 0x000000363008723c */ /* 0x000fe20000001808 */
[----:B------:R-:W-:Y:S04]  /*3900*/  LDSM.16.M88.4 R48, [R227+0x2000] ;  /* 0x00200000e330783b */ /* 0x000fe80000000200 */
[----:B------:R-:W4:Y:S11]  /*3910*/  LDSM.16.M88.4 R52, [R231+-0x3000] ;  /* 0xffd00000e734783b */ /* 0x000f360000000200 */
[----:B------:R-:W-:Y:S02]  /*3920*/  @!UPT UIADD3 URZ, URZ, URZ, URZ ;  /* 0x0000003f3f3ff290 */ /* 0x000fe4000fffe03f */
[C---:B-1----:R-:W-:Y:S06]  /*3930*/  HMMA.16816.F32 R4, R56.reuse, R60, R4 ;  /* 0x0000003c3804723c */ /* 0x042fec0000001804 */
        /* <DEDUP_REMOVED lines=22> */
[----:B------:R-:W2:Y:S11]  /*3aa0*/  LDSM.16.M88.4 R44, [R2+0x6000] ;  /* 0x00600000022c783b */ /* 0x000eb60000000200 */
        /* <DEDUP_REMOVED lines=17> */
[----:B------:R-:W-:Y:S11]  /*3bc0*/  HMMA.16816.F32 R8, R48, R54, R8 ;  /* 0x000000363008723c */ /* 0x000ff60000001808 */
[----:B------:R-:W-:Y:S07]  /*3bd0*/  @!UPT UIADD3 URZ, URZ, URZ, URZ ;  /* 0x0000003f3f3ff290 */ /* 0x000fee000fffe03f */
[C---:B-1----:R-:W-:Y:S06]  /*3be0*/  HMMA.16816.F32 R4, R56.reuse, R60, R4 ;  /* 0x0000003c3804723c */ /* 0x042fec0000001804 */
[----:B------:R-:W-:Y:S11]  /*3bf0*/  HMMA.16816.F32 R8, R56, R62, R8 ;  /* 0x0000003e3808723c */ /* 0x000ff60000001808 */
[----:B------:R-:W-:Y:S07]  /*3c00*/  @!UPT UIADD3 URZ, URZ, URZ, URZ ;  /* 0x0000003f3f3ff290 */ /* 0x000fee000fffe03f */
[C---:B--2---:R-:W-:Y:S06]  /*3c10*/  HMMA.16816.F32 R4, R44.reuse, R64, R4 ;  /* 0x000000402c04723c */ /* 0x044fec0000001804 */
[----:B------:R-:W-:Y:S11]  /*3c20*/  HMMA.16816.F32 R8, R44, R66, R8 ;  /* 0x000000422c08723c */ /* 0x000ff60000001808 */
[----:B------:R-:W-:Y:S07]  /*3c30*/  @!UPT UIADD3 URZ, URZ, URZ, URZ ;  /* 0x0000003f3f3ff290 */ /* 0x000fee000fffe03f */
[----:B------:R-:W-:Y:S01]  /*3c40*/  FMUL.FTZ R6, R6, UR13 ;  /* 0x0000000d06067c20 */ /* 0x000fe20008410000 */
[----:B------:R-:W-:Y:S01]  /*3c50*/  FMUL.FTZ R4, R4, UR13 ;  /* 0x0000000d04047c20 */ /* 0x000fe20008410000 */
[----:B------:R-:W-:Y:S01]  /*3c60*/  FMUL.FTZ R5, R5, UR13 ;  /* 0x0000000d05057c20 */ /* 0x000fe20008410000 */
[----:B------:R-:W-:Y:S01]  /*3c70*/  FMUL.FTZ R7, R7, UR13 ;  /* 0x0000000d07077c20 */ /* 0x000fe20008410000 */
[----:B------:R1:W2:Y:S02]  /*3c80*/  MUFU.TANH R61, R6 ;  /* 0x00000006003d7308 */ /* 0x0002a40000002400 */
[----:B------:R-:W-:Y:S01]  /*3c90*/  FMUL.FTZ R10, R10, UR13 ;  /* 0x0000000d0a0a7c20 */ /* 0x000fe20008410000 */
[----:B------:R-:W-:Y:S01]  /*3ca0*/  FMUL.FTZ R8, R8, UR13 ;  /* 0x0000000d08087c20 */ /* 0x000fe20008410000 */
[----:B------:R-:W-:Y:S01]  /*3cb0*/  FMUL.FTZ R9, R9, UR13 ;  /* 0x0000000d09097c20 */ /* 0x000fe20008410000 */
[----:B------:R-:W-:Y:S05]  /*3cc0*/  FMUL.FTZ R11, R11, UR13 ;  /* 0x0000000d0b0b7c20 */ /* 0x000fea0008410000 */
[----:B------:R4:W4:Y:S10]  /*3cd0*/  MUFU.TANH R58, R4 ;  /* 0x00000004003a7308 */ /* 0x0009340000002400 */
[----:B------:R-:W4:Y:S01]  /*3ce0*/  MUFU.TANH R55, R5 ;  /* 0x0000000500377308 */ /* 0x000f220000002400 */
[----:B-1----:R-:W-:Y:S02]  /*3cf0*/  MOV R6, UR22 ;  /* 0x0000001600067c02 */ /* 0x002fe40008000f00 */
[----:B--2---:R-:W-:Y:S02]  /*3d00*/  MOV R46, R61 ;  /* 0x0000003d002e7202 */ /* 0x004fe40000000f00 */
[----:B---3--:R-:W-:Y:S05]  /*3d10*/  @P0 LEA R6, R6, R68, 0x5 ;  /* 0x0000004406060211 */ /* 0x008fea00078e28ff */
[----:B------:R-:W1:Y:S01]  /*3d20*/  MUFU.TANH R60, R7 ;  /* 0x00000007003c7308 */ /* 0x000e620000002400 */
[----:B------:R-:W-:Y:S01]  /*3d30*/  @P2 ISETP.GE.AND P0, PT, R6, UR5, PT ;  /* 0x0000000506002c0c */ /* 0x000fe2000bf06270 */
[----:B----45:R-:W-:Y:S01]  /*3d40*/  FMUL.FTZ R4, R244, 1.4426950216293334961 ;  /* 0x3fb8aa3bf4047820 */ /* 0x030fe20000410000 */
[----:B------:R-:W-:Y:S02]  /*3d50*/  PLOP3.LUT P2, PT, PT, PT, UP0, 0x80, 0x0 ;  /* 0x000000000000781c */ /* 0x000fe40003f4f008 */
[----:B------:R-:W-:Y:S02]  /*3d60*/  MOV R45, R58 ;  /* 0x0000003a002d7202 */ /* 0x000fe40000000f00 */
[----:B------:R-:W-:Y:S03]  /*3d70*/  @P3 FSEL R45, R58, -INF , !P0 ;  /* 0xff8000003a2d3808 */ /* 0x000fe60004000000 */
[----:B------:R-:W-:Y:S01]  /*3d80*/  MUFU.TANH R54, R8 ;  /* 0x0000000800367308 */ /* 0x000fe20000002400 */
[----:B------:R-:W-:Y:S02]  /*3d90*/  @P1 FSEL R46, R61, -INF , !P0 ;  /* 0xff8000003d2e1808 */ /* 0x000fe40004000000 */
[----:B------:R-:W-:Y:S02]  /*3da0*/  PLOP3.LUT P0, PT, PT, PT, UP0, 0x80, 0x0 ;  /* 0x000000000000781c */ /* 0x000fe40003f0f008 */
[----:B------:R-:W-:Y:S02]  /*3db0*/  PLOP3.LUT P1, PT, PT, PT, UP0, 0x80, 0x0 ;  /* 0x000000000000781c */ /* 0x000fe40003f2f008 */
[----:B------:R-:W-:Y:S03]  /*3dc0*/  FSETP.NEU.FTZ.AND P3, PT, R244, -INF , PT ;  /* 0xff800000f400780b */ /* 0x000fe60003f7d000 */
[----:B------:R-:W2:Y:S01]  /*3dd0*/  MUFU.TANH R59, R10 ;  /* 0x0000000a003b7308 */ /* 0x000ea20000002400 */
[----:B------:R-:W-:Y:S02]  /*3de0*/  @P2 IADD3 R0, R6, 0x1, RZ ;  /* 0x0000000106002810 */ /* 0x000fe40007ffe0ff */
[----:B------:R-:W-:Y:S02]  /*3df0*/  MOV R5, R55 ;  /* 0x0000003700057202 */ /* 0x000fe40000000f00 */
[----:B------:R-:W-:Y:S02]  /*3e00*/  FSEL R4, R4, RZ, P3 ;  /* 0x000000ff04047208 */ /* 0x000fe40001800000 */
[----:B------:R-:W-:Y:S03]  /*3e10*/  PLOP3.LUT P2, PT, PT, PT, UP0, 0x80, 0x0 ;  /* 0x000000000000781c */ /* 0x000fe60003f4f008 */
[----:B------:R3:W4:Y:S01]  /*3e20*/  MUFU.TANH R57, R9 ;  /* 0x0000000900397308 */ /* 0x0007220000002400 */
[----:B------:R-:W-:Y:S01]  /*3e30*/  @P0 ISETP.GE.AND P0, PT, R0, UR5, PT ;  /* 0x0000000500000c0c */ /* 0x000fe2000bf06270 */
[----:B------:R-:W-:Y:S01]  /*3e40*/  FMUL.FTZ R0, R245, 1.4426950216293334961 ;  /* 0x3fb8aa3bf5007820 */ /* 0x000fe20000410000 */
[----:B-1----:R-:W-:Y:S02]  /*3e50*/  MOV R44, R60 ;  /* 0x0000003c002c7202 */ /* 0x002fe40000000f00 */
[----:B------:R-:W-:Y:S02]  /*3e60*/  @P1 FSEL R5, R55, -INF , !P0 ;  /* 0xff80000037051808 */ /* 0x000fe40004000000 */
[----:B------:R-:W-:Y:S03]  /*3e70*/  FSETP.NEU.FTZ.AND P1, PT, R245, -INF , PT ;  /* 0xff800000f500780b */ /* 0x000fe60003f3d000 */
[----:B------:R-:W1:Y:S01]  /*3e80*/  MUFU.TANH R56, R11 ;  /* 0x0000000b00387308 */ /* 0x000e620000002400 */
[----:B------:R-:W-:Y:S01]  /*3e90*/  PLOP3.LUT P3, PT, PT, PT, UP0, 0x80, 0x0 ;  /* 0x000000000000781c */ /* 0x000fe20003f6f008 */
[--C-:B------:R-:W-:Y:S01]  /*3ea0*/  FFMA.FTZ R5, R5, UR16, -R4.reuse ;  /* 0x0000001005057c23 */ /* 0x100fe20008010804 */
[----:B------:R-:W-:Y:S02]  /*3eb0*/  FSEL R0, R0, RZ, P1 ;  /* 0x000000ff00007208 */ /* 0x000fe40000800000 */
[----:B------:R-:W-:Y:S02]  /*3ec0*/  @P2 FSEL R44, R60, -INF , !P0 ;  /* 0xff8000003c2c2808 */ /* 0x000fe40004000000 */
[----:B------:R-:W-:Y:S03]  /*3ed0*/  PLOP3.LUT P0, PT, PT, PT, UP0, 0x80, 0x0 ;  /* 0x000000000000781c */ /* 0x000fe60003f0f008 */
[----:B------:R4:W-:Y:S01]  /*3ee0*/  MUFU.EX2 R64, R5 ;  /* 0x0000000500407308 */ /* 0x0009e20000000800 */
[----:B------:R-:W-:Y:S01]  /*3ef0*/  PLOP3.LUT P2, PT, PT, PT, UP0, 0x80, 0x0 ;  /* 0x000000000000781c */ /* 0x000fe20003f4f008 */
[----:B---3--:R-:W-:Y:S01]  /*3f00*/  FFMA.FTZ R9, R45, UR16, -R4 ;  /* 0x000000102d097c23 */ /* 0x008fe20008010804 */
[----:B------:R-:W-:Y:S02]  /*3f10*/  PLOP3.LUT P1, PT, PT, PT, UP0, 0x80, 0x0 ;  /* 0x000000000000781c */ /* 0x000fe40003f2f008 */
[----:B--2---:R-:W-:Y:S05]  /*3f20*/  MOV R8, R59 ;  /* 0x0000003b00087202 */ /* 0x004fea0000000f00 */
[----:B------:R-:W2:Y:S01]  /*3f30*/  MUFU.EX2 R65, R9 ;  /* 0x0000000900417308 */ /* 0x000ea20000000800 */
[----:B------:R-:W-:Y:S04]  /*3f40*/  @P0 IADD3 R7, R6, 0x8, RZ ;  /* 0x0000000806070810 */ /* 0x000fe80007ffe0ff */
[----:B------:R-:W-:Y:S01]  /*3f50*/  @P3 ISETP.GE.AND P0, PT, R7, UR5, PT ;  /* 0x0000000507003c0c */ /* 0x000fe2000bf06270 */
[--C-:B----4-:R-:W-:Y:S01]  /*3f60*/  FFMA.FTZ R5, R46, UR16, -R0.reuse ;  /* 0x000000102e057c23 */ /* 0x110fe20008010800 */
[----:B------:R-:W-:Y:S02]  /*3f70*/  PLOP3.LUT P3, PT, PT, PT, UP0, 0x80, 0x0 ;  /* 0x000000000000781c */ /* 0x000fe40003f6f008 */
[----:B------:R-:W-:Y:S01]  /*3f80*/  MOV R7, R54 ;  /* 0x0000003600077202 */ /* 0x000fe20000000f00 */
[----:B------:R3:W-:Y:S01]  /*3f90*/  MUFU.EX2 R69, R5 ;  /* 0x0000000500457308 */ /* 0x0007e20000000800 */
[----:B------:R-:W-:Y:S02]  /*3fa0*/  @P2 FSEL R7, R54, -INF , !P0 ;  /* 0xff80000036072808 */ /* 0x000fe40004000000 */
[----:B------:R-:W-:Y:S02]  /*3fb0*/  @P1 FSEL R8, R59, -INF , !P0 ;  /* 0xff8000003b081808 */ /* 0x000fe40004000000 */
[----:B------:R-:W-:Y:S02]  /*3fc0*/  PLOP3.LUT P0, PT, PT, PT, UP0, 0x80, 0x0 ;  /* 0x000000000000781c */ /* 0x000fe40003f0f008 */
[----:B------:R-:W-:Y:S02]  /*3fd0*/  PLOP3.LUT P2, PT, PT, PT, UP0, 0x80, 0x0 ;  /* 0x000000000000781c */ /* 0x000fe40003f4f008 */
[----:B------:R-:W-:Y:S02]  /*3fe0*/  PLOP3.LUT P1, PT, PT, PT, UP0, 0x80, 0x0 ;  /* 0x000000000000781c */ /* 0x000fe40003f2f008 */
[----:B---3--:R-:W-:Y:S01]  /*3ff0*/  @P3 IADD3 R5, R6, 0x9, RZ ;  /* 0x0000000906053810 */ /* 0x008fe20007ffe0ff */
[----:B------:R-:W-:Y:S01]  /*4000*/  FFMA.FTZ R6, R44, UR16, -R0 ;  /* 0x000000102c067c23 */ /* 0x000fe20008010800 */
[----:B------:R-:W-:Y:S05]  /*4010*/  PLOP3.LUT P3, PT, PT, PT, UP3, 0x80, 0x0 ;  /* 0x000000000000781c */ /* 0x000fea0003f6f038 */
[----:B------:R-:W-:Y:S01]  /*4020*/  @P0 ISETP.GE.AND P0, PT, R5, UR5, PT ;  /* 0x0000000505000c0c */ /* 0x000fe2000bf06270 */
[----:B------:R3:W4:Y:S01]  /*4030*/  MUFU.EX2 R68, R6 ;  /* 0x0000000600447308 */ /* 0x0007220000000800 */
[----:B------:R-:W-:Y:S02]  /*4040*/  MOV R5, R57 ;  /* 0x0000003900057202 */ /* 0x000fe40000000f00 */
[----:B------:R-:W-:Y:S01]  /*4050*/  @P2 FSEL R5, R57, -INF , !P0 ;  /* 0xff80000039052808 */ /* 0x000fe20004000000 */
[--C-:B---3--:R-:W-:Y:S04]  /*4060*/  FFMA.FTZ R6, R7, UR16, -R4.reuse ;  /* 0x0000001007067c23 */ /* 0x108fe80008010804 */
[----:B------:R-:W-:Y:S01]  /*4070*/  FFMA.FTZ R4, R5, UR16, -R4 ;  /* 0x0000001005047c23 */ /* 0x000fe20008010804 */
[----:B-1----:R-:W-:Y:S01]  /*4080*/  MOV R5, R56 ;  /* 0x0000003800057202 */ /* 0x002fe20000000f00 */
[----:B------:R2:W-:Y:S01]  /*4090*/  MUFU.EX2 R62, R6 ;  /* 0x00000006003e7308 */ /* 0x0005e20000000800 */
[----:B------:R-:W-:Y:S02]  /*40a0*/  @P1 FSEL R5, R56, -INF , !P0 ;  /* 0xff80000038051808 */ /* 0x000fe40004000000 */
[----:B------:R-:W-:Y:S04]  /*40b0*/  IADD3 R52, P0, R247, UR12, RZ ;  /* 0x0000000cf7347c10 */ /* 0x000fe8000ff1e0ff */
[----:B------:R-:W-:Y:S03]  /*40c0*/  IADD3.X R53, R246, UR11, RZ, P0, !PT ;  /* 0x0000000bf6357c10 */ /* 0x000fe600087fe4ff */
[----:B------:R1:W3:Y:S01]  /*40d0*/  MUFU.EX2 R63, R4 ;  /* 0x00000004003f7308 */ /* 0x0002e20000000800 */
[----:B--2---:R-:W-:Y:S05]  /*40e0*/  F2FP.F16.F32.PACK_AB R6, R64, R65 ;  /* 0x000000414006723e */ /* 0x004fea00000000ff */
[----:B------:R-:W-:Y:S01]  /*40f0*/  STS [R249+0x15000], R6 ;  /* 0x01500006f9007388 */ /* 0x000fe20000000800 */
[--C-:B-1----:R-:W-:Y:S01]  /*4100*/  FFMA.FTZ R4, R8, UR16, -R0.reuse ;  /* 0x0000001008047c23 */ /* 0x102fe20008010800 */
[----:B------:R-:W-:Y:S01]  /*4110*/  FFMA.FTZ R0, R5, UR16, -R0 ;  /* 0x0000001005007c23 */ /* 0x000fe20008010800 */
[----:B----4-:R-:W-:Y:S02]  /*4120*/  F2FP.F16.F32.PACK_AB R5, R68, R69 ;  /* 0x000000454405723e */ /* 0x010fe400000000ff */
[----:B------:R3:W-:Y:S03]  /*4130*/  MUFU.EX2 R67, R4 ;  /* 0x0000000400437308 */ /* 0x0007e60000000800 */
[----:B------:R-:W-:Y:S07]  /*4140*/  STS [R252+0x15000], R5 ;  /* 0x01500005fc007388 */ /* 0x000fee0000000800 */
[----:B------:R-:W1:Y:S01]  /*4150*/  MUFU.EX2 R66, R0 ;  /* 0x0000000000427308 */ /* 0x000e620000000800 */
[----:B---3--:R-:W-:Y:S05]  /*4160*/  F2FP.F16.F32.PACK_AB R4, R63, R62 ;  /* 0x0000003e3f04723e */ /* 0x008fea00000000ff */
[----:B------:R-:W-:Y:S01]  /*4170*/  STS [R250+0x15000], R4 ;  /* 0x01500004fa007388 */ /* 0x000fe20000000800 */
[----:B-1----:R-:W-:Y:S05]  /*4180*/  F2FP.F16.F32.PACK_AB R0, R66, R67 ;  /* 0x000000434200723e */ /* 0x002fea00000000ff */
        /* <DEDUP_REMOVED lines=65> */
[----:B------:R-:W-:Y:S07]  /*45a0*/  HMMA.16816.F32 R8, R44, R194, R8 ;  /* 0x000000c22c08723c */ /* 0x000fee0000001808 */
[----:B------:R-:W-:Y:S04]  /*45b0*/  FFMA.FTZ R44, -R54, R54, 1 ;  /* 0x3f800000362c7423 */ /* 0x000fe80000010136 */
[----:B------:R-:W-:Y:S07]  /*45c0*/  FMUL.FTZ R44, R44, UR13 ;  /* 0x0000000d2c2c7c20 */ /* 0x000fee0008410000 */
[C---:B------:R-:W-:Y:S01]  /*45d0*/  FADD.FTZ R4, -R0.reuse, R4 ;  /* 0x0000000400047221 */ /* 0x040fe20000010100 */
[----:B------:R-:W-:Y:S01]  /*45e0*/  FADD.FTZ R5, -R0, R5 ;  /* 0x0000000500057221 */ /* 0x000fe20000010100 */
[----:B--2---:R-:W-:Y:S03]  /*45f0*/  FADD.FTZ R7, -R52, R7 ;  /* 0x0000000734077221 */ /* 0x004fe60000010100 */
[----:B------:R-:W-:Y:S01]  /*4600*/  FMUL.FTZ R5, R64, R5 ;  /* 0x0000000540057220 */ /* 0x000fe20000410000 */
[C---:B------:R-:W-:Y:S01]  /*4610*/  FADD.FTZ R8, -R0.reuse, R8 ;  /* 0x0000000800087221 */ /* 0x040fe20000010100 */
[----:B------:R-:W-:Y:S01]  /*4620*/  FADD.FTZ R46, -R0, R9 ;  /* 0x00000009002e7221 */ /* 0x000fe20000010100 */
[----:B------:R-:W-:Y:S01]  /*4630*/  FMUL.FTZ R0, R65, R4 ;  /* 0x0000000441007220 */ /* 0x000fe20000410000 */
[----:B------:R-:W-:Y:S01]  /*4640*/  FFMA.FTZ R9, -R58, R58, 1 ;  /* 0x3f8000003a097423 */ /* 0x000fe2000001013a */
[----:B------:R-:W-:Y:S01]  /*4650*/  FFMA.FTZ R4, -R55, R55, 1 ;  /* 0x3f80000037047423 */ /* 0x000fe20000010137 */
[----:B------:R-:W-:Y:S01]  /*4660*/  FADD.FTZ R45, -R52, R11 ;  /* 0x0000000b342d7221 */ /* 0x000fe20000010100 */
[----:B------:R-:W-:Y:S01]  /*4670*/  FMUL.FTZ R8, R62, R8 ;  /* 0x000000083e087220 */ /* 0x000fe20000410000 */
[----:B------:R-:W-:Y:S01]  /*4680*/  FMUL.FTZ R9, R9, UR13 ;  /* 0x0000000d09097c20 */ /* 0x000fe20008410000 */
[----:B------:R-:W-:Y:S01]  /*4690*/  FMUL.FTZ R4, R4, UR13 ;  /* 0x0000000d04047c20 */ /* 0x000fe20008410000 */
[----:B------:R-:W-:Y:S01]  /*46a0*/  FMUL.FTZ R46, R63, R46 ;  /* 0x0000002e3f2e7220 */ /* 0x000fe20000410000 */
[----:B------:R-:W-:Y:S01]  /*46b0*/  FMUL.FTZ R44, R8, R44 ;  /* 0x0000002c082c7220 */ /* 0x000fe20000410000 */
[----:B------:R-:W-:Y:S01]  /*46c0*/  FMUL.FTZ R9, R0, R9 ;  /* 0x0000000900097220 */ /* 0x000fe20000410000 */
[----:B------:R-:W-:Y:S01]  /*46d0*/  FMUL.FTZ R4, R5, R4 ;  /* 0x0000000405047220 */ /* 0x000fe20000410000 */
[C---:B------:R-:W-:Y:S01]  /*46e0*/  FADD.FTZ R0, -R52.reuse, R6 ;  /* 0x0000000634007221 */ /* 0x040fe20000010100 */
[----:B------:R-:W-:Y:S01]  /*46f0*/  FFMA.FTZ R5, -R61, R61, 1 ;  /* 0x3f8000003d057423 */ /* 0x000fe2000001013d */
[----:B------:R-:W-:Y:S01]  /*4700*/  FADD.FTZ R6, -R52, R10 ;  /* 0x0000000a34067221 */ /* 0x000fe20000010100 */
[----:B------:R-:W-:Y:S01]  /*4710*/  FMUL.FTZ R10, R68, R7 ;  /* 0x00000007440a7220 */ /* 0x000fe20000410000 */
[----:B------:R-:W-:Y:S01]  /*4720*/  FMUL.FTZ R0, R69, R0 ;  /* 0x0000000045007220 */ /* 0x000fe20000410000 */
[----:B------:R-:W-:Y:S01]  /*4730*/  FMUL.FTZ R5, R5, UR13 ;  /* 0x0000000d05057c20 */ /* 0x000fe20008410000 */
[----:B------:R-:W-:Y:S01]  /*4740*/  FMUL.FTZ R11, R67, R6 ;  /* 0x00000006430b7220 */ /* 0x000fe20000410000 */
[----:B------:R-:W-:Y:S01]  /*4750*/  FFMA.FTZ R6, -R57, R57, 1 ;  /* 0x3f80000039067423 */ /* 0x000fe20000010139 */
[----:B------:R-:W-:Y:S01]  /*4760*/  FFMA.FTZ R8, -R59, R59, 1 ;  /* 0x3f8000003b087423 */ /* 0x000fe2000001013b */
[----:B------:R-:W-:Y:S01]  /*4770*/  FMUL.FTZ R5, R0, R5 ;  /* 0x0000000500057220 */ /* 0x000fe20000410000 */
[----:B------:R-:W-:Y:S01]  /*4780*/  FFMA.FTZ R0, -R60, R60, 1 ;  /* 0x3f8000003c007423 */ /* 0x000fe2000001013c */
[----:B------:R-:W-:Y:S01]  /*4790*/  FFMA.FTZ R7, -R56, R56, 1 ;  /* 0x3f80000038077423 */ /* 0x000fe20000010138 */
[----:B------:R-:W-:Y:S01]  /*47a0*/  FMUL.FTZ R6, R6, UR13 ;  /* 0x0000000d06067c20 */ /* 0x000fe20008410000 */
[----:B------:R-:W-:Y:S01]  /*47b0*/  F2FP.F16.F32.PACK_AB R4, R4, R9 ;  /* 0x000000090404723e */ /* 0x000fe200000000ff */
[----:B------:R-:W-:Y:S01]  /*47c0*/  FMUL.FTZ R0, R0, UR13 ;  /* 0x0000000d00007c20 */ /* 0x000fe20008410000 */
[----:B------:R-:W-:Y:S01]  /*47d0*/  FMUL.FTZ R45, R66, R45 ;  /* 0x0000002d422d7220 */ /* 0x000fe20000410000 */
[----:B------:R-:W-:Y:S01]  /*47e0*/  FMUL.FTZ R6, R46, R6 ;  /* 0x000000062e067220 */ /* 0x000fe20000410000 */
[----:B------:R-:W-:Y:S01]  /*47f0*/  FMUL.FTZ R8, R8, UR13 ;  /* 0x0000000d08087c20 */ /* 0x000fe20008410000 */
[----:B------:R-:W-:Y:S01]  /*4800*/  FMUL.FTZ R0, R10, R0 ;  /* 0x000000000a007220 */ /* 0x000fe20000410000 */
[----:B------:R-:W-:Y:S01]  /*4810*/  FMUL.FTZ R7, R7, UR13 ;  /* 0x0000000d07077c20 */ /* 0x000fe20008410000 */
[----:B------:R-:W-:Y:S01]  /*4820*/  STS [R249+0x14000], R4 ;  /* 0x01400004f9007388 */ /* 0x000fe20000000800 */
[----:B------:R-:W-:Y:S01]  /*4830*/  FMUL.FTZ R8, R11, R8 ;  /* 0x000000080b087220 */ /* 0x000fe20000410000 */
[----:B------:R-:W-:Y:S01]  /*4840*/  F2FP.F16.F32.PACK_AB R6, R6, R44 ;  /* 0x0000002c0606723e */ /* 0x000fe200000000ff */
[----:B------:R-:W-:Y:S01]  /*4850*/  FMUL.FTZ R7, R45, R7 ;  /* 0x000000072d077220 */ /* 0x000fe20000410000 */
[----:B------:R-:W-:Y:S04]  /*4860*/  F2FP.F16.F32.PACK_AB R0, R0, R5 ;  /* 0x000000050000723e */ /* 0x000fe800000000ff */
[----:B------:R-:W-:Y:S01]  /*4870*/  F2FP.F16.F32.PACK_AB R5, R7, R8 ;  /* 0x000000080705723e */ /* 0x000fe200000000ff */
[----:B------:R1:W-:Y:S04]  /*4880*/  STS [R252+0x14000], R0 ;  /* 0x01400000fc007388 */ /* 0x0003e80000000800 */
        /* <DEDUP_REMOVED lines=59> */
[----:B------:R-:W-:Y:S01]  /*4c40*/  LOP3.LUT P2, RZ, R248, 0x1, RZ, 0xc0, !PT ;  /* 0x00000001f8ff7812 */ /* 0x000fe2000784c0ff */
        /* <DEDUP_REMOVED lines=58> */
.L_x_59:
        /* <DEDUP_REMOVED lines=324> */
[----:B------:R-:W-:Y:S01]  /*6430*/  LOP3.LUT P3, RZ, R248, 0x1, RZ, 0xc0, !PT ;  /* 0x00000001f8ff7812 */ /* 0x000fe2000786c0ff */
        /* <DEDUP_REMOVED lines=60> */
.L_x_60:
        /* <DEDUP_REMOVED lines=145> */
.L_x_62:
        /* <DEDUP_REMOVED lines=20> */
.L_x_63:
        /* <DEDUP_REMOVED lines=51> */
.L_x_65:
[----:B------:R-:W-:Y:S05]  /*7580*/  BSYNC B0 ;  /* 0x0000000000007941 */ /* 0x000fea0003800000 */
.L_x_64:
        /* <DEDUP_REMOVED lines=33> */
.L_x_46:
        /* <DEDUP_REMOVED lines=23> */
.L_x_67:
        /* <DEDUP_REMOVED lines=23> */
.L_x_68:
        /* <DEDUP_REMOVED lines=37> */
.L_x_70:
[----:B------:R-:W-:Y:S05]  /*7cd0*/  BSYNC B0 ;  /* 0x0000000000007941 */ /* 0x000fea0003800000 */
.L_x_69:
        /* <DEDUP_REMOVED lines=27> */
.L_x_66:
[----:B------:R-:W-:Y:S05]  /*7e90*/  BSYNC B1 ;  /* 0x0000000000017941 */ /* 0x000fea0003800000 */
.L_x_41:
[----:B------:R-:W-:Y:S02]  /*7ea0*/  ULDC UR5, c[0x0][0xc] ;  /* 0x0000030000057ab9 */ /* 0x000fe40000000800 */
[----:B------:R-:W-:-:S04]  /*7eb0*/  UIADD3 UR22, UR5, UR22, URZ ;  /* 0x0000001605167290 */ /* 0x000fc8000fffe03f */
[----:B------:R-:W-:-:S06]  /*7ec0*/  UISETP.GE.AND UP0, UPT, UR22, UR60, UPT ;  /* 0x0000003c1600728c */ /* 0x000fcc000bf06270 */
[----:B------:R-:W-:-:S13]  /*7ed0*/  PLOP3.LUT P0, PT, PT, PT, UP0, 0x80, 0x0 ;  /* 0x000000000000781c */ /* 0x000fda0003f0f008 */
[----:B------:R-:W-:Y:S05]  /*7ee0*/  @P0 BRA `(.L_x_71) ;  /* 0x0000000000040947 */ /* 0x000fea0003800000 */
[----:B------:R-:W-:Y:S05]  /*7ef0*/  BRA `(.L_x_72) ;  /* 0xffffff8800f47947 */ /* 0x000fea000383ffff */
.L_x_71:
[----:B------:R-:W-:Y:S05]  /*7f00*/  EXIT ;  /* 0x000000000000794d */ /* 0x000fea0003800000 */
.L_x_73:
        /* <DEDUP_REMOVED lines=15> */
.L_x_2021:


//--------------------- .text._ZN5flash44flash_bwd_dq_dk_dv_loop_seqk_parallel_kernelI23Flash_bwd_kernel_traitsILi256ELi64ELi32ELi8ELi4ELi1ELi2ELb1ELb1EN7cutlass6half_tE19Flash_kernel_traitsILi256ELi64ELi32ELi8ES3_EELb0ELb0ELb1ELb0ELb0ELb0ELb0EEEvNS_16Flash_bwd_paramsE --------------------------
	.section	.text._ZN5flash44flash_bwd_dq_dk_dv_loop_seqk_parallel_kernelI23Flash_bwd_kernel_traitsILi256ELi64ELi32ELi8ELi4ELi1ELi2ELb1ELb1EN7cutlass6half_tE19Flash_kernel_traitsILi256ELi64ELi32ELi8ES3_EELb0ELb0ELb1ELb0ELb0ELb0ELb0EEEvNS_16Flash_bwd_paramsE,"ax",@progbits
	.align	128
        .global         _ZN5flash44flash_bwd_dq_dk_dv_loop_seqk_parallel_kernelI23Flash_bwd_kernel_traitsILi256ELi64ELi32ELi8ELi4ELi1ELi2ELb1ELb1EN7cutlass6half_tE19Flash_kernel_traitsILi256ELi64ELi32ELi8ES3_EELb0ELb0ELb1ELb0ELb0ELb0ELb0EEEvNS_16Flash_bwd_paramsE
        .type           _ZN5flash44flash_bwd_dq_dk_dv_loop_seqk_parallel_kernelI23Flash_bwd_kernel_traitsILi256ELi64ELi32ELi8ELi4ELi1ELi2ELb1ELb1EN7cutlass6half_tE19Flash_kernel_traitsILi256ELi64ELi32ELi8ES3_EELb0ELb0ELb1ELb0ELb0ELb0ELb0EEEvNS_16Flash_bwd_paramsE,@function
        .size           _ZN5flash44flash_bwd_dq_dk_dv_loop_seqk_parallel_kernelI23Flash_bwd_kernel_traitsILi256ELi64ELi32ELi8ELi4ELi1ELi2ELb1ELb1EN7cutlass6half_tE19Flash_kernel_traitsILi256ELi64ELi32ELi8ES3_EELb0ELb0ELb1ELb0ELb0ELb0ELb0EEEvNS_16Flash_bwd_paramsE,(.L_x_2022 - _ZN5flash44flash_bwd_dq_dk_dv_loop_seqk_parallel_kernelI23Flash_bwd_kernel_traitsILi256ELi64ELi32ELi8ELi4ELi1ELi2ELb1ELb1EN7cutlass6half_tE19Flash_kernel_traitsILi256ELi64ELi32ELi8ES3_EELb0ELb0ELb1ELb0ELb0ELb0ELb0EEEvNS_16Flash_bwd_paramsE)
        .other          _ZN5flash44flash_bwd_dq_dk_dv_loop_seqk_parallel_kernelI23Flash_bwd_kernel_traitsILi256ELi64ELi32ELi8ELi4ELi1ELi2ELb1ELb1EN7cutlass6half_tE19Flash_kernel_traitsILi256ELi64ELi32ELi8ES3_EELb0ELb0ELb1ELb0ELb0ELb0ELb0EEEvNS_16Flash_bwd_paramsE,@"STO_CUDA_ENTRY STV_DEFAULT"
_ZN5flash44flash_bwd_dq_dk_dv_loop_seqk_parallel_kernelI23Flash_bwd_kernel_traitsILi256ELi64ELi32ELi8ELi4ELi1ELi2ELb1ELb1EN7cutlass6half_tE19Flash_kernel_traitsILi256ELi64ELi32ELi8ES3_EELb0ELb0ELb1ELb0ELb0ELb0ELb0EEEvNS_16Flash_bwd_paramsE:
.text._ZN5flash44flash_bwd_dq_dk_dv_loop_seqk_parallel_kernelI23Flash_bwd_kernel_traitsILi256ELi64ELi32ELi8ELi4ELi1ELi2ELb1ELb1EN7cutlass6half_tE19Flash_kernel_traitsILi256ELi64ELi32ELi8ES3_EELb0ELb0ELb1ELb0ELb0ELb0ELb0EEEvNS_16Flash_bwd_paramsE:
[----:B------:R-:W-:Y:S08]  /*0000*/  LDC R1, c[0x0][0x28] ;  /* 0x00000a00ff017b82 */ /* 0x000ff00000000800 */
[----:B------:R-:W1:Y:S01]  /*0010*/  S2UR UR30, SR_CTAID.X ;  /* 0x00000000001e79c3 */ /* 0x000e620000002500 */
[----:B------:R-:W-:Y:S02]  /*0020*/  ULDC UR4, c[0x0][0x2c8] ;  /* 0x0000b20000047ab9 */ /* 0x000fe40000000800 */
[----:B------:R-:W-:-:S04]  /*0030*/  UIADD3 UR5, UR4, 0x1f, URZ ;  /* 0x0000001f04057890 */ /* 0x000fc8000fffe03f */
[----:B------:R-:W-:-:S04]  /*0040*/  USHF.R.S32.HI UR4, URZ, 0x1f, UR5 ;  /* 0x0000001f3f047899 */ /* 0x000fc80008011405 */
[----:B------:R-:W-:-:S04]  /*0050*/  ULEA.HI UR4, UR4, UR5, URZ, 0x5 ;  /* 0x0000000504047291 */ /* 0x000fc8000f8f283f */
[----:B------:R-:W-:-:S06]  /*0060*/  USHF.R.S32.HI UR6, URZ, 0x5, UR4 ;  /* 0x000000053f067899 */ /* 0x000fcc0008011404 */
[----:B------:R-:W-:Y:S01]  /*0070*/  MOV R251, UR6 ;  /* 0x0000000600fb7c02 */ /* 0x000fe20008000f00 */
[----:B-1----:R-:W-:-:S06]  /*0080*/  UISETP.GE.AND UP0, UPT, UR30, UR6, UPT ;  /* 0x000000061e00728c */ /* 0x002fcc000bf06270 */
[----:B------:R-:W-:-:S13]  /*0090*/  PLOP3.LUT P0, PT, PT, PT, UP0, 0x80, 0x0 ;  /* 0x000000000000781c */ /* 0x000fda0003f0f008 */
[----:B------:R-:W-:Y:S05]  /*00a0*/  @P0 EXIT ;  /* 0x000000000000094d */ /* 0x000fea0003800000 */
[----:B------:R-:W1:Y:S01]  /*00b0*/  S2R R16, SR_TID.X ;  /* 0x0000000000107919 */ /* 0x000e620000002100 */
[----:B------:R-:W2:Y:S01]  /*00c0*/  S2UR UR4, SR_CgaCtaId ;  /* 0x00000000000479c3 */ /* 0x000ea20000008800 */
[----:B------:R-:W-:Y:S01]  /*00d0*/  UMOV UR5, 0x400 ;  /* 0x0000040000057882 */ /* 0x000fe20000000000 */
[----:B------:R-:W-:Y:S01]  /*00e0*/  IMAD.MOV.U32 R220, RZ, RZ, 0x20 ;  /* 0x00000020ffdc7424 */ /* 0x000fe200078e00ff */
[----:B------:R-:W-:Y:S01]  /*00f0*/  ULDC.64 UR8, c[0x0][0x208] ;  /* 0x0000820000087ab9 */ /* 0x000fe20000000a00 */
[----:B------:R-:W-:Y:S01]  /*0100*/  IMAD.MOV.U32 R223, RZ, RZ, 0x40 ;  /* 0x00000040ffdf7424 */ /* 0x000fe200078e00ff */
[----:B------:R-:W-:Y:S01]  /*0110*/  ULDC UR59, c[0x0][0x394] ;  /* 0x0000e500003b7ab9 */ /* 0x000fe20000000800 */
[----:B------:R-:W-:Y:S02]  /*0120*/  IMAD.MOV.U32 R247, RZ, RZ, 0x1c0 ;  /* 0x000001c0fff77424 */ /* 0x000fe400078e00ff */
[----:B------:R-:W3:Y:S08]  /*0130*/  S2UR UR50, SR_CTAID.Y ;  /* 0x00000000003279c3 */ /* 0x000ef00000002600 */
[----:B------:R-:W4:Y:S01]  /*0140*/  S2UR UR56, SR_CTAID.Z ;  /* 0x00000000003879c3 */ /* 0x000f220000002700 */
[----:B--2---:R-:W-:-:S04]  /*0150*/  ULEA UR4, UR4, UR5, 0x18 ;  /* 0x0000000504047291 */ /* 0x004fc8000f8ec03f */
[----:B------:R-:W-:Y:S02]  /*0160*/  UIADD3 UR10, UR4, 0x14000, URZ ;  /* 0x00014000040a7890 */ /* 0x000fe4000fffe03f */
[----:B------:R-:W-:Y:S01]  /*0170*/  UIADD3 UR7, UR4, 0x10000, URZ ;  /* 0x0001000004077890 */ /* 0x000fe2000fffe03f */
[----:B-1----:R-:W-:Y:S01]  /*0180*/  SHF.R.S32.HI R12, RZ, 0x1f, R16 ;  /* 0x0000001fff0c7819 */ /* 0x002fe20000011410 */
[----:B------:R-:W-:Y:S01]  /*0190*/  IMAD.SHL.U32 R250, R16, 0x2, RZ ;  /* 0x0000000210fa7824 */ /* 0x000fe200078e00ff */
[----:B---3--:R-:W-:Y:S02]  /*01a0*/  USHF.L.U32 UR5, UR50, 0x7, URZ ;  /* 0x0000000732057899 */ /* 0x008fe4000800063f */
[CC--:B------:R-:W-:Y:S02]  /*01b0*/  LEA.HI R17, R12.reuse, R16.reuse, RZ, 0x3 ;  /* 0x000000100c117211 */ /* 0x0c0fe400078f18ff */
[CC--:B------:R-:W-:Y:S02]  /*01c0*/  LEA.HI R15, R12.reuse, R16.reuse, RZ, 0x2 ;  /* 0x000000100c0f7211 */ /* 0x0c0fe400078f10ff */
[----:B------:R-:W-:Y:S01]  /*01d0*/  LEA.HI R10, R12, R16, RZ, 0x4 ;  /* 0x000000100c0a7211 */ /* 0x000fe200078f20ff */
[----:B----4-:R-:W-:Y:S01]  /*01e0*/  USHF.R.S32.HI UR6, URZ, 0x1f, UR56 ;  /* 0x0000001f3f067899 */ /* 0x010fe20008011438 */
[----:B------:R-:W-:-:S02]  /*01f0*/  SHF.R.S32.HI R5, RZ, 0x3, R17 ;  /* 0x00000003ff057819 */ /* 0x000fc40000011411 */
[--C-:B------:R-:W-:Y:S02]  /*0200*/  SHF.R.S32.HI R8, RZ, 0x2, R15.reuse ;  /* 0x00000002ff087819 */ /* 0x100fe4000001140f */
[----:B------:R-:W-:Y:S01]  /*0210*/  SHF.R.S32.HI R2, RZ, 0x1f, R15 ;  /* 0x0000001fff027819 */ /* 0x000fe2000001140f */
[----:B------:R-:W-:Y:S01]  /*0220*/  IMAD.SHL.U32 R5, R5, 0x40, RZ ;  /* 0x0000004005057824 */ /* 0x000fe200078e00ff */
[----:B------:R-:W-:Y:S01]  /*0230*/  LOP3.LUT R0, R17, 0xfffffff8, RZ, 0xc0, !PT ;  /* 0xfffffff811007812 */ /* 0x000fe200078ec0ff */
[----:B------:R-:W-:Y:S01]  /*0240*/  IMAD.U32 R252, RZ, RZ, UR6 ;  /* 0x00000006fffc7e24 */ /* 0x000fe2000f8e00ff */
[----:B------:R-:W-:Y:S02]  /*0250*/  LEA.HI R14, R12, R16, RZ, 0x5 ;  /* 0x000000100c0e7211 */ /* 0x000fe400078f28ff */
[----:B------:R-:W-:Y:S01]  /*0260*/  SHF.R.S32.HI R7, RZ, 0x4, R10 ;  /* 0x00000004ff077819 */ /* 0x000fe2000001140a */
[----:B------:R-:W-:Y:S01]  /*0270*/  IMAD.IADD R0, R16, 0x1, -R0 ;  /* 0x0000000110007824 */ /* 0x000fe200078e0a00 */
[----:B------:R-:W-:-:S02]  /*0280*/  LEA.HI R2, R2, R8, RZ, 0x3 ;  /* 0x0000000802027211 */ /* 0x000fc400078f18ff */
        /* <DEDUP_REMOVED lines=11> */
[----:B------:R-:W-:Y:S01]  /*0340*/  SHF.R.S32.HI R6, RZ, 0x1f, R3 ;  /* 0x0000001fff067819 */ /* 0x000fe20000011403 */
[----:B------:R-:W-:Y:S01]  /*0350*/  IMAD.SHL.U32 R5, R0, 0x40, RZ ;  /* 0x0000004000057824 */ /* 0x000fe200078e00ff */
[----:B------:R-:W-:Y:S02]  /*0360*/  SHF.R.U32.HI R2, RZ, 0x3, R2 ;  /* 0x00000003ff027819 */ /* 0x000fe40000011602 */
[----:B------:R-:W-:Y:S01]  /*0370*/  LEA.HI R18, R6, R3, RZ, 0x2 ;  /* 0x0000000306127211 */ /* 0x000fe200078f10ff */
[----:B------:R-:W-:Y:S01]  /*0380*/  IMAD.SHL.U32 R3, R11, 0x100, RZ ;  /* 0x000001000b037824 */ /* 0x000fe200078e00ff */
[----:B------:R-:W-:Y:S02]  /*0390*/  LOP3.LUT R9, R4, R2, RZ, 0x3c, !PT ;  /* 0x0000000204097212 */ /* 0x000fe400078e3cff */
        /* <DEDUP_REMOVED lines=14> */
[----:B------:R-:W-:Y:S01]  /*0480*/  LEA.HI R5, R12, R16, RZ, 0x6 ;  /* 0x000000100c057211 */ /* 0x000fe200078f30ff */
[----:B------:R-:W-:Y:S01]  /*0490*/  IMAD.IADD R0, R16, 0x1, -R3 ;  /* 0x0000000110007824 */ /* 0x000fe200078e0a03 */
[----:B------:R-:W-:Y:S02]  /*04a0*/  LOP3.LUT R2, R15, 0x7ffffffc, RZ, 0xc0, !PT ;  /* 0x7ffffffc0f027812 */ /* 0x000fe400078ec0ff */
[----:B------:R-:W-:Y:S01]  /*04b0*/  ISETP.NE.U32.AND P1, PT, R4, 0x1, PT ;  /* 0x000000010400780c */ /* 0x000fe20003f25070 */
[----:B------:R-:W-:Y:S01]  /*04c0*/  IMAD.SHL.U32 R4, R8, 0x20, RZ ;  /* 0x0000002008047824 */ /* 0x000fe200078e00ff */
[----:B------:R-:W-:Y:S01]  /*04d0*/  SHF.R.S32.HI R3, RZ, 0x6, R5 ;  /* 0x00000006ff037819 */ /* 0x000fe20000011405 */
[----:B------:R-:W-:Y:S01]  /*04e0*/  IMAD.IADD R15, R16, 0x1, -R2 ;  /* 0x00000001100f7824 */ /* 0x000fe200078e0a02 */
[----:B------:R-:W-:Y:S01]  /*04f0*/  SHF.R.S32.HI R6, RZ, 0x1f, R0 ;  /* 0x0000001fff067819 */ /* 0x000fe20000011400 */
[----:B------:R-:W-:Y:S01]  /*0500*/  IMAD.SHL.U32 R2, R7, 0x10, RZ ;  /* 0x0000001007027824 */ /* 0x000fe200078e00ff */
[----:B------:R-:W-:Y:S01]  /*0510*/  LOP3.LUT R4, R4, 0xe0, RZ, 0xc0, !PT ;  /* 0x000000e004047812 */ /* 0x000fe200078ec0ff */
[C---:B------:R-:W-:Y:S01]  /*0520*/  IMAD R233, R3.reuse, 0x200, R9 ;  /* 0x0000020003e97824 */ /* 0x040fe200078e0209 */
[----:B------:R-:W-:Y:S01]  /*0530*/  LEA.HI R222, R6, R0, RZ, 0x3 ;  /* 0x0000000006de7211 */ /* 0x000fe200078f18ff */
[----:B------:R-:W-:Y:S01]  /*0540*/  IMAD.SHL.U32 R9, R3, 0x8, RZ ;  /* 0x0000000803097824 */ /* 0x000fe200078e00ff */
[----:B------:R-:W-:Y:S01]  /*0550*/  LOP3.LUT R10, R4, 0x10, R2, 0xf8, !PT ;  /* 0x00000010040a7812 */ /* 0x000fe200078ef802 */
[C---:B------:R-:W-:Y:S01]  /*0560*/  IMAD.SHL.U32 R3, R11.reuse, 0x8, RZ ;  /* 0x000000080b037824 */ /* 0x040fe200078e00ff */
[----:B------:R-:W-:Y:S01]  /*0570*/  LOP3.LUT R250, R2, 0x6, R250, 0xf8, !PT ;  /* 0x0000000602fa7812 */ /* 0x000fe200078ef8fa */
[----:B------:R-:W-:Y:S01]  /*0580*/  IMAD.SHL.U32 R2, R11, 0x20, RZ ;  /* 0x000000200b027824 */ /* 0x000fe200078e00ff */
[----:B------:R-:W-:Y:S01]  /*0590*/  LOP3.LUT R4, R222, 0xfffffff8, RZ, 0xc0, !PT ;  /* 0xfffffff8de047812 */ /* 0x000fe200078ec0ff */
[C---:B------:R-:W-:Y:S01]  /*05a0*/  IMAD.SHL.U32 R7, R0.reuse, 0x20, RZ ;  /* 0x0000002000077824 */ /* 0x040fe200078e00ff */
[----:B------:R-:W-:Y:S01]  /*05b0*/  LOP3.LUT R12, R3, 0x8, RZ, 0xc0, !PT ;  /* 0x00000008030c7812 */ /* 0x000fe200078ec0ff */
[C---:B------:R-:W-:Y:S01]  /*05c0*/  IMAD.SHL.U32 R6, R0.reuse, 0x4, RZ ;  /* 0x0000000400067824 */ /* 0x040fe200078e00ff */
[C---:B------:R-:W-:Y:S01]  /*05d0*/  LOP3.LUT P6, RZ, R0.reuse, 0x4, RZ, 0xc0, !PT ;  /* 0x0000000400ff7812 */ /* 0x040fe200078cc0ff */
[----:B------:R-:W-:Y:S01]  /*05e0*/  IMAD.IADD R4, R0, 0x1, -R4 ;  /* 0x0000000100047824 */ /* 0x000fe200078e0a04 */
[----:B------:R-:W-:Y:S01]  /*05f0*/  LOP3.LUT R0, R2, 0x20, RZ, 0xc0, !PT ;  /* 0x0000002002007812 */ /* 0x000fe200078ec0ff */
[----:B------:R-:W-:Y:S01]  /*0600*/  IMAD.SHL.U32 R3, R8, 0x4, RZ ;  /* 0x0000000408037824 */ /* 0x000fe200078e00ff */
[----:B------:R-:W-:Y:S01]  /*0610*/  LOP3.LUT R2, R12, 0x1e0, R7, 0xf8, !PT ;  /* 0x000001e00c027812 */ /* 0x000fe200078ef807 */
[----:B------:R-:W-:Y:S01]  /*0620*/  IMAD.SHL.U32 R222, R222, 0x40, RZ ;  /* 0x00000040dede7824 */ /* 0x000fe200078e00ff */
[----:B------:R-:W-:-:S02]  /*0630*/  SHF.R.S32.HI R5, RZ, 0x5, R14 ;  /* 0x00000005ff057819 */ /* 0x000fc4000001140e */
[----:B------:R-:W-:Y:S02]  /*0640*/  SHF.R.S32.HI R7, RZ, 0x1f, R14 ;  /* 0x0000001fff077819 */ /* 0x000fe4000001140e */
[----:B------:R-:W-:Y:S02]  /*0650*/  LOP3.LUT P2, RZ, R8, 0x2, RZ, 0xc0, !PT ;  /* 0x0000000208ff7812 */ /* 0x000fe4000784c0ff */
[----:B------:R-:W-:Y:S02]  /*0660*/  LOP3.LUT R9, R0, 0x18, R9, 0xf8, !PT ;  /* 0x0000001800097812 */ /* 0x000fe400078ef809 */
[----:B------:R-:W-:Y:S02]  /*0670*/  LOP3.LUT R8, R2, 0x38, R6, 0x78, !PT ;  /* 0x0000003802087812 */ /* 0x000fe400078e7806 */
[-C--:B------:R-:W-:Y:S01]  /*0680*/  LEA.HI R0, R7, R5.reuse, RZ, 0x2 ;  /* 0x0000000507007211 */ /* 0x080fe200078f10ff */
[----:B------:R-:W-:Y:S01]  /*0690*/  IMAD.SHL.U32 R7, R15, 0x2, RZ ;  /* 0x000000020f077824 */ /* 0x000fe200078e00ff */
[----:B------:R-:W-:-:S02]  /*06a0*/  LEA.HI R2, R14, R5, RZ, 0x1 ;  /* 0x000000050e027211 */ /* 0x000fc400078f08ff */
[----:B------:R-:W-:Y:S02]  /*06b0*/  LOP3.LUT R0, R0, 0xfffffffc, RZ, 0xc0, !PT ;  /* 0xfffffffc00007812 */ /* 0x000fe400078ec0ff */
[----:B------:R-:W-:Y:S02]  /*06c0*/  LOP3.LUT R2, R2, 0x3ffffe, RZ, 0xc0, !PT ;  /* 0x003ffffe02027812 */ /* 0x000fe400078ec0ff */
[C---:B------:R-:W-:Y:S01]  /*06d0*/  LOP3.LUT P4, RZ, R4.reuse, 0x4, RZ, 0xc0, !PT ;  /* 0x0000000404ff7812 */ /* 0x040fe2000788c0ff */
[C---:B------:R-:W-:Y:S01]  /*06e0*/  IMAD.IADD R6, R5.reuse, 0x1, -R0 ;  /* 0x0000000105067824 */ /* 0x040fe200078e0a00 */
[C---:B------:R-:W-:Y:S01]  /*06f0*/  LOP3.LUT P3, RZ, R4.reuse, 0x2, RZ, 0xc0, !PT ;  /* 0x0000000204ff7812 */ /* 0x040fe2000786c0ff */
[----:B------:R-:W-:Y:S01]  /*0700*/  IMAD.SHL.U32 R4, R4, 0x40, RZ ;  /* 0x0000004004047824 */ /* 0x000fe200078e00ff */
[----:B------:R-:W-:Y:S01]  /*0710*/  LOP3.LUT R10, R10, 0x18, R3, 0x78, !PT ;  /* 0x000000180a0a7812 */ /* 0x000fe200078e7803 */
[----:B------:R-:W-:Y:S01]  /*0720*/  IMAD.IADD R228, R5, 0x1, -R2 ;  /* 0x0000000105e47824 */ /* 0x000fe200078e0a02 */
[----:B------:R-:W-:Y:S01]  /*0730*/  LOP3.LUT R0, R13, 0x8, R17, 0xf8, !PT ;  /* 0x000000080d007812 */ /* 0x000fe200078ef811 */
[----:B------:R-:W-:Y:S01]  /*0740*/  IMAD.SHL.U32 R5, R5, 0x8, RZ ;  /* 0x0000000805057824 */ /* 0x000fe200078e00ff */
[----:B------:R-:W-:Y:S01]  /*0750*/  SHF.R.U32.HI R3, RZ, 0x3, R13 ;  /* 0x00000003ff037819 */ /* 0x000fe2000001160d */
[----:B------:R-:W-:Y:S01]  /*0760*/  IMAD R228, R228, 0x200, R8 ;  /* 0x00000200e4e47824 */ /* 0x000fe200078e0208 */
[----:B------:R-:W-:-:S02]  /*0770*/  LOP3.LUT R2, R4, 0x1c0, RZ, 0xc0, !PT ;  /* 0x000001c004027812 */ /* 0x000fc400078ec0ff */
[----:B------:R-:W-:Y:S01]  /*0780*/  LOP3.LUT R3, R0, 0x38, R3, 0x78, !PT ;  /* 0x0000003800037812 */ /* 0x000fe200078e7803 */
[----:B------:R-:W-:Y:S01]  /*0790*/  IMAD R0, R6, 0x200, R7 ;  /* 0x0000020006007824 */ /* 0x000fe200078e0207 */
[----:B------:R-:W-:Y:S02]  /*07a0*/  LOP3.LUT R5, R5, 0x38, RZ, 0xc0, !PT ;  /* 0x0000003805057812 */ /* 0x000fe400078ec0ff */
[----:B------:R-:W-:Y:S01]  /*07b0*/  SHF.R.U32.HI R4, RZ, 0x3, R2 ;  /* 0x00000003ff047819 */ /* 0x000fe20000011602 */
[----:B------:R-:W-:Y:S01]  /*07c0*/  IMAD.IADD R10, R0, 0x1, R10 ;  /* 0x00000001000a7824 */ /* 0x000fe200078e020a */
[----:B------:R-:W-:Y:S02]  /*07d0*/  LOP3.LUT R222, R222, 0xfffffe00, RZ, 0xc0, !PT ;  /* 0xfffffe00dede7812 */ /* 0x000fe400078ec0ff */
[CC--:B------:R-:W-:Y:S02]  /*07e0*/  LOP3.LUT R0, R4.reuse, R2.reuse, R5, 0x1e, !PT ;  /* 0x0000000204007212 */ /* 0x0c0fe400078e1e05 */
[----:B------:R-:W-:-:S02]  /*07f0*/  LOP3.LUT R7, R4, R2, R12, 0x1e, !PT ;  /* 0x0000000204077212 */ /* 0x000fc400078e1e0c */
[----:B------:R-:W-:Y:S01]  /*0800*/  LOP3.LUT R5, R4, R9, R2, 0x1e, !PT ;  /* 0x0000000904057212 */ /* 0x000fe200078e1e02 */
[----:B------:R-:W-:Y:S01]  /*0810*/  IMAD R2, R11, 0x1000, R222 ;  /* 0x000010000b027824 */ /* 0x000fe200078e02de */
[----:B------:R-:W-:Y:S02]  /*0820*/  SEL R221, R220, 0xffffffe0, !P0 ;  /* 0xffffffe0dcdd7807 */ /* 0x000fe40004000000 */
[----:B------:R-:W-:Y:S01]  /*0830*/  LEA R245, R10, UR4, 0x1 ;  /* 0x000000040af57c11 */ /* 0x000fe2000f8e08ff */
[----:B------:R-:W-:Y:S01]  /*0840*/  IMAD.IADD R229, R2, 0x1, R0 ;  /* 0x0000000102e57824 */ /* 0x000fe200078e0200 */
[----:B------:R-:W-:Y:S01]  /*0850*/  SHF.R.S32.HI R4, RZ, 0x2, R18 ;  /* 0x00000002ff047819 */ /* 0x000fe20000011412 */
[----:B------:R-:W-:Y:S01]  /*0860*/  IMAD.U32 R0, RZ, RZ, UR5 ;  /* 0x00000005ff007e24 */ /* 0x000fe2000f8e00ff */
[----:B------:R-:W-:Y:S01]  /*0870*/  USHF.R.S32.HI UR5, URZ, 0x1f, UR50 ;  /* 0x0000001f3f057899 */ /* 0x000fe20008011432 */
[----:B------:R-:W-:Y:S01]  /*0880*/  IMAD R2, R6, 0x400, R222 ;  /* 0x0000040006027824 */ /* 0x000fe200078e02de */
[----:B------:R-:W-:Y:S01]  /*0890*/  SEL R227, R223, 0xffffffc0, !P0 ;  /* 0xffffffc0dfe37807 */ /* 0x000fe20004000000 */
[----:B------:R-:W-:Y:S01]  /*08a0*/  IMAD.U32 R0, RZ, RZ, UR6 ;  /* 0x00000006ff007e24 */ /* 0x000fe2000f8e00ff */
[----:B------:R-:W-:Y:S01]  /*08b0*/  UIADD3 UR6, UR4, 0x10000, URZ ;  /* 0x0001000004067890 */ /* 0x000fe2000fffe03f */
[----:B------:R-:W-:Y:S01]  /*08c0*/  IMAD.IADD R2, R2, 0x1, R7 ;  /* 0x0000000102027824 */ /* 0x000fe200078e0207 */
[----:B------:R-:W-:Y:S01]  /*08d0*/  SEL R247, R247, 0x240, !P1 ;  /* 0x00000240f7f77807 */ /* 0x000fe20004800000 */
[----:B------:R-:W-:Y:S01]  /*08e0*/  IMAD.U32 R0, RZ, RZ, UR5 ;  /* 0x00000005ff007e24 */ /* 0x000fe2000f8e00ff */
[----:B------:R-:W-:Y:S01]  /*08f0*/  UIADD3 UR5, UR4, 0x14000, URZ ;  /* 0x0001400004057890 */ /* 0x000fe2000fffe03f */
[C---:B------:R-:W-:Y:S01]  /*0900*/  SEL R0, R220.reuse, 0xffffffe0, !P5 ;  /* 0xffffffe0dc007807 */ /* 0x040fe20006800000 */
[C---:B------:R-:W-:Y:S01]  /*0910*/  VIADD R246, R245.reuse, 0x10 ;  /* 0x00000010f5f67836 */ /* 0x040fe20000000000 */
[----:B------:R-:W-:Y:S01]  /*0920*/  SEL R220, R220, 0xffffffe0, !P3 ;  /* 0xffffffe0dcdc7807 */ /* 0x000fe20005800000 */
[----:B------:R-:W-:Y:S01]  /*0930*/  @P2 VIADD R246, R245, 0xfffffff0 ;  /* 0xfffffff0f5f62836 */ /* 0x000fe20000000000 */
[----:B------:R-:W-:Y:S01]  /*0940*/  LEA R2, R2, UR4, 0x1 ;  /* 0x0000000402027c11 */ /* 0x000fe2000f8e08ff */
[----:B------:R-:W-:Y:S01]  /*0950*/  IMAD R249, R6, 0x10, R4 ;  /* 0x0000001006f97824 */ /* 0x000fe200078e0204 */
[----:B------:R-:W-:Y:S01]  /*0960*/  LEA R228, R228, UR5, 0x1 ;  /* 0x00000005e4e47c11 */ /* 0x000fe2000f8e08ff */
[----:B------:R-:W-:Y:S01]  /*0970*/  IMAD.U32 R4, RZ, RZ, UR10 ;  /* 0x0000000aff047e24 */ /* 0x000fe2000f8e00ff */
[----:B------:R-:W-:Y:S01]  /*0980*/  LEA R226, R230, UR5, 0x1 ;  /* 0x00000005e6e27c11 */ /* 0x000fe2000f8e08ff */
[----:B------:R-:W-:Y:S01]  /*0990*/  IMAD.IADD R220, R2, 0x1, R220 ;  /* 0x0000000102dc7824 */ /* 0x000fe200078e02dc */
[----:B------:R-:W-:Y:S01]  /*09a0*/  SEL R223, R223, 0xffffffc0, !P4 ;  /* 0xffffffc0dfdf7807 */ /* 0x000fe20006000000 */
[----:B------:R-:W-:Y:S01]  /*09b0*/  VIADD R231, R228, 0x20 ;  /* 0x00000020e4e77836 */ /* 0x000fe20000000000 */
[----:B------:R-:W-:Y:S01]  /*09c0*/  LEA R3, R3, UR4, 0x1 ;  /* 0x0000000403037c11 */ /* 0x000fe2000f8e08ff */
[----:B------:R-:W-:Y:S01]  /*09d0*/  IMAD.IADD R225, R226, 0x1, R0 ;  /* 0x00000001e2e17824 */ /* 0x000fe200078e0200 */
[----:B------:R-:W-:Y:S01]  /*09e0*/  LOP3.LUT R222, R5, R222, RZ, 0xfc, !PT ;  /* 0x000000de05de7212 */ /* 0x000fe200078efcff */
[----:B------:R-:W-:Y:S01]  /*09f0*/  @P6 VIADD R231, R228, 0xffffffe0 ;  /* 0xffffffe0e4e76836 */ /* 0x000fe20000000000 */
[----:B------:R-:W-:Y:S01]  /*0a00*/  LEA R233, R233, UR4, 0x1 ;  /* 0x00000004e9e97c11 */ /* 0x000fe2000f8e08ff */
[----:B------:R-:W-:Y:S01]  /*0a10*/  IMAD.IADD R226, R226, 0x1, R227 ;  /* 0x00000001e2e27824 */ /* 0x000fe200078e02e3 */
[----:B------:R-:W-:Y:S01]  /*0a20*/  LEA R222, R222, UR6, 0x1 ;  /* 0x00000006dede7c11 */ /* 0x000fe2000f8e08ff */
[----:B------:R-:W-:-:S02]  /*0a30*/  IMAD.IADD R248, R245, 0x1, R247 ;  /* 0x00000001f5f87824 */ /* 0x000fc400078e02f7 */
[----:B------:R-:W-:Y:S02]  /*0a40*/  IMAD.IADD R224, R2, 0x1, R223 ;  /* 0x0000000102e07824 */ /* 0x000fe400078e02df */
[----:B------:R-:W-:Y:S02]  /*0a50*/  IMAD.U32 R4, RZ, RZ, UR7 ;  /* 0x00000007ff047e24 */ /* 0x000fe4000f8e00ff */
[----:B------:R-:W-:Y:S02]  /*0a60*/  IMAD.IADD R227, R225, 0x1, R227 ;  /* 0x00000001e1e37824 */ /* 0x000fe400078e02e3 */
[----:B------:R-:W-:Y:S02]  /*0a70*/  IMAD.IADD R221, R221, 0x1, R3 ;  /* 0x00000001dddd7824 */ /* 0x000fe400078e0203 */
[----:B------:R-:W-:Y:S02]  /*0a80*/  IMAD.IADD R247, R247, 0x1, R246 ;  /* 0x00000001f7f77824 */ /* 0x000fe400078e02f6 */
[----:B------:R-:W-:-:S02]  /*0a90*/  VIADD R232, R231, 0x800 ;  /* 0x00000800e7e87836 */ /* 0x000fc40000000000 */
[----:B------:R-:W-:-:S07]  /*0aa0*/  IMAD.IADD R223, R220, 0x1, R223 ;  /* 0x00000001dcdf7824 */ /* 0x000fce00078e02df */
.L_x_108:
        /* <DEDUP_REMOVED lines=40> */
[----:B------:R-:W-:Y:S01]  /*0d30*/  @!UP3 ULDC.64 UR6, c[0x0][0x318] ;  /* 0x0000c6000006bab9 */ /* 0x000fe20000000a00 */
[----:B------:R-:W-:Y:S01]  /*0d40*/  IMAD.U32 R5, RZ, RZ, UR5 ;  /* 0x00000005ff057e24 */ /* 0x000fe2000f8e00ff */
[----:B------:R-:W-:Y:S01]  /*0d50*/  @!UP3 UISETP.NE.U32.AND UP0, UPT, UR6, URZ, UPT ;  /* 0x0000003f0600b28c */ /* 0x000fe2000bf05070 */
[----:B------:R-:W-:Y:S01]  /*0d60*/  UMOV UR24, URZ ;  /* 0x0000003f00187c82 */ /* 0x000fe20008000000 */
[----:B------:R-:W-:-:S02]  /*0d70*/  @!UP3 ULDC UR5, c[0x0][0x2cc] ;  /* 0x0000b3000005bab9 */ /* 0x000fc40000000800 */
[----:B------:R-:W5:Y:S01]  /*0d80*/  @!P3 LDG.E R6, desc[UR8][R4.64] ;  /* 0x000000080406b981 */ /* 0x000f62000c1e1900 */
[----:B------:R-:W-:Y:S01]  /*0d90*/  UMOV UR6, 0xffffffff ;  /* 0xffffffff00067882 */ /* 0x000fe20000000000 */
[----:B------:R-:W-:Y:S01]  /*0da0*/  @!UP3 UISETP.NE.AND.EX UP0, UPT, UR7, URZ, UPT, UP0 ;  /* 0x0000003f0700b28c */ /* 0x000fe2000bf05300 */
[----:B------:R-:W-:Y:S01]  /*0db0*/  UMOV UR31, 0xffffffff ;  /* 0xffffffff001f7882 */ /* 0x000fe20000000000 */
[----:B------:R-:W-:Y:S02]  /*0dc0*/  USHF.L.U32 UR25, UR30, 0x5, URZ ;  /* 0x000000051e197899 */ /* 0x000fe4000800063f */
[----:B------:R-:W-:Y:S01]  /*0dd0*/  @!UP3 USEL UR10, UR5, URZ, UP0 ;  /* 0x0000003f050ab287 */ /* 0x000fe20008000000 */
[----:B------:R-:W-:Y:S01]  /*0de0*/  ULDC UR7, c[0x0][0x2c8] ;  /* 0x0000b20000077ab9 */ /* 0x000fe20000000800 */
[----:B--2---:R-:W-:Y:S02]  /*0df0*/  @P2 R2UR UR24, R9 ;  /* 0x00000000091822ca */ /* 0x004fe400000e0000 */
[----:B---3--:R-:W-:-:S02]  /*0e00*/  @P1 R2UR UR11, R7 ;  /* 0x00000000070b12ca */ /* 0x008fc400000e0000 */
        /* <DEDUP_REMOVED lines=13> */
.L_x_74:
[----:B------:R-:W-:Y:S02]  /*0ee0*/  @!UP3 UIADD3 UR5, UR10, UR7, -UR24 ;  /* 0x000000070a05b290 */ /* 0x000fe4000fffe818 */
[----:B------:R-:W-:Y:S02]  /*0ef0*/  @UP2 UIADD3 UR7, UR12, -UR6, URZ ;  /* 0x800000060c072290 */ /* 0x000fe4000fffe03f */
[----:B------:R-:W-:-:S05]  /*0f00*/  UISETP.GT.AND UP0, UPT, UR5, UR25, UPT ;  /* 0x000000190500728c */ /* 0x000fca000bf04270 */
[----:B------:R-:W-:Y:S01]  /*0f10*/  @!UP2 ULDC UR7, c[0x0][0x2c4] ;  /* 0x0000b1000007aab9 */ /* 0x000fe20000000800 */
[----:B------:R-:W-:-:S13]  /*0f20*/  PLOP3.LUT P0, PT, PT, PT, UP0, 0x80, 0x0 ;  /* 0x000000000000781c */ /* 0x000fda0003f0f008 */
[----:B------:R-:W-:Y:S05]  /*0f30*/  @!P0 BRA `(.L_x_75) ;  /* 0x0000006c008c8947 */ /* 0x000fea0003800000 */
[----:B------:R-:W1:Y:S01]  /*0f40*/  LDC R8, c[0x0][0x278] ;  /* 0x00009e00ff087b82 */ /* 0x000e620000000800 */
[----:B------:R-:W-:Y:S01]  /*0f50*/  UIADD3 UR52, UR7, 0x20, UR25 ;  /* 0x0000002007347890 */ /* 0x000fe2000fffe019 */
[----:B------:R-:W-:Y:S01]  /*0f60*/  IABS R6, UR56 ;  /* 0x0000003800067c13 */ /* 0x000fe20008000000 */
[----:B------:R-:W-:Y:S01]  /*0f70*/  ULDC.U8 UR32, c[0x0][0x3d8] ;  /* 0x0000f60000207ab9 */ /* 0x000fe20000000000 */
[----:B------:R-:W-:Y:S01]  /*0f80*/  ULDC UR21, c[0x0][0x394] ;  /* 0x0000e50000157ab9 */ /* 0x000fe20000000800 */
[----:B------:R-:W-:Y:S02]  /*0f90*/  USHF.L.U32 UR14, UR50, 0x7, URZ ;  /* 0x00000007320e7899 */ /* 0x000fe4000800063f */
[----:B------:R-:W-:Y:S02]  /*0fa0*/  UISETP.NE.AND UP3, UPT, UR32, URZ, UPT ;  /* 0x0000003f2000728c */ /* 0x000fe4000bf65270 */
[----:B------:R-:W-:Y:S01]  /*0fb0*/  UIADD3 UR21, UR52, UR21, -UR5 ;  /* 0x0000001534157290 */ /* 0x000fe2000fffe805 */
[----:B------:R-:W-:Y:S01]  /*0fc0*/  ULDC.64 UR10, c[0x0][0x228] ;  /* 0x00008a00000a7ab9 */ /* 0x000fe20000000a00 */
[----:B------:R-:W-:Y:S01]  /*0fd0*/  ULDC.64 UR28, c[0x0][0x240] ;  /* 0x00009000001c7ab9 */ /* 0x000fe20000000a00 */
[----:B------:R-:W-:-:S02]  /*0fe0*/  UISETP.NE.AND UP1, UPT, UR6, -0x1, UPT ;  /* 0xffffffff0600788c */ /* 0x000fc4000bf25270 */
[----:B------:R-:W-:Y:S02]  /*0ff0*/  USEL UR53, UR14, URZ, UP2 ;  /* 0x0000003f0e357287 */ /* 0x000fe40009000000 */
[----:B------:R-:W-:Y:S02]  /*1000*/  UIMAD.WIDE.U32 UR16, UR50, UR10, URZ ;  /* 0x0000000a321072a5 */ /* 0x000fe4000f8e003f */
[----:B------:R-:W-:Y:S02]  /*1010*/  UIMAD.WIDE.U32 UR14, UR6, UR28, URZ ;  /* 0x0000001c060e72a5 */ /* 0x000fe4000f8e003f */
[----:B------:R-:W-:Y:S02]  /*1020*/  UIMAD UR12, UR57, UR10, URZ ;  /* 0x0000000a390c72a4 */ /* 0x000fe4000f8e023f */
[----:B------:R-:W-:Y:S01]  /*1030*/  UIADD3 UR21, UR21, 0x3f, URZ ;  /* 0x0000003f15157890 */ /* 0x000fe2000fffe03f */
[----:B-1----:R-:W-:Y:S01]  /*1040*/  IABS R7, R8 ;  /* 0x0000000800077213 */ /* 0x002fe20000000000 */
[----:B------:R-:W-:Y:S01]  /*1050*/  ULDC UR38, c[0x0][0x2c4] ;  /* 0x0000b10000267ab9 */ /* 0x000fe20000000800 */
[----:B------:R-:W-:-:S02]  /*1060*/  USEL UR45, UR16, UR14, !UP1 ;  /* 0x0000000e102d7287 */ /* 0x000fc4000c800000 */
[----:B------:R-:W1:Y:S01]  /*1070*/  I2F.RP R4, R7 ;  /* 0x0000000700047306 */ /* 0x000e620000209400 */
[----:B------:R-:W-:Y:S02]  /*1080*/  UIMAD UR27, UR50, UR11, UR12 ;  /* 0x0000000b321b72a4 */ /* 0x000fe4000f8e020c */
[----:B------:R-:W-:Y:S02]  /*1090*/  USHF.R.S32.HI UR14, URZ, 0x1f, UR21 ;  /* 0x0000001f3f0e7899 */ /* 0x000fe40008011415 */
[----:B------:R-:W-:Y:S02]  /*10a0*/  UIMAD UR23, UR6, UR29, URZ ;  /* 0x0000001d061772a4 */ /* 0x000fe4000f8e023f */
[----:B------:R-:W-:Y:S02]  /*10b0*/  @UP3 UIMAD UR16, UR50, UR38, URZ ;  /* 0x00000026321032a4 */ /* 0x000fe4000f8e023f */
[----:B------:R-:W-:Y:S01]  /*10c0*/  UISETP.NE.AND UP0, UPT, UR31, -0x1, UPT ;  /* 0xffffffff1f00788c */ /* 0x000fe2000bf05270 */
[----:B------:R-:W-:Y:S01]  /*10d0*/  ULDC UR58, c[0x0][0x2d4] ;  /* 0x0000b500003a7ab9 */ /* 0x000fe20000000800 */
[----:B------:R-:W-:-:S02]  /*10e0*/  UIADD3 UR39, UR17, UR27, URZ ;  /* 0x0000001b11277290 */ /* 0x000fc4000fffe03f */
[----:B------:R-:W-:Y:S01]  /*10f0*/  @UP1 UIADD3 UR39, UR15, UR23, URZ ;  /* 0x000000170f271290 */ /* 0x000fe2000fffe03f */
[----:B-1----:R-:W1:Y:S01]  /*1100*/  MUFU.RCP R4, R4 ;  /* 0x0000000400047308 */ /* 0x002e620000001000 */
[----:B------:R-:W-:Y:S01]  /*1110*/  @UP3 USEL UR16, UR16, UR6, !UP1 ;  /* 0x0000000610103287 */ /* 0x000fe2000c800000 */
[----:B------:R-:W-:Y:S01]  /*1120*/  PLOP3.LUT P1, PT, PT, PT, UP0, 0x40, 0x0 ;  /* 0x000000000000781c */ /* 0x000fe20003f2e808 */
[----:B------:R-:W-:Y:S01]  /*1130*/  @UP1 ULDC.64 UR12, c[0x0][0x420] ;  /* 0x00010800000c1ab9 */ /* 0x000fe20000000a00 */
[----:B------:R-:W-:Y:S01]  /*1140*/  UIADD3 UR18, UR7, 0x3f, URZ ;  /* 0x0000003f07127890 */ /* 0x000fe2000fffe03f */
[----:B------:R-:W-:Y:S01]  /*1150*/  PLOP3.LUT P0, PT, PT, PT, UP0, 0x40, 0x0 ;  /* 0x000000000000781c */ /* 0x000fe20003f0e808 */
[----:B------:R-:W-:Y:S02]  /*1160*/  USHF.R.S32.HI UR37, URZ, 0x1f, UR58 ;  /* 0x0000001f3f257899 */ /* 0x000fe4000801143a */
[----:B------:R-:W-:Y:S01]  /*1170*/  ULEA.HI UR23, UR14, UR21, URZ, 0x6 ;  /* 0x000000150e177291 */ /* 0x000fe2000f8f303f */
[----:B------:R-:W-:-:S02]  /*1180*/  @!UP1 ULDC.64 UR10, c[0x0][0x418] ;  /* 0x00010600000a9ab9 */ /* 0x000fc40000000a00 */
[----:B------:R-:W-:Y:S01]  /*1190*/  @UP3 ULDC UR14, c[0x0][0x2e4] ;  /* 0x0000b900000e3ab9 */ /* 0x000fe20000000800 */
[----:B------:R-:W-:Y:S02]  /*11a0*/  @UP1 UIMAD.WIDE.U32 UR48, UR6, UR12, URZ ;  /* 0x0000000c063012a5 */ /* 0x000fe4000f8e003f */
[----:B------:R-:W-:Y:S02]  /*11b0*/  @!UP1 UIMAD UR12, UR57, UR10, URZ ;  /* 0x0000000a390c92a4 */ /* 0x000fe4000f8e023f */
[----:B------:R-:W-:Y:S01]  /*11c0*/  @UP3 UIMAD UR51, UR56, UR14, UR16 ;  /* 0x0000000e383332a4 */ /* 0x000fe2000f8e0210 */
[----:B-1----:R-:W-:Y:S01]  /*11d0*/  VIADD R4, R4, 0xffffffe ;  /* 0x0ffffffe04047836 */ /* 0x002fe20000000000 */
[----:B------:R-:W-:Y:S02]  /*11e0*/  USHF.R.S32.HI UR22, URZ, 0x1f, UR18 ;  /* 0x0000001f3f167899 */ /* 0x000fe40008011412 */
[----:B------:R-:W-:Y:S01]  /*11f0*/  UIMAD UR14, UR37, UR50, URZ ;  /* 0x00000032250e72a4 */ /* 0x000fe2000f8e023f */
[----:B------:R-:W1:Y:S01]  /*1200*/  F2I.FTZ.U32.TRUNC.NTZ R5, R4 ;  /* 0x0000000400057305 */ /* 0x000e62000021f000 */
[----:B------:R-:W-:Y:S01]  /*1210*/  ULDC UR61, c[0x0][0x2dc] ;  /* 0x0000b700003d7ab9 */ /* 0x000fe20000000800 */
[----:B------:R-:W-:Y:S01]  /*1220*/  ULDC UR60, c[0x0][0x270] ;  /* 0x00009c00003c7ab9 */ /* 0x000fe20000000800 */
[----:B------:R-:W-:-:S02]  /*1230*/  USHF.L.U64.HI UR19, UR50, 0x7, UR57 ;  /* 0x0000000732137899 */ /* 0x000fc40008010239 */
[----:B------:R-:W-:Y:S02]  /*1240*/  @UP1 UIMAD UR40, UR6, UR13, UR49 ;  /* 0x0000000d062812a4 */ /* 0x000fe4000f8e0231 */
[----:B------:R-:W-:Y:S02]  /*1250*/  @!UP1 UIMAD.WIDE.U32 UR46, UR50, UR10, URZ ;  /* 0x0000000a322e92a5 */ /* 0x000fe4000f8e003f */
[----:B------:R-:W-:Y:S02]  /*1260*/  @!UP1 UIMAD UR55, UR50, UR11, UR12 ;  /* 0x0000000b323792a4 */ /* 0x000fe4000f8e020c */
[----:B------:R-:W-:Y:S02]  /*1270*/  @UP0 UIADD3 UR20, UR24, UR31, URZ ;  /* 0x0000001f18140290 */ /* 0x000fe4000fffe03f */
[----:B------:R-:W-:Y:S01]  /*1280*/  UIMAD.WIDE UR10, UR61, UR60, URZ ;  /* 0x0000003c3d0a72a5 */ /* 0x000fe2000f8e023f */
[----:B-1----:R-:W-:Y:S01]  /*1290*/  IADD3 R0, RZ, -R5, RZ ;  /* 0x80000005ff007210 */ /* 0x002fe20007ffe0ff */
[----:B------:R-:W-:Y:S01]  /*12a0*/  IMAD.MOV.U32 R4, RZ, RZ, RZ ;  /* 0x000000ffff047224 */ /* 0x000fe200078e00ff */
[----:B------:R-:W-:-:S02]  /*12b0*/  UIMAD.WIDE.U32 UR12, UR50, UR58, URZ ;  /* 0x0000003a320c72a5 */ /* 0x000fc4000f8e003f */
[----:B------:R-:W-:Y:S01]  /*12c0*/  ULEA.HI UR36, UR22, UR18, URZ, 0x6 ;  /* 0x0000001216247291 */ /* 0x000fe2000f8f303f */
[----:B------:R-:W-:Y:S01]  /*12d0*/  IMAD R0, R0, R7, RZ ;  /* 0x0000000700007224 */ /* 0x000fe200078e02ff */
[----:B------:R-:W-:Y:S01]  /*12e0*/  UIMAD UR14, UR57, UR58, UR14 ;  /* 0x0000003a390e72a4 */ /* 0x000fe2000f8e020e */
[----:B------:R-:W-:Y:S01]  /*12f0*/  @UP0 ULDC.64 UR34, c[0x0][0x248] ;  /* 0x0000920000220ab9 */ /* 0x000fe20000000a00 */
[----:B------:R-:W-:Y:S01]  /*1300*/  USEL UR54, UR19, URZ, UP2 ;  /* 0x0000003f13367287 */ /* 0x000fe20009000000 */
[----:B------:R-:W-:Y:S01]  /*1310*/  IMAD.HI.U32 R0, R5, R0, R4 ;  /* 0x0000000005007227 */ /* 0x000fe200078e0004 */
[----:B------:R-:W-:Y:S01]  /*1320*/  @UP0 UIMAD.WIDE.U32 UR18, UR20, UR34, URZ ;  /* 0x00000022141202a5 */ /* 0x000fe2000f8e003f */
[----:B------:R-:W-:Y:S01]  /*1330*/  MOV R4, R6 ;  /* 0x0000000600047202 */ /* 0x000fe20000000f00 */
[----:B------:R-:W-:Y:S02]  /*1340*/  @!UP3 UIMAD UR15, UR50, UR60, UR56 ;  /* 0x0000003c320fb2a4 */ /* 0x000fe4000f8e0238 */
[----:B------:R-:W-:-:S02]  /*1350*/  @UP0 UIMAD UR27, UR20, UR35, URZ ;  /* 0x00000023141b02a4 */ /* 0x000fc4000f8e023f */
[----:B------:R-:W-:Y:S01]  /*1360*/  UIMAD UR22, UR11, UR12, URZ ;  /* 0x0000000c0b1672a4 */ /* 0x000fe2000f8e023f */
[----:B------:R-:W-:Y:S01]  /*1370*/  IMAD.HI.U32 R0, R0, R4, RZ ;  /* 0x0000000400007227 */ /* 0x000fe200078e00ff */
[----:B------:R-:W-:Y:S02]  /*1380*/  USHF.R.S32.HI UR21, URZ, 0x6, UR36 ;  /* 0x000000063f157899 */ /* 0x000fe40008011424 */
[----:B------:R-:W-:Y:S01]  /*1390*/  USHF.R.S32.HI UR20, URZ, 0x6, UR23 ;  /* 0x000000063f147899 */ /* 0x000fe20008011417 */
[----:B------:R-:W-:Y:S01]  /*13a0*/  IMAD.MOV R5, RZ, RZ, -R0 ;  /* 0x000000ffff057224 */ /* 0x000fe200078e0a00 */
[----:B------:R-:W-:Y:S02]  /*13b0*/  UIADD3 UR13, UR13, UR14, URZ ;  /* 0x0000000e0d0d7290 */ /* 0x000fe4000fffe03f */
[----:B------:R-:W-:Y:S01]  /*13c0*/  @UP0 UIADD3 UR26, UR24, UR31, URZ ;  /* 0x0000001f181a0290 */ /* 0x000fe2000fffe03f */
[----:B------:R-:W-:Y:S01]  /*13d0*/  IMAD R4, R7, R5, R4 ;  /* 0x0000000507047224 */ /* 0x000fe200078e0204 */
[----:B------:R-:W-:-:S02]  /*13e0*/  @!UP3 UIMAD UR51, UR15, UR38, URZ ;  /* 0x000000260f33b2a4 */ /* 0x000fc4000f8e023f */
[----:B------:R-:W-:Y:S02]  /*13f0*/  UIMAD.WIDE.U32 UR14, UR10, UR12, URZ ;  /* 0x0000000c0a0e72a5 */ /* 0x000fe4000f8e003f */
[----:B------:R-:W-:Y:S01]  /*1400*/  UISETP.LT.AND UP2, UPT, UR21, UR20, UPT ;  /* 0x000000141500728c */ /* 0x000fe2000bf41270 */
[----:B------:R-:W-:Y:S01]  /*1410*/  ISETP.GT.U32.AND P2, PT, R7, R4, PT ;  /* 0x000000040700720c */ /* 0x000fe20003f44070 */
[----:B------:R-:W-:Y:S01]  /*1420*/  UIMAD UR22, UR10, UR13, UR22 ;  /* 0x0000000d0a1672a4 */ /* 0x000fe2000f8e0216 */
[----:B------:R-:W-:Y:S01]  /*1430*/  @UP0 ULDC.64 UR32, c[0x0][0x250] ;  /* 0x0000940000200ab9 */ /* 0x000fe20000000a00 */
[----:B------:R-:W-:Y:S02]  /*1440*/  UIMAD.WIDE.U32 UR12, UR10, UR6, URZ ;  /* 0x000000060a0c72a5 */ /* 0x000fe4000f8e003f */
[----:B------:R-:W-:Y:S02]  /*1450*/  @UP0 UIMAD.WIDE.U32 UR16, UR26, UR32, URZ ;  /* 0x000000201a1002a5 */ /* 0x000fe4000f8e003f */
[----:B------:R-:W-:-:S02]  /*1460*/  USEL UR44, UR21, UR20, UP2 ;  /* 0x00000014152c7287 */ /* 0x000fc40009000000 */
[----:B------:R-:W-:Y:S02]  /*1470*/  @UP0 UIMAD UR20, UR26, UR33, URZ ;  /* 0x000000211a1402a4 */ /* 0x000fe4000f8e023f */
[----:B------:R-:W-:Y:S02]  /*1480*/  USEL UR36, UR14, UR12, !UP1 ;  /* 0x0000000c0e247287 */ /* 0x000fe4000c800000 */
[----:B------:R-:W-:Y:S02]  /*1490*/  UIMAD UR12, UR11, UR6, URZ ;  /* 0x000000060b0c72a4 */ /* 0x000fe4000f8e023f */
[----:B------:R-:W-:Y:S02]  /*14a0*/  UIADD3 UR26, UR15, UR22, URZ ;  /* 0x000000160f1a7290 */ /* 0x000fe4000fffe03f */
[----:B------:R-:W-:Y:S02]  /*14b0*/  @UP0 UIADD3 UR42, UR17, UR20, URZ ;  /* 0x00000014112a0290 */ /* 0x000fe4000fffe03f */
[----:B------:R-:W-:-:S02]  /*14c0*/  @UP1 UIADD3 UR26, UR13, UR12, URZ ;  /* 0x0000000c0d1a1290 */ /* 0x000fc4000fffe03f */
[----:B------:R-:W-:Y:S02]  /*14d0*/  ULEA UR20, UR44, 0xffffffc0, 0x6 ;  /* 0xffffffc02c147891 */ /* 0x000fe4000f8e303f */
[----:B------:R-:W-:Y:S01]  /*14e0*/  @UP0 UIADD3 UR43, UR19, UR27, URZ ;  /* 0x0000001b132b0290 */ /* 0x000fe2000fffe03f */
[----:B------:R-:W-:Y:S01]  /*14f0*/  @UP0 UMOV UR41, UR18 ;  /* 0x0000001200290c82 */ /* 0x000fe20008000000 */
[----:B------:R-:W-:Y:S01]  /*1500*/  ULDC.64 UR22, c[0x0][0x488] ;  /* 0x0001220000167ab9 */ /* 0x000fe20000000a00 */
[----:B------:R-:W-:Y:S01]  /*1510*/  @UP0 UMOV UR38, UR16 ;  /* 0x0000001000260c82 */ /* 0x000fe20008000000 */
[----:B------:R-:W-:Y:S08]  /*1520*/  @!P1 BRA `(.L_x_76) ;  /* 0x0000000000309947 */ /* 0x000ff00003800000 */
        /* <DEDUP_REMOVED lines=12> */
.L_x_76:
[----:B------:R-:W-:Y:S05]  /*15f0*/  @!P0 BRA `(.L_x_77) ;  /* 0x0000000000308947 */ /* 0x000fea0003800000 */
        /* <DEDUP_REMOVED lines=12> */
.L_x_77:
[----:B------:R-:W-:Y:S01]  /*16c0*/  @!P2 IMAD.IADD R4, R4, 0x1, -R7 ;  /* 0x000000010404a824 */ /* 0x000fe200078e0a07 */
[----:B------:R-:W1:Y:S01]  /*16d0*/  S2UR UR16, SR_CTAID.X ;  /* 0x00000000001079c3 */ /* 0x000e620000002500 */
[----:B------:R-:W-:Y:S01]  /*16e0*/  @!P2 VIADD R0, R0, 0x1 ;  /* 0x000000010000a836 */ /* 0x000fe20000000000 */
[----:B------:R-:W-:Y:S01]  /*16f0*/  ISETP.NE.AND P2, PT, R8, RZ, PT ;  /* 0x000000ff0800720c */ /* 0x000fe20003f45270 */
[----:B------:R-:W-:Y:S01]  /*1700*/  USHF.R.S32.HI UR18, URZ, 0x1f, UR20 ;  /* 0x0000001f3f127899 */ /* 0x000fe20008011414 */
[----:B------:R-:W-:Y:S01]  /*1710*/  ISETP.GE.U32.AND P1, PT, R4, R7, PT ;  /* 0x000000070400720c */ /* 0x000fe20003f26070 */
[----:B------:R-:W-:Y:S01]  /*1720*/  UIADD3 UR14, UP2, UR20, UR53, URZ ;  /* 0x00000035140e7290 */ /* 0x000fe2000ff5e03f */
[----:B------:R-:W-:Y:S01]  /*1730*/  LOP3.LUT R4, R8, UR56, RZ, 0x3c, !PT ;  /* 0x0000003808047c12 */ /* 0x000fe2000f8e3cff */
[----:B------:R-:W-:Y:S01]  /*1740*/  ULDC.U8 UR17, c[0x0][0x480] ;  /* 0x0001200000117ab9 */ /* 0x000fe20000000000 */
[----:B------:R-:W-:Y:S01]  /*1750*/  @UP1 UMOV UR19, UR48 ;  /* 0x0000003000131c82 */ /* 0x000fe20008000000 */
[----:B------:R-:W-:Y:S01]  /*1760*/  UIADD3.X UR15, UR18, UR54, URZ, UP2, !UPT ;  /* 0x00000036120f7290 */ /* 0x000fe200097fe43f */
[----:B------:R-:W-:Y:S01]  /*1770*/  ISETP.GE.AND P0, PT, R4, RZ, PT ;  /* 0x000000ff0400720c */ /* 0x000fe20003f06270 */
[----:B------:R-:W-:-:S02]  /*1780*/  UIMAD UR11, UR11, UR14, URZ ;  /* 0x0000000e0b0b72a4 */ /* 0x000fc4000f8e023f */
[----:B------:R-:W-:Y:S02]  /*1790*/  UISETP.NE.AND UP2, UPT, UR17, URZ, UPT ;  /* 0x0000003f1100728c */ /* 0x000fe4000bf45270 */
[----:B------:R-:W-:Y:S02]  /*17a0*/  UIMAD UR15, UR10, UR15, UR11 ;  /* 0x0000000f0a0f72a4 */ /* 0x000fe4000f8e020b */
[----:B------:R-:W-:Y:S01]  /*17b0*/  @P1 VIADD R0, R0, 0x1 ;  /* 0x0000000100001836 */ /* 0x000fe20000000000 */
[----:B------:R-:W-:Y:S02]  /*17c0*/  UIMAD.WIDE.U32 UR10, UR10, UR14, URZ ;  /* 0x0000000e0a0a72a5 */ /* 0x000fe4000f8e003f */
[----:B------:R-:W-:Y:S01]  /*17d0*/  @!UP1 UIADD3 UR40, UR47, UR55, URZ ;  /* 0x000000372f289290 */ /* 0x000fe2000fffe03f */
[----:B------:R-:W-:Y:S01]  /*17e0*/  IMAD.MOV.U32 R23, RZ, RZ, R0 ;  /* 0x000000ffff177224 */ /* 0x000fe200078e0000 */
[----:B------:R-:W-:Y:S02]  /*17f0*/  UIADD3 UR15, UR11, UR15, URZ ;  /* 0x0000000f0b0f7290 */ /* 0x000fe4000fffe03f */
[----:B-1----:R-:W-:Y:S01]  /*1800*/  UIMAD.WIDE.U32 UR12, UR16, UR22, URZ ;  /* 0x00000016100c72a5 */ /* 0x002fe2000f8e003f */
[----:B------:R-:W-:Y:S01]  /*1810*/  @!P0 IMAD.MOV R23, RZ, RZ, -R23 ;  /* 0x000000ffff178224 */ /* 0x000fe200078e0a17 */
[----:B------:R-:W-:Y:S01]  /*1820*/  PLOP3.LUT P0, PT, PT, PT, UP3, 0x80, 0x0 ;  /* 0x000000000000781c */ /* 0x000fe20003f0f038 */
[----:B------:R-:W-:Y:S01]  /*1830*/  @!UP1 UMOV UR19, UR46 ;  /* 0x0000002e00139c82 */ /* 0x000fe20008000000 */
[----:B------:R-:W-:Y:S01]  /*1840*/  UIMAD UR16, UR16, UR23, UR13 ;  /* 0x00000017101072a4 */ /* 0x000fe2000f8e020d */
[----:B------:R-:W-:Y:S01]  /*1850*/  @!P2 LOP3.LUT R23, RZ, R8, RZ, 0x33, !PT ;  /* 0x00000008ff17a212 */ /* 0x000fe200078e33ff */
[----:B------:R-:W-:-:S02]  /*1860*/  UIMAD UR13, UR56, UR61, URZ ;  /* 0x0000003d380d72a4 */ /* 0x000fc4000f8e023f */
[----:B------:R-:W-:Y:S01]  /*1870*/  USEL UR14, UR12, URZ, UP2 ;  /* 0x0000003f0c0e7287 */ /* 0x000fe20009000000 */
[----:B------:R-:W-:Y:S01]  /*1880*/  SHF.R.S32.HI R38, RZ, 0x1f, R23 ;  /* 0x0000001fff267819 */ /* 0x000fe20000011417 */
[----:B------:R-:W-:Y:S02]  /*1890*/  USHF.R.S32.HI UR21, URZ, 0x1f, UR13 ;  /* 0x0000001f3f157899 */ /* 0x000fe4000801140d */
[----:B------:R-:W-:-:S03]  /*18a0*/  USEL UR17, UR16, URZ, UP2 ;  /* 0x0000003f10117287 */ /* 0x000fc60009000000 */
[----:B------:R-:W-:Y:S09]  /*18b0*/  @!P0 BRA `(.L_x_78) ;  /* 0x00000000001c8947 */ /* 0x000ff20003800000 */
[----:B------:R-:W-:Y:S01]  /*18c0*/  @!UP1 UIMAD UR6, UR50, UR58, URZ ;  /* 0x0000003a320692a4 */ /* 0x000fe2000f8e023f */
[----:B------:R-:W-:Y:S01]  /*18d0*/  ULDC UR16, c[0x0][0x2c0] ;  /* 0x0000b00000107ab9 */ /* 0x000fe20000000800 */
[----:B------:R-:W-:Y:S02]  /*18e0*/  ULDC UR12, c[0x0][0x2e4] ;  /* 0x0000b900000c7ab9 */ /* 0x000fe40000000800 */
[----:B------:R-:W-:Y:S02]  /*18f0*/  ULEA UR6, UR50, UR6, 0x7 ;  /* 0x0000000632067291 */ /* 0x000fe4000f8e383f */
[----:B------:R-:W-:-:S04]  /*1900*/  ULEA UR12, UR16, UR12, 0x7 ;  /* 0x0000000c100c7291 */ /* 0x000fc8000f8e383f */
[----:B------:R-:W-:Y:S01]  /*1910*/  UIMAD UR6, UR12, UR56, UR6 ;  /* 0x000000380c0672a4 */ /* 0x000fe2000f8e0206 */
[----:B------:R-:W-:Y:S11]  /*1920*/  BRA `(.L_x_79) ;  /* 0x0000000000087947 */ /* 0x000ff60003800000 */
.L_x_78:
[----:B------:R-:W-:-:S04]  /*1930*/  UIMAD UR6, UR50, UR60, UR56 ;  /* 0x0000003c320672a4 */ /* 0x000fc8000f8e0238 */
[----:B------:R-:W-:-:S12]  /*1940*/  UIMAD UR6, UR6, UR58, URZ ;  /* 0x0000003a060672a4 */ /* 0x000fd8000f8e023f */
.L_x_79:
[----:B------:R-:W1:Y:S01]  /*1950*/  S2R R36, SR_TID.X ;  /* 0x0000000000247919 */ /* 0x000e620000002100 */
[----:B------:R-:W-:Y:S01]  /*1960*/  UIMAD UR12, UR61, UR60, URZ ;  /* 0x0000003c3d0c72a4 */ /* 0x000fe2000f8e023f */
[----:B------:R-:W2:Y:S01]  /*1970*/  LDC.64 R8, c[0x0][0x420] ;  /* 0x00010800ff087b82 */ /* 0x000ea20000000a00 */
[----:B------:R-:W-:Y:S01]  /*1980*/  UIADD3 UR16, -UR5, UR7, UR25 ;  /* 0x0000000705107290 */ /* 0x000fe2000fffe119 */
[----:B------:R-:W-:Y:S01]  /*1990*/  BSSY B1, `(.L_x_75) ;  /* 0x000063d000017945 */ /* 0x000fe20003800000 */
[----:B------:R-:W-:Y:S01]  /*19a0*/  USHF.L.U32 UR11, UR12, 0x6, URZ ;  /* 0x000000060c0b7899 */ /* 0x000fe2000800063f */
[----:B------:R-:W-:Y:S01]  /*19b0*/  ULDC UR47, c[0x0][0x398] ;  /* 0x0000e600002f7ab9 */ /* 0x000fe20000000800 */
[----:B------:R-:W-:Y:S02]  /*19c0*/  ULDC UR46, c[0x0][0x2d0] ;  /* 0x0000b400002e7ab9 */ /* 0x000fe40000000800 */
[----:B------:R-:W-:Y:S02]  /*19d0*/  UIADD3 UR13, UP3, UP1, UR10, UR11, UR13 ;  /* 0x0000000b0a0d7290 */ /* 0x000fe4000f97e00d */
[----:B------:R-:W-:-:S02]  /*19e0*/  USHF.R.S32.HI UR10, URZ, 0x1f, UR11 ;  /* 0x0000001f3f0a7899 */ /* 0x000fc4000801140b */
[----:B------:R-:W-:Y:S02]  /*19f0*/  UIADD3 UR37, UR20, UR6, URZ ;  /* 0x0000000614257290 */ /* 0x000fe4000fffe03f */
[----:B------:R-:W-:Y:S02]  /*1a00*/  UIADD3.X UR10, UR15, UR10, UR21, UP3, UP1 ;  /* 0x0000000a0f0a7290 */ /* 0x000fe40009fe2415 */
[----:B------:R-:W-:Y:S02]  /*1a10*/  UIADD3 UR11, UP3, UP1, UR14, UR13, UR36 ;  /* 0x0000000d0e0b7290 */ /* 0x000fe4000f97e024 */
[----:B------:R-:W-:Y:S02]  /*1a20*/  UIADD3 UR36, UR20, UR51, URZ ;  /* 0x0000003314247290 */ /* 0x000fe4000fffe03f */
[----:B------:R-:W-:Y:S02]  /*1a30*/  UIADD3.X UR10, UR17, UR10, UR26, UP3, UP1 ;  /* 0x0000000a110a7290 */ /* 0x000fe40009fe241a */
[----:B------:R-:W-:Y:S01]  /*1a40*/  USHF.R.S32.HI UR53, URZ, 0x1f, UR56 ;  /* 0x0000001f3f357899 */ /* 0x000fe20008011438 */
[----:B------:R-:W-:Y:S01]  /*1a50*/  ULDC.64 UR14, c[0x0][0x428] ;  /* 0x00010a00000e7ab9 */ /* 0x000fe20000000a00 */
[----:B------:R-:W-:Y:S01]  /*1a60*/  ULDC.64 UR26, c[0x0][0x258] ;  /* 0x00009600001a7ab9 */ /* 0x000fe20000000a00 */
[----:B------:R-:W-:Y:S01]  /*1a70*/  IMAD.U32 R29, RZ, RZ, UR14 ;  /* 0x0000000eff1d7e24 */ /* 0x000fe2000f8e00ff */
[----:B------:R-:W-:Y:S01]  /*1a80*/  ULDC.64 UR48, c[0x0][0x478] ;  /* 0x00011e0000307ab9 */ /* 0x000fe20000000a00 */
[----:B------:R-:W-:Y:S01]  /*1a90*/  IMAD.U32 R34, RZ, RZ, UR26 ;  /* 0x0000001aff227e24 */ /* 0x000fe2000f8e00ff */
[----:B------:R-:W-:Y:S01]  /*1aa0*/  ULDC.64 UR54, c[0x0][0x2b0] ;  /* 0x0000ac0000367ab9 */ /* 0x000fe20000000a00 */
[----:B------:R-:W-:Y:S01]  /*1ab0*/  ULDC.64 UR22, c[0x0][0x210] ;  /* 0x0000840000167ab9 */ /* 0x000fe20000000a00 */
[----:B-1----:R-:W-:Y:S01]  /*1ac0*/  SHF.R.S32.HI R10, RZ, 0x1f, R36 ;  /* 0x0000001fff0a7819 */ /* 0x002fe20000011424 */
[----:B------:R-:W-:-:S03]  /*1ad0*/  UIADD3 UR6, UR44, -0x1, URZ ;  /* 0xffffffff2c067890 */ /* 0x000fc6000fffe03f */
[CC--:B------:R-:W-:Y:S02]  /*1ae0*/  LEA.HI R4, R10.reuse, R36.reuse, RZ, 0x5 ;  /* 0x000000240a047211 */ /* 0x0c0fe400078f28ff */
[----:B------:R-:W-:Y:S02]  /*1af0*/  LEA.HI R10, R10, R36, RZ, 0x3 ;  /* 0x000000240a0a7211 */ /* 0x000fe400078f18ff */
[----:B------:R-:W-:Y:S02]  /*1b00*/  LOP3.LUT R0, R4, 0xffffffe0, RZ, 0xc0, !PT ;  /* 0xffffffe004007812 */ /* 0x000fe400078ec0ff */
[----:B------:R-:W-:Y:S02]  /*1b10*/  SHF.R.S32.HI R4, RZ, 0x5, R4 ;  /* 0x00000005ff047819 */ /* 0x000fe40000011404 */
[----:B------:R-:W-:Y:S01]  /*1b20*/  LOP3.LUT R5, R10, 0xfffffff8, RZ, 0xc0, !PT ;  /* 0xfffffff80a057812 */ /* 0x000fe200078ec0ff */
[----:B------:R-:W-:-:S04]  /*1b30*/  IMAD.IADD R0, R36, 0x1, -R0 ;  /* 0x0000000124007824 */ /* 0x000fc800078e0a00 */
[----:B------:R-:W-:Y:S01]  /*1b40*/  IMAD R0, R4, UR12, R0 ;  /* 0x0000000c04007c24 */ /* 0x000fe2000f8e0200 */
[----:B------:R-:W-:Y:S01]  /*1b50*/  ULDC.64 UR12, c[0x0][0x400] ;  /* 0x00010000000c7ab9 */ /* 0x000fe20000000a00 */
[----:B------:R-:W-:-:S03]  /*1b60*/  IMAD.IADD R36, R36, 0x1, -R5 ;  /* 0x0000000124247824 */ /* 0x000fc600078e0a05 */
[----:B------:R-:W-:-:S04]  /*1b70*/  IADD3 R4, P0, R0, UR11, RZ ;  /* 0x0000000b00047c10 */ /* 0x000fc8000ff1e0ff */
[----:B------:R-:W-:Y:S01]  /*1b80*/  LEA.HI.X.SX32 R0, R0, UR10, 0x1, P0 ;  /* 0x0000000a00007c11 */ /* 0x000fe200080f0eff */
[----:B------:R-:W-:Y:S01]  /*1b90*/  UIADD3 UR10, UR16, -UR47, URZ ;  /* 0x8000002f100a7290 */ /* 0x000fe2000fffe03f */
[C---:B------:R-:W-:Y:S01]  /*1ba0*/  LEA R234, P0, R4.reuse, UR12, 0x2 ;  /* 0x0000000c04ea7c11 */ /* 0x040fe2000f8010ff */
[----:B------:R-:W-:Y:S02]  /*1bb0*/  UIMAD.WIDE UR16, UR37, 0x4, UR48 ;  /* 0x00000004251078a5 */ /* 0x000fe4000f8e0230 */
[----:B------:R-:W-:Y:S01]  /*1bc0*/  USHF.R.S32.HI UR11, URZ, 0x1f, UR10 ;  /* 0x0000001f3f0b7899 */ /* 0x000fe2000801140a */
[----:B------:R-:W-:Y:S01]  /*1bd0*/  LEA.HI.X R235, R4, UR13, R0, 0x2, P0 ;  /* 0x0000000d04eb7c11 */ /* 0x000fe200080f1400 */
[----:B------:R-:W-:Y:S01]  /*1be0*/  IMAD.SHL.U32 R4, R36, 0x8, RZ ;  /* 0x0000000824047824 */ /* 0x000fe200078e00ff */
[----:B------:R-:W-:Y:S01]  /*1bf0*/  ULDC.64 UR12, c[0x0][0x3e0] ;  /* 0x0000f800000c7ab9 */ /* 0x000fe20000000a00 */
[----:B--2---:R-:W-:Y:S01]  /*1c00*/  IMAD R0, R8, UR18, RZ ;  /* 0x0000001208007c24 */ /* 0x004fe2000f8e02ff */
[----:B------:R-:W-:Y:S01]  /*1c10*/  ULEA.HI UR21, UR11, UR10, URZ, 0x6 ;  /* 0x0000000a0b157291 */ /* 0x000fe2000f8f303f */
[C---:B------:R-:W-:Y:S01]  /*1c20*/  VIADD R17, R4.reuse, 0x40 ;  /* 0x0000004004117836 */ /* 0x040fe20000000000 */
[----:B------:R-:W-:Y:S01]  /*1c30*/  SHF.R.S32.HI R5, RZ, 0x1f, R4 ;  /* 0x0000001fff057819 */ /* 0x000fe20000011404 */
[----:B------:R-:W-:Y:S01]  /*1c40*/  IMAD R12, R9, UR20, R0 ;  /* 0x00000014090c7c24 */ /* 0x000fe2000f8e0200 */
[C---:B------:R-:W-:Y:S01]  /*1c50*/  IADD3 R6, P0, R4.reuse, UR19, RZ ;  /* 0x0000001304067c10 */ /* 0x040fe2000ff1e0ff */
[C---:B------:R-:W-:Y:S01]  /*1c60*/  VIADD R15, R4.reuse, 0x80 ;  /* 0x00000080040f7836 */ /* 0x040fe20000000000 */
[----:B------:R-:W-:Y:S01]  /*1c70*/  ISETP.GE.AND P5, PT, R17, UR46, PT ;  /* 0x0000002e11007c0c */ /* 0x000fe2000bfa6270 */
[----:B------:R-:W-:Y:S01]  /*1c80*/  VIADD R16, R4, 0xc0 ;  /* 0x000000c004107836 */ /* 0x000fe20000000000 */
[----:B------:R-:W-:Y:S01]  /*1c90*/  IADD3.X R7, R5, UR40, RZ, P0, !PT ;  /* 0x0000002805077c10 */ /* 0x000fe200087fe4ff */
[----:B------:R-:W-:Y:S01]  /*1ca0*/  UIMAD UR11, UR53, UR14, URZ ;  /* 0x0000000e350b72a4 */ /* 0x000fe2000f8e023f */
[----:B------:R-:W-:Y:S01]  /*1cb0*/  SHF.R.S32.HI R0, RZ, 0x3, R10 ;  /* 0x00000003ff007819 */ /* 0x000fe2000001140a */
[----:B------:R-:W-:Y:S01]  /*1cc0*/  UIMAD UR10, UR53, UR26, URZ ;  /* 0x0000001a350a72a4 */ /* 0x000fe2000f8e023f */
[----:B------:R-:W-:Y:S01]  /*1cd0*/  SEL R10, RZ, 0xffffffff, P5 ;  /* 0xffffffffff0a7807 */ /* 0x000fe20002800000 */
[----:B------:R-:W-:Y:S01]  /*1ce0*/  IMAD.WIDE.U32 R6, R8, UR20, R6 ;  /* 0x0000001408067c25 */ /* 0x000fe2000f8e0006 */
[----:B------:R-:W-:Y:S01]  /*1cf0*/  IADD3 R22, P0, R0, UR20, RZ ;  /* 0x0000001400167c10 */ /* 0x000fe2000ff1e0ff */
[----:B------:R-:W-:Y:S01]  /*1d00*/  USHF.R.S32.HI UR20, URZ, 0x6, UR21 ;  /* 0x000000063f147899 */ /* 0x000fe20008011415 */
[----:B------:R-:W-:Y:S01]  /*1d10*/  ISETP.GE.AND P3, PT, R4, UR46, PT ;  /* 0x0000002e04007c0c */ /* 0x000fe2000bf66270 */
[----:B------:R-:W-:Y:S01]  /*1d20*/  IMAD.SHL.U32 R10, R10, 0x2, RZ ;  /* 0x000000020a0a7824 */ /* 0x000fe200078e00ff */
[----:B------:R-:W-:Y:S01]  /*1d30*/  SHF.R.S32.HI R39, RZ, 0x1f, R0 ;  /* 0x0000001fff277819 */ /* 0x000fe20000011400 */
[----:B------:R-:W-:Y:S01]  /*1d40*/  UISETP.LT.AND UP1, UPT, URZ, UR20, UPT ;  /* 0x000000143f00728c */ /* 0x000fe2000bf21270 */
[----:B------:R-:W-:Y:S01]  /*1d50*/  SEL R11, RZ, 0x1, P3 ;  /* 0x00000001ff0b7807 */ /* 0x000fe20001800000 */
[----:B------:R-:W-:Y:S01]  /*1d60*/  IMAD.IADD R7, R7, 0x1, R12 ;  /* 0x0000000107077824 */ /* 0x000fe200078e020c */
[----:B------:R-:W-:Y:S01]  /*1d70*/  IADD3.X R27, R39, UR18, RZ, P0, !PT ;  /* 0x00000012271b7c10 */ /* 0x000fe200087fe4ff */
[----:B------:R-:W-:Y:S01]  /*1d80*/  USEL UR20, URZ, UR20, !UP1 ;  /* 0x000000143f147287 */ /* 0x000fe2000c800000 */
[----:B------:R-:W-:Y:S01]  /*1d90*/  LOP3.LUT R18, R10, 0x2, R11, 0xe2, !PT ;  /* 0x000000020a127812 */ /* 0x000fe200078ee20b */
[----:B------:R-:W-:Y:S01]  /*1da0*/  IMAD.WIDE.U32 R12, R22, UR28, R4 ;  /* 0x0000001c160c7c25 */ /* 0x000fe2000f8e0004 */
[----:B------:R-:W-:Y:S01]  /*1db0*/  ISETP.GE.AND P4, PT, R15, UR46, PT ;  /* 0x0000002e0f007c0c */ /* 0x000fe2000bf86270 */
[----:B------:R-:W-:Y:S01]  /*1dc0*/  UISETP.GT.AND UP1, UPT, UR44, UR20, UPT ;  /* 0x000000142c00728c */ /* 0x000fe2000bf24270 */
[----:B------:R-:W-:Y:S01]  /*1dd0*/  ISETP.GE.AND P6, PT, R16, UR46, PT ;  /* 0x0000002e10007c0c */ /* 0x000fe2000bfc6270 */
[----:B------:R-:W-:Y:S01]  /*1de0*/  IMAD R10, R27, UR28, RZ ;  /* 0x0000001c1b0a7c24 */ /* 0x000fe2000f8e02ff */
[----:B------:R-:W-:Y:S01]  /*1df0*/  UIMAD UR11, UR56, UR15, UR11 ;  /* 0x0000000f380b72a4 */ /* 0x000fe2000f8e020b */
[----:B------:R-:W-:Y:S01]  /*1e00*/  SEL R14, RZ, 0x4, P4 ;  /* 0x00000004ff0e7807 */ /* 0x000fe20002000000 */
[----:B------:R-:W-:Y:S01]  /*1e10*/  IMAD.WIDE.U32 R6, R29, UR56, R6 ;  /* 0x000000381d067c25 */ /* 0x000fe2000f8e0006 */
[----:B------:R-:W-:Y:S01]  /*1e20*/  IADD3 R12, P0, R12, UR45, RZ ;  /* 0x0000002d0c0c7c10 */ /* 0x000fe2000ff1e0ff */
[----:B------:R-:W-:Y:S01]  /*1e30*/  UIMAD UR14, UR56, UR27, UR10 ;  /* 0x0000001b380e72a4 */ /* 0x000fe2000f8e020a */
[----:B------:R-:W-:Y:S01]  /*1e40*/  PLOP3.LUT P2, PT, PT, PT, UP1, 0x80, 0x0 ;  /* 0x000000000000781c */ /* 0x000fe20003f4f018 */
[----:B------:R-:W-:Y:S01]  /*1e50*/  IMAD R35, R22, UR29, R10 ;  /* 0x0000001d16237c24 */ /* 0x000fe2000f8e020a */
[----:B------:R-:W-:Y:S01]  /*1e60*/  SEL R10, RZ, 0x8, P6 ;  /* 0x00000008ff0a7807 */ /* 0x000fe20003000000 */
[----:B------:R-:W-:Y:S01]  /*1e70*/  VIADD R11, R7, UR11 ;  /* 0x0000000b070b7c36 */ /* 0x000fe20008000000 */
[----:B------:R-:W-:-:S02]  /*1e80*/  UIMAD.WIDE UR26, UR36, 0x4, UR54 ;  /* 0x00000004241a78a5 */ /* 0x000fc4000f8e0236 */
[----:B------:R-:W-:Y:S01]  /*1e90*/  LOP3.LUT R26, R10, R18, R14, 0xfe, !PT ;  /* 0x000000120a1a7212 */ /* 0x000fe200078efe0e */
[----:B------:R-:W-:Y:S01]  /*1ea0*/  IMAD.MOV.U32 R10, RZ, RZ, R6 ;  /* 0x000000ffff0a7224 */ /* 0x000fe200078e0006 */
[----:B------:R-:W-:Y:S01]  /*1eb0*/  IADD3.X R13, R13, UR39, R35, P0, !PT ;  /* 0x000000270d0d7c10 */ /* 0x000fe200087fe423 */
[-C--:B------:R-:W-:Y:S01]  /*1ec0*/  IMAD R6, R39, R8.reuse, RZ ;  /* 0x0000000827067224 */ /* 0x080fe200078e02ff */
[----:B------:R-:W-:Y:S01]  /*1ed0*/  UMOV UR18, UR16 ;  /* 0x0000001000127c82 */ /* 0x000fe20008000000 */
[----:B------:R-:W-:Y:S01]  /*1ee0*/  IMAD.WIDE.U32 R10, R0, R8, R10 ;  /* 0x00000008000a7225 */ /* 0x000fe200078e000a */
[----:B------:R-:W-:Y:S01]  /*1ef0*/  UMOV UR16, UR26 ;  /* 0x0000001a00107c82 */ /* 0x000fe20008000000 */
[----:B------:R-:W-:Y:S02]  /*1f00*/  UMOV UR15, UR27 ;  /* 0x0000001b000f7c82 */ /* 0x000fe40008000000 */
[----:B------:R-:W-:Y:S01]  /*1f10*/  IMAD.WIDE.U32 R20, R34, UR56, R12 ;  /* 0x0000003822147c25 */ /* 0x000fe2000f8e000c */
[----:B------:R-:W-:-:S03]  /*1f20*/  LEA R238, P0, R10, UR12, 0x1 ;  /* 0x0000000c0aee7c11 */ /* 0x000fc6000f8008ff */
[----:B------:R-:W-:Y:S01]  /*1f30*/  IMAD R6, R0, R9, R6 ;  /* 0x0000000900067224 */ /* 0x000fe200078e0206 */
[----:B------:R-:W-:Y:S01]  /*1f40*/  LEA R237, P1, R20, UR22, 0x1 ;  /* 0x0000001614ed7c11 */ /* 0x000fe2000f8208ff */
[----:B------:R-:W-:Y:S02]  /*1f50*/  VIADD R37, R21, UR14 ;  /* 0x0000000e15257c36 */ /* 0x000fe40008000000 */
[----:B------:R-:W-:-:S03]  /*1f60*/  IMAD.IADD R28, R11, 0x1, R6 ;  /* 0x000000010b1c7824 */ /* 0x000fc600078e0206 */
[----:B------:R-:W-:Y:S02]  /*1f70*/  LEA.HI.X R239, R20, UR23, R37, 0x1, P1 ;  /* 0x0000001714ef7c11 */ /* 0x000fe400088f0c25 */
[----:B------:R-:W-:Y:S01]  /*1f80*/  LEA.HI.X R240, R10, UR13, R28, 0x1, P0 ;  /* 0x0000000d0af07c11 */ /* 0x000fe200080f0c1c */
[----:B------:R-:W-:Y:S06]  /*1f90*/  @P2 BRA `(.L_x_80) ;  /* 0x0000000400882947 */ /* 0x000fec0003800000 */
[----:B------:R-:W-:Y:S01]  /*1fa0*/  PLOP3.LUT P0, PT, PT, PT, UP0, 0x40, 0x0 ;  /* 0x000000000000781c */ /* 0x000fe20003f0e808 */
[----:B------:R-:W-:Y:S01]  /*1fb0*/  @UP0 UIADD3 UR10, UR24, UR31, URZ ;  /* 0x0000001f180a0290 */ /* 0x000fe2000fffe03f */
[----:B------:R-:W-:-:S03]  /*1fc0*/  @UP0 ULDC.64 UR14, c[0x0][0x450] ;  /* 0x00011400000e0ab9 */ /* 0x000fc60000000a00 */
[----:B------:R-:W-:Y:S02]  /*1fd0*/  @UP0 UIMAD.WIDE.U32 UR6, UR10, UR14, URZ ;  /* 0x0000000e0a0602a5 */ /* 0x000fe4000f8e003f */
[----:B------:R-:W-:-:S04]  /*1fe0*/  @UP0 UIMAD UR10, UR10, UR15, URZ ;  /* 0x0000000f0a0a02a4 */ /* 0x000fc8000f8e023f */
[----:B------:R-:W-:Y:S01]  /*1ff0*/  @UP0 UIADD3 UR18, UR7, UR10, URZ ;  /* 0x0000000a07120290 */ /* 0x000fe2000fffe03f */
[----:B------:R-:W-:Y:S01]  /*2000*/  @UP0 UMOV UR17, UR6 ;  /* 0x0000000600110c82 */ /* 0x000fe20008000000 */
[----:B------:R-:W-:Y:S10]  /*2010*/  @!P0 BRA `(.L_x_81) ;  /* 0x0000000000308947 */ /* 0x000ff40003800000 */
[----:B------:R-:W-:Y:S01]  /*2020*/  USHF.R.S32.HI UR6, URZ, 0x1f, UR24 ;  /* 0x0000001f3f067899 */ /* 0x000fe20008011418 */
[----:B------:R-:W-:-:S03]  /*2030*/  ULDC.64 UR14, c[0x0][0x450] ;  /* 0x00011400000e7ab9 */ /* 0x000fc60000000a00 */
        /* <DEDUP_REMOVED lines=10> */
.L_x_81:
[----:B------:R-:W-:Y:S01]  /*20e0*/  PLOP3.LUT P0, PT, PT, PT, UP0, 0x40, 0x0 ;  /* 0x000000000000781c */ /* 0x000fe20003f0e808 */
[----:B------:R-:W-:Y:S01]  /*20f0*/  @UP0 UIADD3 UR12, UR24, UR31, URZ ;  /* 0x0000001f180c0290 */ /* 0x000fe2000fffe03f */
[----:B------:R-:W-:-:S03]  /*2100*/  @UP0 ULDC.64 UR10, c[0x0][0x458] ;  /* 0x00011600000a0ab9 */ /* 0x000fc60000000a00 */
[----:B------:R-:W-:Y:S02]  /*2110*/  @UP0 UIMAD.WIDE.U32 UR6, UR12, UR10, URZ ;  /* 0x0000000a0c0602a5 */ /* 0x000fe4000f8e003f */
[----:B------:R-:W-:-:S04]  /*2120*/  @UP0 UIMAD UR12, UR12, UR11, URZ ;  /* 0x0000000b0c0c02a4 */ /* 0x000fc8000f8e023f */
[----:B------:R-:W-:Y:S02]  /*2130*/  @UP0 UIADD3 UR7, UR7, UR12, URZ ;  /* 0x0000000c07070290 */ /* 0x000fe4000fffe03f */
        /* <DEDUP_REMOVED lines=11> */
[----:B------:R-:W-:Y:S02]  /*21f0*/  UIADD3 UR7, UR7, UR13, URZ ;  /* 0x0000000d07077290 */ /* 0x000fe4000fffe03f */
.L_x_82:
[----:B------:R-:W-:Y:S01]  /*2200*/  UIADD3 UR5, -UR25, UR5, URZ ;  /* 0x0000000519057290 */ /* 0x000fe2000fffe13f */
[----:B------:R-:W-:Y:S05]  /*2210*/  BSSY B0, `(.L_x_83) ;  /* 0x000001d000007945 */ /* 0x000fea0003800000 */
[----:B------:R-:W-:-:S13]  /*2220*/  ISETP.GE.AND P3, PT, R0, UR5, PT ;  /* 0x0000000500007c0c */ /* 0x000fda000bf66270 */
        /* <DEDUP_REMOVED lines=16> */
[----:B------:R-:W-:Y:S01]  /*2330*/  ISETP.GE.AND P1, PT, R16, UR46, PT ;  /* 0x0000002e10007c0c */ /* 0x000fe2000bf26270 */
[----:B------:R-:W-:Y:S01]  /*2340*/  ULDC.64 UR12, c[0x0][0x3f0] ;  /* 0x0000fc00000c7ab9 */ /* 0x000fe20000000a00 */
[----:B------:R-:W-:-:S03]  /*2350*/  IADD3.X R9, R7, UR18, R9, P0, !PT ;  /* 0x0000001207097c10 */ /* 0x000fc600087fe409 */
        /* <DEDUP_REMOVED lines=8> */
.L_x_84:
[----:B------:R-:W-:Y:S05]  /*23e0*/  BSYNC B0 ;  /* 0x0000000000007941 */ /* 0x000fea0003800000 */
.L_x_83:
        /* <DEDUP_REMOVED lines=11> */
[----:B------:R-:W-:Y:S01]  /*24a0*/  IADD3 R6, P0, R6, UR6, RZ ;  /* 0x0000000606067c10 */ /* 0x000fe2000ff1e0ff */
[----:B------:R-:W-:-:S02]  /*24b0*/  UIMAD UR5, UR56, UR13, UR5 ;  /* 0x0000000d380572a4 */ /* 0x000fc4000f8e0205 */
[----:B------:R-:W-:Y:S02]  /*24c0*/  IMAD R8, R0, UR11, R8 ;  /* 0x0000000b00087c24 */ /* 0x000fe4000f8e0208 */
        /* <DEDUP_REMOVED lines=10> */
[----:B------:R1:W-:Y:S01]  /*2570*/  @!P0 STG.E.128 desc[UR8][R4.64+0x100], RZ ;  /* 0x000100ff04008986 */ /* 0x0003e2000c101d08 */
[----:B------:R-:W-:-:S13]  /*2580*/  ISETP.GE.AND P0, PT, R16, UR46, PT ;  /* 0x0000002e10007c0c */ /* 0x000fda000bf06270 */
[----:B------:R-:W-:Y:S05]  /*2590*/  @P0 BRA `(.L_x_85) ;  /* 0x0000005400f00947 */ /* 0x000fea0003800000 */
[----:B------:R2:W-:Y:S01]  /*25a0*/  STG.E.128 desc[UR8][R4.64+0x180], RZ ;  /* 0x000180ff04007986 */ /* 0x0005e2000c101d08 */
[----:B------:R-:W-:Y:S05]  /*25b0*/  BRA `(.L_x_85) ;  /* 0x0000005400e87947 */ /* 0x000fea0003800000 */
.L_x_80:
[----:B------:R-:W-:Y:S01]  /*25c0*/  PLOP3.LUT P0, PT, PT, PT, UP2, 0x80, 0x0 ;  /* 0x000000000000781c */ /* 0x000fe20003f0f028 */
[----:B------:R-:W-:Y:S01]  /*25d0*/  UIADD3 UR10, -UR25, UR5, URZ ;  /* 0x00000005190a7290 */ /* 0x000fe2000fffe13f */
[----:B------:R-:W-:Y:S01]  /*25e0*/  BSSY B0, `(.L_x_86) ;  /* 0x0000044000007945 */ /* 0x000fe20003800000 */
[----:B------:R-:W-:Y:S01]  /*25f0*/  IMAD.SHL.U32 R30, R249, 0x4, RZ ;  /* 0x00000004f91e7824 */ /* 0x000fe200078e00ff */
[----:B------:R-:W-:-:S09]  /*2600*/  SHF.R.S32.HI R243, RZ, 0x1f, R249 ;  /* 0x0000001ffff37819 */ /* 0x000fd200000114f9 */
[----:B------:R-:W-:Y:S01]  /*2610*/  @P0 BAR.SYNC.DEFER_BLOCKING 0x0 ;  /* 0x0000000000000b1d */ /* 0x000fe20000010000 */
[----:B------:R-:W-:Y:S01]  /*2620*/  ISETP.GE.AND P2, PT, R0, UR10, PT ;  /* 0x0000000a00007c0c */ /* 0x000fe2000bf46270 */
[----:B------:R-:W-:-:S12]  /*2630*/  UIMAD UR10, UR6, -0x40, UR7 ;  /* 0xffffffc0060a78a4 */ /* 0x000fd8000f8e0207 */
[----:B------:R1:W-:Y:S04]  /*2640*/  @P2 STS.128 [R233+0x14000], RZ ;  /* 0x014000ffe9002388 */ /* 0x0003e80000000c00 */
[----:B------:R1:W-:Y:S04]  /*2650*/  @P2 STS.128 [R233+0x15000], RZ ;  /* 0x015000ffe9002388 */ /* 0x0003e80000000c00 */
[----:B------:R1:W-:Y:S04]  /*2660*/  @P2 STS.128 [R233+0x16000], RZ ;  /* 0x016000ffe9002388 */ /* 0x0003e80000000c00 */
[----:B------:R1:W-:Y:S01]  /*2670*/  @P2 STS.128 [R233+0x17000], RZ ;  /* 0x017000ffe9002388 */ /* 0x0003e20000000c00 */
[----:B------:R-:W-:Y:S05]  /*2680*/  @P2 BRA `(.L_x_87) ;  /* 0x0000000000e42947 */ /* 0x000fea0003800000 */
[----:B------:R-:W-:Y:S01]  /*2690*/  LOP3.LUT R6, R26, 0x1, RZ, 0xc0, !PT ;  /* 0x000000011a067812 */ /* 0x000fe200078ec0ff */
[----:B------:R-:W-:Y:S01]  /*26a0*/  ULDC.64 UR26, c[0x0][0x268] ;  /* 0x00009a00001a7ab9 */ /* 0x000fe20000000a00 */
[----:B------:R-:W-:Y:S02]  /*26b0*/  P2R R32, PR, RZ, 0x8 ;  /* 0x00000008ff207803 */ /* 0x000fe40000000000 */
[----:B------:R-:W-:Y:S01]  /*26c0*/  ISETP.NE.U32.AND P3, PT, R6, 0x1, PT ;  /* 0x000000010600780c */ /* 0x000fe20003f65070 */
[----:B------:R-:W-:Y:S01]  /*26d0*/  IMAD.U32 R6, RZ, RZ, UR25 ;  /* 0x00000019ff067e24 */ /* 0x000fe2000f8e00ff */
[----:B------:R-:W-:Y:S02]  /*26e0*/  IADD3 R12, P0, R0, UR25, RZ ;  /* 0x00000019000c7c10 */ /* 0x000fe4000ff1e0ff */
[----:B------:R-:W-:Y:S02]  /*26f0*/  P2R R31, PR, RZ, 0x4 ;  /* 0x00000004ff1f7803 */ /* 0x000fe40000000000 */
[----:B------:R-:W-:Y:S01]  /*2700*/  LEA.HI.X.SX32 R13, R6, R39, 0x1, P0 ;  /* 0x00000027060d7211 */ /* 0x000fe200000f0eff */
[----:B------:R-:W-:Y:S01]  /*2710*/  IMAD.WIDE.U32 R6, R12, UR32, R4 ;  /* 0x000000200c067c25 */ /* 0x000fe2000f8e0004 */
[----:B------:R-:W-:-:S03]  /*2720*/  P2R R33, PR, RZ, 0x10 ;  /* 0x00000010ff217803 */ /* 0x000fc60000000000 */
[----:B------:R-:W-:Y:S01]  /*2730*/  IMAD R13, R13, UR32, RZ ;  /* 0x000000200d0d7c24 */ /* 0x000fe2000f8e02ff */
[----:B------:R-:W-:Y:S01]  /*2740*/  IADD3 R6, P0, R6, UR38, RZ ;  /* 0x0000002606067c10 */ /* 0x000fe2000ff1e0ff */
[----:B------:R-:W2:Y:S02]  /*2750*/  @!P3 LDC.64 R18, c[0x0][0x220] ;  /* 0x00008800ff12bb82 */ /* 0x000ea40000000a00 */
        /* <DEDUP_REMOVED lines=9> */
[----:B--2---:R-:W-:-:S04]  /*27f0*/  @!P3 LEA R18, P0, R6, R18, 0x1 ;  /* 0x000000120612b211 */ /* 0x004fc800078008ff */
[----:B------:R-:W-:-:S05]  /*2800*/  @!P3 LEA.HI.X R19, R6, R19, R13, 0x1, P0 ;  /* 0x000000130613b211 */ /* 0x000fca00000f0c0d */
[----:B------:R-:W2:Y:S01]  /*2810*/  @P2 LDC.64 R16, c[0x0][0x220] ;  /* 0x00008800ff102b82 */ /* 0x000ea20000000a00 */
[----:B------:R-:W-:Y:S01]  /*2820*/  @!PT LDS RZ, [RZ] ;  /* 0x00000000fffff984 */ /* 0x000fe20000000800 */
[----:B------:R-:W-:Y:S01]  /*2830*/  @!PT LDS RZ, [RZ] ;  /* 0x00000000fffff984 */ /* 0x000fe20000000800 */
[----:B------:R-:W-:Y:S01]  /*2840*/  @!PT LDS RZ, [RZ] ;  /* 0x00000000fffff984 */ /* 0x000fe20000000800 */
[----:B------:R3:W-:Y:S04]  /*2850*/  @!P3 LDGSTS.E.BYPASS.LTC128B.128 [R233+0x14000], desc[UR8][R18.64] ;  /* 0x1400000012e9bfae */ /* 0x0007e8000b901d48 */
[----:B------:R3:W-:Y:S01]  /*2860*/  @P3 STS.128 [R233+0x14000], RZ ;  /* 0x014000ffe9003388 */ /* 0x0007e20000000c00 */
[----:B------:R-:W-:Y:S02]  /*2870*/  ISETP.NE.AND P3, PT, R32, RZ, PT ;  /* 0x000000ff2000720c */ /* 0x000fe40003f65270 */
[----:B------:R-:W4:Y:S01]  /*2880*/  @P1 LDC.64 R14, c[0x0][0x220] ;  /* 0x00008800ff0e1b82 */ /* 0x000f220000000a00 */
[----:B--2---:R-:W-:-:S04]  /*2890*/  @P2 LEA R16, P0, R6, R16, 0x1 ;  /* 0x0000001006102211 */ /* 0x004fc800078008ff */
[C---:B------:R-:W-:Y:S02]  /*28a0*/  @P2 LEA.HI.X R17, R6.reuse, R17, R13, 0x1, P0 ;  /* 0x0000001106112211 */ /* 0x040fe400000f0c0d */
[----:B----4-:R-:W-:-:S03]  /*28b0*/  @P1 LEA R14, P0, R6, R14, 0x1 ;  /* 0x0000000e060e1211 */ /* 0x010fc600078008ff */
[----:B------:R-:W-:Y:S01]  /*28c0*/  @!PT LDS RZ, [RZ] ;  /* 0x00000000fffff984 */ /* 0x000fe20000000800 */
[----:B------:R-:W-:Y:S01]  /*28d0*/  @!PT LDS RZ, [RZ] ;  /* 0x00000000fffff984 */ /* 0x000fe20000000800 */
[----:B------:R-:W-:Y:S01]  /*28e0*/  @!PT LDS RZ, [RZ] ;  /* 0x00000000fffff984 */ /* 0x000fe20000000800 */
[----:B------:R3:W-:Y:S01]  /*28f0*/  @P2 LDGSTS.E.BYPASS.LTC128B.128 [R233+0x15000], desc[UR8][R16.64+0x80] ;  /* 0x1500008010e92fae */ /* 0x0007e2000b901d48 */
[----:B------:R-:W-:-:S03]  /*2900*/  @P1 LEA.HI.X R15, R6, R15, R13, 0x1, P0 ;  /* 0x0000000f060f1211 */ /* 0x000fc600000f0c0d */
[----:B------:R3:W-:Y:S01]  /*2910*/  @!P2 STS.128 [R233+0x15000], RZ ;  /* 0x015000ffe900a388 */ /* 0x0007e20000000c00 */
[----:B------:R-:W-:Y:S02]  /*2920*/  LOP3.LUT P0, RZ, R7, 0x8, RZ, 0xc0, !PT ;  /* 0x0000000807ff7812 */ /* 0x000fe4000780c0ff */
[----:B------:R-:W-:Y:S01]  /*2930*/  ISETP.NE.AND P2, PT, R31, RZ, PT ;  /* 0x000000ff1f00720c */ /* 0x000fe20003f45270 */
        /* <DEDUP_REMOVED lines=14> */
.L_x_87:
[----:B------:R-:W-:Y:S05]  /*2a20*/  BSYNC B0 ;  /* 0x0000000000007941 */ /* 0x000fea0003800000 */
.L_x_86:
[----:B------:R-:W-:Y:S01]  /*2a30*/  IADD3 R6, P0, R30, UR16, RZ ;  /* 0x000000101e067c10 */ /* 0x000fe2000ff1e0ff */
[C---:B---3--:R-:W-:Y:S01]  /*2a40*/  VIADD R12, R249.reuse, 0x8 ;  /* 0x00000008f90c7836 */ /* 0x048fe20000000000 */
[C---:B------:R-:W-:Y:S01]  /*2a50*/  SHF.L.U64.HI R7, R249.reuse, 0x2, R243 ;  /* 0x00000002f9077819 */ /* 0x040fe200000102f3 */
[----:B------:R-:W-:Y:S01]  /*2a60*/  IMAD.MOV.U32 R242, RZ, RZ, 0x7f800000 ;  /* 0x7f800000fff27424 */ /* 0x000fe200078e00ff */
[----:B------:R-:W-:Y:S01]  /*2a70*/  ISETP.GE.AND P1, PT, R249, UR10, PT ;  /* 0x0000000af9007c0c */ /* 0x000fe2000bf26270 */
[----:B------:R-:W-:Y:S01]  /*2a80*/  IMAD.MOV.U32 R241, RZ, RZ, 0x7f800000 ;  /* 0x7f800000fff17424 */ /* 0x000fe200078e00ff */
[----:B------:R-:W-:Y:S01]  /*2a90*/  IADD3.X R7, R7, UR15, RZ, P0, !PT ;  /* 0x0000000f07077c10 */ /* 0x000fe200087fe4ff */
[----:B------:R-:W0:Y:S01]  /*2aa0*/  LDGDEPBAR ;  /* 0x00000000000079af */ /* 0x000e220000000000 */
[----:B------:R-:W-:-:S09]  /*2ab0*/  ISETP.GE.AND P0, PT, R12, UR10, PT ;  /* 0x0000000a0c007c0c */ /* 0x000fd2000bf06270 */
[----:B------:R2:W5:Y:S04]  /*2ac0*/  @!P1 LDG.E R241, desc[UR8][R6.64] ;  /* 0x0000000806f19981 */ /* 0x000568000c1e1900 */
[----:B------:R2:W5:Y:S01]  /*2ad0*/  @!P0 LDG.E R242, desc[UR8][R6.64+0x20] ;  /* 0x0000200806f28981 */ /* 0x000562000c1e1900 */
[C---:B------:R-:W-:Y:S01]  /*2ae0*/  ISETP.GE.AND P1, PT, R0.reuse, UR10, PT ;  /* 0x0000000a00007c0c */ /* 0x040fe2000bf26270 */
[----:B------:R-:W-:Y:S01]  /*2af0*/  BSSY B0, `(.L_x_88) ;  /* 0x000002a000007945 */ /* 0x000fe20003800000 */
[----:B------:R-:W-:-:S11]  /*2b00*/  VIADD R14, R0, 0x20 ;  /* 0x00000020000e7836 */ /* 0x000fd60000000000 */
[----:B------:R2:W-:Y:S04]  /*2b10*/  @P1 STS.128 [R233+0x8000], RZ ;  /* 0x008000ffe9001388 */ /* 0x0005e80000000c00 */
[----:B------:R2:W-:Y:S04]  /*2b20*/  @P1 STS.128 [R233+0xa000], RZ ;  /* 0x00a000ffe9001388 */ /* 0x0005e80000000c00 */
[----:B------:R2:W-:Y:S04]  /*2b30*/  @P1 STS.128 [R233+0xc000], RZ ;  /* 0x00c000ffe9001388 */ /* 0x0005e80000000c00 */
[----:B------:R2:W-:Y:S01]  /*2b40*/  @P1 STS.128 [R233+0xe000], RZ ;  /* 0x00e000ffe9001388 */ /* 0x0005e20000000c00 */
[----:B------:R-:W-:Y:S05]  /*2b50*/  @P1 BRA `(.L_x_89) ;  /* 0x00000000008c1947 */ /* 0x000fea0003800000 */
[----:B------:R-:W3:Y:S01]  /*2b60*/  LDC.64 R16, c[0x0][0x3e0] ;  /* 0x0000f800ff107b82 */ /* 0x000ee20000000a00 */
[----:B--2---:R-:W-:Y:S01]  /*2b70*/  IMAD R6, R27, R8, RZ ;  /* 0x000000081b067224 */ /* 0x004fe200078e02ff */
[----:B------:R-:W-:Y:S01]  /*2b80*/  UMOV UR26, UR19 ;  /* 0x00000013001a7c82 */ /* 0x000fe20008000000 */
[----:B------:R-:W-:Y:S01]  /*2b90*/  UMOV UR27, UR40 ;  /* 0x00000028001b7c82 */ /* 0x000fe20008000000 */
[----:B------:R4:W-:Y:S01]  /*2ba0*/  @P3 STS.128 [R233+0x8000], RZ ;  /* 0x008000ffe9003388 */ /* 0x0009e20000000c00 */
[-C--:B------:R-:W-:Y:S02]  /*2bb0*/  IMAD R12, R9, R22.reuse, R6 ;  /* 0x00000016090c7224 */ /* 0x080fe400078e0206 */
[----:B------:R-:W-:-:S05]  /*2bc0*/  IMAD.WIDE.U32 R6, R8, R22, UR26 ;  /* 0x0000001a08067e25 */ /* 0x000fca000f8e0016 */
[----:B------:R-:W-:-:S03]  /*2bd0*/  IADD3 R7, R7, R12, RZ ;  /* 0x0000000c07077210 */ /* 0x000fc60007ffe0ff */
[----:B------:R-:W-:-:S05]  /*2be0*/  IMAD.WIDE.U32 R12, R29, UR56, R6 ;  /* 0x000000381d0c7c25 */ /* 0x000fca000f8e0006 */
[----:B------:R-:W-:Y:S01]  /*2bf0*/  IADD3 R13, R13, UR11, RZ ;  /* 0x0000000b0d0d7c10 */ /* 0x000fe2000fffe0ff */
[----:B---3--:R-:W-:-:S03]  /*2c00*/  IMAD.WIDE R6, R4, 0x2, R16 ;  /* 0x0000000204067825 */ /* 0x008fc600078e0210 */
[----:B------:R-:W-:-:S04]  /*2c10*/  LEA R6, P0, R12, R6, 0x1 ;  /* 0x000000060c067211 */ /* 0x000fc800078008ff */
[----:B------:R-:W-:Y:S02]  /*2c20*/  LEA.HI.X R7, R12, R7, R13, 0x1, P0 ;  /* 0x000000070c077211 */ /* 0x000fe400000f0c0d */
[----:B------:R-:W-:Y:S02]  /*2c30*/  @!P3 MOV R12, R238 ;  /* 0x000000ee000cb202 */ /* 0x000fe40000000f00 */
        /* <DEDUP_REMOVED lines=21> */
.L_x_89:
[----:B------:R-:W-:Y:S05]  /*2d90*/  BSYNC B0 ;  /* 0x0000000000007941 */ /* 0x000fea0003800000 */
.L_x_88:
        /* <DEDUP_REMOVED lines=8> */
[C---:B--234-:R-:W-:Y:S01]  /*2e20*/  IMAD.WIDE.U32 R6, R8.reuse, 0x20, RZ ;  /* 0x0000002008067825 */ /* 0x05cfe200078e00ff */
[C---:B------:R-:W-:Y:S01]  /*2e30*/  @!P3 LEA R12, P0, R8.reuse, R238, 0x6 ;  /* 0x000000ee080cb211 */ /* 0x040fe200078030ff */
[----:B------:R2:W-:Y:S03]  /*2e40*/  @P3 STS.128 [R233+0x9000], RZ ;  /* 0x009000ffe9003388 */ /* 0x0005e60000000c00 */
        /* <DEDUP_REMOVED lines=25> */
[----:B--2---:R-:W-:Y:S02]  /*2fe0*/  P2R R10, PR, RZ, 0x1 ;  /* 0x00000001ff0a7803 */ /* 0x004fe40000000000 */
[----:B------:R-:W-:-:S04]  /*2ff0*/  LEA R8, P0, R6, UR12, 0x1 ;  /* 0x0000000c06087c11 */ /* 0x000fc8000f8008ff */
[----:B------:R-:W-:Y:S02]  /*3000*/  LEA.HI.X R9, R6, UR13, R7, 0x1, P0 ;  /* 0x0000000d06097c11 */ /* 0x000fe400080f0c07 */
[----:B------:R-:W-:-:S03]  /*3010*/  ISETP.NE.AND P0, PT, R10, RZ, PT ;  /* 0x000000ff0a00720c */ /* 0x000fc60003f05270 */
[----:B------:R-:W-:Y:S01]  /*3020*/  @!PT LDS RZ, [RZ] ;  /* 0x00000000fffff984 */ /* 0x000fe20000000800 */
[----:B------:R-:W-:Y:S01]  /*3030*/  @!PT LDS RZ, [RZ] ;  /* 0x00000000fffff984 */ /* 0x000fe20000000800 */
[----:B------:R-:W-:Y:S01]  /*3040*/  @!PT LDS RZ, [RZ] ;  /* 0x00000000fffff984 */ /* 0x000fe20000000800 */
[----:B------:R2:W-:Y:S10]  /*3050*/  LDGSTS.E.BYPASS.LTC128B.128 [R233+0xf000], desc[UR8][R8.64+0x180] ;  /* 0x0f00018008e97fae */ /* 0x0005f4000b901d48 */
.L_x_91:
[----:B------:R-:W-:Y:S05]  /*3060*/  BSYNC B0 ;  /* 0x0000000000007941 */ /* 0x000fea0003800000 */
.L_x_90:
[----:B------:R1:W-:Y:S01]  /*3070*/  @P1 STS.128 [R233], RZ ;  /* 0x000000ffe9001388 */ /* 0x0003e20000000c00 */
[----:B------:R-:W-:Y:S03]  /*3080*/  BSSY B0, `(.L_x_92) ;  /* 0x0000026000007945 */ /* 0x000fe60003800000 */
[----:B------:R1:W-:Y:S04]  /*3090*/  @P1 STS.128 [R233+0x2000], RZ ;  /* 0x002000ffe9001388 */ /* 0x0003e80000000c00 */
[----:B------:R1:W-:Y:S04]  /*30a0*/  @P1 STS.128 [R233+0x4000], RZ ;  /* 0x004000ffe9001388 */ /* 0x0003e80000000c00 */
[----:B------:R1:W-:Y:S01]  /*30b0*/  @P1 STS.128 [R233+0x6000], RZ ;  /* 0x006000ffe9001388 */ /* 0x0003e20000000c00 */
[----:B------:R-:W-:Y:S05]  /*30c0*/  @P1 BRA `(.L_x_93) ;  /* 0x0000000000841947 */ /* 0x000fea0003800000 */
[----:B--2---:R-:W2:Y:S01]  /*30d0*/  LDC.64 R10, c[0x0][0x210] ;  /* 0x00008400ff0a7b82 */ /* 0x004ea20000000a00 */
[----:B---34-:R-:W-:Y:S01]  /*30e0*/  MOV R6, UR45 ;  /* 0x0000002d00067c02 */ /* 0x018fe20008000f00 */
[----:B------:R3:W-:Y:S01]  /*30f0*/  @P3 STS.128 [R233], RZ ;  /* 0x000000ffe9003388 */ /* 0x0007e20000000c00 */
[----:B------:R-:W-:-:S03]  /*3100*/  MOV R7, UR39 ;  /* 0x0000002700077c02 */ /* 0x000fc60008000f00 */
[----:B------:R-:W-:-:S05]  /*3110*/  IMAD.WIDE.U32 R6, R22, UR28, R6 ;  /* 0x0000001c16067c25 */ /* 0x000fca000f8e0006 */
[----:B------:R-:W-:-:S03]  /*3120*/  IADD3 R7, R35, R7, RZ ;  /* 0x0000000723077210 */ /* 0x000fc60007ffe0ff */
[----:B------:R-:W-:-:S04]  /*3130*/  IMAD.WIDE.U32 R8, R34, UR56, R6 ;  /* 0x0000003822087c25 */ /* 0x000fc8000f8e0006 */
[----:B------:R-:W-:Y:S02]  /*3140*/  VIADD R9, R9, UR14 ;  /* 0x0000000e09097c36 */ /* 0x000fe40008000000 */
[----:B--2---:R-:W-:-:S03]  /*3150*/  IMAD.WIDE R6, R4, 0x2, R10 ;  /* 0x0000000204067825 */ /* 0x004fc600078e020a */
[----:B------:R-:W-:-:S04]  /*3160*/  LEA R6, P1, R8, R6, 0x1 ;  /* 0x0000000608067211 */ /* 0x000fc800078208ff */
[----:B------:R-:W-:Y:S01]  /*3170*/  LEA.HI.X R7, R8, R7, R9, 0x1, P1 ;  /* 0x0000000708077211 */ /* 0x000fe200008f0c09 */
[----:B------:R-:W-:Y:S01]  /*3180*/  @!P3 IMAD.MOV.U32 R9, RZ, RZ, R239 ;  /* 0x000000ffff09b224 */ /* 0x000fe200078e00ef */
        /* <DEDUP_REMOVED lines=21> */
.L_x_93:
[----:B------:R-:W-:Y:S05]  /*32e0*/  BSYNC B0 ;  /* 0x0000000000007941 */ /* 0x000fea0003800000 */
.L_x_92:
[----:B------:R1:W-:Y:S01]  /*32f0*/  @P0 STS.128 [R233+0x1000], RZ ;  /* 0x001000ffe9000388 */ /* 0x0003e20000000c00 */
[----:B------:R-:W-:Y:S03]  /*3300*/  BSSY B0, `(.L_x_94) ;  /* 0x0000029000007945 */ /* 0x000fe60003800000 */
[----:B------:R1:W-:Y:S04]  /*3310*/  @P0 STS.128 [R233+0x3000], RZ ;  /* 0x003000ffe9000388 */ /* 0x0003e80000000c00 */
[----:B------:R1:W-:Y:S04]  /*3320*/  @P0 STS.128 [R233+0x5000], RZ ;  /* 0x005000ffe9000388 */ /* 0x0003e80000000c00 */
[----:B------:R1:W-:Y:S01]  /*3330*/  @P0 STS.128 [R233+0x7000], RZ ;  /* 0x007000ffe9000388 */ /* 0x0003e20000000c00 */
[----:B------:R-:W-:Y:S05]  /*3340*/  @P0 BRA `(.L_x_95) ;  /* 0x0000000000900947 */ /* 0x000fea0003800000 */
[----:B------:R-:W-:Y:S01]  /*3350*/  USHF.L.U32 UR11, UR29, 0x5, URZ ;  /* 0x000000051d0b7899 */ /* 0x000fe2000800063f */
[----:B--23--:R-:W-:Y:S01]  /*3360*/  IMAD.U32 R9, RZ, RZ, UR28 ;  /* 0x0000001cff097e24 */ /* 0x00cfe2000f8e00ff */
[----:B------:R-:W-:Y:S01]  /*3370*/  UIMAD.WIDE.U32 UR12, UR28, 0x20, URZ ;  /* 0x000000201c0c78a5 */ /* 0x000fe2000f8e003f */
[----:B------:R-:W-:Y:S01]  /*3380*/  IMAD.U32 R8, RZ, RZ, UR29 ;  /* 0x0000001dff087e24 */ /* 0x000fe2000f8e00ff */
[----:B------:R2:W-:Y:S02]  /*3390*/  @P3 STS.128 [R233+0x1000], RZ ;  /* 0x001000ffe9003388 */ /* 0x0005e40000000c00 */
[----:B----4-:R-:W-:Y:S01]  /*33a0*/  IMAD.U32 R7, RZ, RZ, UR11 ;  /* 0x0000000bff077e24 */ /* 0x010fe2000f8e00ff */
[C---:B------:R-:W-:Y:S02]  /*33b0*/  @!P3 LEA R12, P0, R9.reuse, R237, 0x6 ;  /* 0x000000ed090cb211 */ /* 0x040fe400078030ff */
[----:B------:R-:W-:Y:S02]  /*33c0*/  IADD3 R6, P1, R20, UR12, RZ ;  /* 0x0000000c14067c10 */ /* 0x000fe4000ff3e0ff */
[----:B------:R-:W-:-:S02]  /*33d0*/  @!P3 LEA.HI.X R13, R9, R239, R8, 0x6, P0 ;  /* 0x000000ef090db211 */ /* 0x000fc400000f3408 */
[----:B------:R-:W-:Y:S02]  /*33e0*/  IADD3.X R7, R37, UR13, R7, P1, !PT ;  /* 0x0000000d25077c10 */ /* 0x000fe40008ffe407 */
[C---:B------:R-:W-:Y:S01]  /*33f0*/  @!P5 LEA R10, P1, R6.reuse, UR22, 0x1 ;  /* 0x00000016060adc11 */ /* 0x040fe2000f8208ff */
[----:B------:R-:W-:Y:S01]  /*3400*/  @!PT LDS RZ, [RZ] ;  /* 0x00000000fffff984 */ /* 0x000fe20000000800 */
[----:B------:R-:W-:Y:S01]  /*3410*/  @!PT LDS RZ, [RZ] ;  /* 0x00000000fffff984 */ /* 0x000fe20000000800 */
[----:B------:R-:W-:Y:S01]  /*3420*/  @!PT LDS RZ, [RZ] ;  /* 0x00000000fffff984 */ /* 0x000fe20000000800 */
[----:B------:R2:W-:Y:S01]  /*3430*/  @!P3 LDGSTS.E.BYPASS.LTC128B.128 [R233+0x1000], desc[UR8][R12.64] ;  /* 0x010000000ce9bfae */ /* 0x0005e2000b901d48 */
[C---:B------:R-:W-:Y:S02]  /*3440*/  @!P4 LEA R8, P0, R6.reuse, UR22, 0x1 ;  /* 0x000000160608cc11 */ /* 0x040fe4000f8008ff */
[C-C-:B------:R-:W-:Y:S01]  /*3450*/  @!P5 LEA.HI.X R11, R6.reuse, UR23, R7.reuse, 0x1, P1 ;  /* 0x00000017060bdc11 */ /* 0x140fe200088f0c07 */
[----:B------:R2:W-:Y:S01]  /*3460*/  @P5 STS.128 [R233+0x3000], RZ ;  /* 0x003000ffe9005388 */ /* 0x0005e20000000c00 */
[----:B------:R-:W-:-:S03]  /*3470*/  @!P4 LEA.HI.X R9, R6, UR23, R7, 0x1, P0 ;  /* 0x000000170609cc11 */ /* 0x000fc600080f0c07 */
        /* <DEDUP_REMOVED lines=11> */
[----:B--2---:R-:W-:-:S04]  /*3530*/  LEA R8, P0, R6, UR22, 0x1 ;  /* 0x0000001606087c11 */ /* 0x004fc8000f8008ff */
[----:B------:R-:W-:-:S05]  /*3540*/  LEA.HI.X R9, R6, UR23, R7, 0x1, P0 ;  /* 0x0000001706097c11 */ /* 0x000fca00080f0c07 */
[----:B------:R-:W-:Y:S01]  /*3550*/  @!PT LDS RZ, [RZ] ;  /* 0x00000000fffff984 */ /* 0x000fe20000000800 */
[----:B------:R-:W-:Y:S01]  /*3560*/  @!PT LDS RZ, [RZ] ;  /* 0x00000000fffff984 */ /* 0x000fe20000000800 */
[----:B------:R-:W-:Y:S01]  /*3570*/  @!PT LDS RZ, [RZ] ;  /* 0x00000000fffff984 */ /* 0x000fe20000000800 */
[----:B------:R2:W-:Y:S04]  /*3580*/  LDGSTS.E.BYPASS.LTC128B.128 [R233+0x7000], desc[UR8][R8.64+0x180] ;  /* 0x0700018008e97fae */ /* 0x0005e8000b901d48 */
.L_x_95:
[----:B------:R-:W-:Y:S05]  /*3590*/  BSYNC B0 ;  /* 0x0000000000007941 */ /* 0x000fea0003800000 */
.L_x_94:
[----:B------:R1:W-:Y:S01]  /*35a0*/  @P2 STS.128 [R233+0x10000], RZ ;  /* 0x010000ffe9002388 */ /* 0x0003e20000000c00 */
[----:B------:R-:W-:Y:S03]  /*35b0*/  BSSY B0, `(.L_x_96) ;  /* 0x000003c000007945 */ /* 0x000fe60003800000 */
[----:B------:R1:W-:Y:S04]  /*35c0*/  @P2 STS.128 [R233+0x11000], RZ ;  /* 0x011000ffe9002388 */ /* 0x0003e80000000c00 */
[----:B------:R1:W-:Y:S04]  /*35d0*/  @P2 STS.128 [R233+0x12000], RZ ;  /* 0x012000ffe9002388 */ /* 0x0003e80000000c00 */
[----:B------:R1:W-:Y:S01]  /*35e0*/  @P2 STS.128 [R233+0x13000], RZ ;  /* 0x013000ffe9002388 */ /* 0x0003e20000000c00 */
[----:B------:R-:W-:Y:S05]  /*35f0*/  @P2 BRA `(.L_x_97) ;  /* 0x0000000000dc2947 */ /* 0x000fea0003800000 */
[----:B--234-:R-:W-:Y:S01]  /*3600*/  LOP3.LUT R6, R26, 0x1, RZ, 0xc0, !PT ;  /* 0x000000011a067812 */ /* 0x01cfe200078ec0ff */
[----:B------:R-:W-:Y:S01]  /*3610*/  ULDC.64 UR10, c[0x0][0x260] ;  /* 0x00009800000a7ab9 */ /* 0x000fe20000000a00 */
[----:B------:R-:W-:Y:S02]  /*3620*/  P2R R14, PR, RZ, 0x8 ;  /* 0x00000008ff0e7803 */ /* 0x000fe40000000000 */
[----:B------:R-:W-:Y:S01]  /*3630*/  ISETP.NE.U32.AND P3, PT, R6, 0x1, PT ;  /* 0x000000010600780c */ /* 0x000fe20003f65070 */
[----:B------:R-:W-:Y:S01]  /*3640*/  IMAD.U32 R6, RZ, RZ, UR25 ;  /* 0x00000019ff067e24 */ /* 0x000fe2000f8e00ff */
[----:B------:R-:W-:Y:S02]  /*3650*/  LOP3.LUT R7, R26, 0xff, RZ, 0xc0, !PT ;  /* 0x000000ff1a077812 */ /* 0x000fe400078ec0ff */
[----:B------:R-:W-:Y:S02]  /*3660*/  IADD3 R0, P0, R0, UR25, RZ ;  /* 0x0000001900007c10 */ /* 0x000fe4000ff1e0ff */
[----:B------:R-:W-:-:S02]  /*3670*/  LOP3.LUT P2, RZ, R7, 0x2, RZ, 0xc0, !PT ;  /* 0x0000000207ff7812 */ /* 0x000fc4000784c0ff */
[----:B------:R-:W-:Y:S01]  /*3680*/  LOP3.LUT P1, RZ, R7, 0x4, RZ, 0xc0, !PT ;  /* 0x0000000407ff7812 */ /* 0x000fe2000782c0ff */
[----:B------:R-:W-:Y:S01]  /*3690*/  IMAD.WIDE.U32 R4, R0, UR34, R4 ;  /* 0x0000002200047c25 */ /* 0x000fe2000f8e0004 */
[----:B------:R-:W-:Y:S02]  /*36a0*/  LEA.HI.X.SX32 R6, R6, R39, 0x1, P0 ;  /* 0x0000002706067211 */ /* 0x000fe400000f0eff */
[----:B------:R-:W-:Y:S01]  /*36b0*/  P2R R15, PR, RZ, 0x10 ;  /* 0x00000010ff0f7803 */ /* 0x000fe20000000000 */
[----:B------:R-:W2:Y:S01]  /*36c0*/  @!P3 LDC.64 R12, c[0x0][0x218] ;  /* 0x00008600ff0cbb82 */ /* 0x000ea20000000a00 */
[----:B------:R-:W-:Y:S01]  /*36d0*/  IADD3 R4, P0, R4, UR41, RZ ;  /* 0x0000002904047c10 */ /* 0x000fe2000ff1e0ff */
[----:B------:R-:W-:-:S04]  /*36e0*/  IMAD R6, R6, UR34, RZ ;  /* 0x0000002206067c24 */ /* 0x000fc8000f8e02ff */
[----:B------:R-:W-:Y:S02]  /*36f0*/  IMAD R6, R0, UR35, R6 ;  /* 0x0000002300067c24 */ /* 0x000fe4000f8e0206 */
[----:B------:R-:W3:Y:S01]  /*3700*/  @P2 LDC.64 R10, c[0x0][0x218] ;  /* 0x00008600ff0a2b82 */ /* 0x000ee20000000a00 */
[----:B------:R-:W-:Y:S02]  /*3710*/  IMAD R0, R38, UR10, RZ ;  /* 0x0000000a26007c24 */ /* 0x000fe4000f8e02ff */
[----:B------:R-:W-:Y:S02]  /*3720*/  IADD3.X R5, R5, UR43, R6, P0, !PT ;  /* 0x0000002b05057c10 */ /* 0x000fe400087fe406 */
[----:B------:R-:W-:-:S03]  /*3730*/  IMAD R0, R23, UR11, R0 ;  /* 0x0000000b17007c24 */ /* 0x000fc6000f8e0200 */
[----:B------:R-:W4:Y:S01]  /*3740*/  @P1 LDC.64 R8, c[0x0][0x218] ;  /* 0x00008600ff081b82 */ /* 0x000f220000000a00 */
[----:B------:R-:W-:-:S04]  /*3750*/  IMAD.WIDE.U32 R4, R23, UR10, R4 ;  /* 0x0000000a17047c25 */ /* 0x000fc8000f8e0004 */
[----:B------:R-:W-:Y:S01]  /*3760*/  IMAD.IADD R0, R5, 0x1, R0 ;  /* 0x0000000105007824 */ /* 0x000fe200078e0200 */
[----:B--2---:R-:W-:-:S04]  /*3770*/  @!P3 LEA R12, P0, R4, R12, 0x1 ;  /* 0x0000000c040cb211 */ /* 0x004fc800078008ff */
[C---:B------:R-:W-:Y:S02]  /*3780*/  @!P3 LEA.HI.X R13, R4.reuse, R13, R0, 0x1, P0 ;  /* 0x0000000d040db211 */ /* 0x040fe400000f0c00 */
[----:B---3--:R-:W-:-:S03]  /*3790*/  @P2 LEA R10, P0, R4, R10, 0x1 ;  /* 0x0000000a040a2211 */ /* 0x008fc600078008ff */
[----:B------:R-:W-:Y:S01]  /*37a0*/  @!PT LDS RZ, [RZ] ;  /* 0x00000000fffff984 */ /* 0x000fe20000000800 */
[----:B------:R-:W-:Y:S01]  /*37b0*/  @!PT LDS RZ, [RZ] ;  /* 0x00000000fffff984 */ /* 0x000fe20000000800 */
[----:B------:R-:W-:Y:S01]  /*37c0*/  @!PT LDS RZ, [RZ] ;  /* 0x00000000fffff984 */ /* 0x000fe20000000800 */
[----:B------:R2:W-:Y:S01]  /*37d0*/  @!P3 LDGSTS.E.BYPASS.LTC128B.128 [R233+0x10000], desc[UR8][R12.64] ;  /* 0x100000000ce9bfae */ /* 0x0005e2000b901d48 */
[----:B------:R-:W-:-:S03]  /*37e0*/  @P2 LEA.HI.X R11, R4, R11, R0, 0x1, P0 ;  /* 0x0000000b040b2211 */ /* 0x000fc600000f0c00 */
[----:B------:R2:W-:Y:S01]  /*37f0*/  @P3 STS.128 [R233+0x10000], RZ ;  /* 0x010000ffe9003388 */ /* 0x0005e20000000c00 */
[----:B------:R-:W-:Y:S02]  /*3800*/  ISETP.NE.AND P3, PT, R14, RZ, PT ;  /* 0x000000ff0e00720c */ /* 0x000fe40003f65270 */
[C---:B----4-:R-:W-:Y:S01]  /*3810*/  @P1 LEA R8, P0, R4.reuse, R8, 0x1 ;  /* 0x0000000804081211 */ /* 0x050fe200078008ff */
[----:B------:R-:W-:Y:S01]  /*3820*/  @!PT LDS RZ, [RZ] ;  /* 0x00000000fffff984 */ /* 0x000fe20000000800 */
[----:B------:R-:W-:Y:S01]  /*3830*/  @!PT LDS RZ, [RZ] ;  /* 0x00000000fffff984 */ /* 0x000fe20000000800 */
[----:B------:R-:W-:Y:S01]  /*3840*/  @!PT LDS RZ, [RZ] ;  /* 0x00000000fffff984 */ /* 0x000fe20000000800 */
[----:B------:R2:W-:Y:S03]  /*3850*/  @P2 LDGSTS.E.BYPASS.LTC128B.128 [R233+0x11000], desc[UR8][R10.64+0x80] ;  /* 0x110000800ae92fae */ /* 0x0005e6000b901d48 */
[----:B------:R-:W-:Y:S01]  /*3860*/  @P1 LEA.HI.X R9, R4, R9, R0, 0x1, P0 ;  /* 0x0000000904091211 */ /* 0x000fe200000f0c00 */
[----:B------:R2:W-:Y:S01]  /*3870*/  @!P2 STS.128 [R233+0x11000], RZ ;  /* 0x011000ffe900a388 */ /* 0x0005e20000000c00 */
[----:B------:R-:W-:-:S03]  /*3880*/  LOP3.LUT P0, RZ, R7, 0x8, RZ, 0xc0, !PT ;  /* 0x0000000807ff7812 */ /* 0x000fc6000780c0ff */
[----:B------:R-:W-:Y:S01]  /*3890*/  @!PT LDS RZ, [RZ] ;  /* 0x00000000fffff984 */ /* 0x000fe20000000800 */
[----:B------:R-:W-:Y:S01]  /*38a0*/  @!PT LDS RZ, [RZ] ;  /* 0x00000000fffff984 */ /* 0x000fe20000000800 */
[----:B------:R-:W-:Y:S01]  /*38b0*/  @!PT LDS RZ, [RZ] ;  /* 0x00000000fffff984 */ /* 0x000fe20000000800 */
[----:B------:R2:W-:Y:S04]  /*38c0*/  @P1 LDGSTS.E.BYPASS.LTC128B.128 [R233+0x12000], desc[UR8][R8.64+0x100] ;  /* 0x1200010008e91fae */ /* 0x0005e8000b901d48 */
[----:B------:R2:W-:Y:S06]  /*38d0*/  @!P1 STS.128 [R233+0x12000], RZ ;  /* 0x012000ffe9009388 */ /* 0x0005ec0000000c00 */
[----:B------:R-:W3:Y:S02]  /*38e0*/  @P0 LDC.64 R6, c[0x0][0x218] ;  /* 0x00008600ff060b82 */ /* 0x000ee40000000a00 */
[----:B---3--:R-:W-:-:S04]  /*38f0*/  @P0 LEA R6, P4, R4, R6, 0x1 ;  /* 0x0000000604060211 */ /* 0x008fc800078808ff */
[----:B------:R-:W-:Y:S02]  /*3900*/  @P0 LEA.HI.X R7, R4, R7, R0, 0x1, P4 ;  /* 0x0000000704070211 */ /* 0x000fe400020f0c00 */
[----:B------:R-:W-:-:S03]  /*3910*/  ISETP.NE.AND P4, PT, R15, RZ, PT ;  /* 0x000000ff0f00720c */ /* 0x000fc60003f85270 */
[----:B------:R-:W-:Y:S01]  /*3920*/  @!PT LDS RZ, [RZ] ;  /* 0x00000000fffff984 */ /* 0x000fe20000000800 */
[----:B------:R-:W-:Y:S01]  /*3930*/  @!PT LDS RZ, [RZ] ;  /* 0x00000000fffff984 */ /* 0x000fe20000000800 */
[----:B------:R-:W-:Y:S01]  /*3940*/  @!PT LDS RZ, [RZ] ;  /* 0x00000000fffff984 */ /* 0x000fe20000000800 */
[----:B------:R2:W-:Y:S04]  /*3950*/  @P0 LDGSTS.E.BYPASS.LTC128B.128 [R233+0x13000], desc[UR8][R6.64+0x180] ;  /* 0x1300018006e90fae */ /* 0x0005e8000b901d48 */
[----:B------:R2:W-:Y:S04]  /*3960*/  @!P0 STS.128 [R233+0x13000], RZ ;  /* 0x013000ffe9008388 */ /* 0x0005e80000000c00 */
.L_x_97:
[----:B------:R-:W-:Y:S05]  /*3970*/  BSYNC B0 ;  /* 0x0000000000007941 */ /* 0x000fea0003800000 */
.L_x_96:
[----:B------:R-:W0:Y:S01]  /*3980*/  LDGDEPBAR ;  /* 0x00000000000079af */ /* 0x000e220000000000 */
[----:B------:R-:W-:Y:S01]  /*3990*/  UIADD3 UR10, UR4, 0x14000, URZ ;  /* 0x00014000040a7890 */ /* 0x000fe2000fffe03f */
[----:B------:R-:W-:Y:S01]  /*39a0*/  IMAD.MOV.U32 R0, RZ, RZ, 0x20 ;  /* 0x00000020ff007424 */ /* 0x000fe200078e00ff */
[C---:B------:R-:W-:Y:S01]  /*39b0*/  LOP3.LUT P1, RZ, R36.reuse, 0x4, RZ, 0xc0, !PT ;  /* 0x0000000424ff7812 */ /* 0x040fe2000782c0ff */
[----:B------:R-:W-:Y:S01]  /*39c0*/  IMAD.MOV.U32 R192, RZ, RZ, 0x40 ;  /* 0x00000040ffc07424 */ /* 0x000fe200078e00ff */
[----:B------:R-:W-:Y:S01]  /*39d0*/  LOP3.LUT P0, RZ, R36, 0x2, RZ, 0xc0, !PT ;  /* 0x0000000224ff7812 */ /* 0x000fe2000780c0ff */
[----:B------:R-:W-:Y:S01]  /*39e0*/  IMAD.SHL.U32 R244, R249, 0x4, RZ ;  /* 0x00000004f9f47824 */ /* 0x000fe200078e00ff */
[----:B------:R-:W-:Y:S02]  /*39f0*/  LEA R4, R230, UR10, 0x1 ;  /* 0x0000000ae6047c11 */ /* 0x000fe4000f8e08ff */
[----:B------:R-:W-:Y:S02]  /*3a00*/  CS2R R126, SRZ ;  /* 0x00000000007e7805 */ /* 0x000fe4000001ff00 */
[----:B------:R-:W-:-:S02]  /*3a10*/  SEL R0, R0, 0xffffffe0, !P0 ;  /* 0xffffffe000007807 */ /* 0x000fc40004000000 */
[----:B------:R-:W-:Y:S02]  /*3a20*/  CS2R R124, SRZ ;  /* 0x00000000007c7805 */ /* 0x000fe4000001ff00 */
[----:B------:R-:W-:Y:S02]  /*3a30*/  SEL R192, R192, 0xffffffc0, !P1 ;  /* 0xffffffc0c0c07807 */ /* 0x000fe40004800000 */
[----:B------:R-:W-:Y:S02]  /*3a40*/  CS2R R130, SRZ ;  /* 0x0000000000827805 */ /* 0x000fe4000001ff00 */
[----:B------:R-:W-:Y:S02]  /*3a50*/  LEA R180, R230, UR4, 0x1 ;  /* 0x00000004e6b47c11 */ /* 0x000fe4000f8e08ff */
[----:B------:R-:W-:Y:S02]  /*3a60*/  CS2R R128, SRZ ;  /* 0x0000000000807805 */ /* 0x000fe4000001ff00 */
[----:B------:R-:W-:-:S02]  /*3a70*/  IADD3 R192, R0, R4, R192 ;  /* 0x0000000400c07210 */ /* 0x000fc40007ffe0c0 */
[----:B------:R-:W-:Y:S02]  /*3a80*/  CS2R R122, SRZ ;  /* 0x00000000007a7805 */ /* 0x000fe4000001ff00 */
[----:B------:R-:W-:Y:S02]  /*3a90*/  CS2R R120, SRZ ;  /* 0x0000000000787805 */ /* 0x000fe4000001ff00 */
[----:B------:R-:W-:Y:S02]  /*3aa0*/  CS2R R118, SRZ ;  /* 0x0000000000767805 */ /* 0x000fe4000001ff00 */
[----:B------:R-:W-:Y:S02]  /*3ab0*/  CS2R R116, SRZ ;  /* 0x0000000000747805 */ /* 0x000fe4000001ff00 */
[----:B------:R-:W-:Y:S02]  /*3ac0*/  CS2R R110, SRZ ;  /* 0x00000000006e7805 */ /* 0x000fe4000001ff00 */
[----:B------:R-:W-:-:S02]  /*3ad0*/  CS2R R108, SRZ ;  /* 0x00000000006c7805 */ /* 0x000fc4000001ff00 */
[----:B------:R-:W-:Y:S02]  /*3ae0*/  CS2R R114, SRZ ;  /* 0x0000000000727805 */ /* 0x000fe4000001ff00 */
        /* <DEDUP_REMOVED lines=22> */
[----:B--2-4-:R-:W-:Y:S02]  /*3c50*/  CS2R R12, SRZ ;  /* 0x00000000000c7805 */ /* 0x014fe4000001ff00 */
[----:B------:R-:W-:Y:S01]  /*3c60*/  SHF.L.U64.HI R243, R249, 0x2, R243 ;  /* 0x00000002f9f37819 */ /* 0x000fe200000102f3 */
[----:B------:R-:W-:Y:S01]  /*3c70*/  ULDC UR10, c[0x0][0x394] ;  /* 0x0000e500000a7ab9 */ /* 0x000fe20000000800 */
[----:B------:R-:W-:Y:S01]  /*3c80*/  ULDC UR23, c[0x0][0x398] ;  /* 0x0000e60000177ab9 */ /* 0x000fe20000000800 */
[----:B------:R2:W4:Y:S01]  /*3c90*/  LDSM.16.M88.4 R132, [R180+0x14000] ;  /* 0x01400000b484783b */ /* 0x0005220000000200 */
[----:B------:R-:W-:Y:S01]  /*3ca0*/  UIADD3 UR22, UR52, -UR47, -UR5 ;  /* 0x8000002f34167290 */ /* 0x000fe2000fffe805 */
[----:B------:R-:W-:Y:S02]  /*3cb0*/  UMOV UR13, UR10 ;  /* 0x0000000a000d7c82 */ /* 0x000fe40008000000 */
[----:B------:R2:W1:Y:S01]  /*3cc0*/  LDSM.16.M88.4 R148, [R180+0x15000] ;  /* 0x01500000b494783b */ /* 0x0004620000000200 */
[----:B------:R-:W-:Y:S01]  /*3cd0*/  ULDC UR25, c[0x0][0x2dc] ;  /* 0x0000b70000197ab9 */ /* 0x000fe20000000800 */
[----:B------:R-:W-:-:S02]  /*3ce0*/  ULDC UR21, c[0x0][0x2ec] ;  /* 0x0000bb0000157ab9 */ /* 0x000fc40000000800 */
        /* <DEDUP_REMOVED lines=13> */
[----:B----4-:R2:W1:Y:S02]  /*3dc0*/  LDSM.16.M88.4 R188, [R226+0x3000] ;  /* 0x00300000e2bc783b */ /* 0x0104640000000200 */
.L_x_102:
[----:B------:R-:W0:Y:S01]  /*3dd0*/  LDGDEPBAR ;  /* 0x00000000000079af */ /* 0x000e220000000000 */
[----:B------:R-:W-:Y:S01]  /*3de0*/  LEA R0, R230, UR4, 0x1 ;  /* 0x00000004e6007c11 */ /* 0x000fe2000f8e08ff */
[----:B------:R-:W-:Y:S01]  /*3df0*/  USHF.L.U32 UR12, UR6, 0x6, URZ ;  /* 0x00000006060c7899 */ /* 0x000fe2000800063f */
[----:B------:R-:W-:Y:S01]  /*3e00*/  IADD3 R60, P0, R244, UR18, RZ ;  /* 0x00000012f43c7c10 */ /* 0x000fe2000ff1e0ff */
[----:B------:R-:W-:Y:S02]  /*3e10*/  USHF.L.U32 UR10, UR30, 0x5, URZ ;  /* 0x000000051e0a7899 */ /* 0x000fe4000800063f */
[----:B------:R-:W-:Y:S01]  /*3e20*/  UISETP.GE.AND UP0, UPT, UR12, UR22, UPT ;  /* 0x000000160c00728c */ /* 0x000fe2000bf06270 */
[----:B------:R-:W-:Y:S01]  /*3e30*/  IADD3.X R61, R243, UR17, RZ, P0, !PT ;  /* 0x00000011f33d7c10 */ /* 0x000fe200087fe4ff */
[----:B------:R-:W-:Y:S04]  /*3e40*/  UMOV UR11, UR59 ;  /* 0x0000003b000b7c82 */ /* 0x000fe80008000000 */
[----:B------:R-:W-:Y:S01]  /*3e50*/  PLOP3.LUT P0, PT, PT, PT, UP0, 0x80, 0x0 ;  /* 0x000000000000781c */ /* 0x000fe20003f0f008 */
[----:B------:R-:W-:Y:S04]  /*3e60*/  DEPBAR.LE SB0, 0x0 ;  /* 0x000080000000791a */ /* 0x000fe80000000000 */
[----:B------:R-:W-:Y:S06]  /*3e70*/  BAR.SYNC.DEFER_BLOCKING 0x0 ;  /* 0x0000000000007b1d */ /* 0x000fec0000010000 */
[----:B-1-3--:R-:W-:Y:S04]  /*3e80*/  LDSM.16.M88.4 R8, [R2] ;  /* 0x000000000208783b */ /* 0x00afe80000000200 */
[----:B------:R-:W3:Y:S04]  /*3e90*/  LDSM.16.M88.4 R44, [R0+0x10000] ;  /* 0x01000000002c783b */ /* 0x000ee80000000200 */
[----:B------:R-:W-:Y:S04]  /*3ea0*/  LDSM.16.M88.4 R48, [R220] ;  /* 0x00000000dc30783b */ /* 0x000fe80000000200 */
[----:B------:R-:W4:Y:S04]  /*3eb0*/  LDSM.16.M88.4 R52, [R225+-0x4000] ;  /* 0xffc00000e134783b */ /* 0x000f280000000200 */
[----:B------:R-:W-:Y:S04]  /*3ec0*/  LDSM.16.M88.4 R56, [R226+-0x4000] ;  /* 0xffc00000e238783b */ /* 0x000fe80000000200 */
[----:B-----5:R1:W5:Y:S01]  /*3ed0*/  LDG.E R62, desc[UR8][R60.64] ;  /* 0x000000083c3e7981 */ /* 0x020362000c1e1900 */
[C---:B---3--:R-:W-:Y:S03]  /*3ee0*/  HMMA.16816.F32 R4, R8.reuse, R44, RZ ;  /* 0x0000002c0804723c */ /* 0x048fe600000018ff */
[----:B------:R3:W5:Y:S03]  /*3ef0*/  LDG.E R60, desc[UR8][R60.64+0x20] ;  /* 0x000020083c3c7981 */ /* 0x000766000c1e1900 */
[----:B------:R-:W-:Y:S01]  /*3f00*/  HMMA.16816.F32 R8, R8, R46, RZ ;  /* 0x0000002e0808723c */ /* 0x000fe200000018ff */
[----:B------:R-:W2:Y:S11]  /*3f10*/  LDSM.16.M88.4 R44, [R224] ;  /* 0x00000000e02c783b */ /* 0x000eb60000000200 */
[----:B------:R-:W-:Y:S06]  /*3f20*/  @!UPT UIADD3 URZ, URZ, URZ, URZ ;  /* 0x0000003f3f3ff290 */ /* 0x000fec000fffe03f */
[C---:B----4-:R-:W-:Y:S06]  /*3f30*/  HMMA.16816.F32 R4, R48.reuse, R52, R4 ;  /* 0x000000343004723c */ /* 0x050fec0000001804 */
[----:B------:R-:W-:Y:S01]  /*3f40*/  HMMA.16816.F32 R8, R48, R54, R8 ;  /* 0x000000363008723c */ /* 0x000fe20000001808 */
[----:B------:R-:W-:Y:S04]  /*3f50*/  LDSM.16.M88.4 R48, [R223] ;  /* 0x00000000df30783b */ /* 0x000fe80000000200 */
[----:B------:R-:W4:Y:S11]  /*3f60*/  LDSM.16.M88.4 R52, [R227+-0x4000] ;  /* 0xffc00000e334783b */ /* 0x000f360000000200 */
        /* <DEDUP_REMOVED lines=62> */
[----:B------:R-:W-:Y:S11]  /*4350*/  HMMA.16816.F32 R8, R44, R58, R8 ;  /* 0x0000003a2c08723c */ /* 0x000ff60000001808 */
[----:B------:R-:W-:Y:S07]  /*4360*/  @!UPT UIADD3 URZ, URZ, URZ, URZ ;  /* 0x0000003f3f3ff290 */ /* 0x000fee000fffe03f */
[C---:B----4-:R-:W-:Y:S06]  /*4370*/  HMMA.16816.F32 R4, R48.reuse, R52, R4 ;  /* 0x000000343004723c */ /* 0x050fec0000001804 */
[----:B------:R-:W-:Y:S01]  /*4380*/  HMMA.16816.F32 R8, R48, R54, R8 ;  /* 0x000000363008723c */ /* 0x000fe20000001808 */
[----:B------:R-:W-:Y:S11]  /*4390*/  @!UPT UIADD3 URZ, URZ, URZ, URZ ;  /* 0x0000003f3f3ff290 */ /* 0x000ff6000fffe03f */
[----:B------:R-:W-:Y:S01]  /*43a0*/  @!UPT UIADD3 URZ, URZ, URZ, URZ ;  /* 0x0000003f3f3ff290 */ /* 0x000fe2000fffe03f */
[----:B-1-3--:R-:W-:Y:S11]  /*43b0*/  @!P0 BRA `(.L_x_98) ;  /* 0x00000000002c8947 */ /* 0x00aff60003800000 */
[----:B------:R-:W-:Y:S02]  /*43c0*/  UIADD3 UR11, -UR5, UR7, UR10 ;  /* 0x00000007050b7290 */ /* 0x000fe4000fffe10a */
[----:B------:R-:W-:Y:S02]  /*43d0*/  UIADD3 UR19, UR10, 0x20, URZ ;  /* 0x000000200a137890 */ /* 0x000fe4000fffe03f */
[----:B------:R-:W-:Y:S02]  /*43e0*/  UIADD3 UR14, UR12, 0x40, URZ ;  /* 0x000000400c0e7890 */ /* 0x000fe4000fffe03f */
[----:B------:R-:W-:Y:S02]  /*43f0*/  UIADD3 UR11, UR11, UR13, URZ ;  /* 0x0000000d0b0b7290 */ /* 0x000fe4000fffe03f */
[----:B------:R-:W-:Y:S02]  /*4400*/  IMAD.U32 R0, RZ, RZ, UR19 ;  /* 0x00000013ff007e24 */ /* 0x000fe4000f8e00ff */
[----:B------:R-:W-:Y:S03]  /*4410*/  UISETP.GE.AND UP0, UPT, UR14, UR11, UPT ;  /* 0x0000000b0e00728c */ /* 0x000fe6000bf06270 */
[----:B------:R-:W-:Y:S01]  /*4420*/  ISETP.LT.AND P0, PT, R0, UR5, PT ;  /* 0x0000000500007c0c */ /* 0x000fe2000bf01270 */
[----:B------:R-:W-:Y:S02]  /*4430*/  UMOV UR11, UR13 ;  /* 0x0000000d000b7c82 */ /* 0x000fe40008000000 */
[----:B------:R-:W-:Y:S11]  /*4440*/  PLOP3.LUT P1, PT, PT, PT, UP0, 0x80, 0x0 ;  /* 0x000000000000781c */ /* 0x000ff60003f2f008 */
[----:B------:R-:W-:Y:S02]  /*4450*/  @!UPT UIADD3 URZ, URZ, URZ, URZ ;  /* 0x0000003f3f3ff290 */ /* 0x000fe4000fffe03f */
[----:B------:R-:W-:Y:S05]  /*4460*/  @!P1 BRA P0, `(.L_x_99) ;  /* 0x0000000000a49947 */ /* 0x000fea0000000000 */
.L_x_98:
[----:B------:R-:W-:Y:S01]  /*4470*/  UIADD3 UR14, UR5, 0x1, -UR7 ;  /* 0x00000001050e7890 */ /* 0x000fe2000fffe807 */
[----:B------:R-:W-:Y:S01]  /*4480*/  VIADD R45, R249, UR12 ;  /* 0x0000000cf92d7c36 */ /* 0x000fe20008000000 */
[----:B------:R-:W-:Y:S01]  /*4490*/  UIADD3 UR13, -UR11, UR5, -UR7 ;  /* 0x000000050b0d7290 */ /* 0x000fe2000fffe907 */
[----:B------:R-:W-:Y:S01]  /*44a0*/  VIADD R0, R250, UR10 ;  /* 0x0000000afa007c36 */ /* 0x000fe20008000000 */
[----:B------:R-:W-:Y:S01]  /*44b0*/  UIADD3 UR19, UR14, UR23, URZ ;  /* 0x000000170e137290 */ /* 0x000fe2000fffe03f */
[----:B------:R-:W-:Y:S02]  /*44c0*/  IMAD.U32 R50, RZ, RZ, UR23 ;  /* 0x00000017ff327e24 */ /* 0x000fe4000f8e00ff */
[C---:B------:R-:W-:Y:S01]  /*44d0*/  VIADD R49, R0.reuse, 0x1 ;  /* 0x0000000100317836 */ /* 0x040fe20000000000 */
[----:B------:R-:W-:Y:S01]  /*44e0*/  VIADDMNMX R44, R45, UR13, RZ, !PT ;  /* 0x0000000d2d2c7c46 */ /* 0x000fe2000f8001ff */
[C---:B------:R-:W-:Y:S02]  /*44f0*/  VIADD R48, R0.reuse, 0x8 ;  /* 0x0000000800307836 */ /* 0x040fe40000000000 */
[----:B------:R-:W-:Y:S01]  /*4500*/  IMAD.U32 R46, RZ, RZ, UR19 ;  /* 0x00000013ff2e7e24 */ /* 0x000fe2000f8e00ff */
[CC--:B------:R-:W-:Y:S01]  /*4510*/  ISETP.GE.AND P1, PT, R0.reuse, R44.reuse, PT ;  /* 0x0000002c0000720c */ /* 0x0c0fe20003f26270 */
[----:B------:R-:W-:Y:S01]  /*4520*/  VIADD R47, R0, 0x9 ;  /* 0x00000009002f7836 */ /* 0x000fe20000000000 */
[----:B------:R-:W-:Y:S02]  /*4530*/  ISETP.GE.AND P0, PT, R49, R44, PT ;  /* 0x0000002c3100720c */ /* 0x000fe40003f06270 */
[C---:B------:R-:W-:Y:S01]  /*4540*/  VIADDMNMX R46, R45.reuse, R46, UR5, PT ;  /* 0x000000052d2e7e46 */ /* 0x040fe2000b80012e */
[----:B------:R-:W-:Y:S01]  /*4550*/  VIADD R45, R45, 0x8 ;  /* 0x000000082d2d7836 */ /* 0x000fe20000000000 */
[----:B------:R-:W-:Y:S02]  /*4560*/  ISETP.GE.AND P2, PT, R48, R44, PT ;  /* 0x0000002c3000720c */ /* 0x000fe40003f46270 */
[-C--:B------:R-:W-:Y:S02]  /*4570*/  ISETP.GE.OR P1, PT, R0, R46.reuse, !P1 ;  /* 0x0000002e0000720c */ /* 0x080fe40004f26670 */
[----:B------:R-:W-:Y:S02]  /*4580*/  IADD3 R50, R45, UR14, R50 ;  /* 0x0000000e2d327c10 */ /* 0x000fe4000fffe032 */
[----:B------:R-:W-:Y:S02]  /*4590*/  ISETP.GE.OR P0, PT, R49, R46, !P0 ;  /* 0x0000002e3100720c */ /* 0x000fe40004706670 */
[----:B------:R-:W-:Y:S01]  /*45a0*/  VIADDMNMX R45, R45, UR13, RZ, !PT ;  /* 0x0000000d2d2d7c46 */ /* 0x000fe2000f8001ff */
[----:B------:R-:W-:Y:S01]  /*45b0*/  UMOV UR13, UR11 ;  /* 0x0000000b000d7c82 */ /* 0x000fe20008000000 */
[----:B------:R-:W-:Y:S02]  /*45c0*/  FSEL R4, R4, -INF , !P1 ;  /* 0xff80000004047808 */ /* 0x000fe40004800000 */
[----:B------:R-:W-:Y:S02]  /*45d0*/  ISETP.GE.AND P1, PT, R47, R44, PT ;  /* 0x0000002c2f00720c */ /* 0x000fe40003f26270 */
[----:B------:R-:W-:Y:S02]  /*45e0*/  FSEL R5, R5, -INF , !P0 ;  /* 0xff80000005057808 */ /* 0x000fe40004000000 */
[----:B------:R-:W-:Y:S02]  /*45f0*/  VIMNMX R44, R50, UR5, PT ;  /* 0x00000005322c7c48 */ /* 0x000fe4000bfe0100 */
[-C--:B------:R-:W-:Y:S02]  /*4600*/  ISETP.GE.AND P0, PT, R0, R45.reuse, PT ;  /* 0x0000002d0000720c */ /* 0x080fe40003f06270 */
[-C--:B------:R-:W-:Y:S02]  /*4610*/  ISETP.GE.OR P2, PT, R48, R46.reuse, !P2 ;  /* 0x0000002e3000720c */ /* 0x080fe40005746670 */
[----:B------:R-:W-:Y:S02]  /*4620*/  ISETP.GE.OR P1, PT, R47, R46, !P1 ;  /* 0x0000002e2f00720c */ /* 0x000fe40004f26670 */
[-C--:B------:R-:W-:Y:S02]  /*4630*/  ISETP.GE.OR P0, PT, R0, R44.reuse, !P0 ;  /* 0x0000002c0000720c */ /* 0x080fe40004706670 */
[----:B------:R-:W-:Y:S02]  /*4640*/  FSEL R8, R8, -INF , !P2 ;  /* 0xff80000008087808 */ /* 0x000fe40005000000 */
[----:B------:R-:W-:Y:S02]  /*4650*/  FSEL R9, R9, -INF , !P1 ;  /* 0xff80000009097808 */ /* 0x000fe40004800000 */
[----:B------:R-:W-:Y:S02]  /*4660*/  FSEL R6, R6, -INF , !P0 ;  /* 0xff80000006067808 */ /* 0x000fe40004000000 */
[-C--:B------:R-:W-:Y:S02]  /*4670*/  ISETP.GE.AND P2, PT, R49, R45.reuse, PT ;  /* 0x0000002d3100720c */ /* 0x080fe40003f46270 */
[CC--:B------:R-:W-:Y:S02]  /*4680*/  ISETP.GE.AND P1, PT, R48.reuse, R45.reuse, PT ;  /* 0x0000002d3000720c */ /* 0x0c0fe40003f26270 */
[----:B------:R-:W-:Y:S02]  /*4690*/  ISETP.GE.AND P0, PT, R47, R45, PT ;  /* 0x0000002d2f00720c */ /* 0x000fe40003f06270 */
[-C--:B------:R-:W-:Y:S02]  /*46a0*/  ISETP.GE.OR P2, PT, R49, R44.reuse, !P2 ;  /* 0x0000002c3100720c */ /* 0x080fe40005746670 */
[-C--:B------:R-:W-:Y:S02]  /*46b0*/  ISETP.GE.OR P1, PT, R48, R44.reuse, !P1 ;  /* 0x0000002c3000720c */ /* 0x080fe40004f26670 */
[----:B------:R-:W-:Y:S02]  /*46c0*/  ISETP.GE.OR P0, PT, R47, R44, !P0 ;  /* 0x0000002c2f00720c */ /* 0x000fe40004706670 */
[----:B------:R-:W-:Y:S02]  /*46d0*/  FSEL R7, R7, -INF , !P2 ;  /* 0xff80000007077808 */ /* 0x000fe40005000000 */
[----:B------:R-:W-:Y:S02]  /*46e0*/  FSEL R10, R10, -INF , !P1 ;  /* 0xff8000000a0a7808 */ /* 0x000fe40004800000 */
[----:B------:R-:W-:Y:S07]  /*46f0*/  FSEL R11, R11, -INF , !P0 ;  /* 0xff8000000b0b7808 */ /* 0x000fee0004000000 */
.L_x_99:
[C---:B------:R-:W-:Y:S01]  /*4700*/  FMUL.FTZ R44, R241.reuse, 1.4426950216293334961 ;  /* 0x3fb8aa3bf12c7820 */ /* 0x040fe20000410000 */
[----:B------:R-:W-:Y:S01]  /*4710*/  FSETP.NEU.FTZ.AND P0, PT, R241, -INF , PT ;  /* 0xff800000f100780b */ /* 0x000fe20003f1d000 */
[----:B------:R-:W-:Y:S01]  /*4720*/  FMUL.FTZ R0, R242, 1.4426950216293334961 ;  /* 0x3fb8aa3bf2007820 */ /* 0x000fe20000410000 */
[----:B------:R-:W-:Y:S02]  /*4730*/  UISETP.GT.AND UP2, UPT, UR6, UR20, UPT ;  /* 0x000000140600728c */ /* 0x000fe4000bf44270 */
[----:B------:R-:W-:Y:S02]  /*4740*/  FSEL R44, R44, RZ, P0 ;  /* 0x000000ff2c2c7208 */ /* 0x000fe40000000000 */
[----:B------:R-:W-:Y:S02]  /*4750*/  FSETP.NEU.FTZ.AND P0, PT, R242, -INF , PT ;  /* 0xff800000f200780b */ /* 0x000fe40003f1d000 */
[----:B------:R-:W-:Y:S01]  /*4760*/  PLOP3.LUT P2, PT, PT, PT, UP2, 0x80, 0x0 ;  /* 0x000000000000781c */ /* 0x000fe20003f4f028 */
[--C-:B------:R-:W-:Y:S01]  /*4770*/  FFMA.FTZ R4, R4, UR21, -R44.reuse ;  /* 0x0000001504047c23 */ /* 0x100fe2000801082c */
[----:B------:R-:W-:Y:S01]  /*4780*/  FSEL R0, R0, RZ, P0 ;  /* 0x000000ff00007208 */ /* 0x000fe20000000000 */
[--C-:B------:R-:W-:Y:S01]  /*4790*/  FFMA.FTZ R5, R5, UR21, -R44.reuse ;  /* 0x0000001505057c23 */ /* 0x100fe2000801082c */
[--C-:B------:R-:W-:Y:S01]  /*47a0*/  FFMA.FTZ R8, R8, UR21, -R44.reuse ;  /* 0x0000001508087c23 */ /* 0x100fe2000801082c */
[----:B------:R-:W-:Y:S01]  /*47b0*/  MUFU.EX2 R59, R4 ;  /* 0x00000004003b7308 */ /* 0x000fe20000000800 */
[----:B------:R-:W-:Y:S01]  /*47c0*/  FFMA.FTZ R44, R9, UR21, -R44 ;  /* 0x00000015092c7c23 */ /* 0x000fe2000801082c */
[--C-:B------:R-:W-:Y:S01]  /*47d0*/  FFMA.FTZ R6, R6, UR21, -R0.reuse ;  /* 0x0000001506067c23 */ /* 0x100fe20008010800 */
[--C-:B------:R-:W-:Y:S01]  /*47e0*/  FFMA.FTZ R7, R7, UR21, -R0.reuse ;  /* 0x0000001507077c23 */ /* 0x100fe20008010800 */
[--C-:B------:R-:W-:Y:S01]  /*47f0*/  FFMA.FTZ R10, R10, UR21, -R0.reuse ;  /* 0x000000150a0a7c23 */ /* 0x100fe20008010800 */
[----:B------:R-:W-:Y:S01]  /*4800*/  FFMA.FTZ R0, R11, UR21, -R0 ;  /* 0x000000150b007c23 */ /* 0x000fe20008010800 */
[----:B------:R-:W-:Y:S04]  /*4810*/  P2R R236, PR, RZ, 0x4 ;  /* 0x00000004ffec7803 */ /* 0x000fe80000000000 */
[----:B------:R-:W-:Y:S10]  /*4820*/  MUFU.EX2 R58, R5 ;  /* 0x00000005003a7308 */ /* 0x000ff40000000800 */
[----:B------:R-:W-:Y:S10]  /*4830*/  MUFU.EX2 R57, R6 ;  /* 0x0000000600397308 */ /* 0x000ff40000000800 */
[----:B------:R-:W-:Y:S10]  /*4840*/  MUFU.EX2 R56, R7 ;  /* 0x0000000700387308 */ /* 0x000ff40000000800 */
[----:B------:R-:W-:Y:S10]  /*4850*/  MUFU.EX2 R55, R8 ;  /* 0x0000000800377308 */ /* 0x000ff40000000800 */
[----:B------:R-:W-:Y:S10]  /*4860*/  MUFU.EX2 R54, R44 ;  /* 0x0000002c00367308 */ /* 0x000ff40000000800 */
[----:B------:R-:W-:Y:S10]  /*4870*/  MUFU.EX2 R53, R10 ;  /* 0x0000000a00357308 */ /* 0x000ff40000000800 */
[----:B------:R-:W1:Y:S02]  /*4880*/  MUFU.EX2 R52, R0 ;  /* 0x0000000000347308 */ /* 0x000e640000000800 */
[----:B-1----:R-:W-:Y:S02]  /*4890*/  F2FP.F16.F32.PACK_AB R0, R52, R53 ;  /* 0x000000353400723e */ /* 0x002fe400000000ff */
[----:B------:R-:W-:Y:S02]  /*48a0*/  F2FP.F16.F32.PACK_AB R6, R58, R59 ;  /* 0x0000003b3a06723e */ /* 0x000fe400000000ff */
[----:B------:R-:W-:Y:S02]  /*48b0*/  F2FP.F16.F32.PACK_AB R5, R56, R57 ;  /* 0x000000393805723e */ /* 0x000fe400000000ff */
[----:B------:R-:W-:Y:S01]  /*48c0*/  F2FP.F16.F32.PACK_AB R4, R54, R55 ;  /* 0x000000373604723e */ /* 0x000fe200000000ff */
[----:B------:R-:W-:Y:S05]  /*48d0*/  STS [R245+0x15000], R6 ;  /* 0x01500006f5007388 */ /* 0x000fea0000000800 */
[----:B------:R-:W-:Y:S05]  /*48e0*/  STS [R248+0x15000], R5 ;  /* 0x01500005f8007388 */ /* 0x000fea0000000800 */
[----:B------:R-:W-:Y:S05]  /*48f0*/  STS [R246+0x15000], R4 ;  /* 0x01500004f6007388 */ /* 0x000fea0000000800 */
[----:B------:R-:W-:Y:S05]  /*4900*/  STS [R247+0x15000], R0 ;  /* 0x01500000f7007388 */ /* 0x000fea0000000800 */
[----:B------:R-:W1:Y:S05]  /*4910*/  LDSM.16.M88.4 R8, [R2+0x8000] ;  /* 0x008000000208783b */ /* 0x000e6a0000000200 */
[----:B------:R-:W2:Y:S05]  /*4920*/  LDSM.16.M88.4 R44, [R220+0x8000] ;  /* 0x00800000dc2c783b */ /* 0x000eaa0000000200 */
[----:B------:R-:W3:Y:S01]  /*4930*/  LDSM.16.M88.4 R48, [R224+0x8000] ;  /* 0x00800000e030783b */ /* 0x000ee20000000200 */
[C---:B-1----:R-:W-:Y:S06]  /*4940*/  HMMA.16816.F32 R4, R8.reuse, R132, RZ ;  /* 0x000000840804723c */ /* 0x042fec00000018ff */
[----:B------:R-:W-:Y:S11]  /*4950*/  HMMA.16816.F32 R8, R8, R134, RZ ;  /* 0x000000860808723c */ /* 0x000ff600000018ff */
[----:B------:R-:W-:Y:S07]  /*4960*/  @!UPT UIADD3 URZ, URZ, URZ, URZ ;  /* 0x0000003f3f3ff290 */ /* 0x000fee000fffe03f */
[C---:B--2---:R-:W-:Y:S06]  /*4970*/  HMMA.16816.F32 R4, R44.reuse, R136, R4 ;  /* 0x000000882c04723c */ /* 0x044fec0000001804 */
[----:B------:R-:W-:Y:S01]  /*4980*/  HMMA.16816.F32 R8, R44, R138, R8 ;  /* 0x0000008a2c08723c */ /* 0x000fe20000001808 */
[----:B------:R-:W1:Y:S11]  /*4990*/  LDSM.16.M88.4 R44, [R223+0x8000] ;  /* 0x00800000df2c783b */ /* 0x000e760000000200 */
[----:B------:R-:W-:Y:S06]  /*49a0*/  @!UPT UIADD3 URZ, URZ, URZ, URZ ;  /* 0x0000003f3f3ff290 */ /* 0x000fec000fffe03f */
[C---:B---3--:R-:W-:Y:S06]  /*49b0*/  HMMA.16816.F32 R4, R48.reuse, R140, R4 ;  /* 0x0000008c3004723c */ /* 0x048fec0000001804 */
[----:B------:R-:W-:Y:S01]  /*49c0*/  HMMA.16816.F32 R8, R48, R142, R8 ;  /* 0x0000008e3008723c */ /* 0x000fe20000001808 */
[----:B------:R-:W2:Y:S11]  /*49d0*/  LDSM.16.M88.4 R48, [R2+0xa000] ;  /* 0x00a000000230783b */ /* 0x000eb60000000200 */
[----:B------:R-:W-:Y:S06]  /*49e0*/  @!UPT UIADD3 URZ, URZ, URZ, URZ ;  /* 0x0000003f3f3ff290 */ /* 0x000fec000fffe03f */
[C---:B-1----:R-:W-:Y:S06]  /*49f0*/  HMMA.16816.F32 R4, R44.reuse, R144, R4 ;  /* 0x000000902c04723c */ /* 0x042fec0000001804 */
[----:B------:R-:W-:Y:S01]  /*4a00*/  HMMA.16816.F32 R8, R44, R146, R8 ;  /* 0x000000922c08723c */ /* 0x000fe20000001808 */
[----:B------:R-:W1:Y:S11]  /*4a10*/  LDSM.16.M88.4 R44, [R220+0xa000] ;  /* 0x00a00000dc2c783b */ /* 0x000e760000000200 */
[----:B------:R-:W-:Y:S06]  /*4a20*/  @!UPT UIADD3 URZ, URZ, URZ, URZ ;  /* 0x0000003f3f3ff290 */ /* 0x000fec000fffe03f */
[C---:B--2---:R-:W-:Y:S06]  /*4a30*/  HMMA.16816.F32 R4, R48.reuse, R148, R4 ;  /* 0x000000943004723c */ /* 0x044fec0000001804 */
        /* <DEDUP_REMOVED lines=40> */
[----:B------:R-:W-:Y:S11]  /*4cc0*/  HMMA.16816.F32 R8, R48, R190, R8 ;  /* 0x000000be3008723c */ /* 0x000ff60000001808 */
[----:B------:R-:W-:Y:S07]  /*4cd0*/  @!UPT UIADD3 URZ, URZ, URZ, URZ ;  /* 0x0000003f3f3ff290 */ /* 0x000fee000fffe03f */
[C---:B-1----:R-:W-:Y:S06]  /*4ce0*/  HMMA.16816.F32 R4, R44.reuse, R192, R4 ;  /* 0x000000c02c04723c */ /* 0x042fec0000001804 */
[----:B------:R-:W-:Y:S11]  /*4cf0*/  HMMA.16816.F32 R8, R44, R194, R8 ;  /* 0x000000c22c08723c */ /* 0x000ff60000001808 */
[----:B------:R-:W-:Y:S07]  /*4d00*/  @!UPT UIADD3 URZ, URZ, URZ, URZ ;  /* 0x0000003f3f3ff290 */ /* 0x000fee000fffe03f */
[C---:B-----5:R-:W-:Y:S01]  /*4d10*/  FADD.FTZ R4, -R62.reuse, R4 ;  /* 0x000000043e047221 */ /* 0x060fe20000010100 */
[----:B------:R-:W-:Y:S01]  /*4d20*/  FADD.FTZ R5, -R62, R5 ;  /* 0x000000053e057221 */ /* 0x000fe20000010100 */
[C---:B------:R-:W-:Y:S01]  /*4d30*/  FADD.FTZ R6, -R60.reuse, R6 ;  /* 0x000000063c067221 */ /* 0x040fe20000010100 */
[----:B------:R-:W-:Y:S01]  /*4d40*/  FADD.FTZ R7, -R60, R7 ;  /* 0x000000073c077221 */ /* 0x000fe20000010100 */
[----:B------:R-:W-:Y:S01]  /*4d50*/  FMUL.FTZ R45, R59, R4 ;  /* 0x000000043b2d7220 */ /* 0x000fe20000410000 */
[----:B------:R-:W-:Y:S01]  /*4d60*/  FMUL.FTZ R4, R58, R5 ;  /* 0x000000053a047220 */ /* 0x000fe20000410000 */
[C---:B------:R-:W-:Y:S01]  /*4d70*/  FADD.FTZ R8, -R62.reuse, R8 ;  /* 0x000000083e087221 */ /* 0x040fe20000010100 */
[----:B------:R-:W-:Y:S01]  /*4d80*/  FADD.FTZ R9, -R62, R9 ;  /* 0x000000093e097221 */ /* 0x000fe20000010100 */
[----:B------:R-:W-:Y:S01]  /*4d90*/  FMUL.FTZ R44, R57, R6 ;  /* 0x00000006392c7220 */ /* 0x000fe20000410000 */
[----:B------:R-:W-:Y:S01]  /*4da0*/  FMUL.FTZ R0, R56, R7 ;  /* 0x0000000738007220 */ /* 0x000fe20000410000 */
[----:B------:R-:W-:Y:S01]  /*4db0*/  F2FP.F16.F32.PACK_AB R4, R4, R45 ;  /* 0x0000002d0404723e */ /* 0x000fe200000000ff */
[C---:B------:R-:W-:Y:S01]  /*4dc0*/  FADD.FTZ R10, -R60.reuse, R10 ;  /* 0x0000000a3c0a7221 */ /* 0x040fe20000010100 */
[----:B------:R-:W-:Y:S01]  /*4dd0*/  FADD.FTZ R11, -R60, R11 ;  /* 0x0000000b3c0b7221 */ /* 0x000fe20000010100 */
[----:B------:R-:W-:Y:S01]  /*4de0*/  FMUL.FTZ R8, R55, R8 ;  /* 0x0000000837087220 */ /* 0x000fe20000410000 */
[----:B------:R-:W-:Y:S01]  /*4df0*/  FMUL.FTZ R6, R54, R9 ;  /* 0x0000000936067220 */ /* 0x000fe20000410000 */
[----:B------:R-:W-:Y:S01]  /*4e00*/  F2FP.F16.F32.PACK_AB R0, R0, R44 ;  /* 0x0000002c0000723e */ /* 0x000fe200000000ff */
[----:B------:R-:W-:Y:S01]  /*4e10*/  STS [R245+0x14000], R4 ;  /* 0x01400004f5007388 */ /* 0x000fe20000000800 */
[----:B------:R-:W-:Y:S01]  /*4e20*/  FMUL.FTZ R10, R53, R10 ;  /* 0x0000000a350a7220 */ /* 0x000fe20000410000 */
[----:B------:R-:W-:Y:S01]  /*4e30*/  FMUL.FTZ R5, R52, R11 ;  /* 0x0000000b34057220 */ /* 0x000fe20000410000 */
[----:B------:R-:W-:Y:S02]  /*4e40*/  F2FP.F16.F32.PACK_AB R6, R6, R8 ;  /* 0x000000080606723e */ /* 0x000fe400000000ff */
[----:B------:R1:W-:Y:S02]  /*4e50*/  STS [R248+0x14000], R0 ;  /* 0x01400000f8007388 */ /* 0x0003e40000000800 */
[----:B------:R-:W-:Y:S03]  /*4e60*/  F2FP.F16.F32.PACK_AB R5, R5, R10 ;  /* 0x0000000a0505723e */ /* 0x000fe600000000ff */
[----:B------:R-:W-:Y:S05]  /*4e70*/  STS [R246+0x14000], R6 ;  /* 0x01400006f6007388 */ /* 0x000fea0000000800 */
[----:B------:R-:W-:Y:S01]  /*4e80*/  STS [R247+0x14000], R5 ;  /* 0x01400005f7007388 */ /* 0x000fe20000000800 */
[----:B------:R-:W-:Y:S01]  /*4e90*/  BAR.SYNC.DEFER_BLOCKING 0x0 ;  /* 0x0000000000007b1d */ /* 0x000fe20000010000 */
[----:B-1----:R-:W-:Y:S05]  /*4ea0*/  LEA R0, R229, UR4, 0x1 ;  /* 0x00000004e5007c11 */ /* 0x002fea000f8e08ff */
[----:B------:R-:W-:Y:S05]  /*4eb0*/  LDSM.16.MT88.4 R4, [R3+0x15000] ;  /* 0x015000000304783b */ /* 0x000fea0000004200 */
[----:B------:R-:W1:Y:S05]  /*4ec0*/  LDSM.16.MT88.4 R8, [R0+0x8000] ;  /* 0x008000000008783b */ /* 0x000e6a0000004200 */
[----:B------:R-:W2:Y:S05]  /*4ed0*/  LDSM.16.MT88.4 R44, [R221+0x15000] ;  /* 0x01500000dd2c783b */ /* 0x000eaa0000004200 */
[----:B------:R-:W3:Y:S05]  /*4ee0*/  LDSM.16.MT88.4 R48, [R0+0xc000] ;  /* 0x00c000000030783b */ /* 0x000eea0000004200 */
[----:B------:R-:W-:Y:S05]  /*4ef0*/  LDSM.16.MT88.4 R52, [R3+0x15400] ;  /* 0x015400000334783b */ /* 0x000fea0000004200 */
[----:B------:R-:W4:Y:S05]  /*4f00*/  LDSM.16.MT88.4 R56, [R0+0x8800] ;  /* 0x008800000038783b */ /* 0x000f2a0000004200 */
[----:B------:R-:W4:Y:S05]  /*4f10*/  LDSM.16.MT88.4 R60, [R221+0x15400] ;  /* 0x01540000dd3c783b */ /* 0x000f2a0000004200 */
[----:B------:R-:W4:Y:S05]  /*4f20*/  LDSM.16.MT88.4 R64, [R0+0xc800] ;  /* 0x00c800000040783b */ /* 0x000f2a0000004200 */
[----:B------:R-:W-:Y:S01]  /*4f30*/  LDSM.16.MT88.4 R68, [R0+0x9000] ;  /* 0x009000000044783b */ /* 0x000fe20000004200 */
[-C--:B-1----:R-:W-:Y:S04]  /*4f40*/  HMMA.16816.F32 R12, R4, R8.reuse, R12 ;  /* 0x00000008040c723c */ /* 0x082fe8000000180c */
[----:B------:R-:W-:Y:S02]  /*4f50*/  LDSM.16.MT88.4 R72, [R221+0x15800] ;  /* 0x01580000dd48783b */ /* 0x000fe40000004200 */
        /* <DEDUP_REMOVED lines=9> */
[----:B------:R-:W-:Y:S05]  /*4ff0*/  LDSM.16.MT88.4 R4, [R3+0x15c00] ;  /* 0x015c00000304783b */ /* 0x000fea0000004200 */
[-C--:B----4-:R-:W-:Y:S01]  /*5000*/  HMMA.16816.F32 R12, R52, R56.reuse, R12 ;  /* 0x00000038340c723c */ /* 0x090fe2000000180c */
[----:B------:R-:W3:Y:S05]  /*5010*/  LDSM.16.MT88.4 R48, [R0+0x9800] ;  /* 0x009800000030783b */ /* 0x000eea0000004200 */
[C---:B------:R-:W-:Y:S06]  /*5020*/  HMMA.16816.F32 R16, R60.reuse, R56, R16 ;  /* 0x000000383c10723c */ /* 0x040fec0000001810 */
[-C--:B------:R-:W-:Y:S06]  /*5030*/  HMMA.16816.F32 R20, R60, R58.reuse, R20 ;  /* 0x0000003a3c14723c */ /* 0x080fec0000001814 */
[C---:B------:R-:W-:Y:S01]  /*5040*/  HMMA.16816.F32 R24, R52.reuse, R58, R24 ;  /* 0x0000003a3418723c */ /* 0x040fe20000001818 */
[----:B------:R-:W4:Y:S05]  /*5050*/  LDSM.16.MT88.4 R56, [R221+0x15c00] ;  /* 0x015c0000dd38783b */ /* 0x000f2a0000004200 */
[-C--:B------:R-:W-:Y:S06]  /*5060*/  HMMA.16816.F32 R28, R52, R64.reuse, R28 ;  /* 0x00000040341c723c */ /* 0x080fec000000181c */
[C---:B------:R-:W-:Y:S06]  /*5070*/  HMMA.16816.F32 R32, R60.reuse, R64, R32 ;  /* 0x000000403c20723c */ /* 0x040fec0000001820 */
[-C--:B------:R-:W-:Y:S01]  /*5080*/  HMMA.16816.F32 R36, R60, R66.reuse, R36 ;  /* 0x000000423c24723c */ /* 0x080fe20000001824 */
[----:B------:R-:W4:Y:S05]  /*5090*/  LDSM.16.MT88.4 R60, [R0+0xd800] ;  /* 0x00d80000003c783b */ /* 0x000f2a0000004200 */
[----:B------:R-:W-:Y:S01]  /*50a0*/  HMMA.16816.F32 R40, R52, R66, R40 ;  /* 0x000000423428723c */ /* 0x000fe20000001828 */
[----:B------:R-:W-:Y:S05]  /*50b0*/  BAR.SYNC.DEFER_BLOCKING 0x0 ;  /* 0x0000000000007b1d */ /* 0x000fea0000010000 */
        /* <DEDUP_REMOVED lines=21> */
[----:B------:R-:W-:Y:S02]  /*5210*/  IMAD.MOV.U32 R4, RZ, RZ, R238 ;  /* 0x000000ffff047224 */ /* 0x000fe400078e00ee */
        /* <DEDUP_REMOVED lines=13> */
[C---:B------:R-:W-:Y:S01]  /*52f0*/  @!P4 LEA R10, P1, R0.reuse, R238, 0x1 ;  /* 0x000000ee000ac211 */ /* 0x040fe200078208ff */
[----:B------:R1:W-:Y:S01]  /*5300*/  @P5 STS.128 [R233+0xa000], RZ ;  /* 0x00a000ffe9005388 */ /* 0x0003e20000000c00 */
[----:B------:R-:W-:Y:S02]  /*5310*/  LEA.HI.X R6, R7, R6, R8, 0x5, P0 ;  /* 0x0000000607067211 */ /* 0x000fe400000f2c08 */
[C---:B------:R-:W-:Y:S01]  /*5320*/  @!P5 LEA R44, P0, R0.reuse, R238, 0x1 ;  /* 0x000000ee002cd211 */ /* 0x040fe200078008ff */
[----:B------:R-:W-:Y:S01]  /*5330*/  @!PT LDS RZ, [RZ] ;  /* 0x00000000fffff984 */ /* 0x000fe20000000800 */
[----:B------:R-:W-:Y:S01]  /*5340*/  @!PT LDS RZ, [RZ] ;  /* 0x00000000fffff984 */ /* 0x000fe20000000800 */
[----:B------:R-:W-:Y:S01]  /*5350*/  @!PT LDS RZ, [RZ] ;  /* 0x00000000fffff984 */ /* 0x000fe20000000800 */
[----:B------:R1:W-:Y:S01]  /*5360*/  @!P5 LDGSTS.E.BYPASS.LTC128B.128 [R233+0xa000], desc[UR8][R4.64+0x80] ;  /* 0x0a00008004e9dfae */ /* 0x0003e2000b901d48 */
[CCC-:B------:R-:W-:Y:S02]  /*5370*/  @!P4 LEA.HI.X R11, R0.reuse, R240.reuse, R6.reuse, 0x1, P1 ;  /* 0x000000f0000bc211 */ /* 0x1c0fe400008f0c06 */
[C---:B------:R-:W-:Y:S01]  /*5380*/  @!P5 LEA.HI.X R45, R0.reuse, R240, R6, 0x1, P0 ;  /* 0x000000f0002dd211 */ /* 0x040fe200000f0c06 */
        /* <DEDUP_REMOVED lines=35> */
.L_x_100:
        /* <DEDUP_REMOVED lines=16> */
[-C--:B-1----:R-:W-:Y:S06]  /*56c0*/  HMMA.16816.F32 R4, R96, R48.reuse, RZ ;  /* 0x000000306004723c */ /* 0x082fec00000018ff */
        /* <DEDUP_REMOVED lines=14> */
[----:B------:R-:W-:Y:S01]  /*57b0*/  HMMA.16816.F32 R96, R96, R198, RZ ;  /* 0x000000c66060723c */ /* 0x000fe200000018ff */
[----:B------:R-:W1:Y:S05]  /*57c0*/  LDSM.16.MT88.4 R196, [R222+0x3800] ;  /* 0x00380000dec4783b */ /* 0x000e6a0000004200 */
[-C--:B------:R-:W-:Y:S06]  /*57d0*/  HMMA.16816.F32 R4, R200, R204.reuse, R4 ;  /* 0x000000ccc804723c */ /* 0x080fec0000001804 */
[C---:B------:R-:W-:Y:S06]  /*57e0*/  HMMA.16816.F32 R8, R208.reuse, R204, R8 ;  /* 0x000000ccd008723c */ /* 0x040fec0000001808 */
        /* <DEDUP_REMOVED lines=13> */
[----:B------:R-:W-:Y:S01]  /*58c0*/  IMAD.U32 R0, R212, -0x40, RZ ;  /* 0xffffffc0d4007824 */ /* 0x000fe200078e00ff */
[-C--:B------:R-:W-:Y:S05]  /*58d0*/  HMMA.16816.F32 R68, R200, R216.reuse, R68 ;  /* 0x000000d8c844723c */ /* 0x080fea0000001844 */
[C---:B------:R-:W-:Y:S01]  /*58e0*/  LEA R234, P0, R0.reuse, R234, 0x2 ;  /* 0x000000ea00ea7211 */ /* 0x040fe200078010ff */
[C---:B------:R-:W-:Y:S05]  /*58f0*/  HMMA.16816.F32 R72, R208.reuse, R216, R72 ;  /* 0x000000d8d048723c */ /* 0x040fea0000001848 */
[----:B------:R-:W-:Y:S01]  /*5900*/  LEA.HI.X.SX32 R235, R0, R235, 0x2, P0 ;  /* 0x000000eb00eb7211 */ /* 0x000fe200000f16ff */
[-C--:B------:R-:W-:Y:S04]  /*5910*/  HMMA.16816.F32 R76, R208, R218.reuse, R76 ;  /* 0x000000dad04c723c */ /* 0x080fe8000000184c */
[----:B------:R3:W-:Y:S01]  /*5920*/  REDG.E.ADD.F32.FTZ.RN.STRONG.GPU desc[UR8][R234.64], R4 ;  /* 0x00000004ea0079a6 */ /* 0x0007e2000c10f388 */
[----:B------:R-:W-:Y:S01]  /*5930*/  IMAD.SHL.U32 R0, R212, 0x8, RZ ;  /* 0x00000008d4007824 */ /* 0x000fe200078e00ff */
[C---:B------:R-:W-:Y:S05]  /*5940*/  HMMA.16816.F32 R80, R200.reuse, R218, R80 ;  /* 0x000000dac850723c */ /* 0x040fea0000001850 */
[CC--:B------:R-:W-:Y:S01]  /*5950*/  LEA R204, P1, R0.reuse, R234.reuse, 0x2 ;  /* 0x000000ea00cc7211 */ /* 0x0c0fe200078210ff */
[-C--:B-1----:R-:W-:Y:S05]  /*5960*/  HMMA.16816.F32 R84, R200, R196.reuse, R84 ;  /* 0x000000c4c854723c */ /* 0x082fea0000001854 */
[-C--:B------:R-:W-:Y:S01]  /*5970*/  LEA.HI.X.SX32 R205, R0, R235.reuse, 0x2, P1 ;  /* 0x000000eb00cd7211 */ /* 0x080fe200008f16ff */
[C---:B------:R-:W-:Y:S04]  /*5980*/  HMMA.16816.F32 R88, R208.reuse, R196, R88 ;  /* 0x000000c4d058723c */ /* 0x040fe80000001858 */
[----:B------:R1:W-:Y:S02]  /*5990*/  REDG.E.ADD.F32.FTZ.RN.STRONG.GPU desc[UR8][R204.64], R5 ;  /* 0x00000005cc0079a6 */ /* 0x0003e4000c10f388 */
[-C--:B------:R-:W-:Y:S05]  /*59a0*/  HMMA.16816.F32 R92, R208, R198.reuse, R92 ;  /* 0x000000c6d05c723c */ /* 0x080fea000000185c */
[----:B------:R-:W-:Y:S01]  /*59b0*/  IMAD.SHL.U32 R196, R212, 0x10, RZ ;  /* 0x00000010d4c47824 */ /* 0x000fe200078e00ff */
[----:B------:R-:W-:Y:S05]  /*59c0*/  HMMA.16816.F32 R96, R200, R198, R96 ;  /* 0x000000c6c860723c */ /* 0x000fea0000001860 */
[-C--:B--2---:R-:W-:Y:S01]  /*59d0*/  LEA R206, P0, R196, R234.reuse, 0x2 ;  /* 0x000000eac4ce7211 */ /* 0x084fe200078010ff */
[C---:B------:R-:W-:Y:S02]  /*59e0*/  IMAD R210, R212.reuse, 0x18, RZ ;  /* 0x00000018d4d27824 */ /* 0x040fe400078e02ff */
[----:B------:R-:W-:Y:S03]  /*59f0*/  IMAD.SHL.U32 R209, R212, 0x20, RZ ;  /* 0x00000020d4d17824 */ /* 0x000fe600078e00ff */
[-C--:B------:R-:W-:Y:S01]  /*5a00*/  LEA.HI.X.SX32 R207, R196, R235.reuse, 0x2, P0 ;  /* 0x000000ebc4cf7211 */ /* 0x080fe200000f16ff */
[----:B------:R-:W-:Y:S01]  /*5a10*/  IMAD R197, R212, 0x28, RZ ;  /* 0x00000028d4c57824 */ /* 0x000fe200078e02ff */
[-C--:B---3--:R-:W-:Y:S01]  /*5a20*/  LEA R4, P0, R210, R234.reuse, 0x2 ;  /* 0x000000ead2047211 */ /* 0x088fe200078010ff */
[----:B------:R-:W-:Y:S01]  /*5a30*/  IMAD R211, R212, 0x30, RZ ;  /* 0x00000030d4d37824 */ /* 0x000fe200078e02ff */
[CC--:B------:R-:W-:Y:S01]  /*5a40*/  LEA R208, P1, R209.reuse, R234.reuse, 0x2 ;  /* 0x000000ead1d07211 */ /* 0x0c0fe200078210ff */
[----:B------:R2:W-:Y:S01]  /*5a50*/  REDG.E.ADD.F32.FTZ.RN.STRONG.GPU desc[UR8][R206.64], R6 ;  /* 0x00000006ce0079a6 */ /* 0x0005e2000c10f388 */
[-C--:B-1----:R-:W-:Y:S01]  /*5a60*/  LEA.HI.X.SX32 R5, R210, R235.reuse, 0x2, P0 ;  /* 0x000000ebd2057211 */ /* 0x082fe200000f16ff */
[----:B------:R-:W-:Y:S01]  /*5a70*/  IMAD R210, R212, 0x38, RZ ;  /* 0x00000038d4d27824 */ /* 0x000fe200078e02ff */
[-C--:B------:R-:W-:Y:S03]  /*5a80*/  LEA.HI.X.SX32 R209, R209, R235.reuse, 0x2, P1 ;  /* 0x000000ebd1d17211 */ /* 0x080fe600008f16ff */
[----:B------:R1:W-:Y:S04]  /*5a90*/  REDG.E.ADD.F32.FTZ.RN.STRONG.GPU desc[UR8][R4.64], R7 ;  /* 0x00000007040079a6 */ /* 0x0003e8000c10f388 */
[----:B------:R3:W-:Y:S01]  /*5aa0*/  REDG.E.ADD.F32.FTZ.RN.STRONG.GPU desc[UR8][R208.64], R8 ;  /* 0x00000008d00079a6 */ /* 0x0007e2000c10f388 */
[-C--:B--2---:R-:W-:Y:S02]  /*5ab0*/  LEA R206, P0, R197, R234.reuse, 0x2 ;  /* 0x000000eac5ce7211 */ /* 0x084fe400078010ff */
[-C--:B------:R-:W-:Y:S02]  /*5ac0*/  LEA R6, P1, R211, R234.reuse, 0x2 ;  /* 0x000000ead3067211 */ /* 0x080fe400078210ff */
[-C--:B------:R-:W-:Y:S01]  /*5ad0*/  LEA.HI.X.SX32 R207, R197, R235.reuse, 0x2, P0 ;  /* 0x000000ebc5cf7211 */ /* 0x080fe200000f16ff */
[----:B------:R-:W-:Y:S01]  /*5ae0*/  VIADD R197, R196, 0x20 ;  /* 0x00000020c4c57836 */ /* 0x000fe20000000000 */
[-C--:B-1----:R-:W-:Y:S03]  /*5af0*/  LEA.HI.X.SX32 R7, R211, R235.reuse, 0x2, P1 ;  /* 0x000000ebd3077211 */ /* 0x082fe600008f16ff */
[----:B------:R1:W-:Y:S01]  /*5b00*/  REDG.E.ADD.F32.FTZ.RN.STRONG.GPU desc[UR8][R206.64], R9 ;  /* 0x00000009ce0079a6 */ /* 0x0003e2000c10f388 */
[CC--:B------:R-:W-:Y:S03]  /*5b10*/  LEA R4, P0, R210.reuse, R234.reuse, 0x2 ;  /* 0x000000ead2047211 */ /* 0x0c0fe600078010ff */
[----:B------:R2:W-:Y:S01]  /*5b20*/  REDG.E.ADD.F32.FTZ.RN.STRONG.GPU desc[UR8][R6.64], R10 ;  /* 0x0000000a060079a6 */ /* 0x0005e2000c10f388 */
[-C--:B------:R-:W-:Y:S02]  /*5b30*/  LEA.HI.X.SX32 R5, R210, R235.reuse, 0x2, P0 ;  /* 0x000000ebd2057211 */ /* 0x080fe400000f16ff */
[CC--:B---3--:R-:W-:Y:S03]  /*5b40*/  LEA R8, P0, R197.reuse, R234.reuse, 0x2 ;  /* 0x000000eac5087211 */ /* 0x0c8fe600078010ff */
[----:B------:R3:W-:Y:S04]  /*5b50*/  REDG.E.ADD.F32.FTZ.RN.STRONG.GPU desc[UR8][R4.64], R11 ;  /* 0x0000000b040079a6 */ /* 0x0007e8000c10f388 */
[----:B------:R4:W-:Y:S04]  /*5b60*/  REDG.E.ADD.F32.FTZ.RN.STRONG.GPU desc[UR8][R234.64+0x80], R48 ;  /* 0x00008030ea0079a6 */ /* 0x0009e8000c10f388 */
[----:B------:R4:W-:Y:S01]  /*5b70*/  REDG.E.ADD.F32.FTZ.RN.STRONG.GPU desc[UR8][R204.64+0x80], R49 ;  /* 0x00008031cc0079a6 */ /* 0x0009e2000c10f388 */
[-C--:B-1----:R-:W-:Y:S01]  /*5b80*/  LEA.HI.X.SX32 R9, R197, R235.reuse, 0x2, P0 ;  /* 0x000000ebc5097211 */ /* 0x082fe200000f16ff */
[C---:B--2---:R-:W-:Y:S04]  /*5b90*/  IMAD.IADD R7, R0.reuse, 0x1, R197 ;  /* 0x0000000100077824 */ /* 0x044fe800078e02c5 */
[----:B------:R1:W-:Y:S01]  /*5ba0*/  REDG.E.ADD.F32.FTZ.RN.STRONG.GPU desc[UR8][R8.64], R50 ;  /* 0x00000032080079a6 */ /* 0x0003e2000c10f388 */
[CC--:B------:R-:W-:Y:S01]  /*5bb0*/  LEA R6, P1, R7.reuse, R234.reuse, 0x2 ;  /* 0x000000ea07067211 */ /* 0x0c0fe200078210ff */
[C---:B---3--:R-:W-:Y:S03]  /*5bc0*/  IMAD.IADD R4, R0.reuse, 0x1, R7 ;  /* 0x0000000100047824 */ /* 0x048fe600078e0207 */
[-C--:B------:R-:W-:Y:S01]  /*5bd0*/  LEA.HI.X.SX32 R7, R7, R235.reuse, 0x2, P1 ;  /* 0x000000eb07077211 */ /* 0x080fe200008f16ff */
[----:B------:R-:W-:Y:S01]  /*5be0*/  IMAD.IADD R5, R0, 0x1, R4 ;  /* 0x0000000100057824 */ /* 0x000fe200078e0204 */
[CC--:B----4-:R-:W-:Y:S03]  /*5bf0*/  LEA R48, P0, R4.reuse, R234.reuse, 0x2 ;  /* 0x000000ea04307211 */ /* 0x0d0fe600078010ff */
[----:B------:R2:W-:Y:S01]  /*5c00*/  REDG.E.ADD.F32.FTZ.RN.STRONG.GPU desc[UR8][R6.64], R51 ;  /* 0x00000033060079a6 */ /* 0x0005e2000c10f388 */
[-C--:B------:R-:W-:Y:S01]  /*5c10*/  LEA.HI.X.SX32 R49, R4, R235.reuse, 0x2, P0 ;  /* 0x000000eb04317211 */ /* 0x080fe200000f16ff */
[----:B------:R-:W-:Y:S01]  /*5c20*/  IMAD.IADD R4, R0, 0x1, R5 ;  /* 0x0000000100047824 */ /* 0x000fe200078e0205 */
[CC--:B------:R-:W-:Y:S03]  /*5c30*/  LEA R10, P0, R5.reuse, R234.reuse, 0x2 ;  /* 0x000000ea050a7211 */ /* 0x0c0fe600078010ff */
[----:B------:R-:W-:Y:S01]  /*5c40*/  REDG.E.ADD.F32.FTZ.RN.STRONG.GPU desc[UR8][R48.64], R44 ;  /* 0x0000002c300079a6 */ /* 0x000fe2000c10f388 */
[-C--:B------:R-:W-:Y:S01]  /*5c50*/  LEA.HI.X.SX32 R11, R5, R235.reuse, 0x2, P0 ;  /* 0x000000eb050b7211 */ /* 0x080fe200000f16ff */
[----:B------:R-:W-:Y:S04]  /*5c60*/  VIADD R5, R196, 0x40 ;  /* 0x00000040c4057836 */ /* 0x000fe80000000000 */
[----:B------:R3:W-:Y:S01]  /*5c70*/  REDG.E.ADD.F32.FTZ.RN.STRONG.GPU desc[UR8][R10.64], R45 ;  /* 0x0000002d0a0079a6 */ /* 0x0007e2000c10f388 */
[CC--:B-1----:R-:W-:Y:S04]  /*5c80*/  LEA R8, P1, R4.reuse, R234.reuse, 0x2 ;  /* 0x000000ea04087211 */ /* 0x0c2fe800078210ff */
[-C--:B------:R-:W-:Y:S05]  /*5c90*/  LEA.HI.X.SX32 R9, R4, R235.reuse, 0x2, P1 ;  /* 0x000000eb04097211 */ /* 0x080fea00008f16ff */
[----:B------:R1:W-:Y:S01]  /*5ca0*/  REDG.E.ADD.F32.FTZ.RN.STRONG.GPU desc[UR8][R8.64], R46 ;  /* 0x0000002e080079a6 */ /* 0x0003e2000c10f388 */
[C---:B--2---:R-:W-:Y:S05]  /*5cb0*/  IMAD.IADD R7, R0.reuse, 0x1, R4 ;  /* 0x0000000100077824 */ /* 0x044fea00078e0204 */
[CC--:B------:R-:W-:Y:S04]  /*5cc0*/  LEA R6, P0, R7.reuse, R234.reuse, 0x2 ;  /* 0x000000ea07067211 */ /* 0x0c0fe800078010ff */
[-C--:B------:R-:W-:Y:S01]  /*5cd0*/  LEA.HI.X.SX32 R7, R7, R235.reuse, 0x2, P0 ;  /* 0x000000eb07077211 */ /* 0x080fe200000f16ff */
[C---:B---3--:R-:W-:Y:S04]  /*5ce0*/  IMAD.IADD R10, R0.reuse, 0x1, R5 ;  /* 0x00000001000a7824 */ /* 0x048fe800078e0205 */
[----:B------:R2:W-:Y:S01]  /*5cf0*/  REDG.E.ADD.F32.FTZ.RN.STRONG.GPU desc[UR8][R6.64], R47 ;  /* 0x0000002f060079a6 */ /* 0x0005e2000c10f388 */
[C---:B------:R-:W-:Y:S03]  /*5d00*/  IMAD.IADD R4, R0.reuse, 0x1, R10 ;  /* 0x0000000100047824 */ /* 0x040fe600078e020a */
[----:B------:R-:W-:Y:S04]  /*5d10*/  REDG.E.ADD.F32.FTZ.RN.STRONG.GPU desc[UR8][R234.64+0x100], R52 ;  /* 0x00010034ea0079a6 */ /* 0x000fe8000c10f388 */
[----:B------:R-:W-:Y:S01]  /*5d20*/  REDG.E.ADD.F32.FTZ.RN.STRONG.GPU desc[UR8][R204.64+0x100], R53 ;  /* 0x00010035cc0079a6 */ /* 0x000fe2000c10f388 */
[CC--:B-1----:R-:W-:Y:S04]  /*5d30*/  LEA R8, P0, R5.reuse, R234.reuse, 0x2 ;  /* 0x000000ea05087211 */ /* 0x0c2fe800078010ff */
[-C--:B------:R-:W-:Y:S01]  /*5d40*/  LEA.HI.X.SX32 R9, R5, R235.reuse, 0x2, P0 ;  /* 0x000000eb05097211 */ /* 0x080fe200000f16ff */
[----:B------:R-:W-:Y:S01]  /*5d50*/  IMAD.IADD R5, R0, 0x1, R4 ;  /* 0x0000000100057824 */ /* 0x000fe200078e0204 */
[CC--:B------:R-:W-:Y:S03]  /*5d60*/  LEA R44, P0, R4.reuse, R234.reuse, 0x2 ;  /* 0x000000ea042c7211 */ /* 0x0c0fe600078010ff */
[----:B------:R1:W-:Y:S01]  /*5d70*/  REDG.E.ADD.F32.FTZ.RN.STRONG.GPU desc[UR8][R8.64], R54 ;  /* 0x00000036080079a6 */ /* 0x0003e2000c10f388 */
[-C--:B------:R-:W-:Y:S01]  /*5d80*/  LEA.HI.X.SX32 R45, R4, R235.reuse, 0x2, P0 ;  /* 0x000000eb042d7211 */ /* 0x080fe200000f16ff */
[----:B------:R-:W-:Y:S01]  /*5d90*/  IMAD.IADD R4, R0, 0x1, R5 ;  /* 0x0000000100047824 */ /* 0x000fe200078e0205 */
[CC--:B--2---:R-:W-:Y:S04]  /*5da0*/  LEA R6, P1, R10.reuse, R234.reuse, 0x2 ;  /* 0x000000ea0a067211 */ /* 0x0c4fe800078210ff */
[-C--:B------:R-:W-:Y:S02]  /*5db0*/  LEA.HI.X.SX32 R7, R10, R235.reuse, 0x2, P1 ;  /* 0x000000eb0a077211 */ /* 0x080fe400008f16ff */
[CC--:B------:R-:W-:Y:S03]  /*5dc0*/  LEA R10, P0, R5.reuse, R234.reuse, 0x2 ;  /* 0x000000ea050a7211 */ /* 0x0c0fe600078010ff */
[----:B------:R2:W-:Y:S01]  /*5dd0*/  REDG.E.ADD.F32.FTZ.RN.STRONG.GPU desc[UR8][R6.64], R55 ;  /* 0x00000037060079a6 */ /* 0x0005e2000c10f388 */
[-C--:B------:R-:W-:Y:S01]  /*5de0*/  LEA.HI.X.SX32 R11, R5, R235.reuse, 0x2, P0 ;  /* 0x000000eb050b7211 */ /* 0x080fe200000f16ff */
[----:B------:R-:W-:Y:S02]  /*5df0*/  VIADD R5, R196, 0x60 ;  /* 0x00000060c4057836 */ /* 0x000fe40000000000 */
[----:B------:R-:W-:Y:S04]  /*5e00*/  LDSM.16.MT88.4 R52, [R3+0x14400] ;  /* 0x014400000334783b */ /* 0x000fe80000004200 */
[----:B------:R-:W-:Y:S01]  /*5e10*/  REDG.E.ADD.F32.FTZ.RN.STRONG.GPU desc[UR8][R44.64], R56 ;  /* 0x000000382c0079a6 */ /* 0x000fe2000c10f388 */
[CC--:B-1----:R-:W-:Y:S03]  /*5e20*/  LEA R8, P1, R4.reuse, R234.reuse, 0x2 ;  /* 0x000000ea04087211 */ /* 0x0c2fe600078210ff */
[----:B------:R1:W-:Y:S01]  /*5e30*/  REDG.E.ADD.F32.FTZ.RN.STRONG.GPU desc[UR8][R10.64], R57 ;  /* 0x000000390a0079a6 */ /* 0x0003e2000c10f388 */
[-C--:B------:R-:W-:Y:S05]  /*5e40*/  LEA.HI.X.SX32 R9, R4, R235.reuse, 0x2, P1 ;  /* 0x000000eb04097211 */ /* 0x080fea00008f16ff */
[----:B------:R3:W-:Y:S01]  /*5e50*/  REDG.E.ADD.F32.FTZ.RN.STRONG.GPU desc[UR8][R8.64], R58 ;  /* 0x0000003a080079a6 */ /* 0x0007e2000c10f388 */
[C---:B--2---:R-:W-:Y:S05]  /*5e60*/  IMAD.IADD R7, R0.reuse, 0x1, R4 ;  /* 0x0000000100077824 */ /* 0x044fea00078e0204 */
[CC--:B------:R-:W-:Y:S04]  /*5e70*/  LEA R6, P0, R7.reuse, R234.reuse, 0x2 ;  /* 0x000000ea07067211 */ /* 0x0c0fe800078010ff */
[-C--:B------:R-:W-:Y:S01]  /*5e80*/  LEA.HI.X.SX32 R7, R7, R235.reuse, 0x2, P0 ;  /* 0x000000eb07077211 */ /* 0x080fe200000f16ff */
[C---:B-1----:R-:W-:Y:S04]  /*5e90*/  IMAD.IADD R10, R0.reuse, 0x1, R5 ;  /* 0x00000001000a7824 */ /* 0x042fe800078e0205 */
[----:B------:R1:W-:Y:S01]  /*5ea0*/  REDG.E.ADD.F32.FTZ.RN.STRONG.GPU desc[UR8][R6.64], R59 ;  /* 0x0000003b060079a6 */ /* 0x0003e2000c10f388 */
[C---:B------:R-:W-:Y:S03]  /*5eb0*/  IMAD.IADD R4, R0.reuse, 0x1, R10 ;  /* 0x0000000100047824 */ /* 0x040fe600078e020a */
[----:B------:R-:W-:Y:S01]  /*5ec0*/  REDG.E.ADD.F32.FTZ.RN.STRONG.GPU desc[UR8][R234.64+0x180], R64 ;  /* 0x00018040ea0079a6 */ /* 0x000fe2000c10f388 */
[CC--:B---3--:R-:W-:Y:S03]  /*5ed0*/  LEA R8, P0, R5.reuse, R234.reuse, 0x2 ;  /* 0x000000ea05087211 */ /* 0x0c8fe600078010ff */
        /* <DEDUP_REMOVED lines=13> */
[----:B------:R-:W-:Y:S01]  /*5fb0*/  REDG.E.ADD.F32.FTZ.RN.STRONG.GPU desc[UR8][R44.64], R60 ;  /* 0x0000003c2c0079a6 */ /* 0x000fe2000c10f388 */
[CC--:B--2---:R-:W-:Y:S03]  /*5fc0*/  LEA R8, P1, R4.reuse, R234.reuse, 0x2 ;  /* 0x000000ea04087211 */ /* 0x0c4fe600078210ff */
[----:B------:R2:W-:Y:S01]  /*5fd0*/  REDG.E.ADD.F32.FTZ.RN.STRONG.GPU desc[UR8][R10.64], R61 ;  /* 0x0000003d0a0079a6 */ /* 0x0005e2000c10f388 */
[-C--:B------:R-:W-:Y:S05]  /*5fe0*/  LEA.HI.X.SX32 R9, R4, R235.reuse, 0x2, P1 ;  /* 0x000000eb04097211 */ /* 0x080fea00008f16ff */
[----:B------:R3:W-:Y:S01]  /*5ff0*/  REDG.E.ADD.F32.FTZ.RN.STRONG.GPU desc[UR8][R8.64], R62 ;  /* 0x0000003e080079a6 */ /* 0x0007e2000c10f388 */
[C---:B-1----:R-:W-:Y:S05]  /*6000*/  IMAD.IADD R7, R0.reuse, 0x1, R4 ;  /* 0x0000000100077824 */ /* 0x042fea00078e0204 */
[CC--:B------:R-:W-:Y:S01]  /*6010*/  LEA R6, P0, R7.reuse, R234.reuse, 0x2 ;  /* 0x000000ea07067211 */ /* 0x0c0fe200078010ff */
[C---:B--2---:R-:W-:Y:S03]  /*6020*/  IMAD.IADD R10, R0.reuse, 0x1, R5 ;  /* 0x00000001000a7824 */ /* 0x044fe600078e0205 */
[-C--:B------:R-:W-:Y:S01]  /*6030*/  LEA.HI.X.SX32 R7, R7, R235.reuse, 0x2, P0 ;  /* 0x000000eb07077211 */ /* 0x080fe200000f16ff */
[C---:B------:R-:W-:Y:S04]  /*6040*/  IMAD.IADD R4, R0.reuse, 0x1, R10 ;  /* 0x0000000100047824 */ /* 0x040fe800078e020a */
[----:B------:R1:W-:Y:S01]  /*6050*/  REDG.E.ADD.F32.FTZ.RN.STRONG.GPU desc[UR8][R6.64], R63 ;  /* 0x0000003f060079a6 */ /* 0x0003e2000c10f388 */
[CC--:B---3--:R-:W-:Y:S03]  /*6060*/  LEA R8, P0, R5.reuse, R234.reuse, 0x2 ;  /* 0x000000ea05087211 */ /* 0x0c8fe600078010ff */
[----:B------:R-:W-:Y:S01]  /*6070*/  REDG.E.ADD.F32.FTZ.RN.STRONG.GPU desc[UR8][R234.64+0x200], R68 ;  /* 0x00020044ea0079a6 */ /* 0x000fe2000c10f388 */
[-C--:B------:R-:W-:Y:S01]  /*6080*/  LEA.HI.X.SX32 R9, R5, R235.reuse, 0x2, P0 ;  /* 0x000000eb05097211 */ /* 0x080fe200000f16ff */
[----:B------:R-:W-:Y:S01]  /*6090*/  IMAD.IADD R5, R0, 0x1, R4 ;  /* 0x0000000100057824 */ /* 0x000fe200078e0204 */
[CC--:B------:R-:W-:Y:S01]  /*60a0*/  LEA R44, P0, R4.reuse, R234.reuse, 0x2 ;  /* 0x000000ea042c7211 */ /* 0x0c0fe200078010ff */
[----:B------:R-:W-:Y:S03]  /*60b0*/  REDG.E.ADD.F32.FTZ.RN.STRONG.GPU desc[UR8][R204.64+0x200], R69 ;  /* 0x00020045cc0079a6 */ /* 0x000fe6000c10f388 */
[-C--:B------:R-:W-:Y:S01]  /*60c0*/  LEA.HI.X.SX32 R45, R4, R235.reuse, 0x2, P0 ;  /* 0x000000eb042d7211 */ /* 0x080fe200000f16ff */
[----:B------:R2:W-:Y:S01]  /*60d0*/  REDG.E.ADD.F32.FTZ.RN.STRONG.GPU desc[UR8][R8.64], R70 ;  /* 0x00000046080079a6 */ /* 0x0005e2000c10f388 */
[----:B------:R-:W-:Y:S03]  /*60e0*/  IMAD.IADD R4, R0, 0x1, R5 ;  /* 0x0000000100047824 */ /* 0x000fe600078e0205 */
        /* <DEDUP_REMOVED lines=70> */
[-C--:B------:R-:W-:Y:S02]  /*6550*/  LEA.HI.X.SX32 R47, R4, R235.reuse, 0x2, P2 ;  /* 0x000000eb042f7211 */ /* 0x080fe400010f16ff */
[----:B------:R-:W-:Y:S01]  /*6560*/  ISETP.NE.AND P2, PT, R236, RZ, PT ;  /* 0x000000ffec00720c */ /* 0x000fe20003f45270 */
        /* <DEDUP_REMOVED lines=73> */
[----:B------:R-:W-:Y:S02]  /*6a00*/  IMAD.MOV.U32 R4, RZ, RZ, R237 ;  /* 0x000000ffff047224 */ /* 0x000fe400078e00ed */
        /* <DEDUP_REMOVED lines=15> */
[CC--:B------:R-:W-:Y:S01]  /*6b00*/  @!P5 LEA R44, P2, R0.reuse, R237.reuse, 0x1 ;  /* 0x000000ed002cd211 */ /* 0x0c0fe200078408ff */
        /* <DEDUP_REMOVED lines=44> */
.L_x_101:
[----:B------:R-:W-:Y:S02]  /*6dd0*/  UISETP.GT.AND UP0, UPT, UR6, UR20, UPT ;  /* 0x000000140600728c */ /* 0x000fe4000bf04270 */
[----:B------:R-:W-:Y:S04]  /*6de0*/  UIADD3 UR6, UR6, -0x1, URZ ;  /* 0xffffffff06067890 */ /* 0x000fe8000fffe03f */
[----:B------:R-:W-:Y:S11]  /*6df0*/  PLOP3.LUT P0, PT, PT, PT, UP0, 0x80, 0x0 ;  /* 0x000000000000781c */ /* 0x000ff60003f0f008 */
[----:B------:R-:W-:Y:S02]  /*6e00*/  @!UPT UIADD3 URZ, URZ, URZ, URZ ;  /* 0x0000003f3f3ff290 */ /* 0x000fe4000fffe03f */
[----:B------:R-:W-:Y:S05]  /*6e10*/  @P0 BRA `(.L_x_102) ;  /* 0xffffffcc00ec0947 */ /* 0x000fea000383ffff */
[----:B------:R-:W2:Y:S01]  /*6e20*/  S2R R48, SR_TID.X ;  /* 0x0000000000307919 */ /* 0x000ea20000002100 */
[----:B------:R-:W-:Y:S01]  /*6e30*/  F2FP.F16.F32.PACK_AB R20, R21, R20 ;  /* 0x000000141514723e */ /* 0x000fe200000000ff */
[----:B------:R-:W-:Y:S01]  /*6e40*/  ULDC UR6, c[0x0][0x390] ;  /* 0x0000e40000067ab9 */ /* 0x000fe20000000800 */
[----:B-1----:R-:W-:Y:S01]  /*6e50*/  F2FP.F16.F32.PACK_AB R47, R13, R12 ;  /* 0x0000000c0d2f723e */ /* 0x002fe200000000ff */
[----:B------:R-:W-:Y:S01]  /*6e60*/  UIADD3 UR7, UR4, 0x10000, URZ ;  /* 0x0001000004077890 */ /* 0x000fe2000fffe03f */
        /* <DEDUP_REMOVED lines=31> */
[-C--:B------:R-:W-:Y:S01]  /*7060*/  LEA.HI R6, R21, R48.reuse, RZ, 0x2 ;  /* 0x0000003015067211 */ /* 0x080fe200078f10ff */
        /* <DEDUP_REMOVED lines=8> */
[----:B------:R-:W-:Y:S01]  /*70f0*/  FMUL.FTZ R127, R127, UR6 ;  /* 0x000000067f7f7c20 */ /* 0x000fe20008410000 */
[----:B------:R-:W-:Y:S01]  /*7100*/  LEA.HI R0, R0, R5, RZ, 0x3 ;  /* 0x0000000500007211 */ /* 0x000fe200078f18ff */
[----:B------:R-:W-:Y:S01]  /*7110*/  UISETP.NE.AND UP0, UPT, UR31, -0x1, UPT ;  /* 0xffffffff1f00788c */ /* 0x000fe2000bf05270 */
[----:B------:R-:W-:-:S02]  /*7120*/  F2FP.F16.F32.PACK_AB R24, R25, R24 ;  /* 0x000000181918723e */ /* 0x000fc400000000ff */
        /* <DEDUP_REMOVED lines=16> */
[----:B------:R-:W-:-:S02]  /*7230*/  SHF.R.U32.HI R5, RZ, 0x3, R0 ;  /* 0x00000003ff057819 */ /* 0x000fc40000011600 */
[----:B------:R-:W-:Y:S02]  /*7240*/  F2FP.F16.F32.PACK_AB R34, R35, R34 ;  /* 0x000000222322723e */ /* 0x000fe400000000ff */
[----:B------:R-:W-:Y:S02]  /*7250*/  LOP3.LUT R5, R5, R0, R6, 0x1e, !PT ;  /* 0x0000000005057212 */ /* 0x000fe400078e1e06 */
[----:B------:R-:W-:Y:S02]  /*7260*/  F2FP.F16.F32.PACK_AB R40, R41, R40 ;  /* 0x000000282928723e */ /* 0x000fe400000000ff */
[----:B------:R-:W-:Y:S01]  /*7270*/  F2FP.F16.F32.PACK_AB R42, R43, R42 ;  /* 0x0000002a2b2a723e */ /* 0x000fe200000000ff */
[----:B------:R-:W-:Y:S01]  /*7280*/  IMAD.IADD R0, R4, 0x1, R5 ;  /* 0x0000000104007824 */ /* 0x000fe200078e0205 */
        /* <DEDUP_REMOVED lines=15> */
[----:B------:R-:W-:Y:S01]  /*7380*/  LEA R0, R0, UR7, 0x1 ;  /* 0x0000000700007c11 */ /* 0x000fe2000f8e08ff */
[----:B------:R-:W-:Y:S01]  /*7390*/  BAR.SYNC.DEFER_BLOCKING 0x0 ;  /* 0x0000000000007b1d */ /* 0x000fe20000010000 */
[----:B------:R-:W-:Y:S01]  /*73a0*/  F2FP.F16.F32.PACK_AB R6, R131, R130 ;  /* 0x000000828306723e */ /* 0x000fe200000000ff */
[----:B------:R-:W-:Y:S01]  /*73b0*/  @UP0 UIMAD.WIDE.U32 UR6, UR10, UR16, URZ ;  /* 0x000000100a0602a5 */ /* 0x000fe2000f8e003f */
[----:B------:R-:W-:Y:S01]  /*73c0*/  F2FP.F16.F32.PACK_AB R5, R125, R124 ;  /* 0x0000007c7d05723e */ /* 0x000fe200000000ff */
[----:B------:R-:W-:Y:S01]  /*73d0*/  @UP0 UIMAD UR10, UR10, UR17, URZ ;  /* 0x000000110a0a02a4 */ /* 0x000fe2000f8e023f */
[----:B------:R-:W-:Y:S02]  /*73e0*/  F2FP.F16.F32.PACK_AB R4, R127, R126 ;  /* 0x0000007e7f04723e */ /* 0x000fe400000000ff */
[----:B------:R-:W-:Y:S01]  /*73f0*/  PLOP3.LUT P0, PT, PT, PT, UP0, 0x80, 0x0 ;  /* 0x000000000000781c */ /* 0x000fe20003f0f008 */
[----:B------:R-:W-:Y:S01]  /*7400*/  @UP0 UIADD3 UR18, UR7, UR10, URZ ;  /* 0x0000000a07120290 */ /* 0x000fe2000fffe03f */
[----:B------:R-:W-:Y:S01]  /*7410*/  @UP0 UMOV UR13, UR6 ;  /* 0x00000006000d0c82 */ /* 0x000fe20008000000 */
        /* <DEDUP_REMOVED lines=46> */
.L_x_103:
        /* <DEDUP_REMOVED lines=18> */
[----:B------:R-:W-:-:S03]  /*7820*/  UIADD3 UR12, UR7, UR12, URZ ;  /* 0x0000000c070c7290 */ /* 0x000fc6000fffe03f */
[----:B------:R-:W-:-:S09]  /*7830*/  UMOV UR7, UR6 ;  /* 0x0000000600077c82 */ /* 0x000fd20008000000 */
.L_x_104:
[----:B------:R-:W-:Y:S01]  /*7840*/  BAR.SYNC.DEFER_BLOCKING 0x0 ;  /* 0x0000000000007b1d */ /* 0x000fe20000010000 */
[----:B------:R-:W-:Y:S01]  /*7850*/  USHF.L.U32 UR6, UR30, 0x5, URZ ;  /* 0x000000051e067899 */ /* 0x000fe2000800063f */
[----:B-1----:R-:W-:-:S03]  /*7860*/  LEA.HI R0, R21, R48, RZ, 0x3 ;  /* 0x0000003015007211 */ /* 0x002fc600078f18ff */
[----:B------:R-:W-:Y:S01]  /*7870*/  UIADD3 UR5, -UR6, UR5, URZ ;  /* 0x0000000506057290 */ /* 0x000fe2000fffe13f */
        /* <DEDUP_REMOVED lines=17> */
[----:B------:R-:W2:Y:S01]  /*7990*/  LDS.128 R24, [R233+0x11000] ;  /* 0x01100000e9187984 */ /* 0x000ea20000000c00 */
[----:B------:R-:W-:Y:S01]  /*79a0*/  ISETP.GE.AND P3, PT, R4, UR19, PT ;  /* 0x0000001304007c0c */ /* 0x000fe2000bf66270 */
[----:B------:R-:W-:Y:S01]  /*79b0*/  IMAD.U32 R6, RZ, RZ, UR6 ;  /* 0x00000006ff067e24 */ /* 0x000fe2000f8e00ff */
[----:B------:R-:W-:Y:S01]  /*79c0*/  IADD3 R8, P0, R0, UR6, RZ ;  /* 0x0000000600087c10 */ /* 0x000fe2000ff1e0ff */
[----:B------:R-:W3:Y:S01]  /*79d0*/  LDS.128 R20, [R233+0x12000] ;  /* 0x01200000e9147984 */ /* 0x000ee20000000c00 */
[----:B------:R-:W-:Y:S01]  /*79e0*/  USHF.R.S32.HI UR5, URZ, 0x1f, UR56 ;  /* 0x0000001f3f057899 */ /* 0x000fe20008011438 */
[----:B------:R-:W-:Y:S01]  /*79f0*/  ISETP.GE.AND P2, PT, R11, UR19, PT ;  /* 0x000000130b007c0c */ /* 0x000fe2000bf46270 */
[----:B------:R-:W-:Y:S01]  /*7a00*/  ULDC.64 UR10, c[0x0][0x468] ;  /* 0x00011a00000a7ab9 */ /* 0x000fe20000000a00 */
[----:B------:R-:W4:Y:S01]  /*7a10*/  LDS.128 R16, [R233+0x13000] ;  /* 0x01300000e9107984 */ /* 0x000f220000000c00 */
[----:B------:R-:W-:Y:S01]  /*7a20*/  LEA.HI.X.SX32 R9, R6, R29, 0x1, P0 ;  /* 0x0000001d06097211 */ /* 0x000fe200000f0eff */
[----:B------:R-:W-:Y:S01]  /*7a30*/  IMAD.WIDE.U32 R6, R8, UR16, R4 ;  /* 0x0000001008067c25 */ /* 0x000fe2000f8e0004 */
[----:B------:R-:W-:Y:S01]  /*7a40*/  UIMAD UR5, UR5, UR10, URZ ;  /* 0x0000000a050572a4 */ /* 0x000fe2000f8e023f */
[----:B------:R-:W-:-:S02]  /*7a50*/  ISETP.GE.AND P1, PT, R28, UR19, PT ;  /* 0x000000131c007c0c */ /* 0x000fc4000bf26270 */
[----:B------:R-:W1:Y:S01]  /*7a60*/  @!P3 LDS.128 R12, [R233+0x10000] ;  /* 0x01000000e90cb984 */ /* 0x000e620000000c00 */
[----:B------:R-:W-:Y:S01]  /*7a70*/  IMAD R9, R9, UR16, RZ ;  /* 0x0000001009097c24 */ /* 0x000fe2000f8e02ff */
[----:B------:R-:W-:Y:S01]  /*7a80*/  IADD3 R6, P0, R6, UR13, RZ ;  /* 0x0000000d06067c10 */ /* 0x000fe2000ff1e0ff */
[----:B------:R-:W-:Y:S02]  /*7a90*/  UIMAD UR5, UR56, UR11, UR5 ;  /* 0x0000000b380572a4 */ /* 0x000fe4000f8e0205 */
[----:B------:R-:W-:Y:S02]  /*7aa0*/  IMAD R9, R8, UR17, R9 ;  /* 0x0000001108097c24 */ /* 0x000fe4000f8e0209 */
[----:B------:R-:W-:Y:S01]  /*7ab0*/  IMAD.U32 R8, RZ, RZ, UR10 ;  /* 0x0000000aff087e24 */ /* 0x000fe2000f8e00ff */
[----:B------:R-:W-:Y:S02]  /*7ac0*/  ULDC.64 UR10, c[0x0][0x3f0] ;  /* 0x0000fc00000a7ab9 */ /* 0x000fe40000000a00 */
[----:B------:R-:W-:-:S02]  /*7ad0*/  IADD3.X R7, R7, UR18, R9, P0, !PT ;  /* 0x0000001207077c10 */ /* 0x000fc400087fe409 */
[----:B------:R-:W-:Y:S01]  /*7ae0*/  ISETP.GE.AND P0, PT, R10, UR19, PT ;  /* 0x000000130a007c0c */ /* 0x000fe2000bf06270 */
[----:B------:R-:W-:-:S04]  /*7af0*/  IMAD.WIDE.U32 R8, R8, UR56, R6 ;  /* 0x0000003808087c25 */ /* 0x000fc8000f8e0006 */
[----:B------:R-:W-:Y:S01]  /*7b00*/  VIADD R7, R9, UR5 ;  /* 0x0000000509077c36 */ /* 0x000fe20008000000 */
[----:B------:R-:W-:-:S04]  /*7b10*/  LEA R6, P5, R8, UR10, 0x1 ;  /* 0x0000000a08067c11 */ /* 0x000fc8000f8a08ff */
[----:B------:R-:W-:-:S05]  /*7b20*/  LEA.HI.X R7, R8, UR11, R7, 0x1, P5 ;  /* 0x0000000b08077c11 */ /* 0x000fca000a8f0c07 */
[----:B--2---:R2:W-:Y:S04]  /*7b30*/  @!P2 STG.E.128 desc[UR8][R6.64+0x80], R24 ;  /* 0x000080180600a986 */ /* 0x0045e8000c101d08 */
[----:B---3--:R2:W-:Y:S04]  /*7b40*/  @!P1 STG.E.128 desc[UR8][R6.64+0x100], R20 ;  /* 0x0001001406009986 */ /* 0x0085e8000c101d08 */
[----:B----4-:R2:W-:Y:S04]  /*7b50*/  @!P0 STG.E.128 desc[UR8][R6.64+0x180], R16 ;  /* 0x0001801006008986 */ /* 0x0105e8000c101d08 */
[----:B-1----:R2:W-:Y:S02]  /*7b60*/  @!P3 STG.E.128 desc[UR8][R6.64], R12 ;  /* 0x0000000c0600b986 */ /* 0x0025e4000c101d08 */
.L_x_106:
[----:B------:R-:W-:Y:S05]  /*7b70*/  BSYNC B0 ;  /* 0x0000000000007941 */ /* 0x000fea0003800000 */
.L_x_105:
[----:B------:R-:W-:Y:S05]  /*7b80*/  @P4 BRA `(.L_x_85) ;  /* 0x0000000000744947 */ /* 0x000fea0003800000 */
[----:B--2---:R-:W-:Y:S01]  /*7b90*/  IMAD.U32 R6, RZ, RZ, UR6 ;  /* 0x00000006ff067e24 */ /* 0x004fe2000f8e00ff */
[----:B------:R-:W-:Y:S01]  /*7ba0*/  IADD3 R0, P0, R0, UR6, RZ ;  /* 0x0000000600007c10 */ /* 0x000fe2000ff1e0ff */
[----:B------:R-:W-:Y:S01]  /*7bb0*/  IMAD.MOV.U32 R7, RZ, RZ, R5 ;  /* 0x000000ffff077224 */ /* 0x000fe200078e0005 */
[----:B------:R-:W-:Y:S02]  /*7bc0*/  USHF.R.S32.HI UR5, URZ, 0x1f, UR56 ;  /* 0x0000001f3f057899 */ /* 0x000fe40008011438 */
[----:B------:R-:W-:Y:S01]  /*7bd0*/  LEA.HI.X.SX32 R8, R6, R29, 0x1, P0 ;  /* 0x0000001d06087211 */ /* 0x000fe200000f0eff */
[----:B------:R-:W-:Y:S01]  /*7be0*/  IMAD.MOV.U32 R6, RZ, RZ, R4 ;  /* 0x000000ffff067224 */ /* 0x000fe200078e0004 */
[----:B------:R-:W-:Y:S01]  /*7bf0*/  ULDC.64 UR10, c[0x0][0x470] ;  /* 0x00011c00000a7ab9 */ /* 0x000fe20000000a00 */
[----:B------:R-:W-:Y:S01]  /*7c00*/  ULDC UR13, c[0x0][0x2d0] ;  /* 0x0000b400000d7ab9 */ /* 0x000fe20000000800 */
[----:B------:R-:W-:Y:S01]  /*7c10*/  UIMAD UR5, UR5, UR10, URZ ;  /* 0x0000000a050572a4 */ /* 0x000fe2000f8e023f */
[----:B------:R-:W-:Y:S01]  /*7c20*/  IMAD.WIDE.U32 R6, R0, UR14, R6 ;  /* 0x0000000e00067c25 */ /* 0x000fe2000f8e0006 */
[----:B------:R-:W-:-:S02]  /*7c30*/  ISETP.GE.AND P3, PT, R4, UR13, PT ;  /* 0x0000000d04007c0c */ /* 0x000fc4000bf66270 */
[----:B------:R-:W-:Y:S01]  /*7c40*/  UIMAD UR5, UR56, UR11, UR5 ;  /* 0x0000000b380572a4 */ /* 0x000fe2000f8e0205 */
[----:B------:R-:W-:Y:S01]  /*7c50*/  IMAD R5, R8, UR14, RZ ;  /* 0x0000000e08057c24 */ /* 0x000fe2000f8e02ff */
[----:B------:R-:W-:Y:S02]  /*7c60*/  IADD3 R6, P0, R6, UR7, RZ ;  /* 0x0000000706067c10 */ /* 0x000fe4000ff1e0ff */
[----:B------:R-:W-:Y:S01]  /*7c70*/  ISETP.GE.AND P2, PT, R11, UR13, PT ;  /* 0x0000000d0b007c0c */ /* 0x000fe2000bf46270 */
[----:B------:R-:W-:Y:S01]  /*7c80*/  IMAD R0, R0, UR15, R5 ;  /* 0x0000000f00007c24 */ /* 0x000fe2000f8e0205 */
[----:B------:R-:W-:-:S04]  /*7c90*/  ISETP.GE.AND P1, PT, R28, UR13, PT ;  /* 0x0000000d1c007c0c */ /* 0x000fc8000bf26270 */
[----:B------:R-:W-:Y:S01]  /*7ca0*/  IADD3.X R7, R7, UR12, R0, P0, !PT ;  /* 0x0000000c07077c10 */ /* 0x000fe200087fe400 */
[----:B------:R-:W-:Y:S01]  /*7cb0*/  IMAD.U32 R0, RZ, RZ, UR10 ;  /* 0x0000000aff007e24 */ /* 0x000fe2000f8e00ff */
[----:B------:R-:W-:Y:S01]  /*7cc0*/  ISETP.GE.AND P0, PT, R10, UR13, PT ;  /* 0x0000000d0a007c0c */ /* 0x000fe2000bf06270 */
[----:B------:R-:W-:Y:S02]  /*7cd0*/  ULDC.64 UR10, c[0x0][0x3f8] ;  /* 0x0000fe00000a7ab9 */ /* 0x000fe40000000a00 */
[----:B------:R-:W-:-:S04]  /*7ce0*/  IMAD.WIDE.U32 R6, R0, UR56, R6 ;  /* 0x0000003800067c25 */ /* 0x000fc8000f8e0006 */
[----:B------:R-:W-:Y:S01]  /*7cf0*/  VIADD R0, R7, UR5 ;  /* 0x0000000507007c36 */ /* 0x000fe20008000000 */
[----:B------:R-:W-:-:S04]  /*7d00*/  LEA R4, P4, R6, UR10, 0x1 ;  /* 0x0000000a06047c11 */ /* 0x000fc8000f8808ff */
[----:B------:R-:W-:-:S05]  /*7d10*/  LEA.HI.X R5, R6, UR11, R0, 0x1, P4 ;  /* 0x0000000b06057c11 */ /* 0x000fca000a0f0c00 */
[----:B------:R2:W-:Y:S04]  /*7d20*/  @!P3 STG.E.128 desc[UR8][R4.64], R44 ;  /* 0x0000002c0400b986 */ /* 0x0005e8000c101d08 */
[----:B---3--:R2:W-:Y:S04]  /*7d30*/  @!P2 STG.E.128 desc[UR8][R4.64+0x80], R40 ;  /* 0x000080280400a986 */ /* 0x0085e8000c101d08 */
[----:B----4-:R2:W-:Y:S04]  /*7d40*/  @!P1 STG.E.128 desc[UR8][R4.64+0x100], R36 ;  /* 0x0001002404009986 */ /* 0x0105e8000c101d08 */
[----:B-1----:R2:W-:Y:S02]  /*7d50*/  @!P0 STG.E.128 desc[UR8][R4.64+0x180], R32 ;  /* 0x0001802004008986 */ /* 0x0025e4000c101d08 */
.L_x_85:
[----:B------:R-:W-:Y:S05]  /*7d60*/  BSYNC B1 ;  /* 0x0000000000017941 */ /* 0x000fea0003800000 */
.L_x_75:
[----:B------:R-:W-:Y:S01]  /*7d70*/  R2UR UR6, R251 ;  /* 0x00000000fb0672ca */ /* 0x000fe200000e0000 */
[----:B------:R-:W-:Y:S02]  /*7d80*/  ULDC UR5, c[0x0][0xc] ;  /* 0x0000030000057ab9 */ /* 0x000fe40000000800 */
[----:B------:R-:W-:-:S10]  /*7d90*/  UIADD3 UR30, UR5, UR30, URZ ;  /* 0x0000001e051e7290 */ /* 0x000fd4000fffe03f */
[----:B------:R-:W-:-:S06]  /*7da0*/  UISETP.GE.AND UP0, UPT, UR30, UR6, UPT ;  /* 0x000000061e00728c */ /* 0x000fcc000bf06270 */
[----:B------:R-:W-:-:S13]  /*7db0*/  PLOP3.LUT P0, PT, PT, PT, UP0, 0x80, 0x0 ;  /* 0x000000000000781c */ /* 0x000fda0003f0f008 */
[----:B------:R-:W-:Y:S05]  /*7dc0*/  @P0 BRA `(.L_x_107) ;  /* 0x0000000000040947 */ /* 0x000fea0003800000 */
[----:B------:R-:W-:Y:S05]  /*7dd0*/  BRA `(.L_x_108) ;  /* 0xffffff8c00347947 */ /* 0x000fea000383ffff */
.L_x_107:
[----:B------:R-:W-:Y:S05]  /*7de0*/  EXIT ;  /* 0x000000000000794d */ /* 0x000fea0003800000 */
.L_x_109:
        /* <DEDUP_REMOVED lines=9> */
.L_x_2022:


//--------------------- .text._ZN5flash44flash_bwd_dq_dk_dv_loop_seqk_parallel_kernelI23Flash_bwd_kernel_traitsILi256ELi64ELi32ELi8ELi4ELi1ELi2ELb1ELb1EN7cutlass6half_tE19Flash_kernel_traitsILi256ELi64ELi32ELi8ES3_EELb0ELb0ELb1ELb0ELb0ELb0ELb1EEEvNS_16Flash_bwd_paramsE --------------------------
	.section	.text._ZN5flash44flash_bwd_dq_dk_dv_loop_seqk_parallel_kernelI23Flash_bwd_kernel_traitsILi256ELi64ELi32ELi8ELi4ELi1ELi2ELb1ELb1EN7cutlass6half_tE19Flash_kernel_traitsILi256ELi64ELi32ELi8ES3_EELb0ELb0ELb1ELb0ELb0ELb0ELb1EEEvNS_16Flash_bwd_paramsE,"ax",@progbits
	.align	128
        .global         _ZN5flash44flash_bwd_dq_dk_dv_loop_seqk_parallel_kernelI23Flash_bwd_kernel_traitsILi256ELi64ELi32ELi8ELi4ELi1ELi2ELb1ELb1EN7cutlass6half_tE19Flash_kernel_traitsILi256ELi64ELi32ELi8ES3_EELb0ELb0ELb1ELb0ELb0ELb0ELb1EEEvNS_16Flash_bwd_paramsE
        .type           _ZN5flash44flash_bwd_dq_dk_dv_loop_seqk_parallel_kernelI23Flash_bwd_kernel_traitsILi256ELi64ELi32ELi8ELi4ELi1ELi2ELb1ELb1EN7cutlass6half_tE19Flash_kernel_traitsILi256ELi64ELi32ELi8ES3_EELb0ELb0ELb1ELb0ELb0ELb0ELb1EEEvNS_16Flash_bwd_paramsE,@function
        .size           _ZN5flash44flash_bwd_dq_dk_dv_loop_seqk_parallel_kernelI23Flash_bwd_kernel_traitsILi256ELi64ELi32ELi8ELi4ELi1ELi2ELb1ELb1EN7cutlass6half_tE19Flash_kernel_traitsILi256ELi64ELi32ELi8ES3_EELb0ELb0ELb1ELb0ELb0ELb0ELb1EEEvNS_16Flash_bwd_paramsE,(.L_x_2023 - _ZN5flash44flash_bwd_dq_dk_dv_loop_seqk_parallel_kernelI23Flash_bwd_kernel_traitsILi256ELi64ELi32ELi8ELi4ELi1ELi2ELb1ELb1EN7cutlass6half_tE19Flash_kernel_traitsILi256ELi64ELi32ELi8ES3_EELb0ELb0ELb1ELb0ELb0ELb0ELb1EEEvNS_16Flash_bwd_paramsE)
        .other          _ZN5flash44flash_bwd_dq_dk_dv_loop_seqk_parallel_kernelI23Flash_bwd_kernel_traitsILi256ELi64ELi32ELi8ELi4ELi1ELi2ELb1ELb1EN7cutlass6half_tE19Flash_kernel_traitsILi256ELi64ELi32ELi8ES3_EELb0ELb0ELb1ELb0ELb0ELb0ELb1EEEvNS_16Flash_bwd_paramsE,@"STO_CUDA_ENTRY STV_DEFAULT"
_ZN5flash44flash_bwd_dq_dk_dv_loop_seqk_parallel_kernelI23Flash_bwd_kernel_traitsILi256ELi64ELi32ELi8ELi4ELi1ELi2ELb1ELb1EN7cutlass6half_tE19Flash_kernel_traitsILi256ELi64ELi32ELi8ES3_EELb0ELb0ELb1ELb0ELb0ELb0ELb1EEEvNS_16Flash_bwd_paramsE:
.text._ZN5flash44flash_bwd_dq_dk_dv_loop_seqk_parallel_kernelI23Flash_bwd_kernel_traitsILi256ELi64ELi32ELi8ELi4ELi1ELi2ELb1ELb1EN7cutlass6half_tE19Flash_kernel_traitsILi256ELi64ELi32ELi8ES3_EELb0ELb0ELb1ELb0ELb0ELb0ELb1EEEvNS_16Flash_bwd_paramsE:
        /* <DEDUP_REMOVED lines=171> */
.L_x_144:
        /* <DEDUP_REMOVED lines=67> */
.L_x_110:
        /* <DEDUP_REMOVED lines=113> */
.L_x_112:
        /* <DEDUP_REMOVED lines=13> */
.L_x_113:
        /* <DEDUP_REMOVED lines=39> */
.L_x_114:
[----:B------:R-:W-:-:S04]  /*1930*/  UIMAD UR6, UR50, UR60, UR56 ;  /* 0x0000003c320672a4 */ /* 0x000fc8000f8e0238 */
[----:B------:R-:W-:-:S12]  /*1940*/  UIMAD UR6, UR6, UR58, URZ ;  /* 0x0000003a060672a4 */ /* 0x000fd8000f8e023f */
.L_x_115:
        /* <DEDUP_REMOVED lines=10> */
[----:B------:R-:W-:Y:S02]  /*19f0*/  USHF.R.S32.HI UR53, URZ, 0x1f, UR56 ;  /* 0x0000001f3f357899 */ /* 0x000fe40008011438 */
[----:B------:R-:W-:Y:S02]  /*1a00*/  UIADD3.X UR10, UR15, UR10, UR21, UP3, UP1 ;  /* 0x0000000a0f0a7290 */ /* 0x000fe40009fe2415 */
[----:B------:R-:W-:Y:S02]  /*1a10*/  UIADD3 UR11, UP3, UP1, UR14, UR13, UR36 ;  /* 0x0000000d0e0b7290 */ /* 0x000fe4000f97e024 */
[----:B------:R-:W-:Y:S02]  /*1a20*/  UIADD3 UR37, UR20, UR6, URZ ;  /* 0x0000000614257290 */ /* 0x000fe4000fffe03f */
[----:B------:R-:W-:Y:S01]  /*1a30*/  UIADD3.X UR10, UR17, UR10, UR26, UP3, UP1 ;  /* 0x0000000a110a7290 */ /* 0x000fe20009fe241a */
[----:B------:R-:W-:Y:S02]  /*1a40*/  ULDC.64 UR14, c[0x0][0x428] ;  /* 0x00010a00000e7ab9 */ /* 0x000fe40000000a00 */
[----:B------:R-:W-:Y:S01]  /*1a50*/  ULDC.64 UR26, c[0x0][0x258] ;  /* 0x00009600001a7ab9 */ /* 0x000fe20000000a00 */
[----:B------:R-:W-:Y:S01]  /*1a60*/  IMAD.U32 R29, RZ, RZ, UR14 ;  /* 0x0000000eff1d7e24 */ /* 0x000fe2000f8e00ff */
[----:B------:R-:W-:Y:S01]  /*1a70*/  UIADD3 UR36, UR20, UR51, URZ ;  /* 0x0000003314247290 */ /* 0x000fe2000fffe03f */
[----:B------:R-:W-:Y:S01]  /*1a80*/  IMAD.U32 R34, RZ, RZ, UR26 ;  /* 0x0000001aff227e24 */ /* 0x000fe2000f8e00ff */
[----:B------:R-:W-:Y:S01]  /*1a90*/  ULDC.64 UR48, c[0x0][0x478] ;  /* 0x00011e0000307ab9 */ /* 0x000fe20000000a00 */
[----:B------:R-:W-:Y:S01]  /*1aa0*/  ULDC.64 UR54, c[0x0][0x2b0] ;  /* 0x0000ac0000367ab9 */ /* 0x000fe20000000a00 */
[----:B------:R-:W-:Y:S01]  /*1ab0*/  ULDC.64 UR22, c[0x0][0x210] ;  /* 0x0000840000167ab9 */ /* 0x000fe20000000a00 */
[----:B------:R-:W-:Y:S01]  /*1ac0*/  UIADD3 UR6, UR44, -0x1, URZ ;  /* 0xffffffff2c067890 */ /* 0x000fe2000fffe03f */
[----:B-1----:R-:W-:-:S04]  /*1ad0*/  SHF.R.S32.HI R10, RZ, 0x1f, R36 ;  /* 0x0000001fff0a7819 */ /* 0x002fc80000011424 */
        /* <DEDUP_REMOVED lines=24> */
[----:B------:R-:W-:Y:S01]  /*1c60*/  USHF.R.S32.HI UR21, URZ, 0x6, UR21 ;  /* 0x000000063f157899 */ /* 0x000fe20008011415 */
[----:B------:R-:W-:Y:S01]  /*1c70*/  ISETP.GE.AND P5, PT, R17, UR46, PT ;  /* 0x0000002e11007c0c */ /* 0x000fe2000bfa6270 */
[C---:B------:R-:W-:Y:S01]  /*1c80*/  VIADD R15, R4.reuse, 0x80 ;  /* 0x00000080040f7836 */ /* 0x040fe20000000000 */
[----:B------:R-:W-:Y:S01]  /*1c90*/  SHF.R.S32.HI R0, RZ, 0x3, R10 ;  /* 0x00000003ff007819 */ /* 0x000fe2000001140a */
[----:B------:R-:W-:Y:S01]  /*1ca0*/  UISETP.LT.AND UP1, UPT, URZ, UR21, UPT ;  /* 0x000000153f00728c */ /* 0x000fe2000bf21270 */
[----:B------:R-:W-:Y:S01]  /*1cb0*/  SEL R10, RZ, 0xffffffff, P5 ;  /* 0xffffffffff0a7807 */ /* 0x000fe20002800000 */
[C---:B------:R-:W-:Y:S01]  /*1cc0*/  VIADD R16, R4.reuse, 0xc0 ;  /* 0x000000c004107836 */ /* 0x040fe20000000000 */
[----:B------:R-:W-:Y:S01]  /*1cd0*/  IADD3.X R7, R5, UR40, RZ, P0, !PT ;  /* 0x0000002805077c10 */ /* 0x000fe200087fe4ff */
[----:B------:R-:W-:Y:S01]  /*1ce0*/  USEL UR21, URZ, UR21, !UP1 ;  /* 0x000000153f157287 */ /* 0x000fe2000c800000 */
[----:B------:R-:W-:Y:S01]  /*1cf0*/  ISETP.GE.AND P3, PT, R4, UR46, PT ;  /* 0x0000002e04007c0c */ /* 0x000fe2000bf66270 */
[----:B------:R-:W-:Y:S01]  /*1d00*/  IMAD.SHL.U32 R10, R10, 0x2, RZ ;  /* 0x000000020a0a7824 */ /* 0x000fe200078e00ff */
[----:B------:R-:W-:Y:S01]  /*1d10*/  SHF.R.S32.HI R39, RZ, 0x1f, R0 ;  /* 0x0000001fff277819 */ /* 0x000fe20000011400 */
[----:B------:R-:W-:Y:S01]  /*1d20*/  IMAD.WIDE.U32 R6, R8, UR20, R6 ;  /* 0x0000001408067c25 */ /* 0x000fe2000f8e0006 */
[----:B------:R-:W-:Y:S01]  /*1d30*/  IADD3 R22, P0, R0, UR20, RZ ;  /* 0x0000001400167c10 */ /* 0x000fe2000ff1e0ff */
[----:B------:R-:W-:Y:S01]  /*1d40*/  UIMAD UR11, UR53, UR14, URZ ;  /* 0x0000000e350b72a4 */ /* 0x000fe2000f8e023f */
[----:B------:R-:W-:Y:S01]  /*1d50*/  SEL R11, RZ, 0x1, P3 ;  /* 0x00000001ff0b7807 */ /* 0x000fe20001800000 */
[----:B------:R-:W-:Y:S01]  /*1d60*/  IMAD.IADD R7, R7, 0x1, R12 ;  /* 0x0000000107077824 */ /* 0x000fe200078e020c */
[----:B------:R-:W-:Y:S01]  /*1d70*/  IADD3.X R27, R39, UR18, RZ, P0, !PT ;  /* 0x00000012271b7c10 */ /* 0x000fe200087fe4ff */
[----:B------:R-:W-:Y:S01]  /*1d80*/  IMAD.WIDE.U32 R12, R22, UR28, R4 ;  /* 0x0000001c160c7c25 */ /* 0x000fe2000f8e0004 */
[----:B------:R-:W-:Y:S01]  /*1d90*/  LOP3.LUT R18, R10, 0x2, R11, 0xe2, !PT ;  /* 0x000000020a127812 */ /* 0x000fe200078ee20b */
[----:B------:R-:W-:Y:S01]  /*1da0*/  UISETP.GT.AND UP1, UPT, UR44, UR21, UPT ;  /* 0x000000152c00728c */ /* 0x000fe2000bf24270 */
[----:B------:R-:W-:Y:S01]  /*1db0*/  ISETP.GE.AND P4, PT, R15, UR46, PT ;  /* 0x0000002e0f007c0c */ /* 0x000fe2000bf86270 */
[----:B------:R-:W-:Y:S01]  /*1dc0*/  IMAD R10, R27, UR28, RZ ;  /* 0x0000001c1b0a7c24 */ /* 0x000fe2000f8e02ff */
[----:B------:R-:W-:Y:S01]  /*1dd0*/  ISETP.GE.AND P6, PT, R16, UR46, PT ;  /* 0x0000002e10007c0c */ /* 0x000fe2000bfc6270 */
[----:B------:R-:W-:Y:S01]  /*1de0*/  UIMAD UR11, UR56, UR15, UR11 ;  /* 0x0000000f380b72a4 */ /* 0x000fe2000f8e020b */
[----:B------:R-:W-:Y:S01]  /*1df0*/  SEL R14, RZ, 0x4, P4 ;  /* 0x00000004ff0e7807 */ /* 0x000fe20002000000 */
[----:B------:R-:W-:Y:S01]  /*1e00*/  IMAD R35, R22, UR29, R10 ;  /* 0x0000001d16237c24 */ /* 0x000fe2000f8e020a */
[----:B------:R-:W-:Y:S01]  /*1e10*/  SEL R10, RZ, 0x8, P6 ;  /* 0x00000008ff0a7807 */ /* 0x000fe20003000000 */
[----:B------:R-:W-:Y:S01]  /*1e20*/  IMAD.WIDE.U32 R6, R29, UR56, R6 ;  /* 0x000000381d067c25 */ /* 0x000fe2000f8e0006 */
[----:B------:R-:W-:Y:S01]  /*1e30*/  IADD3 R12, P0, R12, UR45, RZ ;  /* 0x0000002d0c0c7c10 */ /* 0x000fe2000ff1e0ff */
[----:B------:R-:W-:Y:S01]  /*1e40*/  UIMAD UR10, UR53, UR26, URZ ;  /* 0x0000001a350a72a4 */ /* 0x000fe2000f8e023f */
[----:B------:R-:W-:Y:S01]  /*1e50*/  LOP3.LUT R26, R10, R18, R14, 0xfe, !PT ;  /* 0x000000120a1a7212 */ /* 0x000fe200078efe0e */
[----:B------:R-:W-:Y:S01]  /*1e60*/  IMAD.MOV.U32 R10, RZ, RZ, R6 ;  /* 0x000000ffff0a7224 */ /* 0x000fe200078e0006 */
[----:B------:R-:W-:Y:S01]  /*1e70*/  PLOP3.LUT P2, PT, PT, PT, UP1, 0x80, 0x0 ;  /* 0x000000000000781c */ /* 0x000fe20003f4f018 */
[----:B------:R-:W-:Y:S01]  /*1e80*/  VIADD R11, R7, UR11 ;  /* 0x0000000b070b7c36 */ /* 0x000fe20008000000 */
[----:B------:R-:W-:Y:S01]  /*1e90*/  IADD3.X R13, R13, UR39, R35, P0, !PT ;  /* 0x000000270d0d7c10 */ /* 0x000fe200087fe423 */
[-C--:B------:R-:W-:Y:S01]  /*1ea0*/  IMAD R6, R39, R8.reuse, RZ ;  /* 0x0000000827067224 */ /* 0x080fe200078e02ff */
[----:B------:R-:W-:Y:S01]  /*1eb0*/  UIMAD UR14, UR56, UR27, UR10 ;  /* 0x0000001b380e72a4 */ /* 0x000fe2000f8e020a */
[----:B------:R-:W-:Y:S01]  /*1ec0*/  IMAD.WIDE.U32 R10, R0, R8, R10 ;  /* 0x00000008000a7225 */ /* 0x000fe200078e000a */
[----:B------:R-:W-:Y:S01]  /*1ed0*/  UIMAD.WIDE UR26, UR36, 0x4, UR54 ;  /* 0x00000004241a78a5 */ /* 0x000fe2000f8e0236 */
[----:B------:R-:W-:-:S02]  /*1ee0*/  UMOV UR18, UR16 ;  /* 0x0000001000127c82 */ /* 0x000fc40008000000 */
[----:B------:R-:W-:Y:S01]  /*1ef0*/  IMAD.WIDE.U32 R20, R34, UR56, R12 ;  /* 0x0000003822147c25 */ /* 0x000fe2000f8e000c */
[----:B------:R-:W-:-:S03]  /*1f00*/  LEA R238, P0, R10, UR12, 0x1 ;  /* 0x0000000c0aee7c11 */ /* 0x000fc6000f8008ff */
[----:B------:R-:W-:Y:S01]  /*1f10*/  IMAD R6, R0, R9, R6 ;  /* 0x0000000900067224 */ /* 0x000fe200078e0206 */
[C---:B------:R-:W-:Y:S01]  /*1f20*/  LEA R237, P1, R20.reuse, UR22, 0x1 ;  /* 0x0000001614ed7c11 */ /* 0x040fe2000f8208ff */
[----:B------:R-:W-:Y:S01]  /*1f30*/  VIADD R37, R21, UR14 ;  /* 0x0000000e15257c36 */ /* 0x000fe20008000000 */
[----:B------:R-:W-:Y:S01]  /*1f40*/  UMOV UR16, UR26 ;  /* 0x0000001a00107c82 */ /* 0x000fe20008000000 */
[----:B------:R-:W-:Y:S01]  /*1f50*/  IMAD.IADD R28, R11, 0x1, R6 ;  /* 0x000000010b1c7824 */ /* 0x000fe200078e0206 */
[----:B------:R-:W-:Y:S02]  /*1f60*/  UMOV UR15, UR27 ;  /* 0x0000001b000f7c82 */ /* 0x000fe40008000000 */
        /* <DEDUP_REMOVED lines=23> */
.L_x_117:
        /* <DEDUP_REMOVED lines=18> */
.L_x_118:
        /* <DEDUP_REMOVED lines=30> */
.L_x_120:
[----:B------:R-:W-:Y:S05]  /*23e0*/  BSYNC B0 ;  /* 0x0000000000007941 */ /* 0x000fea0003800000 */
.L_x_119:
        /* <DEDUP_REMOVED lines=29> */
.L_x_116:
        /* <DEDUP_REMOVED lines=70> */
.L_x_123:
[----:B------:R-:W-:Y:S05]  /*2a20*/  BSYNC B0 ;  /* 0x0000000000007941 */ /* 0x000fea0003800000 */
.L_x_122:
        /* <DEDUP_REMOVED lines=54> */
.L_x_125:
[----:B------:R-:W-:Y:S05]  /*2d90*/  BSYNC B0 ;  /* 0x0000000000007941 */ /* 0x000fea0003800000 */
.L_x_124:
        /* <DEDUP_REMOVED lines=44> */
.L_x_127:
[----:B------:R-:W-:Y:S05]  /*3060*/  BSYNC B0 ;  /* 0x0000000000007941 */ /* 0x000fea0003800000 */
.L_x_126:
        /* <DEDUP_REMOVED lines=39> */
.L_x_129:
[----:B------:R-:W-:Y:S05]  /*32e0*/  BSYNC B0 ;  /* 0x0000000000007941 */ /* 0x000fea0003800000 */
.L_x_128:
        /* <DEDUP_REMOVED lines=42> */
.L_x_131:
[----:B------:R-:W-:Y:S05]  /*3590*/  BSYNC B0 ;  /* 0x0000000000007941 */ /* 0x000fea0003800000 */
.L_x_130:
        /* <DEDUP_REMOVED lines=61> */
.L_x_133:
[----:B------:R-:W-:Y:S05]  /*3970*/  BSYNC B0 ;  /* 0x0000000000007941 */ /* 0x000fea0003800000 */
.L_x_132:
        /* <DEDUP_REMOVED lines=50> */
[----:B------:R-:W-:Y:S01]  /*3ca0*/  ULDC UR26, c[0x0][0x2dc] ;  /* 0x0000b700001a7ab9 */ /* 0x000fe20000000800 */
[----:B------:R-:W-:Y:S02]  /*3cb0*/  UIADD3 UR23, UR52, -UR47, -UR5 ;  /* 0x8000002f34177290 */ /* 0x000fe4000fffe805 */
[----:B------:R2:W1:Y:S01]  /*3cc0*/  LDSM.16.M88.4 R148, [R180+0x15000] ;  /* 0x01500000b494783b */ /* 0x0004620000000200 */
[----:B------:R-:W-:Y:S01]  /*3cd0*/  UMOV UR13, UR10 ;  /* 0x0000000a000d7c82 */ /* 0x000fe20008000000 */
[----:B------:R-:W-:Y:S01]  /*3ce0*/  ULDC UR20, c[0x0][0x39c] ;  /* 0x0000e70000147ab9 */ /* 0x000fe20000000800 */
[----:B------:R-:W-:Y:S01]  /*3cf0*/  ULDC UR22, c[0x0][0x2ec] ;  /* 0x0000bb0000167ab9 */ /* 0x000fe20000000800 */
        /* <DEDUP_REMOVED lines=14> */
.L_x_138:
[----:B------:R-:W0:Y:S01]  /*3de0*/  LDGDEPBAR ;  /* 0x00000000000079af */ /* 0x000e220000000000 */
[----:B------:R-:W-:Y:S01]  /*3df0*/  LEA R0, R230, UR4, 0x1 ;  /* 0x00000004e6007c11 */ /* 0x000fe2000f8e08ff */
[----:B------:R-:W-:Y:S02]  /*3e00*/  USHF.L.U32 UR12, UR6, 0x6, URZ ;  /* 0x00000006060c7899 */ /* 0x000fe4000800063f */
[----:B------:R-:W-:Y:S02]  /*3e10*/  USHF.L.U32 UR10, UR30, 0x5, URZ ;  /* 0x000000051e0a7899 */ /* 0x000fe4000800063f */
[----:B------:R-:W-:Y:S01]  /*3e20*/  UISETP.GE.AND UP0, UPT, UR12, UR23, UPT ;  /* 0x000000170c00728c */ /* 0x000fe2000bf06270 */
[----:B------:R-:W-:Y:S01]  /*3e30*/  UMOV UR11, UR59 ;  /* 0x0000003b000b7c82 */ /* 0x000fe20008000000 */
[----:B------:R-:W-:Y:S04]  /*3e40*/  DEPBAR.LE SB0, 0x0 ;  /* 0x000080000000791a */ /* 0x000fe80000000000 */
[----:B------:R-:W-:Y:S06]  /*3e50*/  BAR.SYNC.DEFER_BLOCKING 0x0 ;  /* 0x0000000000007b1d */ /* 0x000fec0000010000 */
[----:B-1-3--:R-:W-:Y:S04]  /*3e60*/  LDSM.16.M88.4 R8, [R2] ;  /* 0x000000000208783b */ /* 0x00afe80000000200 */
[----:B------:R-:W3:Y:S04]  /*3e70*/  LDSM.16.M88.4 R44, [R0+0x10000] ;  /* 0x01000000002c783b */ /* 0x000ee80000000200 */
[----:B------:R-:W-:Y:S04]  /*3e80*/  LDSM.16.M88.4 R48, [R220] ;  /* 0x00000000dc30783b */ /* 0x000fe80000000200 */
[----:B------:R-:W4:Y:S04]  /*3e90*/  LDSM.16.M88.4 R52, [R225+-0x4000] ;  /* 0xffc00000e134783b */ /* 0x000f280000000200 */
[----:B------:R-:W-:Y:S04]  /*3ea0*/  LDSM.16.M88.4 R56, [R224] ;  /* 0x00000000e038783b */ /* 0x000fe80000000200 */
[----:B------:R-:W2:Y:S04]  /*3eb0*/  LDSM.16.M88.4 R60, [R226+-0x4000] ;  /* 0xffc00000e23c783b */ /* 0x000ea80000000200 */
[----:B------:R-:W-:Y:S01]  /*3ec0*/  LDSM.16.M88.4 R64, [R227+-0x4000] ;  /* 0xffc00000e340783b */ /* 0x000fe20000000200 */
[C---:B---3--:R-:W-:Y:S06]  /*3ed0*/  HMMA.16816.F32 R4, R8.reuse, R44, RZ ;  /* 0x0000002c0804723c */ /* 0x048fec00000018ff */
[----:B------:R-:W-:Y:S01]  /*3ee0*/  HMMA.16816.F32 R8, R8, R46, RZ ;  /* 0x0000002e0808723c */ /* 0x000fe200000018ff */
[----:B------:R-:W3:Y:S11]  /*3ef0*/  LDSM.16.M88.4 R44, [R223] ;  /* 0x00000000df2c783b */ /* 0x000ef60000000200 */
[----:B------:R-:W-:Y:S06]  /*3f00*/  @!UPT UIADD3 URZ, URZ, URZ, URZ ;  /* 0x0000003f3f3ff290 */ /* 0x000fec000fffe03f */
[C---:B----4-:R-:W-:Y:S06]  /*3f10*/  HMMA.16816.F32 R4, R48.reuse, R52, R4 ;  /* 0x000000343004723c */ /* 0x050fec0000001804 */
[----:B------:R-:W-:Y:S01]  /*3f20*/  HMMA.16816.F32 R8, R48, R54, R8 ;  /* 0x000000363008723c */ /* 0x000fe20000001808 */
[----:B------:R-:W-:Y:S04]  /*3f30*/  LDSM.16.M88.4 R48, [R2+0x2000] ;  /* 0x002000000230783b */ /* 0x000fe80000000200 */
[----:B------:R-:W4:Y:S11]  /*3f40*/  LDSM.16.M88.4 R52, [R0+0x11000] ;  /* 0x011000000034783b */ /* 0x000f360000000200 */
[----:B------:R-:W-:Y:S02]  /*3f50*/  @!UPT UIADD3 URZ, URZ, URZ, URZ ;  /* 0x0000003f3f3ff290 */ /* 0x000fe4000fffe03f */
[C---:B--2---:R-:W-:Y:S06]  /*3f60*/  HMMA.16816.F32 R4, R56.reuse, R60, R4 ;  /* 0x0000003c3804723c */ /* 0x044fec0000001804 */
[----:B------:R-:W-:Y:S01]  /*3f70*/  HMMA.16816.F32 R8, R56, R62, R8 ;  /* 0x0000003e3808723c */ /* 0x000fe20000001808 */
[----:B------:R-:W-:Y:S04]  /*3f80*/  LDSM.16.M88.4 R56, [R220+0x2000] ;  /* 0x00200000dc38783b */ /* 0x000fe80000000200 */
[----:B------:R-:W2:Y:S11]  /*3f90*/  LDSM.16.M88.4 R60, [R225+-0x3000] ;  /* 0xffd00000e13c783b */ /* 0x000eb60000000200 */
[----:B------:R-:W-:Y:S02]  /*3fa0*/  @!UPT UIADD3 URZ, URZ, URZ, URZ ;  /* 0x0000003f3f3ff290 */ /* 0x000fe4000fffe03f */
[C---:B---3--:R-:W-:Y:S06]  /*3fb0*/  HMMA.16816.F32 R4, R44.reuse, R64, R4 ;  /* 0x000000402c04723c */ /* 0x048fec0000001804 */
[----:B------:R-:W-:Y:S01]  /*3fc0*/  HMMA.16816.F32 R8, R44, R66, R8 ;  /* 0x000000422c08723c */ /* 0x000fe20000001808 */
[----:B------:R-:W-:Y:S04]  /*3fd0*/  LDSM.16.M88.4 R44, [R224+0x2000] ;  /* 0x00200000e02c783b */ /* 0x000fe80000000200 */
[----:B------:R-:W3:Y:S11]  /*3fe0*/  LDSM.16.M88.4 R64, [R226+-0x3000] ;  /* 0xffd00000e240783b */ /* 0x000ef60000000200 */
        /* <DEDUP_REMOVED lines=9> */
[----:B------:R-:W-:Y:S06]  /*4080*/  IADD3 R60, P0, R244, UR18, RZ ;  /* 0x00000012f43c7c10 */ /* 0x000fec000ff1e0ff */
[----:B------:R-:W-:Y:S02]  /*4090*/  IADD3.X R61, R243, UR17, RZ, P0, !PT ;  /* 0x00000011f33d7c10 */ /* 0x000fe400087fe4ff */
[----:B------:R-:W-:Y:S03]  /*40a0*/  PLOP3.LUT P0, PT, PT, PT, UP0, 0x80, 0x0 ;  /* 0x000000000000781c */ /* 0x000fe60003f0f008 */
[----:B-----5:R-:W5:Y:S02]  /*40b0*/  LDG.E R69, desc[UR8][R60.64] ;  /* 0x000000083c457981 */ /* 0x020f64000c1e1900 */
[C---:B---3--:R-:W-:Y:S02]  /*40c0*/  HMMA.16816.F32 R4, R44.reuse, R64, R4 ;  /* 0x000000402c04723c */ /* 0x048fe40000001804 */
[----:B------:R2:W5:Y:S04]  /*40d0*/  LDG.E R68, desc[UR8][R60.64+0x20] ;  /* 0x000020083c447981 */ /* 0x000568000c1e1900 */
[----:B------:R-:W-:Y:S01]  /*40e0*/  HMMA.16816.F32 R8, R44, R66, R8 ;  /* 0x000000422c08723c */ /* 0x000fe20000001808 */
[----:B------:R-:W-:Y:S04]  /*40f0*/  LDSM.16.M88.4 R44, [R220+0x4000] ;  /* 0x00400000dc2c783b */ /* 0x000fe80000000200 */
[----:B------:R-:W-:Y:S11]  /*4100*/  LDSM.16.M88.4 R64, [R225+-0x2000] ;  /* 0xffe00000e140783b */ /* 0x000ff60000000200 */
[----:B------:R-:W-:Y:S02]  /*4110*/  @!UPT UIADD3 URZ, URZ, URZ, URZ ;  /* 0x0000003f3f3ff290 */ /* 0x000fe4000fffe03f */
[C---:B----4-:R-:W-:Y:S01]  /*4120*/  HMMA.16816.F32 R4, R48.reuse, R52, R4 ;  /* 0x000000343004723c */ /* 0x050fe20000001804 */
[----:B--2---:R-:W2:Y:S05]  /*4130*/  LDSM.16.M88.4 R60, [R0+0x12000] ;  /* 0x01200000003c783b */ /* 0x004eaa0000000200 */
        /* <DEDUP_REMOVED lines=9> */
[C---:B------:R-:W-:Y:S06]  /*41d0*/  HMMA.16816.F32 R4, R44.reuse, R64, R4 ;  /* 0x000000402c04723c */ /* 0x040fec0000001804 */
[----:B------:R-:W-:Y:S01]  /*41e0*/  HMMA.16816.F32 R8, R44, R66, R8 ;  /* 0x000000422c08723c */ /* 0x000fe20000001808 */
[----:B------:R-:W-:Y:S04]  /*41f0*/  LDSM.16.M88.4 R64, [R0+0x13000] ;  /* 0x013000000040783b */ /* 0x000fe80000000200 */
[----:B------:R-:W4:Y:S11]  /*4200*/  LDSM.16.M88.4 R44, [R2+0x6000] ;  /* 0x00600000022c783b */ /* 0x000f360000000200 */
        /* <DEDUP_REMOVED lines=16> */
[C---:B---3--:R-:W-:Y:S06]  /*4310*/  HMMA.16816.F32 R4, R48.reuse, R52, R4 ;  /* 0x000000343004723c */ /* 0x048fec0000001804 */
[----:B------:R-:W-:Y:S11]  /*4320*/  HMMA.16816.F32 R8, R48, R54, R8 ;  /* 0x000000363008723c */ /* 0x000ff60000001808 */
[----:B------:R-:W-:Y:S07]  /*4330*/  @!UPT UIADD3 URZ, URZ, URZ, URZ ;  /* 0x0000003f3f3ff290 */ /* 0x000fee000fffe03f */
[C---:B--2---:R-:W-:Y:S06]  /*4340*/  HMMA.16816.F32 R4, R56.reuse, R60, R4 ;  /* 0x0000003c3804723c */ /* 0x044fec0000001804 */
[----:B------:R-:W-:Y:S11]  /*4350*/  HMMA.16816.F32 R8, R56, R62, R8 ;  /* 0x0000003e3808723c */ /* 0x000ff60000001808 */
[----:B------:R-:W-:Y:S07]  /*4360*/  @!UPT UIADD3 URZ, URZ, URZ, URZ ;  /* 0x0000003f3f3ff290 */ /* 0x000fee000fffe03f */
[C---:B----4-:R-:W-:Y:S06]  /*4370*/  HMMA.16816.F32 R4, R44.reuse, R64, R4 ;  /* 0x000000402c04723c */ /* 0x050fec0000001804 */
[----:B------:R-:W-:Y:S11]  /*4380*/  HMMA.16816.F32 R8, R44, R66, R8 ;  /* 0x000000422c08723c */ /* 0x000ff60000001808 */
[----:B------:R-:W-:Y:S07]  /*4390*/  @!UPT UIADD3 URZ, URZ, URZ, URZ ;  /* 0x0000003f3f3ff290 */ /* 0x000fee000fffe03f */
[----:B------:R-:W-:Y:S01]  /*43a0*/  FMUL.FTZ R4, R4, UR20 ;  /* 0x0000001404047c20 */ /* 0x000fe20008410000 */
[----:B------:R-:W-:Y:S01]  /*43b0*/  FMUL.FTZ R5, R5, UR20 ;  /* 0x0000001405057c20 */ /* 0x000fe20008410000 */
[----:B------:R-:W-:Y:S01]  /*43c0*/  FMUL.FTZ R6, R6, UR20 ;  /* 0x0000001406067c20 */ /* 0x000fe20008410000 */
[----:B------:R-:W-:Y:S01]  /*43d0*/  FMUL.FTZ R7, R7, UR20 ;  /* 0x0000001407077c20 */ /* 0x000fe20008410000 */
[----:B------:R2:W3:Y:S02]  /*43e0*/  MUFU.TANH R59, R4 ;  /* 0x00000004003b7308 */ /* 0x0004e40000002400 */
[----:B------:R-:W-:Y:S01]  /*43f0*/  FMUL.FTZ R8, R8, UR20 ;  /* 0x0000001408087c20 */ /* 0x000fe20008410000 */
[----:B------:R-:W-:Y:S01]  /*4400*/  FMUL.FTZ R9, R9, UR20 ;  /* 0x0000001409097c20 */ /* 0x000fe20008410000 */
[----:B------:R-:W-:Y:S01]  /*4410*/  FMUL.FTZ R10, R10, UR20 ;  /* 0x000000140a0a7c20 */ /* 0x000fe20008410000 */
[----:B------:R-:W-:Y:S05]  /*4420*/  FMUL.FTZ R11, R11, UR20 ;  /* 0x000000140b0b7c20 */ /* 0x000fea0008410000 */
[----:B------:R2:W4:Y:S10]  /*4430*/  MUFU.TANH R58, R5 ;  /* 0x00000005003a7308 */ /* 0x0005340000002400 */
[----:B------:R2:W1:Y:S10]  /*4440*/  MUFU.TANH R57, R6 ;  /* 0x0000000600397308 */ /* 0x0004740000002400 */
[----:B------:R2:W1:Y:S10]  /*4450*/  MUFU.TANH R56, R7 ;  /* 0x0000000700387308 */ /* 0x0004740000002400 */
[----:B------:R2:W1:Y:S10]  /*4460*/  MUFU.TANH R55, R8 ;  /* 0x0000000800377308 */ /* 0x0004740000002400 */
[----:B------:R2:W1:Y:S10]  /*4470*/  MUFU.TANH R54, R9 ;  /* 0x0000000900367308 */ /* 0x0004740000002400 */
[----:B------:R2:W1:Y:S10]  /*4480*/  MUFU.TANH R53, R10 ;  /* 0x0000000a00357308 */ /* 0x0004740000002400 */
[----:B------:R2:W1:Y:S01]  /*4490*/  MUFU.TANH R52, R11 ;  /* 0x0000000b00347308 */ /* 0x0004620000002400 */
[----:B---34-:R-:W-:Y:S05]  /*44a0*/  @!P0 BRA `(.L_x_134) ;  /* 0x00000000004c8947 */ /* 0x018fea0003800000 */
[----:B-12---:R-:W-:Y:S01]  /*44b0*/  MOV R7, R52 ;  /* 0x0000003400077202 */ /* 0x006fe20000000f00 */
[----:B------:R-:W-:Y:S01]  /*44c0*/  UIADD3 UR11, -UR5, UR7, UR10 ;  /* 0x00000007050b7290 */ /* 0x000fe2000fffe10a */
[----:B------:R-:W-:Y:S01]  /*44d0*/  MOV R44, R54 ;  /* 0x00000036002c7202 */ /* 0x000fe20000000f00 */
[----:B------:R-:W-:Y:S01]  /*44e0*/  IMAD.MOV.U32 R6, RZ, RZ, R53 ;  /* 0x000000ffff067224 */ /* 0x000fe200078e0035 */
[----:B------:R-:W-:Y:S01]  /*44f0*/  UIADD3 UR19, UR10, 0x20, URZ ;  /* 0x000000200a137890 */ /* 0x000fe2000fffe03f */
[----:B------:R-:W-:Y:S01]  /*4500*/  MOV R5, R56 ;  /* 0x0000003800057202 */ /* 0x000fe20000000f00 */
[----:B------:R-:W-:Y:S01]  /*4510*/  IMAD.MOV.U32 R11, RZ, RZ, R55 ;  /* 0x000000ffff0b7224 */ /* 0x000fe200078e0037 */
[----:B------:R-:W-:Y:S01]  /*4520*/  UIADD3 UR14, UR12, 0x40, URZ ;  /* 0x000000400c0e7890 */ /* 0x000fe2000fffe03f */
[----:B------:R-:W-:Y:S01]  /*4530*/  MOV R46, R58 ;  /* 0x0000003a002e7202 */ /* 0x000fe20000000f00 */
[----:B------:R-:W-:Y:S01]  /*4540*/  IMAD.MOV.U32 R10, RZ, RZ, R57 ;  /* 0x000000ffff0a7224 */ /* 0x000fe200078e0039 */
[----:B------:R-:W-:Y:S01]  /*4550*/  UIADD3 UR11, UR11, UR13, URZ ;  /* 0x0000000d0b0b7290 */ /* 0x000fe2000fffe03f */
[----:B------:R-:W-:Y:S02]  /*4560*/  IMAD.U32 R0, RZ, RZ, UR19 ;  /* 0x00000013ff007e24 */ /* 0x000fe4000f8e00ff */
[----:B------:R-:W-:Y:S01]  /*4570*/  IMAD.MOV.U32 R45, RZ, RZ, R59 ;  /* 0x000000ffff2d7224 */ /* 0x000fe200078e003b */
[----:B------:R-:W-:Y:S02]  /*4580*/  UISETP.GE.AND UP0, UPT, UR14, UR11, UPT ;  /* 0x0000000b0e00728c */ /* 0x000fe4000bf06270 */
[----:B------:R-:W-:Y:S01]  /*4590*/  ISETP.LT.AND P0, PT, R0, UR5, PT ;  /* 0x0000000500007c0c */ /* 0x000fe2000bf01270 */
[----:B------:R-:W-:Y:S03]  /*45a0*/  UMOV UR11, UR13 ;  /* 0x0000000d000b7c82 */ /* 0x000fe60008000000 */
[----:B------:R-:W-:Y:S11]  /*45b0*/  PLOP3.LUT P1, PT, PT, PT, UP0, 0x80, 0x0 ;  /* 0x000000000000781c */ /* 0x000ff60003f2f008 */
[----:B------:R-:W-:Y:S02]  /*45c0*/  @!UPT UIADD3 URZ, URZ, URZ, URZ ;  /* 0x0000003f3f3ff290 */ /* 0x000fe4000fffe03f */
[----:B------:R-:W-:Y:S05]  /*45d0*/  @!P1 BRA P0, `(.L_x_135) ;  /* 0x0000000000a49947 */ /* 0x000fea0000000000 */
.L_x_134:
[----:B------:R-:W-:Y:S01]  /*45e0*/  UIADD3 UR14, UR5, 0x1, -UR7 ;  /* 0x00000001050e7890 */ /* 0x000fe2000fffe807 */
[----:B--2---:R-:W-:Y:S01]  /*45f0*/  VIADD R5, R249, UR12 ;  /* 0x0000000cf9057c36 */ /* 0x004fe20008000000 */
        /* <DEDUP_REMOVED lines=20> */
[C---:B------:R-:W-:Y:S02]  /*4740*/  ISETP.GE.AND P1, PT, R7.reuse, R4, PT ;  /* 0x000000040700720c */ /* 0x040fe40003f26270 */
[----:B------:R-:W-:Y:S02]  /*4750*/  FSEL R46, R58, -INF , !P0 ;  /* 0xff8000003a2e7808 */ /* 0x000fe40004000000 */
[----:B------:R-:W-:Y:S02]  /*4760*/  VIMNMX R4, R10, UR5, PT ;  /* 0x000000050a047c48 */ /* 0x000fe4000bfe0100 */
[-C--:B------:R-:W-:Y:S02]  /*4770*/  ISETP.GE.AND P0, PT, R0, R5.reuse, PT ;  /* 0x000000050000720c */ /* 0x080fe40003f06270 */
[-C--:B------:R-:W-:Y:S02]  /*4780*/  ISETP.GE.OR P2, PT, R8, R6.reuse, !P2 ;  /* 0x000000060800720c */ /* 0x080fe40005746670 */
[----:B------:R-:W-:Y:S02]  /*4790*/  ISETP.GE.OR P1, PT, R7, R6, !P1 ;  /* 0x000000060700720c */ /* 0x000fe40004f26670 */
[-C--:B------:R-:W-:Y:S02]  /*47a0*/  ISETP.GE.OR P0, PT, R0, R4.reuse, !P0 ;  /* 0x000000040000720c */ /* 0x080fe40004706670 */
[----:B-1----:R-:W-:Y:S02]  /*47b0*/  FSEL R11, R55, -INF , !P2 ;  /* 0xff800000370b7808 */ /* 0x002fe40005000000 */
        /* <DEDUP_REMOVED lines=11> */
.L_x_135:
[C---:B------:R-:W-:Y:S01]  /*4870*/  FMUL.FTZ R4, R241.reuse, 1.4426950216293334961 ;  /* 0x3fb8aa3bf1047820 */ /* 0x040fe20000410000 */
[----:B------:R-:W-:Y:S01]  /*4880*/  FSETP.NEU.FTZ.AND P0, PT, R241, -INF , PT ;  /* 0xff800000f100780b */ /* 0x000fe20003f1d000 */
[----:B------:R-:W-:Y:S01]  /*4890*/  FMUL.FTZ R8, R242, 1.4426950216293334961 ;  /* 0x3fb8aa3bf2087820 */ /* 0x000fe20000410000 */
[----:B------:R-:W-:Y:S02]  /*48a0*/  UISETP.GT.AND UP2, UPT, UR6, UR21, UPT ;  /* 0x000000150600728c */ /* 0x000fe4000bf44270 */
[----:B------:R-:W-:Y:S02]  /*48b0*/  FSEL R4, R4, RZ, P0 ;  /* 0x000000ff04047208 */ /* 0x000fe40000000000 */
[----:B------:R-:W-:Y:S02]  /*48c0*/  FSETP.NEU.FTZ.AND P0, PT, R242, -INF , PT ;  /* 0xff800000f200780b */ /* 0x000fe40003f1d000 */
[----:B------:R-:W-:Y:S01]  /*48d0*/  PLOP3.LUT P2, PT, PT, PT, UP2, 0x80, 0x0 ;  /* 0x000000000000781c */ /* 0x000fe20003f4f028 */
[--C-:B------:R-:W-:Y:S03]  /*48e0*/  FFMA.FTZ R0, R45, UR22, -R4.reuse ;  /* 0x000000162d007c23 */ /* 0x100fe60008010804 */
[----:B------:R-:W-:Y:S01]  /*48f0*/  P2R R236, PR, RZ, 0x4 ;  /* 0x00000004ffec7803 */ /* 0x000fe20000000000 */
[----:B------:R1:W-:Y:S02]  /*4900*/  MUFU.EX2 R67, R0 ;  /* 0x0000000000437308 */ /* 0x0003e40000000800 */
[----:B-1----:R-:W-:Y:S01]  /*4910*/  FSEL R0, R8, RZ, P0 ;  /* 0x000000ff08007208 */ /* 0x002fe20000000000 */
[----:B------:R-:W-:Y:S04]  /*4920*/  FFMA.FTZ R8, R46, UR22, -R4 ;  /* 0x000000162e087c23 */ /* 0x000fe80008010804 */
[--C-:B------:R-:W-:Y:S03]  /*4930*/  FFMA.FTZ R5, R5, UR22, -R0.reuse ;  /* 0x0000001605057c23 */ /* 0x100fe60008010800 */
[----:B------:R1:W2:Y:S10]  /*4940*/  MUFU.EX2 R66, R8 ;  /* 0x0000000800427308 */ /* 0x0002b40000000800 */
[----:B------:R3:W-:Y:S01]  /*4950*/  MUFU.EX2 R64, R5 ;  /* 0x0000000500407308 */ /* 0x0007e20000000800 */
[----:B-1----:R-:W-:Y:S09]  /*4960*/  FFMA.FTZ R8, R10, UR22, -R0 ;  /* 0x000000160a087c23 */ /* 0x002ff20008010800 */
[----:B------:R-:W1:Y:S01]  /*4970*/  MUFU.EX2 R65, R8 ;  /* 0x0000000800417308 */ /* 0x000e620000000800 */
[--C-:B---3--:R-:W-:Y:S01]  /*4980*/  FFMA.FTZ R5, R11, UR22, -R4.reuse ;  /* 0x000000160b057c23 */ /* 0x108fe20008010804 */
[----:B------:R-:W-:Y:S08]  /*4990*/  FFMA.FTZ R4, R44, UR22, -R4 ;  /* 0x000000162c047c23 */ /* 0x000ff00008010804 */
[----:B------:R-:W-:Y:S10]  /*49a0*/  MUFU.EX2 R63, R5 ;  /* 0x00000005003f7308 */ /* 0x000ff40000000800 */
[----:B------:R3:W4:Y:S02]  /*49b0*/  MUFU.EX2 R62, R4 ;  /* 0x00000004003e7308 */ /* 0x0007240000000800 */
[--C-:B---3--:R-:W-:Y:S01]  /*49c0*/  FFMA.FTZ R4, R6, UR22, -R0.reuse ;  /* 0x0000001606047c23 */ /* 0x108fe20008010800 */
[----:B------:R-:W-:Y:S01]  /*49d0*/  FFMA.FTZ R0, R7, UR22, -R0 ;  /* 0x0000001607007c23 */ /* 0x000fe20008010800 */
[----:B--2---:R-:W-:Y:S06]  /*49e0*/  F2FP.F16.F32.PACK_AB R6, R66, R67 ;  /* 0x000000434206723e */ /* 0x004fec00000000ff */
[----:B------:R4:W-:Y:S01]  /*49f0*/  MUFU.EX2 R61, R4 ;  /* 0x00000004003d7308 */ /* 0x0009e20000000800 */
[----:B-1----:R-:W-:Y:S01]  /*4a00*/  F2FP.F16.F32.PACK_AB R5, R64, R65 ;  /* 0x000000414005723e */ /* 0x002fe200000000ff */
[----:B------:R-:W-:Y:S05]  /*4a10*/  STS [R245+0x15000], R6 ;  /* 0x01500006f5007388 */ /* 0x000fea0000000800 */
[----:B------:R-:W-:Y:S03]  /*4a20*/  STS [R248+0x15000], R5 ;  /* 0x01500005f8007388 */ /* 0x000fe60000000800 */
[----:B------:R-:W1:Y:S01]  /*4a30*/  MUFU.EX2 R60, R0 ;  /* 0x00000000003c7308 */ /* 0x000e620000000800 */
[----:B----4-:R-:W-:Y:S05]  /*4a40*/  F2FP.F16.F32.PACK_AB R4, R62, R63 ;  /* 0x0000003f3e04723e */ /* 0x010fea00000000ff */
[----:B------:R-:W-:Y:S01]  /*4a50*/  STS [R246+0x15000], R4 ;  /* 0x01500004f6007388 */ /* 0x000fe20000000800 */
[----:B-1----:R-:W-:Y:S05]  /*4a60*/  F2FP.F16.F32.PACK_AB R0, R60, R61 ;  /* 0x0000003d3c00723e */ /* 0x002fea00000000ff */
[----:B------:R1:W-:Y:S05]  /*4a70*/  STS [R247+0x15000], R0 ;  /* 0x01500000f7007388 */ /* 0x0003ea0000000800 */
[----:B------:R-:W2:Y:S05]  /*4a80*/  LDSM.16.M88.4 R8, [R2+0x8000] ;  /* 0x008000000208783b */ /* 0x000eaa0000000200 */
[----:B------:R-:W3:Y:S05]  /*4a90*/  LDSM.16.M88.4 R44, [R220+0x8000] ;  /* 0x00800000dc2c783b */ /* 0x000eea0000000200 */
[----:B------:R-:W4:Y:S01]  /*4aa0*/  LDSM.16.M88.4 R48, [R224+0x8000] ;  /* 0x00800000e030783b */ /* 0x000f220000000200 */
[----:B-1----:R-:W-:Y:S04]  /*4ab0*/  FFMA.FTZ R0, -R56, R56, 1 ;  /* 0x3f80000038007423 */ /* 0x002fe80000010138 */
[----:B------:R-:W-:Y:S01]  /*4ac0*/  FMUL.FTZ R0, R0, UR20 ;  /* 0x0000001400007c20 */ /* 0x000fe20008410000 */
[C---:B--2---:R-:W-:Y:S06]  /*4ad0*/  HMMA.16816.F32 R4, R8.reuse, R132, RZ ;  /* 0x000000840804723c */ /* 0x044fec00000018ff */
[----:B------:R-:W-:Y:S11]  /*4ae0*/  HMMA.16816.F32 R8, R8, R134, RZ ;  /* 0x000000860808723c */ /* 0x000ff600000018ff */
[----:B------:R-:W-:Y:S07]  /*4af0*/  @!UPT UIADD3 URZ, URZ, URZ, URZ ;  /* 0x0000003f3f3ff290 */ /* 0x000fee000fffe03f */
[C---:B---3--:R-:W-:Y:S06]  /*4b00*/  HMMA.16816.F32 R4, R44.reuse, R136, R4 ;  /* 0x000000882c04723c */ /* 0x048fec0000001804 */
[----:B------:R-:W-:Y:S01]  /*4b10*/  HMMA.16816.F32 R8, R44, R138, R8 ;  /* 0x0000008a2c08723c */ /* 0x000fe20000001808 */
[----:B------:R-:W1:Y:S11]  /*4b20*/  LDSM.16.M88.4 R44, [R223+0x8000] ;  /* 0x00800000df2c783b */ /* 0x000e760000000200 */
[----:B------:R-:W-:Y:S06]  /*4b30*/  @!UPT UIADD3 URZ, URZ, URZ, URZ ;  /* 0x0000003f3f3ff290 */ /* 0x000fec000fffe03f */
[C---:B----4-:R-:W-:Y:S06]  /*4b40*/  HMMA.16816.F32 R4, R48.reuse, R140, R4 ;  /* 0x0000008c3004723c */ /* 0x050fec0000001804 */
        /* <DEDUP_REMOVED lines=54> */
[C---:B------:R-:W-:Y:S01]  /*4eb0*/  FADD.FTZ R6, -R68.reuse, R6 ;  /* 0x0000000644067221 */ /* 0x040fe20000010100 */
[----:B------:R-:W-:Y:S01]  /*4ec0*/  FADD.FTZ R5, -R69, R5 ;  /* 0x0000000545057221 */ /* 0x000fe20000010100 */
[----:B------:R-:W-:Y:S01]  /*4ed0*/  FADD.FTZ R7, -R68, R7 ;  /* 0x0000000744077221 */ /* 0x000fe20000010100 */
[----:B------:R-:W-:Y:S01]  /*4ee0*/  FMUL.FTZ R46, R67, R4 ;  /* 0x00000004432e7220 */ /* 0x000fe20000410000 */
[----:B------:R-:W-:Y:S01]  /*4ef0*/  FFMA.FTZ R4, -R57, R57, 1 ;  /* 0x3f80000039047423 */ /* 0x000fe20000010139 */
[----:B------:R-:W-:Y:S01]  /*4f00*/  FMUL.FTZ R44, R65, R6 ;  /* 0x00000006412c7220 */ /* 0x000fe20000410000 */
[----:B------:R-:W-:Y:S01]  /*4f10*/  FMUL.FTZ R45, R66, R5 ;  /* 0x00000005422d7220 */ /* 0x000fe20000410000 */
[----:B------:R-:W-:Y:S01]  /*4f20*/  FFMA.FTZ R6, -R59, R59, 1 ;  /* 0x3f8000003b067423 */ /* 0x000fe2000001013b */
[----:B------:R-:W-:Y:S01]  /*4f30*/  FFMA.FTZ R5, -R58, R58, 1 ;  /* 0x3f8000003a057423 */ /* 0x000fe2000001013a */
[----:B------:R-:W-:Y:S01]  /*4f40*/  FMUL.FTZ R4, R4, UR20 ;  /* 0x0000001404047c20 */ /* 0x000fe20008410000 */
[C---:B------:R-:W-:Y:S01]  /*4f50*/  FADD.FTZ R8, -R69.reuse, R8 ;  /* 0x0000000845087221 */ /* 0x040fe20000010100 */
[C---:B------:R-:W-:Y:S01]  /*4f60*/  FADD.FTZ R10, -R68.reuse, R10 ;  /* 0x0000000a440a7221 */ /* 0x040fe20000010100 */
[----:B------:R-:W-:Y:S01]  /*4f70*/  FADD.FTZ R9, -R69, R9 ;  /* 0x0000000945097221 */ /* 0x000fe20000010100 */
[----:B------:R-:W-:Y:S01]  /*4f80*/  FADD.FTZ R11, -R68, R11 ;  /* 0x0000000b440b7221 */ /* 0x000fe20000010100 */
[----:B------:R-:W-:Y:S01]  /*4f90*/  FMUL.FTZ R6, R6, UR20 ;  /* 0x0000001406067c20 */ /* 0x000fe20008410000 */
[----:B------:R-:W-:Y:S01]  /*4fa0*/  FMUL.FTZ R7, R64, R7 ;  /* 0x0000000740077220 */ /* 0x000fe20000410000 */
[----:B------:R-:W-:Y:S01]  /*4fb0*/  FMUL.FTZ R44, R44, R4 ;  /* 0x000000042c2c7220 */ /* 0x000fe20000410000 */
[----:B------:R-:W-:Y:S01]  /*4fc0*/  FMUL.FTZ R5, R5, UR20 ;  /* 0x0000001405057c20 */ /* 0x000fe20008410000 */
[----:B------:R-:W-:Y:S01]  /*4fd0*/  FMUL.FTZ R49, R63, R8 ;  /* 0x000000083f317220 */ /* 0x000fe20000410000 */
[----:B------:R-:W-:Y:S01]  /*4fe0*/  FFMA.FTZ R4, -R53, R53, 1 ;  /* 0x3f80000035047423 */ /* 0x000fe20000010135 */
[----:B------:R-:W-:Y:S01]  /*4ff0*/  FMUL.FTZ R8, R61, R10 ;  /* 0x0000000a3d087220 */ /* 0x000fe20000410000 */
[----:B------:R-:W-:Y:S01]  /*5000*/  FMUL.FTZ R48, R62, R9 ;  /* 0x000000093e307220 */ /* 0x000fe20000410000 */
[----:B------:R-:W-:Y:S01]  /*5010*/  FMUL.FTZ R47, R60, R11 ;  /* 0x0000000b3c2f7220 */ /* 0x000fe20000410000 */
[----:B------:R-:W-:Y:S01]  /*5020*/  FMUL.FTZ R10, R46, R6 ;  /* 0x000000062e0a7220 */ /* 0x000fe20000410000 */
[----:B------:R-:W-:Y:S01]  /*5030*/  FMUL.FTZ R9, R45, R5 ;  /* 0x000000052d097220 */ /* 0x000fe20000410000 */
[----:B------:R-:W-:Y:S01]  /*5040*/  FMUL.FTZ R11, R7, R0 ;  /* 0x00000000070b7220 */ /* 0x000fe20000410000 */
[----:B------:R-:W-:Y:S01]  /*5050*/  FFMA.FTZ R6, -R55, R55, 1 ;  /* 0x3f80000037067423 */ /* 0x000fe20000010137 */
[----:B------:R-:W-:Y:S01]  /*5060*/  FFMA.FTZ R5, -R54, R54, 1 ;  /* 0x3f80000036057423 */ /* 0x000fe20000010136 */
[----:B------:R-:W-:Y:S01]  /*5070*/  FFMA.FTZ R0, -R52, R52, 1 ;  /* 0x3f80000034007423 */ /* 0x000fe20000010134 */
[----:B------:R-:W-:Y:S01]  /*5080*/  FMUL.FTZ R4, R4, UR20 ;  /* 0x0000001404047c20 */ /* 0x000fe20008410000 */
[----:B------:R-:W-:Y:S01]  /*5090*/  FMUL.FTZ R7, R6, UR20 ;  /* 0x0000001406077c20 */ /* 0x000fe20008410000 */
[----:B------:R-:W-:Y:S01]  /*50a0*/  FMUL.FTZ R6, R5, UR20 ;  /* 0x0000001405067c20 */ /* 0x000fe20008410000 */
[----:B------:R-:W-:Y:S01]  /*50b0*/  FMUL.FTZ R0, R0, UR20 ;  /* 0x0000001400007c20 */ /* 0x000fe20008410000 */
[----:B------:R-:W-:Y:S01]  /*50c0*/  FMUL.FTZ R8, R8, R4 ;  /* 0x0000000408087220 */ /* 0x000fe20000410000 */
[----:B------:R-:W-:Y:S01]  /*50d0*/  F2FP.F16.F32.PACK_AB R4, R9, R10 ;  /* 0x0000000a0904723e */ /* 0x000fe200000000ff */
[----:B------:R-:W-:Y:S01]  /*50e0*/  FMUL.FTZ R5, R49, R7 ;  /* 0x0000000731057220 */ /* 0x000fe20000410000 */
[----:B------:R-:W-:Y:S01]  /*50f0*/  FMUL.FTZ R6, R48, R6 ;  /* 0x0000000630067220 */ /* 0x000fe20000410000 */
[----:B------:R-:W-:Y:S01]  /*5100*/  FMUL.FTZ R7, R47, R0 ;  /* 0x000000002f077220 */ /* 0x000fe20000410000 */
[----:B------:R-:W-:Y:S01]  /*5110*/  F2FP.F16.F32.PACK_AB R0, R11, R44 ;  /* 0x0000002c0b00723e */ /* 0x000fe200000000ff */
[----:B------:R-:W-:Y:S02]  /*5120*/  STS [R245+0x14000], R4 ;  /* 0x01400004f5007388 */ /* 0x000fe40000000800 */
[----:B------:R-:W-:Y:S03]  /*5130*/  F2FP.F16.F32.PACK_AB R6, R6, R5 ;  /* 0x000000050606723e */ /* 0x000fe600000000ff */
[----:B------:R1:W-:Y:S01]  /*5140*/  STS [R248+0x14000], R0 ;  /* 0x01400000f8007388 */ /* 0x0003e20000000800 */
[----:B------:R-:W-:Y:S04]  /*5150*/  F2FP.F16.F32.PACK_AB R5, R7, R8 ;  /* 0x000000080705723e */ /* 0x000fe800000000ff */
        /* <DEDUP_REMOVED lines=117> */
.L_x_136:
        /* <DEDUP_REMOVED lines=385> */
.L_x_137:
        /* <DEDUP_REMOVED lines=147> */
.L_x_139:
        /* <DEDUP_REMOVED lines=20> */
.L_x_140:
        /* <DEDUP_REMOVED lines=51> */
.L_x_142:
[----:B------:R-:W-:Y:S05]  /*7e60*/  BSYNC B0 ;  /* 0x0000000000007941 */ /* 0x000fea0003800000 */
.L_x_141:
        /* <DEDUP_REMOVED lines=30> */
.L_x_121:
[----:B------:R-:W-:Y:S05]  /*8050*/  BSYNC B1 ;  /* 0x0000000000017941 */ /* 0x000fea0003800000 */
.L_x_111:
[----:B------:R-:W-:Y:S01]  /*8060*/  R2UR UR6, R251 ;  /* 0x00000000fb0672ca */ /* 0x000fe200000e0000 */
[----:B------:R-:W-:Y:S02]  /*8070*/  ULDC UR5, c[0x0][0xc] ;  /* 0x0000030000057ab9 */ /* 0x000fe40000000800 */
[----:B------:R-:W-:-:S10]  /*8080*/  UIADD3 UR30, UR5, UR30, URZ ;  /* 0x0000001e051e7290 */ /* 0x000fd4000fffe03f */
[----:B------:R-:W-:-:S06]  /*8090*/  UISETP.GE.AND UP0, UPT, UR30, UR6, UPT ;  /* 0x000000061e00728c */ /* 0x000fcc000bf06270 */
[----:B------:R-:W-:-:S13]  /*80a0*/  PLOP3.LUT P0, PT, PT, PT, UP0, 0x80, 0x0 ;  /* 0x000000000000781c */ /* 0x000fda0003f0f008 */
[----:B------:R-:W-:Y:S05]  /*80b0*/  @P0 BRA `(.L_x_143) ;  /* 0x0000000000040947 */ /* 0x000fea0003800000 */
[----:B------:R-:W-:Y:S05]  /*80c0*/  BRA `(.L_x_144) ;  /* 0xffffff8800787947 */ /* 0x000fea000383ffff */
.L_x_143:
[----:B------:R-:W-:Y:S05]  /*80d0*/  EXIT ;  /* 0x000000000000794d */ /* 0x000fea0003800000 */
.L_x_145:
        /* <DEDUP_REMOVED lines=10> */
.L_x_2023:


//--------------------- .text._ZN5flash44flash_bwd_dq_dk_dv_loop_seqk_parallel_kernelI23Flash_bwd_kernel_traitsILi256ELi64ELi32ELi8ELi4ELi1ELi2ELb1ELb1EN7cutlass6half_tE19Flash_kernel_traitsILi256ELi64ELi32ELi8ES3_EELb0ELb0ELb0ELb0ELb0ELb1ELb0EEEvNS_16Flash_bwd_paramsE --------------------------
	.section	.text._ZN5flash44flash_bwd_dq_dk_dv_loop_seqk_parallel_kernelI23Flash_bwd_kernel_traitsILi256ELi64ELi32ELi8ELi4ELi1ELi2ELb1ELb1EN7cutlass6half_tE19Flash_kernel_traitsILi256ELi64ELi32ELi8ES3_EELb0ELb0ELb0ELb0ELb0ELb1ELb0EEEvNS_16Flash_bwd_paramsE,"ax",@progbits
	.align	128
        .global         _ZN5flash44flash_bwd_dq_dk_dv_loop_seqk_parallel_kernelI23Flash_bwd_kernel_traitsILi256ELi64ELi32ELi8ELi4ELi1ELi2ELb1ELb1EN7cutlass6half_tE19Flash_kernel_traitsILi256ELi64ELi32ELi8ES3_EELb0ELb0ELb0ELb0ELb0ELb1ELb0EEEvNS_16Flash_bwd_paramsE
        .type           _ZN5flash44flash_bwd_dq_dk_dv_loop_seqk_parallel_kernelI23Flash_bwd_kernel_traitsILi256ELi64ELi32ELi8ELi4ELi1ELi2ELb1ELb1EN7cutlass6half_tE19Flash_kernel_traitsILi256ELi64ELi32ELi8ES3_EELb0ELb0ELb0ELb0ELb0ELb1ELb0EEEvNS_16Flash_bwd_paramsE,@function
        .size           _ZN5flash44flash_bwd_dq_dk_dv_loop_seqk_parallel_kernelI23Flash_bwd_kernel_traitsILi256ELi64ELi32ELi8ELi4ELi1ELi2ELb1ELb1EN7cutlass6half_tE19Flash_kernel_traitsILi256ELi64ELi32ELi8ES3_EELb0ELb0ELb0ELb0ELb0ELb1ELb0EEEvNS_16Flash_bwd_paramsE,(.L_x_2024 - _ZN5flash44flash_bwd_dq_dk_dv_loop_seqk_parallel_kernelI23Flash_bwd_kernel_traitsILi256ELi64ELi32ELi8ELi4ELi1ELi2ELb1ELb1EN7cutlass6half_tE19Flash_kernel_traitsILi256ELi64ELi32ELi8ES3_EELb0ELb0ELb0ELb0ELb0ELb1ELb0EEEvNS_16Flash_bwd_paramsE)
        .other          _ZN5flash44flash_bwd_dq_dk_dv_loop_seqk_parallel_kernelI23Flash_bwd_kernel_traitsILi256ELi64ELi32ELi8ELi4ELi1ELi2ELb1ELb1EN7cutlass6half_tE19Flash_kernel_traitsILi256ELi64ELi32ELi8ES3_EELb0ELb0ELb0ELb0ELb0ELb1ELb0EEEvNS_16Flash_bwd_paramsE,@"STO_CUDA_ENTRY STV_DEFAULT"
_ZN5flash44flash_bwd_dq_dk_dv_loop_seqk_parallel_kernelI23Flash_bwd_kernel_traitsILi256ELi64ELi32ELi8ELi4ELi1ELi2ELb1ELb1EN7cutlass6half_tE19Flash_kernel_traitsILi256ELi64ELi32ELi8ES3_EELb0ELb0ELb0ELb0ELb0ELb1ELb0EEEvNS_16Flash_bwd_paramsE:
.text._ZN5flash44flash_bwd_dq_dk_dv_loop_seqk_parallel_kernelI23Flash_bwd_kernel_traitsILi256ELi64ELi32ELi8ELi4ELi1ELi2ELb1ELb1EN7cutlass6half_tE19Flash_kernel_traitsILi256ELi64ELi32ELi8ES3_EELb0ELb0ELb0ELb0ELb0ELb1ELb0EEEvNS_16Flash_bwd_paramsE:
        /* <DEDUP_REMOVED lines=17> */
[----:B------:R-:W3:Y:S08]  /*0110*/  S2UR UR52, SR_CTAID.Z ;  /* 0x00000000003479c3 */ /* 0x000ef00000002700 */
[----:B------:R-:W4:Y:S01]  /*0120*/  S2UR UR44, SR_CTAID.Y ;  /* 0x00000000002c79c3 */ /* 0x000f220000002600 */
[----:B--2---:R-:W-:-:S04]  /*0130*/  ULEA UR4, UR4, UR5, 0x18 ;  /* 0x0000000504047291 */ /* 0x004fc8000f8ec03f */
[----:B------:R-:W-:Y:S01]  /*0140*/  UIADD3 UR60, UR4, 0x14000, URZ ;  /* 0x00014000043c7890 */ /* 0x000fe2000fffe03f */
[----:B-1----:R-:W-:Y:S01]  /*0150*/  SHF.R.S32.HI R8, RZ, 0x1f, R13 ;  /* 0x0000001fff087819 */ /* 0x002fe2000001140d */
[----:B---3--:R-:W-:Y:S02]  /*0160*/  USHF.R.S32.HI UR5, URZ, 0x1f, UR52 ;  /* 0x0000001f3f057899 */ /* 0x008fe40008011434 */
[----:B------:R-:W-:Y:S01]  /*0170*/  USHF.R.S32.HI UR61, URZ, 0x1f, UR52 ;  /* 0x0000001f3f3d7899 */ /* 0x000fe20008011434 */
[CC--:B------:R-:W-:Y:S02]  /*0180*/  LEA.HI R15, R8.reuse, R13.reuse, RZ, 0x4 ;  /* 0x0000000d080f7211 */ /* 0x0c0fe400078f20ff */
[CC--:B------:R-:W-:Y:S02]  /*0190*/  LEA.HI R18, R8.reuse, R13.reuse, RZ, 0x3 ;  /* 0x0000000d08127211 */ /* 0x0c0fe400078f18ff */
[----:B------:R-:W-:Y:S01]  /*01a0*/  SHF.R.S32.HI R2, RZ, 0x4, R15 ;  /* 0x00000004ff027819 */ /* 0x000fe2000001140f */
[----:B----4-:R-:W-:Y:S01]  /*01b0*/  USHF.L.U32 UR6, UR44, 0x7, URZ ;  /* 0x000000072c067899 */ /* 0x010fe2000800063f */
[----:B------:R-:W-:-:S02]  /*01c0*/  LEA.HI R16, R8, R13, RZ, 0x2 ;  /* 0x0000000d08107211 */ /* 0x000fc400078f10ff */
[----:B------:R-:W-:Y:S02]  /*01d0*/  LEA.HI R0, R15, R2, RZ, 0x1 ;  /* 0x000000020f007211 */ /* 0x000fe400078f08ff */
[----:B------:R-:W-:Y:S02]  /*01e0*/  SHF.R.S32.HI R4, RZ, 0x3, R18 ;  /* 0x00000003ff047819 */ /* 0x000fe40000011412 */
[----:B------:R-:W-:Y:S02]  /*01f0*/  LOP3.LUT R0, R0, 0xfffffffe, RZ, 0xc0, !PT ;  /* 0xfffffffe00007812 */ /* 0x000fe400078ec0ff */
[--C-:B------:R-:W-:Y:S02]  /*0200*/  SHF.R.S32.HI R9, RZ, 0x2, R16.reuse ;  /* 0x00000002ff097819 */ /* 0x100fe40000011410 */
[----:B------:R-:W-:Y:S01]  /*0210*/  SHF.R.S32.HI R3, RZ, 0x1f, R16 ;  /* 0x0000001fff037819 */ /* 0x000fe20000011410 */
[----:B------:R-:W-:Y:S01]  /*0220*/  IMAD.IADD R12, R2, 0x1, -R0 ;  /* 0x00000001020c7824 */ /* 0x000fe200078e0a00 */
[----:B------:R-:W-:Y:S01]  /*0230*/  LOP3.LUT R0, R18, 0xfffffff8, RZ, 0xc0, !PT ;  /* 0xfffffff812007812 */ /* 0x000fe200078ec0ff */
[----:B------:R-:W-:Y:S01]  /*0240*/  IMAD.SHL.U32 R2, R4, 0x40, RZ ;  /* 0x0000004004027824 */ /* 0x000fe200078e00ff */
[----:B------:R-:W-:-:S02]  /*0250*/  LEA.HI R3, R3, R9, RZ, 0x3 ;  /* 0x0000000903037211 */ /* 0x000fc400078f18ff */
[----:B------:R-:W-:Y:S01]  /*0260*/  LEA.HI R11, R8, R13, RZ, 0x5 ;  /* 0x0000000d080b7211 */ /* 0x000fe200078f28ff */
[----:B------:R-:W-:Y:S01]  /*0270*/  IMAD.IADD R0, R13, 0x1, -R0 ;  /* 0x000000010d007824 */ /* 0x000fe200078e0a00 */
[----:B------:R-:W-:Y:S02]  /*0280*/  LOP3.LUT R3, R3, 0xfffffff8, RZ, 0xc0, !PT ;  /* 0xfffffff803037812 */ /* 0x000fe400078ec0ff */
[----:B------:R-:W-:Y:S01]  /*0290*/  LOP3.LUT R2, R2, 0x1c0, RZ, 0xc0, !PT ;  /* 0x000001c002027812 */ /* 0x000fe200078ec0ff */
[C---:B------:R-:W-:Y:S01]  /*02a0*/  IMAD.SHL.U32 R5, R0.reuse, 0x8, RZ ;  /* 0x0000000800057824 */ /* 0x040fe200078e00ff */
[----:B------:R-:W-:Y:S01]  /*02b0*/  LOP3.LUT R7, R11, 0xffffffe0, RZ, 0xc0, !PT ;  /* 0xffffffe00b077812 */ /* 0x000fe200078ec0ff */
[----:B------:R-:W-:Y:S01]  /*02c0*/  IMAD.SHL.U32 R6, R0, 0x40, RZ ;  /* 0x0000004000067824 */ /* 0x000fe200078e00ff */
[----:B------:R-:W-:Y:S01]  /*02d0*/  SHF.R.U32.HI R4, RZ, 0x3, R2 ;  /* 0x00000003ff047819 */ /* 0x000fe20000011602 */
[----:B------:R-:W-:Y:S01]  /*02e0*/  IMAD.IADD R9, R9, 0x1, -R3 ;  /* 0x0000000109097824 */ /* 0x000fe200078e0a03 */
[----:B------:R-:W-:Y:S01]  /*02f0*/  LOP3.LUT R5, R2, 0x38, R5, 0xf8, !PT ;  /* 0x0000003802057812 */ /* 0x000fe200078ef805 */
[----:B------:R-:W-:Y:S01]  /*0300*/  IMAD.IADD R2, R13, 0x1, -R7 ;  /* 0x000000010d027824 */ /* 0x000fe200078e0a07 */
[----:B------:R-:W-:-:S02]  /*0310*/  LOP3.LUT R3, R6, 0x1c0, RZ, 0xc0, !PT ;  /* 0x000001c006037812 */ /* 0x000fc400078ec0ff */
[CC--:B------:R-:W-:Y:S02]  /*0320*/  LEA.HI R7, R8.reuse, R13.reuse, RZ, 0x6 ;  /* 0x0000000d08077211 */ /* 0x0c0fe400078f30ff */
[----:B------:R-:W-:Y:S02]  /*0330*/  LOP3.LUT R6, R5, R4, RZ, 0x3c, !PT ;  /* 0x0000000405067212 */ /* 0x000fe400078e3cff */
[----:B------:R-:W-:Y:S02]  /*0340*/  LEA.HI R8, R8, R13, RZ, 0x7 ;  /* 0x0000000d08087211 */ /* 0x000fe400078f38ff */
[----:B------:R-:W-:Y:S02]  /*0350*/  LOP3.LUT R5, R3, 0x8, R18, 0xf8, !PT ;  /* 0x0000000803057812 */ /* 0x000fe400078ef812 */
[----:B------:R-:W-:Y:S02]  /*0360*/  SHF.R.U32.HI R4, RZ, 0x3, R3 ;  /* 0x00000003ff047819 */ /* 0x000fe40000011603 */
[----:B------:R-:W-:-:S02]  /*0370*/  SHF.R.S32.HI R10, RZ, 0x1f, R2 ;  /* 0x0000001fff0a7819 */ /* 0x000fc40000011402 */
[----:B------:R-:W-:Y:S02]  /*0380*/  SHF.R.S32.HI R3, RZ, 0x6, R7 ;  /* 0x00000006ff037819 */ /* 0x000fe40000011407 */
[----:B------:R-:W-:Y:S02]  /*0390*/  SHF.R.S32.HI R8, RZ, 0x7, R8 ;  /* 0x00000007ff087819 */ /* 0x000fe40000011408 */
[----:B------:R-:W-:Y:S01]  /*03a0*/  LEA.HI R19, R10, R2, RZ, 0x2 ;  /* 0x000000020a137211 */ /* 0x000fe200078f10ff */
[----:B------:R-:W-:Y:S01]  /*03b0*/  IMAD R237, R3, 0x200, R6 ;  /* 0x0000020003ed7824 */ /* 0x000fe200078e0206 */
[----:B------:R-:W-:Y:S01]  /*03c0*/  LOP3.LUT R2, R5, R4, RZ, 0x3c, !PT ;  /* 0x0000000405027212 */ /* 0x000fe200078e3cff */
[----:B------:R-:W-:Y:S01]  /*03d0*/  IMAD.SHL.U32 R7, R3, 0x8, RZ ;  /* 0x0000000803077824 */ /* 0x000fe200078e00ff */
[C---:B------:R-:W-:Y:S01]  /*03e0*/  LOP3.LUT P4, RZ, R0.reuse, 0x2, RZ, 0xc0, !PT ;  /* 0x0000000200ff7812 */ /* 0x040fe2000788c0ff */
[C---:B------:R-:W-:Y:S01]  /*03f0*/  IMAD.SHL.U32 R5, R0.reuse, 0x20, RZ ;  /* 0x0000002000057824 */ /* 0x040fe200078e00ff */
[----:B------:R-:W-:Y:S01]  /*0400*/  LOP3.LUT P3, RZ, R0, 0x4, RZ, 0xc0, !PT ;  /* 0x0000000400ff7812 */ /* 0x000fe2000786c0ff */
[----:B------:R-:W-:Y:S01]  /*0410*/  IMAD.SHL.U32 R3, R12, 0x20, RZ ;  /* 0x000000200c037824 */ /* 0x000fe200078e00ff */
[C---:B------:R-:W-:Y:S01]  /*0420*/  LOP3.LUT R6, R9.reuse, 0x1, RZ, 0xc0, !PT ;  /* 0x0000000109067812 */ /* 0x040fe200078ec0ff */
[----:B------:R-:W-:Y:S01]  /*0430*/  IMAD R0, R8, 0x2, R12 ;  /* 0x0000000208007824 */ /* 0x000fe200078e020c */
[----:B------:R-:W-:Y:S01]  /*0440*/  LOP3.LUT P2, RZ, R9, 0x2, RZ, 0xc0, !PT ;  /* 0x0000000209ff7812 */ /* 0x000fe2000784c0ff */
[----:B------:R-:W-:Y:S01]  /*0450*/  IMAD.SHL.U32 R4, R12, 0x100, RZ ;  /* 0x000001000c047824 */ /* 0x000fe200078e00ff */
[----:B------:R-:W-:Y:S01]  /*0460*/  LOP3.LUT R3, R3, 0x20, RZ, 0xc0, !PT ;  /* 0x0000002003037812 */ /* 0x000fe200078ec0ff */
[----:B------:R-:W-:Y:S01]  /*0470*/  IMAD.U32 R234, R0, 0x200, R2 ;  /* 0x0000020000ea7824 */ /* 0x000fe200078e0002 */
[----:B------:R-:W-:-:S02]  /*0480*/  LOP3.LUT R0, R15, 0xfffffff0, RZ, 0xc0, !PT ;  /* 0xfffffff00f007812 */ /* 0x000fc400078ec0ff */
[----:B------:R-:W-:Y:S02]  /*0490*/  LOP3.LUT R4, R4, 0x100, RZ, 0xc0, !PT ;  /* 0x0000010004047812 */ /* 0x000fe400078ec0ff */
[----:B------:R-:W-:Y:S01]  /*04a0*/  LOP3.LUT R17, R3, 0x18, R7, 0xf8, !PT ;  /* 0x0000001803117812 */ /* 0x000fe200078ef807 */
[----:B------:R-:W-:Y:S01]  /*04b0*/  IMAD.IADD R0, R13, 0x1, -R0 ;  /* 0x000000010d007824 */ /* 0x000fe200078e0a00 */
[----:B------:R-:W-:Y:S02]  /*04c0*/  LOP3.LUT R3, R16, 0x7ffffffc, RZ, 0xc0, !PT ;  /* 0x7ffffffc10037812 */ /* 0x000fe400078ec0ff */
[----:B------:R-:W-:Y:S01]  /*04d0*/  LOP3.LUT R14, R4, 0xe0, R5, 0xf8, !PT ;  /* 0x000000e0040e7812 */ /* 0x000fe200078ef805 */
[----:B------:R-:W-:Y:S01]  /*04e0*/  IMAD.SHL.U32 R4, R9, 0x20, RZ ;  /* 0x0000002009047824 */ /* 0x000fe200078e00ff */
[----:B------:R-:W-:Y:S01]  /*04f0*/  SHF.R.S32.HI R2, RZ, 0x5, R11 ;  /* 0x00000005ff027819 */ /* 0x000fe2000001140b */
[C---:B------:R-:W-:Y:S01]  /*0500*/  IMAD.IADD R16, R13.reuse, 0x1, -R3 ;  /* 0x000000010d107824 */ /* 0x040fe200078e0a03 */
[----:B------:R-:W-:Y:S01]  /*0510*/  SHF.R.S32.HI R7, RZ, 0x1f, R0 ;  /* 0x0000001fff077819 */ /* 0x000fe20000011400 */
[----:B------:R-:W-:Y:S01]  /*0520*/  IMAD.SHL.U32 R13, R13, 0x2, RZ ;  /* 0x000000020d0d7824 */ /* 0x000fe200078e00ff */
[----:B------:R-:W-:Y:S01]  /*0530*/  ISETP.NE.U32.AND P1, PT, R6, 0x1, PT ;  /* 0x000000010600780c */ /* 0x000fe20003f25070 */
[----:B------:R-:W-:Y:S01]  /*0540*/  IMAD.SHL.U32 R3, R8, 0x10, RZ ;  /* 0x0000001008037824 */ /* 0x000fe200078e00ff */
[----:B------:R-:W-:-:S02]  /*0550*/  LOP3.LUT R5, R4, 0xe0, RZ, 0xc0, !PT ;  /* 0x000000e004057812 */ /* 0x000fc400078ec0ff */
[----:B------:R-:W-:Y:S02]  /*0560*/  SHF.R.S32.HI R6, RZ, 0x1f, R11 ;  /* 0x0000001fff067819 */ /* 0x000fe4000001140b */
[----:B------:R-:W-:Y:S02]  /*0570*/  LEA.HI R4, R11, R2, RZ, 0x1 ;  /* 0x000000020b047211 */ /* 0x000fe400078f08ff */
[----:B------:R-:W-:Y:S02]  /*0580*/  LEA.HI R226, R7, R0, RZ, 0x3 ;  /* 0x0000000007e27211 */ /* 0x000fe400078f18ff */
[----:B------:R-:W-:Y:S02]  /*0590*/  LOP3.LUT R8, R3, 0x6, R13, 0xf8, !PT ;  /* 0x0000000603087812 */ /* 0x000fe400078ef80d */
[----:B------:R-:W-:Y:S02]  /*05a0*/  LEA.HI R6, R6, R2, RZ, 0x2 ;  /* 0x0000000206067211 */ /* 0x000fe400078f10ff */
[----:B------:R-:W-:Y:S01]  /*05b0*/  LOP3.LUT R7, R4, 0x3ffffe, RZ, 0xc0, !PT ;  /* 0x003ffffe04077812 */ /* 0x000fe200078ec0ff */
[----:B------:R1:W-:Y:S01]  /*05c0*/  STL [R1], R8 ;  /* 0x0000000801007387 */ /* 0x0003e20000100800 */
[C---:B------:R-:W-:Y:S01]  /*05d0*/  LOP3.LUT R4, R226.reuse, 0xfffffff8, RZ, 0xc0, !PT ;  /* 0xfffffff8e2047812 */ /* 0x040fe200078ec0ff */
[----:B------:R-:W-:Y:S01]  /*05e0*/  IMAD.SHL.U32 R226, R226, 0x40, RZ ;  /* 0x00000040e2e27824 */ /* 0x000fe200078e00ff */
[----:B------:R-:W-:Y:S01]  /*05f0*/  LOP3.LUT R15, R5, 0x10, R3, 0xf8, !PT ;  /* 0x00000010050f7812 */ /* 0x000fe200078ef803 */
[C---:B------:R-:W-:Y:S01]  /*0600*/  IMAD.SHL.U32 R5, R0.reuse, 0x20, RZ ;  /* 0x0000002000057824 */ /* 0x040fe200078e00ff */
[C---:B------:R-:W-:Y:S01]  /*0610*/  LOP3.LUT P0, RZ, R0.reuse, 0x4, RZ, 0xc0, !PT ;  /* 0x0000000400ff7812 */ /* 0x040fe2000780c0ff */
[----:B------:R-:W-:Y:S01]  /*0620*/  IMAD.IADD R4, R0, 0x1, -R4 ;  /* 0x0000000100047824 */ /* 0x000fe200078e0a04 */
[----:B------:R-:W-:Y:S01]  /*0630*/  LOP3.LUT R226, R226, 0xfffffe00, RZ, 0xc0, !PT ;  /* 0xfffffe00e2e27812 */ /* 0x000fe200078ec0ff */
[----:B------:R-:W-:Y:S01]  /*0640*/  IMAD.SHL.U32 R3, R12, 0x8, RZ ;  /* 0x000000080c037824 */ /* 0x000fe200078e00ff */
[----:B------:R-:W-:Y:S01]  /*0650*/  SEL R225, R224, 0xffffffe0, !P3 ;  /* 0xffffffe0e0e17807 */ /* 0x000fe20005800000 */
[----:B------:R-:W-:Y:S01]  /*0660*/  IMAD.IADD R13, R2, 0x1, -R7 ;  /* 0x00000001020d7824 */ /* 0x000fe200078e0a07 */
[----:B------:R-:W-:-:S02]  /*0670*/  LOP3.LUT P6, RZ, R4, 0x2, RZ, 0xc0, !PT ;  /* 0x0000000204ff7812 */ /* 0x000fc400078cc0ff */
[----:B------:R-:W-:Y:S02]  /*0680*/  LOP3.LUT R11, R3, 0x8, RZ, 0xc0, !PT ;  /* 0x00000008030b7812 */ /* 0x000fe400078ec0ff */
[----:B------:R-:W-:Y:S02]  /*0690*/  LOP3.LUT P5, RZ, R4, 0x4, RZ, 0xc0, !PT ;  /* 0x0000000404ff7812 */ /* 0x000fe400078ac0ff */
[----:B------:R-:W-:Y:S01]  /*06a0*/  LOP3.LUT R3, R11, 0x1e0, R5, 0xf8, !PT ;  /* 0x000001e00b037812 */ /* 0x000fe200078ef805 */
[----:B------:R-:W-:Y:S01]  /*06b0*/  IMAD.SHL.U32 R5, R16, 0x2, RZ ;  /* 0x0000000210057824 */ /* 0x000fe200078e00ff */
[C---:B------:R-:W-:Y:S02]  /*06c0*/  SEL R231, R227.reuse, 0xffffffc0, !P3 ;  /* 0xffffffc0e3e77807 */ /* 0x040fe40005800000 */
[----:B------:R-:W-:Y:S02]  /*06d0*/  SEL R250, R250, 0x240, !P1 ;  /* 0x00000240fafa7807 */ /* 0x000fe40004800000 */
[----:B------:R-:W-:-:S02]  /*06e0*/  SEL R227, R227, 0xffffffc0, !P5 ;  /* 0xffffffc0e3e37807 */ /* 0x000fc40006800000 */
[----:B-1----:R-:W-:Y:S01]  /*06f0*/  LOP3.LUT R8, R6, 0xfffffffc, RZ, 0xc0, !PT ;  /* 0xfffffffc06087812 */ /* 0x002fe200078ec0ff */
[----:B------:R-:W-:Y:S01]  /*0700*/  IMAD.SHL.U32 R6, R0, 0x4, RZ ;  /* 0x0000000400067824 */ /* 0x000fe200078e00ff */
[----:B------:R-:W-:Y:S01]  /*0710*/  LEA R237, R237, UR4, 0x1 ;  /* 0x00000004eded7c11 */ /* 0x000fe2000f8e08ff */
[----:B------:R-:W-:Y:S02]  /*0720*/  IMAD.SHL.U32 R0, R9, 0x40, RZ ;  /* 0x0000004009007824 */ /* 0x000fe400078e00ff */
[C---:B------:R-:W-:Y:S01]  /*0730*/  IMAD.IADD R10, R2.reuse, 0x1, -R8 ;  /* 0x00000001020a7824 */ /* 0x040fe200078e0a08 */
[----:B------:R-:W-:Y:S01]  /*0740*/  LOP3.LUT R232, R3, 0x38, R6, 0x78, !PT ;  /* 0x0000003803e87812 */ /* 0x000fe200078e7806 */
[----:B------:R-:W-:Y:S01]  /*0750*/  IMAD.SHL.U32 R2, R2, 0x8, RZ ;  /* 0x0000000802027824 */ /* 0x000fe200078e00ff */
[----:B------:R-:W-:Y:S01]  /*0760*/  LOP3.LUT R0, R0, 0x1c0, RZ, 0xc0, !PT ;  /* 0x000001c000007812 */ /* 0x000fe200078ec0ff */
[----:B------:R-:W-:Y:S02]  /*0770*/  IMAD.SHL.U32 R3, R9, 0x4, RZ ;  /* 0x0000000409037824 */ /* 0x000fe400078e00ff */
[----:B------:R-:W-:Y:S01]  /*0780*/  IMAD R6, R10, 0x200, R5 ;  /* 0x000002000a067824 */ /* 0x000fe200078e0205 */
[----:B------:R-:W-:Y:S01]  /*0790*/  LOP3.LUT R8, R2, 0x38, RZ, 0xc0, !PT ;  /* 0x0000003802087812 */ /* 0x000fe200078ec0ff */
[----:B------:R-:W-:Y:S01]  /*07a0*/  IMAD R232, R13, 0x200, R232 ;  /* 0x000002000de87824 */ /* 0x000fe200078e02e8 */
[----:B------:R-:W-:-:S02]  /*07b0*/  SHF.R.U32.HI R2, RZ, 0x3, R0 ;  /* 0x00000003ff027819 */ /* 0x000fc40000011600 */
[----:B------:R-:W-:Y:S02]  /*07c0*/  LOP3.LUT R9, R15, 0x18, R3, 0x78, !PT ;  /* 0x000000180f097812 */ /* 0x000fe400078e7803 */
[----:B------:R-:W-:Y:S01]  /*07d0*/  LOP3.LUT R7, R2, R0, R8, 0x1e, !PT ;  /* 0x0000000002077212 */ /* 0x000fe200078e1e08 */
[----:B------:R-:W-:Y:S01]  /*07e0*/  IMAD.SHL.U32 R2, R4, 0x40, RZ ;  /* 0x0000004004027824 */ /* 0x000fe200078e00ff */
[----:B------:R-:W-:Y:S01]  /*07f0*/  LOP3.LUT R0, R14, 0x8, R18, 0xf8, !PT ;  /* 0x000000080e007812 */ /* 0x000fe200078ef812 */
[----:B------:R-:W-:Y:S01]  /*0800*/  IMAD.IADD R9, R6, 0x1, R9 ;  /* 0x0000000106097824 */ /* 0x000fe200078e0209 */
[----:B------:R-:W-:Y:S01]  /*0810*/  SHF.R.U32.HI R3, RZ, 0x3, R14 ;  /* 0x00000003ff037819 */ /* 0x000fe2000001160e */
[----:B------:R-:W-:Y:S01]  /*0820*/  IMAD.IADD R252, R5, 0x1, R7 ;  /* 0x0000000105fc7824 */ /* 0x000fe200078e0207 */
[----:B------:R-:W-:Y:S02]  /*0830*/  LOP3.LUT R2, R2, 0x1c0, RZ, 0xc0, !PT ;  /* 0x000001c002027812 */ /* 0x000fe400078ec0ff */
[----:B------:R-:W-:-:S02]  /*0840*/  LOP3.LUT R3, R0, 0x38, R3, 0x78, !PT ;  /* 0x0000003800037812 */ /* 0x000fc400078e7803 */
[----:B------:R-:W-:Y:S02]  /*0850*/  SHF.R.U32.HI R4, RZ, 0x3, R2 ;  /* 0x00000003ff047819 */ /* 0x000fe40000011602 */
[----:B------:R-:W-:Y:S02]  /*0860*/  SHF.R.S32.HI R5, RZ, 0x2, R19 ;  /* 0x00000002ff057819 */ /* 0x000fe40000011413 */
[CC--:B------:R-:W-:Y:S02]  /*0870*/  LOP3.LUT R0, R4.reuse, R2.reuse, R8, 0x1e, !PT ;  /* 0x0000000204007212 */ /* 0x0c0fe400078e1e08 */
[----:B------:R-:W-:Y:S01]  /*0880*/  LOP3.LUT R7, R4, R2, R11, 0x1e, !PT ;  /* 0x0000000204077212 */ /* 0x000fe200078e1e0b */
[----:B------:R-:W-:Y:S01]  /*0890*/  IMAD R8, R10, 0x10, R5 ;  /* 0x000000100a087824 */ /* 0x000fe200078e0205 */
[----:B------:R-:W-:Y:S01]  /*08a0*/  LOP3.LUT R6, R4, R17, R2, 0x1e, !PT ;  /* 0x0000001104067212 */ /* 0x000fe200078e1e02 */
[----:B------:R-:W-:Y:S01]  /*08b0*/  IMAD R2, R12, 0x1000, R226 ;  /* 0x000010000c027824 */ /* 0x000fe200078e02e2 */
[----:B------:R-:W-:Y:S01]  /*08c0*/  LEA R248, R9, UR4, 0x1 ;  /* 0x0000000409f87c11 */ /* 0x000fe2000f8e08ff */
[----:B------:R-:W-:Y:S01]  /*08d0*/  IMAD.U32 R5, RZ, RZ, UR5 ;  /* 0x00000005ff057e24 */ /* 0x000fe2000f8e00ff */
[----:B------:R-:W-:Y:S01]  /*08e0*/  USHF.R.S32.HI UR5, URZ, 0x1f, UR44 ;  /* 0x0000001f3f057899 */ /* 0x000fe2000801142c */
[----:B------:R-:W-:Y:S01]  /*08f0*/  IMAD.IADD R233, R2, 0x1, R0 ;  /* 0x0000000102e97824 */ /* 0x000fe200078e0200 */
[----:B------:R1:W-:Y:S01]  /*0900*/  STL [R1+0x4], R8 ;  /* 0x0000040801007387 */ /* 0x0003e20000100800 */
[----:B------:R-:W-:Y:S01]  /*0910*/  IMAD.U32 R0, RZ, RZ, UR6 ;  /* 0x00000006ff007e24 */ /* 0x000fe2000f8e00ff */
[----:B------:R-:W-:Y:S01]  /*0920*/  USHF.R.S32.HI UR6, URZ, 0x1f, UR52 ;  /* 0x0000001f3f067899 */ /* 0x000fe20008011434 */
[----:B------:R-:W-:Y:S01]  /*0930*/  IMAD R4, R10, 0x400, R226 ;  /* 0x000004000a047824 */ /* 0x000fe200078e02e2 */
[----:B------:R-:W-:Y:S01]  /*0940*/  LEA R3, R3, UR4, 0x1 ;  /* 0x0000000403037c11 */ /* 0x000fe2000f8e08ff */
[----:B------:R-:W-:Y:S01]  /*0950*/  IMAD.U32 R0, RZ, RZ, UR5 ;  /* 0x00000005ff007e24 */ /* 0x000fe2000f8e00ff */
[----:B------:R-:W-:Y:S01]  /*0960*/  LOP3.LUT R226, R6, R226, RZ, 0xfc, !PT ;  /* 0x000000e206e27212 */ /* 0x000fe200078efcff */
[----:B------:R-:W-:-:S02]  /*0970*/  IMAD.IADD R2, R4, 0x1, R7 ;  /* 0x0000000104027824 */ /* 0x000fc400078e0207 */
[----:B------:R-:W-:Y:S01]  /*0980*/  IMAD.U32 R0, RZ, RZ, UR6 ;  /* 0x00000006ff007e24 */ /* 0x000fe2000f8e00ff */
[----:B------:R-:W-:Y:S01]  /*0990*/  UIADD3 UR6, UR4, 0x14000, URZ ;  /* 0x0001400004067890 */ /* 0x000fe2000fffe03f */
[----:B------:R-:W-:Y:S01]  /*09a0*/  IMAD.U32 R0, RZ, RZ, UR5 ;  /* 0x00000005ff007e24 */ /* 0x000fe2000f8e00ff */
[C---:B------:R-:W-:Y:S01]  /*09b0*/  SEL R0, R224.reuse, 0xffffffe0, !P4 ;  /* 0xffffffe0e0007807 */ /* 0x040fe20006000000 */
[----:B------:R-:W-:Y:S01]  /*09c0*/  UIADD3 UR5, UR4, 0x10000, URZ ;  /* 0x0001000004057890 */ /* 0x000fe2000fffe03f */
[----:B------:R-:W-:Y:S01]  /*09d0*/  SEL R224, R224, 0xffffffe0, !P6 ;  /* 0xffffffe0e0e07807 */ /* 0x000fe20007000000 */
[----:B------:R-:W-:Y:S01]  /*09e0*/  VIADD R249, R248, 0x10 ;  /* 0x00000010f8f97836 */ /* 0x000fe20000000000 */
[----:B------:R-:W-:Y:S01]  /*09f0*/  LEA R232, R232, UR6, 0x1 ;  /* 0x00000006e8e87c11 */ /* 0x000fe2000f8e08ff */
[----:B------:R-:W-:Y:S01]  /*0a00*/  @P2 VIADD R249, R248, 0xfffffff0 ;  /* 0xfffffff0f8f92836 */ /* 0x000fe20000000000 */
[----:B------:R-:W-:Y:S01]  /*0a10*/  LEA R230, R234, UR6, 0x1 ;  /* 0x00000006eae67c11 */ /* 0x000fe2000f8e08ff */
[----:B------:R-:W-:Y:S01]  /*0a20*/  IMAD.IADD R251, R248, 0x1, R250 ;  /* 0x00000001f8fb7824 */ /* 0x000fe200078e02fa */
[----:B------:R-:W-:Y:S01]  /*0a30*/  LEA R2, R2, UR4, 0x1 ;  /* 0x0000000402027c11 */ /* 0x000fe2000f8e08ff */
[----:B------:R-:W-:Y:S01]  /*0a40*/  VIADD R235, R232, 0x20 ;  /* 0x00000020e8eb7836 */ /* 0x000fe20000000000 */
[----:B------:R-:W-:Y:S01]  /*0a50*/  LEA R252, R252, UR5, 0x1 ;  /* 0x00000005fcfc7c11 */ /* 0x000fe2000f8e08ff */
[----:B------:R-:W-:Y:S01]  /*0a60*/  IMAD.IADD R229, R230, 0x1, R0 ;  /* 0x00000001e6e57824 */ /* 0x000fe200078e0200 */
[----:B------:R-:W-:Y:S01]  /*0a70*/  LEA R226, R226, UR5, 0x1 ;  /* 0x00000005e2e27c11 */ /* 0x000fe2000f8e08ff */
[----:B------:R-:W-:Y:S01]  /*0a80*/  @P0 VIADD R235, R232, 0xffffffe0 ;  /* 0xffffffe0e8eb0836 */ /* 0x000fe20000000000 */
[----:B------:R-:W-:Y:S01]  /*0a90*/  ULDC.64 UR6, c[0x0][0x208] ;  /* 0x0000820000067ab9 */ /* 0x000fe20000000a00 */
[----:B------:R-:W-:-:S02]  /*0aa0*/  IMAD.IADD R224, R2, 0x1, R224 ;  /* 0x0000000102e07824 */ /* 0x000fc400078e02e0 */
[----:B------:R-:W-:Y:S02]  /*0ab0*/  IMAD.IADD R230, R230, 0x1, R231 ;  /* 0x00000001e6e67824 */ /* 0x000fe400078e02e7 */
[----:B------:R-:W-:Y:S02]  /*0ac0*/  IMAD.IADD R228, R2, 0x1, R227 ;  /* 0x0000000102e47824 */ /* 0x000fe400078e02e3 */
[----:B------:R-:W-:Y:S02]  /*0ad0*/  IMAD.IADD R231, R229, 0x1, R231 ;  /* 0x00000001e5e77824 */ /* 0x000fe400078e02e7 */
[----:B------:R-:W-:Y:S02]  /*0ae0*/  IMAD.IADD R225, R225, 0x1, R3 ;  /* 0x00000001e1e17824 */ /* 0x000fe400078e0203 */
[----:B------:R-:W-:Y:S02]  /*0af0*/  IMAD.IADD R250, R250, 0x1, R249 ;  /* 0x00000001fafa7824 */ /* 0x000fe400078e02f9 */
[----:B------:R-:W-:-:S02]  /*0b00*/  VIADD R236, R235, 0x800 ;  /* 0x00000800ebec7836 */ /* 0x000fc40000000000 */
[----:B-1----:R-:W-:-:S07]  /*0b10*/  IMAD.IADD R227, R224, 0x1, R227 ;  /* 0x00000001e0e37824 */ /* 0x002fce00078e02e3 */
.L_x_166:
        /* <DEDUP_REMOVED lines=13> */
[----:B------:R-:W-:Y:S02]  /*0bf0*/  @UP4 UIADD3 UR10, UP1, UR16, UR10, URZ ;  /* 0x0000000a100a4290 */ /* 0x000fe4000ff3e03f */
[----:B------:R-:W-:Y:S02]  /*0c00*/  UIADD3 UR15, UP2, UR16, UR12, URZ ;  /* 0x0000000c100f7290 */ /* 0x000fe4000ff5e03f */
[----:B------:R-:W-:Y:S01]  /*0c10*/  @UP3 UIADD3.X UR9, UR5, UR9, URZ, UP0, !UPT ;  /* 0x0000000905093290 */ /* 0x000fe200087fe43f */
[----:B-12---:R-:W-:Y:S01]  /*0c20*/  IMAD.U32 R4, RZ, RZ, UR8 ;  /* 0x00000008ff047e24 */ /* 0x006fe2000f8e00ff */
[----:B------:R-:W-:Y:S01]  /*0c30*/  UISETP.NE.U32.AND UP0, UPT, UR12, URZ, UPT ;  /* 0x0000003f0c00728c */ /* 0x000fe2000bf05070 */
[----:B------:R-:W-:Y:S01]  /*0c40*/  IMAD.U32 R6, RZ, RZ, UR10 ;  /* 0x0000000aff067e24 */ /* 0x000fe2000f8e00ff */
[----:B------:R-:W-:-:S02]  /*0c50*/  @UP4 UIADD3.X UR11, UR5, UR11, URZ, UP1, !UPT ;  /* 0x0000000b050b4290 */ /* 0x000fc40008ffe43f */
[----:B------:R-:W-:Y:S01]  /*0c60*/  UIADD3.X UR14, UR5, UR13, URZ, UP2, !UPT ;  /* 0x0000000d050e7290 */ /* 0x000fe200097fe43f */
[----:B------:R-:W-:Y:S01]  /*0c70*/  IMAD.U32 R5, RZ, RZ, UR9 ;  /* 0x00000009ff057e24 */ /* 0x000fe2000f8e00ff */
[----:B------:R-:W-:Y:S01]  /*0c80*/  UISETP.NE.AND.EX UP2, UPT, UR13, URZ, UPT, UP0 ;  /* 0x0000003f0d00728c */ /* 0x000fe2000bf45300 */
[----:B------:R-:W-:Y:S02]  /*0c90*/  ULDC.U8 UR17, c[0x0][0x3c2] ;  /* 0x0000f08000117ab9 */ /* 0x000fe40000000000 */
[----:B------:R-:W-:Y:S01]  /*0ca0*/  ULDC.64 UR12, c[0x0][0x2f8] ;  /* 0x0000be00000c7ab9 */ /* 0x000fe20000000a00 */
[----:B------:R-:W-:Y:S01]  /*0cb0*/  UISETP.NE.AND UP1, UPT, UR17, URZ, UPT ;  /* 0x0000003f1100728c */ /* 0x000fe2000bf25270 */
[----:B------:R-:W-:Y:S01]  /*0cc0*/  IMAD.U32 R7, RZ, RZ, UR11 ;  /* 0x0000000bff077e24 */ /* 0x000fe2000f8e00ff */
[----:B------:R-:W-:Y:S01]  /*0cd0*/  UISETP.EQ.U32.AND UP4, UPT, UR12, URZ, UPT ;  /* 0x0000003f0c00728c */ /* 0x000fe2000bf82070 */
[----:B------:R-:W-:-:S03]  /*0ce0*/  PLOP3.LUT P3, PT, PT, PT, UP2, 0x80, 0x0 ;  /* 0x000000000000781c */ /* 0x000fc60003f6f028 */
[----:B------:R-:W-:Y:S01]  /*0cf0*/  UISETP.EQ.OR.EX UP4, UPT, UR13, URZ, !UP1, UP4 ;  /* 0x0000003f0d00728c */ /* 0x000fe2000cf82740 */
[----:B------:R-:W2:Y:S01]  /*0d00*/  @P1 LDG.E R9, desc[UR6][R6.64] ;  /* 0x0000000606091981 */ /* 0x000ea2000c1e1900 */
[----:B------:R-:W-:-:S04]  /*0d10*/  UIADD3 UR8, UP0, UR16, UR12, URZ ;  /* 0x0000000c10087290 */ /* 0x000fc8000ff1e03f */
[----:B------:R-:W-:Y:S01]  /*0d20*/  PLOP3.LUT P2, PT, PT, PT, UP4, 0x80, 0x0 ;  /* 0x000000000000781c */ /* 0x000fe20003f4f048 */
[----:B------:R-:W-:Y:S01]  /*0d30*/  UIADD3.X UR5, UR5, UR13, URZ, UP0, !UPT ;  /* 0x0000000d05057290 */ /* 0x000fe200087fe43f */
[----:B------:R1:W3:Y:S02]  /*0d40*/  @P0 LDG.E R7, desc[UR6][R4.64] ;  /* 0x0000000604070981 */ /* 0x0002e4000c1e1900 */
[----:B-1----:R-:W-:Y:S02]  /*0d50*/  IMAD.U32 R4, RZ, RZ, UR15 ;  /* 0x0000000fff047e24 */ /* 0x002fe4000f8e00ff */
[----:B------:R-:W-:-:S05]  /*0d60*/  IMAD.U32 R5, RZ, RZ, UR14 ;  /* 0x0000000eff057e24 */ /* 0x000fca000f8e00ff */
[----:B------:R-:W4:Y:S04]  /*0d70*/  @P3 LDG.E R8, desc[UR6][R4.64] ;  /* 0x0000000604083981 */ /* 0x000f28000c1e1900 */
[----:B-----5:R1:W5:Y:S02]  /*0d80*/  @P3 LDG.E R0, desc[UR6][R4.64+0x4] ;  /* 0x0000040604003981 */ /* 0x020364000c1e1900 */
[----:B-1----:R-:W-:Y:S01]  /*0d90*/  IMAD.U32 R4, RZ, RZ, UR8 ;  /* 0x00000008ff047e24 */ /* 0x002fe2000f8e00ff */
[----:B------:R-:W-:Y:S01]  /*0da0*/  UMOV UR17, URZ ;  /* 0x0000003f00117c82 */ /* 0x000fe20008000000 */
[----:B------:R-:W-:Y:S01]  /*0db0*/  IMAD.U32 R5, RZ, RZ, UR5 ;  /* 0x00000005ff057e24 */ /* 0x000fe2000f8e00ff */
[----:B------:R-:W-:Y:S01]  /*0dc0*/  @!UP3 ULDC.64 UR8, c[0x0][0x318] ;  /* 0x0000c6000008bab9 */ /* 0x000fe20000000a00 */
[----:B------:R-:W-:-:S03]  /*0dd0*/  @!UP3 ULDC UR5, c[0x0][0x2cc] ;  /* 0x0000b3000005bab9 */ /* 0x000fc60000000800 */
[----:B------:R-:W5:Y:S01]  /*0de0*/  @!P2 LDG.E R6, desc[UR6][R4.64] ;  /* 0x000000060406a981 */ /* 0x000f62000c1e1900 */
[----:B------:R-:W-:Y:S01]  /*0df0*/  @!UP3 UISETP.NE.U32.AND UP0, UPT, UR8, URZ, UPT ;  /* 0x0000003f0800b28c */ /* 0x000fe2000bf05070 */
[----:B------:R-:W-:Y:S01]  /*0e00*/  UMOV UR16, 0xffffffff ;  /* 0xffffffff00107882 */ /* 0x000fe20000000000 */
[----:B------:R-:W-:Y:S02]  /*0e10*/  UMOV UR22, 0xffffffff ;  /* 0xffffffff00167882 */ /* 0x000fe40000000000 */
[----:B------:R-:W-:Y:S02]  /*0e20*/  @!UP3 UISETP.NE.AND.EX UP0, UPT, UR9, URZ, UPT, UP0 ;  /* 0x0000003f0900b28c */ /* 0x000fe4000bf05300 */
[----:B------:R-:W-:Y:S02]  /*0e30*/  USHF.L.U32 UR29, UR20, 0x5, URZ ;  /* 0x00000005141d7899 */ /* 0x000fe4000800063f */
[----:B------:R-:W-:Y:S01]  /*0e40*/  @!UP3 USEL UR9, UR5, URZ, UP0 ;  /* 0x0000003f0509b287 */ /* 0x000fe20008000000 */
[----:B------:R-:W-:Y:S01]  /*0e50*/  ULDC UR8, c[0x0][0x2c8] ;  /* 0x0000b20000087ab9 */ /* 0x000fe20000000800 */
[----:B--2---:R-:W-:-:S02]  /*0e60*/  @P1 R2UR UR17, R9 ;  /* 0x00000000091112ca */ /* 0x004fc400000e0000 */
[----:B---3--:R-:W-:Y:S02]  /*0e70*/  @P0 R2UR UR10, R7 ;  /* 0x00000000070a02ca */ /* 0x008fe400000e0000 */
[----:B------:R-:W-:-:S04]  /*0e80*/  ISETP.NE.U32.AND P0, PT, RZ, UR12, PT ;  /* 0x0000000cff007c0c */ /* 0x000fc8000bf05070 */
[----:B------:R-:W-:-:S07]  /*0e90*/  ISETP.NE.AND.EX P0, PT, RZ, UR13, PT, P0 ;  /* 0x0000000dff007c0c */ /* 0x000fce000bf05300 */
[----:B------:R-:W-:Y:S01]  /*0ea0*/  @UP3 UIADD3 UR5, UR10, -UR17, URZ ;  /* 0x800000110a053290 */ /* 0x000fe2000fffe03f */
[----:B----4-:R-:W-:Y:S02]  /*0eb0*/  @P3 R2UR UR16, R8 ;  /* 0x00000000081032ca */ /* 0x010fe400000e0000 */
[----:B-----5:R-:W-:Y:S02]  /*0ec0*/  @P3 R2UR UR11, R0 ;  /* 0x00000000000b32ca */ /* 0x020fe400000e0000 */
[----:B------:R-:W-:Y:S01]  /*0ed0*/  @!P2 R2UR UR22, R6 ;  /* 0x000000000616a2ca */ /* 0x000fe200000e0000 */
[----:B------:R-:W-:-:S14]  /*0ee0*/  @!P0 BRA `(.L_x_146) ;  /* 0x0000000000188947 */ /* 0x000fdc0003800000 */
[----:B------:R-:W-:-:S13]  /*0ef0*/  PLOP3.LUT P0, PT, PT, PT, UP1, 0x80, 0x0 ;  /* 0x000000000000781c */ /* 0x000fda0003f0f018 */
[----:B------:R-:W2:Y:S04]  /*0f00*/  @P0 LDG.E R0, desc[UR6][R4.64+0x4] ;  /* 0x0000040604000981 */ /* 0x000ea8000c1e1900 */
[----:B------:R-:W3:Y:S01]  /*0f10*/  @!P0 LDG.E R4, desc[UR6][R4.64] ;  /* 0x0000000604048981 */ /* 0x000ee2000c1e1900 */
[----:B--2---:R-:W-:-:S13]  /*0f20*/  @P0 R2UR UR8, R0 ;  /* 0x00000000000802ca */ /* 0x004fda00000e0000 */
[----:B------:R-:W-:-:S07]  /*0f30*/  @UP1 UIADD3 UR8, UR8, -UR22, URZ ;  /* 0x8000001608081290 */ /* 0x000fce000fffe03f */
[----:B---3--:R-:W-:-:S15]  /*0f40*/  @!P0 R2UR UR8, R4 ;  /* 0x00000000040882ca */ /* 0x008fde00000e0000 */
.L_x_146:
[----:B------:R-:W-:Y:S02]  /*0f50*/  @!UP3 UIADD3 UR5, UR9, UR8, -UR17 ;  /* 0x000000080905b290 */ /* 0x000fe4000fffe811 */
[----:B------:R-:W-:Y:S02]  /*0f60*/  @UP2 UIADD3 UR36, UR11, -UR16, URZ ;  /* 0x800000100b242290 */ /* 0x000fe4000fffe03f */
[----:B------:R-:W-:-:S05]  /*0f70*/  UISETP.GT.AND UP0, UPT, UR5, UR29, UPT ;  /* 0x0000001d0500728c */ /* 0x000fca000bf04270 */
[----:B------:R-:W-:Y:S01]  /*0f80*/  @!UP2 ULDC UR36, c[0x0][0x2c4] ;  /* 0x0000b1000024aab9 */ /* 0x000fe20000000800 */
[----:B------:R-:W-:-:S13]  /*0f90*/  PLOP3.LUT P0, PT, PT, PT, UP0, 0x80, 0x0 ;  /* 0x000000000000781c */ /* 0x000fda0003f0f008 */
[----:B------:R-:W-:Y:S05]  /*0fa0*/  @!P0 BRA `(.L_x_147) ;  /* 0x0000005400888947 */ /* 0x000fea0003800000 */
[----:B------:R-:W1:Y:S01]  /*0fb0*/  LDC R8, c[0x0][0x278] ;  /* 0x00009e00ff087b82 */ /* 0x000e620000000800 */
[----:B------:R-:W-:Y:S01]  /*0fc0*/  ULDC.64 UR10, c[0x0][0x488] ;  /* 0x00012200000a7ab9 */ /* 0x000fe20000000a00 */
[----:B------:R-:W-:Y:S01]  /*0fd0*/  UISETP.NE.AND UP1, UPT, UR16, -0x1, UPT ;  /* 0xffffffff1000788c */ /* 0x000fe2000bf25270 */
[----:B------:R-:W-:Y:S01]  /*0fe0*/  IABS R6, UR52 ;  /* 0x0000003400067c13 */ /* 0x000fe20008000000 */
[----:B------:R-:W-:Y:S01]  /*0ff0*/  ULDC.64 UR8, c[0x0][0x228] ;  /* 0x00008a0000087ab9 */ /* 0x000fe20000000a00 */
[----:B------:R-:W-:Y:S01]  /*1000*/  ULDC.64 UR34, c[0x0][0x240] ;  /* 0x0000900000227ab9 */ /* 0x000fe20000000a00 */
[----:B------:R-:W-:Y:S02]  /*1010*/  UIMAD UR14, UR55, UR8, URZ ;  /* 0x00000008370e72a4 */ /* 0x000fe4000f8e023f */
[----:B------:R-:W2:Y:S01]  /*1020*/  S2UR UR15, SR_CTAID.X ;  /* 0x00000000000f79c3 */ /* 0x000ea20000002500 */
[----:B------:R-:W-:Y:S01]  /*1030*/  ULDC UR56, c[0x0][0x2d4] ;  /* 0x0000b50000387ab9 */ /* 0x000fe20000000800 */
[----:B------:R-:W-:-:S02]  /*1040*/  UIMAD UR25, UR44, UR9, UR14 ;  /* 0x000000092c1972a4 */ /* 0x000fc4000f8e020e */
[----:B------:R-:W-:Y:S02]  /*1050*/  UIMAD.WIDE.U32 UR12, UR44, UR8, URZ ;  /* 0x000000082c0c72a5 */ /* 0x000fe4000f8e003f */
[----:B------:R-:W-:Y:S01]  /*1060*/  USHF.R.S32.HI UR26, URZ, 0x1f, UR56 ;  /* 0x0000001f3f1a7899 */ /* 0x000fe20008011438 */
[----:B------:R-:W-:Y:S01]  /*1070*/  @!UP1 ULDC.64 UR8, c[0x0][0x418] ;  /* 0x0001060000089ab9 */ /* 0x000fe20000000a00 */
[----:B------:R-:W-:Y:S01]  /*1080*/  UIADD3 UR18, UR36, 0x3f, URZ ;  /* 0x0000003f24127890 */ /* 0x000fe2000fffe03f */
[----:B------:R-:W-:Y:S01]  /*1090*/  ULDC UR58, c[0x0][0x2dc] ;  /* 0x0000b700003a7ab9 */ /* 0x000fe20000000800 */
[----:B------:R-:W-:Y:S01]  /*10a0*/  ULDC UR57, c[0x0][0x270] ;  /* 0x00009c0000397ab9 */ /* 0x000fe20000000800 */
[----:B------:R-:W-:Y:S02]  /*10b0*/  @!UP1 UIMAD.WIDE.U32 UR40, UR44, UR8, URZ ;  /* 0x000000082c2892a5 */ /* 0x000fe4000f8e003f */
[----:B------:R-:W-:Y:S01]  /*10c0*/  USHF.R.S32.HI UR21, URZ, 0x1f, UR18 ;  /* 0x0000001f3f157899 */ /* 0x000fe20008011412 */
[----:B-1----:R-:W-:Y:S01]  /*10d0*/  IABS R7, R8 ;  /* 0x0000000800077213 */ /* 0x002fe20000000000 */
[----:B------:R-:W-:Y:S01]  /*10e0*/  ULDC.U8 UR27, c[0x0][0x3d8] ;  /* 0x0000f600001b7ab9 */ /* 0x000fe20000000000 */
[----:B------:R-:W-:Y:S01]  /*10f0*/  UIMAD UR23, UR16, UR35, URZ ;  /* 0x00000023101772a4 */ /* 0x000fe2000f8e023f */
[----:B------:R-:W-:Y:S01]  /*1100*/  ISETP.NE.AND P3, PT, R8, RZ, PT ;  /* 0x000000ff0800720c */ /* 0x000fe20003f65270 */
[----:B------:R-:W1:Y:S01]  /*1110*/  I2F.RP R4, R7 ;  /* 0x0000000700047306 */ /* 0x000e620000209400 */
[----:B------:R-:W-:-:S02]  /*1120*/  UISETP.NE.AND UP3, UPT, UR27, URZ, UPT ;  /* 0x0000003f1b00728c */ /* 0x000fc4000bf65270 */
[----:B------:R-:W-:Y:S02]  /*1130*/  ULEA.HI UR46, UR21, UR18, URZ, 0x6 ;  /* 0x00000012152e7291 */ /* 0x000fe4000f8f303f */
[----:B--2---:R-:W-:Y:S02]  /*1140*/  UIMAD.WIDE.U32 UR32, UR15, UR10, URZ ;  /* 0x0000000a0f2072a5 */ /* 0x004fe4000f8e003f */
[----:B------:R-:W-:Y:S02]  /*1150*/  UIADD3 UR47, UR13, UR25, URZ ;  /* 0x000000190d2f7290 */ /* 0x000fe4000fffe03f */
[----:B------:R-:W-:Y:S02]  /*1160*/  UIMAD UR50, UR15, UR11, UR33 ;  /* 0x0000000b0f3272a4 */ /* 0x000fe4000f8e0221 */
[----:B------:R-:W-:Y:S01]  /*1170*/  USHF.L.U32 UR15, UR44, 0x7, URZ ;  /* 0x000000072c0f7899 */ /* 0x000fe2000800063f */
[----:B------:R-:W-:Y:S01]  /*1180*/  @UP1 ULDC.64 UR10, c[0x0][0x420] ;  /* 0x00010800000a1ab9 */ /* 0x000fe20000000a00 */
[----:B------:R-:W-:Y:S01]  /*1190*/  ULDC UR39, c[0x0][0x2c4] ;  /* 0x0000b10000277ab9 */ /* 0x000fe20000000800 */
[----:B-1----:R-:W1:Y:S01]  /*11a0*/  MUFU.RCP R4, R4 ;  /* 0x0000000400047308 */ /* 0x002e620000001000 */
[----:B------:R-:W-:-:S02]  /*11b0*/  USEL UR37, UR15, URZ, UP2 ;  /* 0x0000003f0f257287 */ /* 0x000fc40009000000 */
[----:B------:R-:W-:Y:S02]  /*11c0*/  UIMAD.WIDE.U32 UR14, UR16, UR34, URZ ;  /* 0x00000022100e72a5 */ /* 0x000fe4000f8e003f */
[----:B------:R-:W-:Y:S02]  /*11d0*/  @UP1 UIMAD.WIDE.U32 UR42, UR16, UR10, URZ ;  /* 0x0000000a102a12a5 */ /* 0x000fe4000f8e003f */
[----:B------:R-:W-:Y:S02]  /*11e0*/  @!UP1 UIMAD UR10, UR55, UR8, URZ ;  /* 0x00000008370a92a4 */ /* 0x000fe4000f8e023f */
[----:B------:R-:W-:Y:S02]  /*11f0*/  USEL UR54, UR12, UR14, !UP1 ;  /* 0x0000000e0c367287 */ /* 0x000fe4000c800000 */
[----:B------:R-:W-:Y:S02]  /*1200*/  UIMAD UR12, UR26, UR44, URZ ;  /* 0x0000002c1a0c72a4 */ /* 0x000fe4000f8e023f */
[----:B------:R-:W-:-:S02]  /*1210*/  @UP1 UIMAD UR48, UR16, UR11, UR43 ;  /* 0x0000000b103012a4 */ /* 0x000fc4000f8e022b */
[----:B------:R-:W-:Y:S01]  /*1220*/  @!UP1 UIMAD UR33, UR44, UR9, UR10 ;  /* 0x000000092c2192a4 */ /* 0x000fe2000f8e020a */
[----:B-1----:R-:W-:Y:S01]  /*1230*/  VIADD R4, R4, 0xffffffe ;  /* 0x0ffffffe04047836 */ /* 0x002fe20000000000 */
[----:B------:R-:W-:Y:S02]  /*1240*/  UIMAD.WIDE UR8, UR58, UR57, URZ ;  /* 0x000000393a0872a5 */ /* 0x000fe4000f8e023f */
[----:B------:R-:W-:Y:S01]  /*1250*/  UIMAD.WIDE.U32 UR10, UR44, UR56, URZ ;  /* 0x000000382c0a72a5 */ /* 0x000fe2000f8e003f */
[----:B------:R-:W1:Y:S01]  /*1260*/  F2I.FTZ.U32.TRUNC.NTZ R5, R4 ;  /* 0x0000000400057305 */ /* 0x000e62000021f000 */
[----:B------:R-:W-:Y:S02]  /*1270*/  UIMAD UR12, UR55, UR56, UR12 ;  /* 0x00000038370c72a4 */ /* 0x000fe4000f8e020c */
[----:B------:R-:W-:Y:S02]  /*1280*/  UIMAD UR18, UR9, UR10, URZ ;  /* 0x0000000a091272a4 */ /* 0x000fe4000f8e023f */
[----:B------:R-:W-:-:S02]  /*1290*/  UIADD3 UR14, UR11, UR12, URZ ;  /* 0x0000000c0b0e7290 */ /* 0x000fc4000fffe03f */
[----:B------:R-:W-:Y:S02]  /*12a0*/  UIMAD.WIDE.U32 UR12, UR8, UR10, URZ ;  /* 0x0000000a080c72a5 */ /* 0x000fe4000f8e003f */
[----:B------:R-:W-:Y:S02]  /*12b0*/  @UP1 UIADD3 UR47, UR15, UR23, URZ ;  /* 0x000000170f2f1290 */ /* 0x000fe4000fffe03f */
[----:B------:R-:W-:Y:S02]  /*12c0*/  UIMAD.WIDE.U32 UR10, UR8, UR16, URZ ;  /* 0x00000010080a72a5 */ /* 0x000fe4000f8e003f */
[----:B------:R-:W-:Y:S01]  /*12d0*/  UIMAD UR14, UR8, UR14, UR18 ;  /* 0x0000000e080e72a4 */ /* 0x000fe2000f8e0212 */
[----:B-1----:R-:W-:Y:S01]  /*12e0*/  IMAD.MOV R0, RZ, RZ, -R5 ;  /* 0x000000ffff007224 */ /* 0x002fe200078e0a05 */
[----:B------:R-:W-:Y:S01]  /*12f0*/  UIMAD UR15, UR9, UR16, URZ ;  /* 0x00000010090f72a4 */ /* 0x000fe2000f8e023f */
[----:B------:R-:W-:Y:S01]  /*1300*/  IMAD.MOV.U32 R4, RZ, RZ, RZ ;  /* 0x000000ffff047224 */ /* 0x000fe200078e00ff */
[----:B------:R-:W-:Y:S01]  /*1310*/  USEL UR53, UR12, UR10, !UP1 ;  /* 0x0000000a0c357287 */ /* 0x000fe2000c800000 */
[----:B------:R-:W-:Y:S01]  /*1320*/  IMAD R0, R0, R7, RZ ;  /* 0x0000000700007224 */ /* 0x000fe200078e02ff */
[----:B------:R-:W-:-:S02]  /*1330*/  UIADD3 UR45, UR13, UR14, URZ ;  /* 0x0000000e0d2d7290 */ /* 0x000fc4000fffe03f */
[----:B------:R-:W-:Y:S01]  /*1340*/  @UP1 UIADD3 UR45, UR11, UR15, URZ ;  /* 0x0000000f0b2d1290 */ /* 0x000fe2000fffe03f */
[----:B------:R-:W-:Y:S01]  /*1350*/  IMAD.HI.U32 R0, R5, R0, R4 ;  /* 0x0000000005007227 */ /* 0x000fe200078e0004 */
[----:B------:R-:W-:Y:S01]  /*1360*/  MOV R4, R6 ;  /* 0x0000000600047202 */ /* 0x000fe20000000f00 */
[----:B------:R-:W-:Y:S02]  /*1370*/  @UP3 UIMAD UR10, UR44, UR39, URZ ;  /* 0x000000272c0a32a4 */ /* 0x000fe4000f8e023f */
[----:B------:R-:W-:Y:S02]  /*1380*/  ULOP3.LUT UR11, UR46, 0xffffffc0, URZ, 0xc0, !UPT ;  /* 0xffffffc02e0b7892 */ /* 0x000fe4000f8ec03f */
[----:B------:R-:W-:Y:S01]  /*1390*/  IMAD.HI.U32 R0, R0, R4, RZ ;  /* 0x0000000400007227 */ /* 0x000fe200078e00ff */
[----:B------:R-:W-:Y:S02]  /*13a0*/  UISETP.NE.AND UP0, UPT, UR22, -0x1, UPT ;  /* 0xffffffff1600788c */ /* 0x000fe4000bf05270 */
[----:B------:R-:W-:Y:S01]  /*13b0*/  USHF.L.U64.HI UR19, UR44, 0x7, UR55 ;  /* 0x000000072c137899 */ /* 0x000fe20008010237 */
[----:B------:R-:W-:Y:S01]  /*13c0*/  IMAD.MOV R5, RZ, RZ, -R0 ;  /* 0x000000ffff057224 */ /* 0x000fe200078e0a00 */
[----:B------:R-:W-:-:S02]  /*13d0*/  @UP3 USEL UR10, UR10, UR16, !UP1 ;  /* 0x000000100a0a3287 */ /* 0x000fc4000c800000 */
[----:B------:R-:W-:Y:S01]  /*13e0*/  UIADD3 UR18, UR11, -0x40, URZ ;  /* 0xffffffc00b127890 */ /* 0x000fe2000fffe03f */
[C---:B------:R-:W-:Y:S01]  /*13f0*/  IMAD R4, R7.reuse, R5, R4 ;  /* 0x0000000507047224 */ /* 0x040fe200078e0204 */
[----:B------:R-:W-:Y:S01]  /*1400*/  @UP3 ULDC UR14, c[0x0][0x2e4] ;  /* 0x0000b900000e3ab9 */ /* 0x000fe20000000800 */
[----:B------:R-:W-:Y:S02]  /*1410*/  USEL UR38, UR19, URZ, UP2 ;  /* 0x0000003f13267287 */ /* 0x000fe40009000000 */
[----:B------:R-:W-:Y:S01]  /*1420*/  @!UP3 UIMAD UR11, UR44, UR57, UR52 ;  /* 0x000000392c0bb2a4 */ /* 0x000fe2000f8e0234 */
[----:B------:R-:W-:Y:S01]  /*1430*/  ISETP.GT.U32.AND P1, PT, R7, R4, PT ;  /* 0x000000040700720c */ /* 0x000fe20003f24070 */
[----:B------:R-:W-:Y:S02]  /*1440*/  @UP3 UIMAD UR15, UR52, UR14, UR10 ;  /* 0x0000000e340f32a4 */ /* 0x000fe4000f8e020a */
[----:B------:R-:W-:Y:S02]  /*1450*/  USHF.R.S32.HI UR19, URZ, 0x1f, UR18 ;  /* 0x0000001f3f137899 */ /* 0x000fe40008011412 */
[----:B------:R-:W-:-:S02]  /*1460*/  UIADD3 UR10, UP2, UR18, UR37, URZ ;  /* 0x00000025120a7290 */ /* 0x000fc4000ff5e03f */
[----:B------:R-:W-:Y:S01]  /*1470*/  @!UP3 UIMAD UR15, UR11, UR39, URZ ;  /* 0x000000270b0fb2a4 */ /* 0x000fe2000f8e023f */
[----:B------:R-:W-:Y:S01]  /*1480*/  ULDC.U8 UR30, c[0x0][0x480] ;  /* 0x00012000001e7ab9 */ /* 0x000fe20000000000 */
[----:B------:R-:W-:Y:S02]  /*1490*/  UIADD3.X UR11, UR19, UR38, URZ, UP2, !UPT ;  /* 0x00000026130b7290 */ /* 0x000fe400097fe43f */
[----:B------:R-:W-:Y:S02]  /*14a0*/  UIMAD UR9, UR9, UR10, URZ ;  /* 0x0000000a090972a4 */ /* 0x000fe4000f8e023f */
[----:B------:R-:W-:Y:S01]  /*14b0*/  @!P1 IMAD.IADD R4, R4, 0x1, -R7 ;  /* 0x0000000104049824 */ /* 0x000fe200078e0a07 */
[----:B------:R-:W-:Y:S01]  /*14c0*/  @!P1 IADD3 R0, R0, 0x1, RZ ;  /* 0x0000000100009810 */ /* 0x000fe20007ffe0ff */
[----:B------:R-:W-:Y:S01]  /*14d0*/  @UP0 UIADD3 UR24, UR17, UR22, URZ ;  /* 0x0000001611180290 */ /* 0x000fe2000fffe03f */
[----:B------:R-:W-:Y:S01]  /*14e0*/  PLOP3.LUT P1, PT, PT, PT, UP0, 0x80, 0x0 ;  /* 0x000000000000781c */ /* 0x000fe20003f2f008 */
[----:B------:R-:W-:Y:S01]  /*14f0*/  @UP0 UIADD3 UR28, UR17, UR22, URZ ;  /* 0x00000016111c0290 */ /* 0x000fe2000fffe03f */
[----:B------:R-:W-:Y:S01]  /*1500*/  ISETP.GE.U32.AND P0, PT, R4, R7, PT ;  /* 0x000000070400720c */ /* 0x000fe20003f06070 */
[----:B------:R-:W-:Y:S01]  /*1510*/  UISETP.NE.AND UP4, UPT, UR30, URZ, UPT ;  /* 0x0000003f1e00728c */ /* 0x000fe2000bf85270 */
[----:B------:R-:W-:Y:S01]  /*1520*/  LOP3.LUT R4, R8, UR52, RZ, 0x3c, !PT ;  /* 0x0000003408047c12 */ /* 0x000fe2000f8e3cff */
[----:B------:R-:W-:Y:S01]  /*1530*/  @UP0 ULDC.64 UR26, c[0x0][0x250] ;  /* 0x00009400001a0ab9 */ /* 0x000fe20000000a00 */
[----:B------:R-:W-:Y:S01]  /*1540*/  @UP0 ULDC.64 UR30, c[0x0][0x248] ;  /* 0x00009200001e0ab9 */ /* 0x000fe20000000a00 */
[----:B------:R-:W-:Y:S01]  /*1550*/  UIMAD.WIDE.U32 UR38, UR8, UR10, URZ ;  /* 0x0000000a082672a5 */ /* 0x000fe2000f8e003f */
[----:B------:R-:W-:Y:S01]  /*1560*/  ISETP.GE.AND P2, PT, R4, RZ, PT ;  /* 0x000000ff0400720c */ /* 0x000fe20003f46270 */
[----:B------:R-:W-:-:S02]  /*1570*/  UIMAD UR10, UR8, UR11, UR9 ;  /* 0x0000000b080a72a4 */ /* 0x000fc4000f8e0209 */
[----:B------:R-:W-:Y:S02]  /*1580*/  @UP0 UIMAD.WIDE.U32 UR12, UR24, UR30, URZ ;  /* 0x0000001e180c02a5 */ /* 0x000fe4000f8e003f */
[----:B------:R-:W-:Y:S02]  /*1590*/  @UP0 UIMAD.WIDE.U32 UR8, UR28, UR26, URZ ;  /* 0x0000001a1c0802a5 */ /* 0x000fe4000f8e003f */
[----:B------:R-:W-:Y:S01]  /*15a0*/  UIMAD UR49, UR52, UR58, URZ ;  /* 0x0000003a343172a4 */ /* 0x000fe2000f8e023f */
[----:B------:R-:W-:Y:S01]  /*15b0*/  @P0 VIADD R0, R0, 0x1 ;  /* 0x0000000100000836 */ /* 0x000fe20000000000 */
[----:B------:R-:W-:Y:S01]  /*15c0*/  @UP0 UIMAD UR14, UR24, UR31, URZ ;  /* 0x0000001f180e02a4 */ /* 0x000fe2000f8e023f */
[----:B------:R-:W-:Y:S01]  /*15d0*/  PLOP3.LUT P0, PT, PT, PT, UP3, 0x80, 0x0 ;  /* 0x000000000000781c */ /* 0x000fe20003f0f038 */
[----:B------:R-:W-:Y:S02]  /*15e0*/  @UP0 UIMAD UR11, UR28, UR27, URZ ;  /* 0x0000001b1c0b02a4 */ /* 0x000fe4000f8e023f */
[----:B------:R-:W-:Y:S01]  /*15f0*/  @!UP1 UIADD3 UR48, UR41, UR33, URZ ;  /* 0x0000002129309290 */ /* 0x000fe2000fffe03f */
[----:B------:R-:W-:Y:S01]  /*1600*/  @!P2 IADD3 R0, -R0, RZ, RZ ;  /* 0x000000ff0000a210 */ /* 0x000fe20007ffe1ff */
[----:B------:R-:W-:Y:S01]  /*1610*/  USHF.R.S32.HI UR51, URZ, 0x1f, UR49 ;  /* 0x0000001f3f337899 */ /* 0x000fe20008011431 */
[----:B------:R-:W-:Y:S01]  /*1620*/  @!P3 LOP3.LUT R0, RZ, R8, RZ, 0x33, !PT ;  /* 0x00000008ff00b212 */ /* 0x000fe200078e33ff */
[----:B------:R-:W-:-:S02]  /*1630*/  USEL UR37, UR32, URZ, UP4 ;  /* 0x0000003f20257287 */ /* 0x000fc4000a000000 */
[----:B------:R-:W-:Y:S02]  /*1640*/  @UP0 UIADD3 UR23, UR9, UR11, URZ ;  /* 0x0000000b09170290 */ /* 0x000fe4000fffe03f */
[----:B------:R-:W-:Y:S02]  /*1650*/  USEL UR50, UR50, URZ, UP4 ;  /* 0x0000003f32327287 */ /* 0x000fe4000a000000 */
[----:B------:R-:W-:Y:S02]  /*1660*/  UIADD3 UR33, UR39, UR10, URZ ;  /* 0x0000000a27217290 */ /* 0x000fe4000fffe03f */
[----:B------:R-:W-:Y:S01]  /*1670*/  @UP0 UIADD3 UR25, UR13, UR14, URZ ;  /* 0x0000000e0d190290 */ /* 0x000fe2000fffe03f */
[----:B------:R-:W-:Y:S01]  /*1680*/  @UP0 UMOV UR24, UR12 ;  /* 0x0000000c00180c82 */ /* 0x000fe20008000000 */
[----:B------:R-:W-:Y:S01]  /*1690*/  @UP0 UMOV UR21, UR8 ;  /* 0x0000000800150c82 */ /* 0x000fe20008000000 */
[----:B------:R-:W-:Y:S09]  /*16a0*/  @P1 BRA `(.L_x_148) ;  /* 0x0000000000301947 */ /* 0x000ff20003800000 */
        /* <DEDUP_REMOVED lines=11> */
[----:B------:R-:W-:-:S11]  /*1760*/  UMOV UR24, UR8 ;  /* 0x0000000800187c82 */ /* 0x000fd60008000000 */
.L_x_148:
[----:B------:R-:W-:Y:S05]  /*1770*/  @P1 BRA `(.L_x_149) ;  /* 0x0000000000301947 */ /* 0x000fea0003800000 */
        /* <DEDUP_REMOVED lines=12> */
.L_x_149:
        /* <DEDUP_REMOVED lines=11> */
.L_x_150:
[----:B------:R-:W-:-:S04]  /*18f0*/  UIMAD UR8, UR44, UR57, UR52 ;  /* 0x000000392c0872a4 */ /* 0x000fc8000f8e0234 */
[----:B------:R-:W-:-:S12]  /*1900*/  UIMAD UR8, UR8, UR56, URZ ;  /* 0x00000038080872a4 */ /* 0x000fd8000f8e023f */
.L_x_151:
[----:B------:R-:W1:Y:S01]  /*1910*/  S2R R5, SR_TID.X ;  /* 0x0000000000057919 */ /* 0x000e620000002100 */
[----:B------:R-:W2:Y:S01]  /*1920*/  LDC.64 R12, c[0x0][0x420] ;  /* 0x00010800ff0c7b82 */ /* 0x000ea20000000a00 */
[----:B------:R-:W-:Y:S01]  /*1930*/  UIMAD UR9, UR58, UR57, URZ ;  /* 0x000000393a0972a4 */ /* 0x000fe2000f8e023f */
[----:B------:R-:W-:Y:S01]  /*1940*/  BSSY B1, `(.L_x_147) ;  /* 0x00004c8000017945 */ /* 0x000fe20003800000 */
[----:B------:R-:W3:Y:S01]  /*1950*/  S2R R19, SR_TID.X ;  /* 0x0000000000137919 */ /* 0x000ee20000002100 */
[----:B------:R-:W-:Y:S02]  /*1960*/  USHF.R.S32.HI UR13, URZ, 0x1f, UR52 ;  /* 0x0000001f3f0d7899 */ /* 0x000fe40008011434 */
[----:B------:R-:W-:Y:S01]  /*1970*/  UIADD3 UR32, UR18, UR8, URZ ;  /* 0x0000000812207290 */ /* 0x000fe2000fffe03f */
[----:B------:R-:W4:Y:S01]  /*1980*/  S2R R20, SR_TID.X ;  /* 0x0000000000147919 */ /* 0x000f220000002100 */
[----:B------:R-:W-:Y:S02]  /*1990*/  USHF.L.U32 UR8, UR9, 0x6, URZ ;  /* 0x0000000609087899 */ /* 0x000fe4000800063f */
[----:B------:R-:W-:Y:S01]  /*19a0*/  UIADD3 UR28, UR18, UR15, URZ ;  /* 0x0000000f121c7290 */ /* 0x000fe2000fffe03f */
[----:B------:R-:W-:-:S02]  /*19b0*/  ULDC.64 UR40, c[0x0][0x2b0] ;  /* 0x0000ac0000287ab9 */ /* 0x000fc40000000a00 */
[----:B------:R-:W-:Y:S01]  /*19c0*/  ULDC.64 UR14, c[0x0][0x258] ;  /* 0x00009600000e7ab9 */ /* 0x000fe20000000a00 */
[----:B------:R-:W-:Y:S01]  /*19d0*/  ULDC.64 UR42, c[0x0][0x478] ;  /* 0x00011e00002a7ab9 */ /* 0x000fe20000000a00 */
[----:B------:R-:W-:Y:S01]  /*19e0*/  ULEA.HI.SX32 UR16, UR46, 0xffffffff, 0x1a ;  /* 0xffffffff2e107891 */ /* 0x000fe2000f8fd23f */
[----:B--2---:R-:W-:-:S04]  /*19f0*/  IMAD R14, R12, UR19, RZ ;  /* 0x000000130c0e7c24 */ /* 0x004fc8000f8e02ff */
[----:B------:R-:W-:Y:S01]  /*1a00*/  IMAD R14, R13, UR18, R14 ;  /* 0x000000120d0e7c24 */ /* 0x000fe2000f8e020e */
[----:B-1----:R-:W-:-:S04]  /*1a10*/  SHF.R.S32.HI R9, RZ, 0x1f, R5 ;  /* 0x0000001fff097819 */ /* 0x002fc80000011405 */
[-C--:B------:R-:W-:Y:S02]  /*1a20*/  LEA.HI R4, R9, R5.reuse, RZ, 0x3 ;  /* 0x0000000509047211 */ /* 0x080fe400078f18ff */
[----:B---3--:R-:W-:Y:S02]  /*1a30*/  SHF.R.S32.HI R19, RZ, 0x1f, R19 ;  /* 0x0000001fff137819 */ /* 0x008fe40000011413 */
[----:B------:R-:W-:Y:S02]  /*1a40*/  LOP3.LUT R4, R4, 0xfffffff8, RZ, 0xc0, !PT ;  /* 0xfffffff804047812 */ /* 0x000fe400078ec0ff */
[----:B----4-:R-:W-:Y:S02]  /*1a50*/  LEA.HI R19, R19, R20, RZ, 0x3 ;  /* 0x0000001413137211 */ /* 0x010fe400078f18ff */
[----:B------:R-:W-:Y:S01]  /*1a60*/  LEA.HI R9, R9, R5, RZ, 0x5 ;  /* 0x0000000509097211 */ /* 0x000fe200078f28ff */
[----:B------:R-:W-:Y:S01]  /*1a70*/  IMAD.IADD R16, R5, 0x1, -R4 ;  /* 0x0000000105107824 */ /* 0x000fe200078e0a04 */
[----:B------:R-:W-:-:S02]  /*1a80*/  SHF.R.S32.HI R19, RZ, 0x3, R19 ;  /* 0x00000003ff137819 */ /* 0x000fc40000011413 */
[----:B------:R-:W-:Y:S01]  /*1a90*/  LOP3.LUT R15, R9, 0xffffffe0, RZ, 0xc0, !PT ;  /* 0xffffffe0090f7812 */ /* 0x000fe200078ec0ff */
[----:B------:R-:W-:Y:S01]  /*1aa0*/  IMAD.SHL.U32 R4, R16, 0x8, RZ ;  /* 0x0000000810047824 */ /* 0x000fe200078e00ff */
[----:B------:R-:W-:Y:S02]  /*1ab0*/  SHF.R.S32.HI R18, RZ, 0x1f, R19 ;  /* 0x0000001fff127819 */ /* 0x000fe40000011413 */
[----:B------:R-:W-:Y:S01]  /*1ac0*/  IADD3 R8, P1, R19, UR18, RZ ;  /* 0x0000001213087c10 */ /* 0x000fe2000ff3e0ff */
[----:B------:R-:W-:Y:S01]  /*1ad0*/  IMAD.IADD R15, R5, 0x1, -R15 ;  /* 0x00000001050f7824 */ /* 0x000fe200078e0a0f */
[----:B------:R-:W-:Y:S02]  /*1ae0*/  SHF.R.S32.HI R5, RZ, 0x1f, R4 ;  /* 0x0000001fff057819 */ /* 0x000fe40000011404 */
[----:B------:R-:W-:Y:S02]  /*1af0*/  IADD3.X R10, R18, UR19, RZ, P1, !PT ;  /* 0x00000013120a7c10 */ /* 0x000fe40008ffe4ff */
[----:B------:R-:W-:Y:S01]  /*1b00*/  IADD3 R6, P0, R4, UR10, RZ ;  /* 0x0000000a04067c10 */ /* 0x000fe2000ff1e0ff */
[----:B------:R-:W-:Y:S01]  /*1b10*/  ULDC.64 UR10, c[0x0][0x428] ;  /* 0x00010a00000a7ab9 */ /* 0x000fe20000000a00 */
[----:B------:R-:W-:Y:S01]  /*1b20*/  SHF.R.S32.HI R11, RZ, 0x5, R9 ;  /* 0x00000005ff0b7819 */ /* 0x000fe20000011409 */
[----:B------:R-:W-:Y:S01]  /*1b30*/  IMAD R10, R10, UR34, RZ ;  /* 0x000000220a0a7c24 */ /* 0x000fe2000f8e02ff */
[----:B------:R-:W-:Y:S01]  /*1b40*/  IADD3.X R7, R5, UR48, RZ, P0, !PT ;  /* 0x0000003005077c10 */ /* 0x000fe200087fe4ff */
[----:B------:R-:W-:-:S02]  /*1b50*/  UIMAD UR12, UR13, UR10, URZ ;  /* 0x0000000a0d0c72a4 */ /* 0x000fc4000f8e023f */
[----:B------:R-:W-:Y:S01]  /*1b60*/  IMAD R11, R11, UR9, R15 ;  /* 0x000000090b0b7c24 */ /* 0x000fe2000f8e020f */
[----:B------:R-:W-:Y:S01]  /*1b70*/  UIMAD UR9, UR13, UR14, URZ ;  /* 0x0000000e0d0972a4 */ /* 0x000fe2000f8e023f */
[C---:B------:R-:W-:Y:S01]  /*1b80*/  IMAD R15, R8.reuse, UR35, R10 ;  /* 0x00000023080f7c24 */ /* 0x040fe2000f8e020a */
[----:B------:R-:W-:Y:S01]  /*1b90*/  UIMAD UR12, UR52, UR11, UR12 ;  /* 0x0000000b340c72a4 */ /* 0x000fe2000f8e020c */
[----:B------:R-:W-:Y:S01]  /*1ba0*/  IMAD.WIDE.U32 R8, R8, UR34, R4 ;  /* 0x0000002208087c25 */ /* 0x000fe2000f8e0004 */
[----:B------:R-:W-:Y:S02]  /*1bb0*/  USHF.R.S32.HI UR11, URZ, 0x1f, UR8 ;  /* 0x0000001f3f0b7899 */ /* 0x000fe40008011408 */
[----:B------:R-:W-:Y:S01]  /*1bc0*/  UIMAD UR13, UR52, UR15, UR9 ;  /* 0x0000000f340d72a4 */ /* 0x000fe2000f8e0209 */
[----:B------:R-:W-:Y:S01]  /*1bd0*/  IMAD.WIDE.U32 R6, R12, UR18, R6 ;  /* 0x000000120c067c25 */ /* 0x000fe2000f8e0006 */
[----:B------:R-:W-:-:S03]  /*1be0*/  IADD3 R8, P0, R8, UR54, RZ ;  /* 0x0000003608087c10 */ /* 0x000fc6000ff1e0ff */
[----:B------:R-:W-:Y:S01]  /*1bf0*/  IMAD.U32 R10, RZ, RZ, UR10 ;  /* 0x0000000aff0a7e24 */ /* 0x000fe2000f8e00ff */
[----:B------:R-:W-:Y:S01]  /*1c00*/  UIADD3 UR10, UP1, UP0, UR38, UR8, UR49 ;  /* 0x00000008260a7290 */ /* 0x000fe2000f83e031 */
[----:B------:R-:W-:Y:S01]  /*1c10*/  IMAD.IADD R7, R7, 0x1, R14 ;  /* 0x0000000107077824 */ /* 0x000fe200078e020e */
[----:B------:R-:W-:Y:S01]  /*1c20*/  IADD3.X R9, R9, UR47, R15, P0, !PT ;  /* 0x0000002f09097c10 */ /* 0x000fe200087fe40f */
[----:B------:R-:W-:Y:S01]  /*1c30*/  IMAD R14, R18, R12, RZ ;  /* 0x0000000c120e7224 */ /* 0x000fe200078e02ff */
[----:B------:R-:W-:Y:S01]  /*1c40*/  UIADD3.X UR8, UR33, UR11, UR51, UP1, UP0 ;  /* 0x0000000b21087290 */ /* 0x000fe20008fe0433 */
[----:B------:R-:W-:Y:S01]  /*1c50*/  IMAD.WIDE.U32 R6, R10, UR52, R6 ;  /* 0x000000340a067c25 */ /* 0x000fe2000f8e0006 */
[----:B------:R-:W-:-:S03]  /*1c60*/  UIADD3 UR9, UP1, UP0, UR37, UR10, UR53 ;  /* 0x0000000a25097290 */ /* 0x000fc6000f83e035 */
[----:B------:R-:W-:Y:S01]  /*1c70*/  IMAD.U32 R10, RZ, RZ, UR14 ;  /* 0x0000000eff0a7e24 */ /* 0x000fe2000f8e00ff */
[----:B------:R-:W-:Y:S01]  /*1c80*/  UIADD3.X UR10, UR50, UR8, UR45, UP1, UP0 ;  /* 0x00000008320a7290 */ /* 0x000fe20008fe042d */
[----:B------:R-:W-:Y:S01]  /*1c90*/  VIADD R7, R7, UR12 ;  /* 0x0000000c07077c36 */ /* 0x000fe20008000000 */
[----:B------:R-:W-:Y:S01]  /*1ca0*/  UISETP.GE.AND UP0, UPT, UR36, 0x1, UPT ;  /* 0x000000012400788c */ /* 0x000fe2000bf06270 */
[----:B------:R-:W-:Y:S01]  /*1cb0*/  IMAD.WIDE.U32 R8, R10, UR52, R8 ;  /* 0x000000340a087c25 */ /* 0x000fe2000f8e0008 */
[----:B------:R-:W-:Y:S01]  /*1cc0*/  IADD3 R10, P0, R11, UR9, RZ ;  /* 0x000000090b0a7c10 */ /* 0x000fe2000ff1e0ff */
[----:B------:R-:W-:Y:S01]  /*1cd0*/  ULDC.64 UR8, c[0x0][0x400] ;  /* 0x0001000000087ab9 */ /* 0x000fe20000000a00 */
[----:B------:R-:W-:Y:S01]  /*1ce0*/  ULDC.64 UR14, c[0x0][0x210] ;  /* 0x00008400000e7ab9 */ /* 0x000fe20000000a00 */
[----:B------:R-:W-:Y:S01]  /*1cf0*/  IMAD R14, R19, R13, R14 ;  /* 0x0000000d130e7224 */ /* 0x000fe200078e020e */
[----:B------:R-:W-:Y:S01]  /*1d00*/  LEA.HI.X.SX32 R11, R11, UR10, 0x1, P0 ;  /* 0x0000000a0b0b7c11 */ /* 0x000fe200080f0eff */
[----:B------:R-:W-:Y:S01]  /*1d10*/  IMAD.WIDE.U32 R6, R19, R12, R6 ;  /* 0x0000000c13067225 */ /* 0x000fe200078e0006 */
[----:B------:R-:W-:Y:S01]  /*1d20*/  LEA R238, P0, R10, UR8, 0x2 ;  /* 0x000000080aee7c11 */ /* 0x000fe2000f8010ff */
[----:B------:R-:W-:Y:S01]  /*1d30*/  ULDC.64 UR10, c[0x0][0x3e0] ;  /* 0x0000f800000a7ab9 */ /* 0x000fe20000000a00 */
[----:B------:R-:W-:Y:S01]  /*1d40*/  LEA R242, P2, R8, UR14, 0x1 ;  /* 0x0000000e08f27c11 */ /* 0x000fe2000f8408ff */
[----:B------:R-:W-:Y:S01]  /*1d50*/  VIADD R9, R9, UR13 ;  /* 0x0000000d09097c36 */ /* 0x000fe20008000000 */
[----:B------:R-:W-:Y:S01]  /*1d60*/  LEA.HI.X R239, R10, UR9, R11, 0x2, P0 ;  /* 0x000000090aef7c11 */ /* 0x000fe200080f140b */
[----:B------:R-:W-:Y:S01]  /*1d70*/  IMAD.IADD R7, R7, 0x1, R14 ;  /* 0x0000000107077824 */ /* 0x000fe200078e020e */
[----:B------:R-:W-:Y:S01]  /*1d80*/  PLOP3.LUT P0, PT, PT, PT, UP0, 0x80, 0x0 ;  /* 0x000000000000781c */ /* 0x000fe20003f0f008 */
[----:B------:R-:W-:Y:S01]  /*1d90*/  UIMAD.WIDE UR8, UR28, 0x4, UR40 ;  /* 0x000000041c0878a5 */ /* 0x000fe2000f8e0228 */
[----:B------:R-:W-:Y:S01]  /*1da0*/  LEA R240, P1, R6, UR10, 0x1 ;  /* 0x0000000a06f07c11 */ /* 0x000fe2000f8208ff */
[----:B------:R-:W-:Y:S01]  /*1db0*/  UIMAD.WIDE UR12, UR32, 0x4, UR42 ;  /* 0x00000004200c78a5 */ /* 0x000fe2000f8e022a */
[----:B------:R-:W-:-:S02]  /*1dc0*/  LEA.HI.X R243, R8, UR15, R9, 0x1, P2 ;  /* 0x0000000f08f37c11 */ /* 0x000fc400090f0c09 */
[----:B------:R-:W-:-:S07]  /*1dd0*/  LEA.HI.X R241, R6, UR11, R7, 0x1, P1 ;  /* 0x0000000b06f17c11 */ /* 0x000fce00088f0c07 */
[----:B------:R-:W-:Y:S05]  /*1de0*/  @!P0 BRA `(.L_x_152) ;  /* 0x00000040008c8947 */ /* 0x000fea0003800000 */
[----:B------:R-:W-:Y:S01]  /*1df0*/  PLOP3.LUT P0, PT, PT, PT, UP4, 0x80, 0x0 ;  /* 0x000000000000781c */ /* 0x000fe20003f0f048 */
[----:B------:R-:W-:Y:S01]  /*1e00*/  UIMAD UR10, UR20, -0x20, UR5 ;  /* 0xffffffe0140a78a4 */ /* 0x000fe2000f8e0205 */
[----:B------:R-:W-:Y:S01]  /*1e10*/  BSSY B0, `(.L_x_153) ;  /* 0x0000022000007945 */ /* 0x000fe20003800000 */
[----:B------:R-:W-:-:S10]  /*1e20*/  UMOV UR11, UR13 ;  /* 0x0000000d000b7c82 */ /* 0x000fd40008000000 */
[----:B------:R-:W-:Y:S01]  /*1e30*/  @P0 BAR.SYNC.DEFER_BLOCKING 0x0 ;  /* 0x0000000000000b1d */ /* 0x000fe20000010000 */
[----:B------:R-:W-:-:S05]  /*1e40*/  ISETP.GE.AND P2, PT, R19, UR10, PT ;  /* 0x0000000a13007c0c */ /* 0x000fca000bf46270 */
[----:B------:R-:W-:Y:S01]  /*1e50*/  UMOV UR10, UR8 ;  /* 0x00000008000a7c82 */ /* 0x000fe20008000000 */
[----:B------:R-:W-:-:S07]  /*1e60*/  UMOV UR8, UR16 ;  /* 0x0000001000087c82 */ /* 0x000fce0008000000 */
[----:B------:R1:W-:Y:S04]  /*1e70*/  @P2 STS.128 [R237+0x14000], RZ ;  /* 0x014000ffed002388 */ /* 0x0003e80000000c00 */
[----:B------:R1:W-:Y:S04]  /*1e80*/  @P2 STS.128 [R237+0x15000], RZ ;  /* 0x015000ffed002388 */ /* 0x0003e80000000c00 */
[----:B------:R1:W-:Y:S04]  /*1e90*/  @P2 STS.128 [R237+0x16000], RZ ;  /* 0x016000ffed002388 */ /* 0x0003e80000000c00 */
[----:B------:R1:W-:Y:S01]  /*1ea0*/  @P2 STS.128 [R237+0x17000], RZ ;  /* 0x017000ffed002388 */ /* 0x0003e20000000c00 */
[----:B------:R-:W-:Y:S05]  /*1eb0*/  @P2 BRA `(.L_x_154) ;  /* 0x00000000005c2947 */ /* 0x000fea0003800000 */
[----:B------:R-:W-:Y:S01]  /*1ec0*/  IADD3 R8, P0, R19, UR29, RZ ;  /* 0x0000001d13087c10 */ /* 0x000fe2000ff1e0ff */
[----:B------:R-:W-:Y:S01]  /*1ed0*/  ULDC.64 UR14, c[0x0][0x268] ;  /* 0x00009a00000e7ab9 */ /* 0x000fe20000000a00 */
[----:B------:R-:W-:-:S04]  /*1ee0*/  MOV R6, UR29 ;  /* 0x0000001d00067c02 */ /* 0x000fc80008000f00 */
[----:B------:R-:W-:Y:S01]  /*1ef0*/  LEA.HI.X.SX32 R9, R6, R18, 0x1, P0 ;  /* 0x0000001206097211 */ /* 0x000fe200000f0eff */
[----:B------:R-:W-:-:S04]  /*1f00*/  IMAD.WIDE.U32 R6, R8, UR26, R4 ;  /* 0x0000001a08067c25 */ /* 0x000fc8000f8e0004 */
[----:B------:R-:W-:-:S04]  /*1f10*/  IMAD R9, R9, UR26, RZ ;  /* 0x0000001a09097c24 */ /* 0x000fc8000f8e02ff */
[----:B------:R-:W-:Y:S01]  /*1f20*/  IMAD R9, R8, UR27, R9 ;  /* 0x0000001b08097c24 */ /* 0x000fe2000f8e0209 */
[----:B------:R-:W-:Y:S01]  /*1f30*/  IADD3 R8, P0, R6, UR21, RZ ;  /* 0x0000001506087c10 */ /* 0x000fe2000ff1e0ff */
[----:B------:R-:W-:-:S03]  /*1f40*/  IMAD R6, R17, UR14, RZ ;  /* 0x0000000e11067c24 */ /* 0x000fc6000f8e02ff */
[----:B------:R-:W-:Y:S01]  /*1f50*/  IADD3.X R9, R7, UR23, R9, P0, !PT ;  /* 0x0000001707097c10 */ /* 0x000fe200087fe409 */
[C---:B------:R-:W-:Y:S02]  /*1f60*/  IMAD R6, R0.reuse, UR15, R6 ;  /* 0x0000000f00067c24 */ /* 0x040fe4000f8e0206 */
[----:B------:R-:W-:Y:S01]  /*1f70*/  IMAD.WIDE.U32 R8, R0, UR14, R8 ;  /* 0x0000000e00087c25 */ /* 0x000fe2000f8e0008 */
[----:B------:R-:W-:-:S04]  /*1f80*/  ULDC.64 UR14, c[0x0][0x220] ;  /* 0x00008800000e7ab9 */ /* 0x000fc80000000a00 */
[----:B------:R-:W-:Y:S02]  /*1f90*/  IADD3 R7, R9, R6, RZ ;  /* 0x0000000609077210 */ /* 0x000fe40007ffe0ff */
[----:B------:R-:W-:-:S04]  /*1fa0*/  LEA R6, P0, R8, UR14, 0x1 ;  /* 0x0000000e08067c11 */ /* 0x000fc8000f8008ff */
[----:B------:R-:W-:-:S05]  /*1fb0*/  LEA.HI.X R7, R8, UR15, R7, 0x1, P0 ;  /* 0x0000000f08077c11 */ /* 0x000fca00080f0c07 */
[----:B------:R-:W-:Y:S01]  /*1fc0*/  @!PT LDS RZ, [RZ] ;  /* 0x00000000fffff984 */ /* 0x000fe20000000800 */
[----:B------:R-:W-:Y:S01]  /*1fd0*/  @!PT LDS RZ, [RZ] ;  /* 0x00000000fffff984 */ /* 0x000fe20000000800 */
[----:B------:R-:W-:Y:S01]  /*1fe0*/  @!PT LDS RZ, [RZ] ;  /* 0x00000000fffff984 */ /* 0x000fe20000000800 */
[----:B------:R2:W-:Y:S04]  /*1ff0*/  LDGSTS.E.BYPASS.LTC128B.128 [R237+0x14000], desc[UR6][R6.64] ;  /* 0x1400000006ed7fae */ /* 0x0005e8000b901d46 */
[----:B------:R2:W-:Y:S04]  /*2000*/  LDGSTS.E.BYPASS.LTC128B.128 [R237+0x15000], desc[UR6][R6.64+0x80] ;  /* 0x1500008006ed7fae */ /* 0x0005e8000b901d46 */
[----:B------:R2:W-:Y:S04]  /*2010*/  LDGSTS.E.BYPASS.LTC128B.128 [R237+0x16000], desc[UR6][R6.64+0x100] ;  /* 0x1600010006ed7fae */ /* 0x0005e8000b901d46 */
[----:B------:R2:W-:Y:S02]  /*2020*/  LDGSTS.E.BYPASS.LTC128B.128 [R237+0x17000], desc[UR6][R6.64+0x180] ;  /* 0x1700018006ed7fae */ /* 0x0005e4000b901d46 */
.L_x_154:
[----:B------:R-:W-:Y:S05]  /*2030*/  BSYNC B0 ;  /* 0x0000000000007941 */ /* 0x000fea0003800000 */
.L_x_153:
[----:B------:R-:W3:Y:S01]  /*2040*/  LDL R11, [R1+0x4] ;  /* 0x00000400010b7983 */ /* 0x000ee20000100800 */
[----:B------:R-:W-:Y:S01]  /*2050*/  UIMAD UR13, UR8, -0x40, UR36 ;  /* 0xffffffc0080d78a4 */ /* 0x000fe2000f8e0224 */
[----:B--2---:R-:W-:Y:S01]  /*2060*/  VIADD R6, R19, 0x20 ;  /* 0x0000002013067836 */ /* 0x004fe20000000000 */
[----:B------:R-:W-:Y:S01]  /*2070*/  USHF.L.U32 UR16, UR35, 0x6, URZ ;  /* 0x0000000623107899 */ /* 0x000fe2000800063f */
[----:B------:R-:W-:Y:S01]  /*2080*/  IMAD.WIDE.U32 R8, R12, 0x40, RZ ;  /* 0x000000400c087825 */ /* 0x000fe200078e00ff */
[----:B------:R-:W0:Y:S01]  /*2090*/  LDGDEPBAR ;  /* 0x00000000000079af */ /* 0x000e220000000000 */
[----:B------:R-:W-:Y:S01]  /*20a0*/  UIMAD.WIDE.U32 UR14, UR34, 0x40, URZ ;  /* 0x00000040220e78a5 */ /* 0x000fe2000f8e003f */
[----:B------:R-:W-:Y:S01]  /*20b0*/  ISETP.GE.AND P0, PT, R6, UR13, PT ;  /* 0x0000000d06007c0c */ /* 0x000fe2000bf06270 */
[----:B------:R-:W-:Y:S01]  /*20c0*/  IMAD.SHL.U32 R13, R13, 0x40, RZ ;  /* 0x000000400d0d7824 */ /* 0x000fe200078e00ff */
[----:B------:R-:W-:Y:S01]  /*20d0*/  ISETP.GE.AND P1, PT, R19, UR13, PT ;  /* 0x0000000d13007c0c */ /* 0x000fe2000bf26270 */
[----:B------:R-:W-:Y:S01]  /*20e0*/  IMAD.U32 R7, RZ, RZ, UR16 ;  /* 0x00000010ff077e24 */ /* 0x000fe2000f8e00ff */
[----:B------:R-:W-:Y:S01]  /*20f0*/  BSSY B0, `(.L_x_155) ;  /* 0x0000057000007945 */ /* 0x000fe20003800000 */
[----:B------:R-:W-:-:S02]  /*2100*/  IMAD.MOV.U32 R244, RZ, RZ, 0x7f800000 ;  /* 0x7f800000fff47424 */ /* 0x000fc400078e00ff */
[----:B------:R-:W-:-:S06]  /*2110*/  IMAD.MOV.U32 R245, RZ, RZ, 0x7f800000 ;  /* 0x7f800000fff57424 */ /* 0x000fcc00078e00ff */
[----:B------:R-:W-:Y:S02]  /*2120*/  @!P0 IADD3 R8, P3, R240, R8, RZ ;  /* 0x00000008f0088210 */ /* 0x000fe40007f7e0ff */
[----:B------:R2:W-:Y:S02]  /*2130*/  @P1 STS.128 [R237+0x8000], RZ ;  /* 0x008000ffed001388 */ /* 0x0005e40000000c00 */
[----:B------:R-:W-:Y:S02]  /*2140*/  @!P0 IADD3.X R9, R241, R9, R13, P3, !PT ;  /* 0x00000009f1098210 */ /* 0x000fe40001ffe40d */
[----:B------:R2:W-:Y:S04]  /*2150*/  @P1 STS.128 [R237+0xa000], RZ ;  /* 0x00a000ffed001388 */ /* 0x0005e80000000c00 */
[----:B------:R2:W-:Y:S04]  /*2160*/  @P1 STS.128 [R237+0xc000], RZ ;  /* 0x00c000ffed001388 */ /* 0x0005e80000000c00 */
[----:B------:R2:W-:Y:S04]  /*2170*/  @P1 STS.128 [R237+0xe000], RZ ;  /* 0x00e000ffed001388 */ /* 0x0005e80000000c00 */
[----:B------:R-:W-:Y:S01]  /*2180*/  @!PT LDS RZ, [RZ] ;  /* 0x00000000fffff984 */ /* 0x000fe20000000800 */
[----:B------:R-:W-:Y:S01]  /*2190*/  @!PT LDS RZ, [RZ] ;  /* 0x00000000fffff984 */ /* 0x000fe20000000800 */
[----:B------:R-:W-:Y:S01]  /*21a0*/  @!PT LDS RZ, [RZ] ;  /* 0x00000000fffff984 */ /* 0x000fe20000000800 */
[----:B------:R-:W-:Y:S04]  /*21b0*/  @!P1 LDGSTS.E.BYPASS.LTC128B.128 [R237+0x8000], desc[UR6][R240.64] ;  /* 0x08000000f0ed9fae */ /* 0x000fe8000b901d46 */
[----:B------:R-:W-:Y:S04]  /*21c0*/  @!P1 LDGSTS.E.BYPASS.LTC128B.128 [R237+0xa000], desc[UR6][R240.64+0x80] ;  /* 0x0a000080f0ed9fae */ /* 0x000fe8000b901d46 */
[----:B------:R-:W-:Y:S04]  /*21d0*/  @!P1 LDGSTS.E.BYPASS.LTC128B.128 [R237+0xc000], desc[UR6][R240.64+0x100] ;  /* 0x0c000100f0ed9fae */ /* 0x000fe8000b901d46 */
[----:B------:R-:W-:Y:S04]  /*21e0*/  @!P1 LDGSTS.E.BYPASS.LTC128B.128 [R237+0xe000], desc[UR6][R240.64+0x180] ;  /* 0x0e000180f0ed9fae */ /* 0x000fe8000b901d46 */
[----:B------:R2:W-:Y:S04]  /*21f0*/  @P0 STS.128 [R237+0x9000], RZ ;  /* 0x009000ffed000388 */ /* 0x0005e80000000c00 */
        /* <DEDUP_REMOVED lines=9> */
[----:B------:R4:W-:Y:S04]  /*2290*/  @!P0 LDGSTS.E.BYPASS.LTC128B.128 [R237+0xf000], desc[UR6][R8.64+0x180] ;  /* 0x0f00018008ed8fae */ /* 0x0009e8000b901d46 */
[----:B------:R2:W-:Y:S04]  /*22a0*/  @P1 STS.128 [R237], RZ ;  /* 0x000000ffed001388 */ /* 0x0005e80000000c00 */
[----:B------:R2:W-:Y:S04]  /*22b0*/  @P1 STS.128 [R237+0x2000], RZ ;  /* 0x002000ffed001388 */ /* 0x0005e80000000c00 */
[----:B------:R2:W-:Y:S04]  /*22c0*/  @P1 STS.128 [R237+0x4000], RZ ;  /* 0x004000ffed001388 */ /* 0x0005e80000000c00 */
[----:B------:R2:W-:Y:S04]  /*22d0*/  @P1 STS.128 [R237+0x6000], RZ ;  /* 0x006000ffed001388 */ /* 0x0005e80000000c00 */
[----:B------:R-:W-:Y:S01]  /*22e0*/  @!PT LDS RZ, [RZ] ;  /* 0x00000000fffff984 */ /* 0x000fe20000000800 */
[----:B------:R-:W-:Y:S01]  /*22f0*/  @!PT LDS RZ, [RZ] ;  /* 0x00000000fffff984 */ /* 0x000fe20000000800 */
[----:B------:R-:W-:Y:S01]  /*2300*/  @!PT LDS RZ, [RZ] ;  /* 0x00000000fffff984 */ /* 0x000fe20000000800 */
[----:B------:R2:W-:Y:S04]  /*2310*/  @!P1 LDGSTS.E.BYPASS.LTC128B.128 [R237], desc[UR6][R242.64] ;  /* 0x00000000f2ed9fae */ /* 0x0005e8000b901d46 */
[----:B------:R2:W-:Y:S04]  /*2320*/  @!P1 LDGSTS.E.BYPASS.LTC128B.128 [R237+0x2000], desc[UR6][R242.64+0x80] ;  /* 0x02000080f2ed9fae */ /* 0x0005e8000b901d46 */
[----:B------:R2:W-:Y:S04]  /*2330*/  @!P1 LDGSTS.E.BYPASS.LTC128B.128 [R237+0x4000], desc[UR6][R242.64+0x100] ;  /* 0x04000100f2ed9fae */ /* 0x0005e8000b901d46 */
[----:B------:R2:W-:Y:S04]  /*2340*/  @!P1 LDGSTS.E.BYPASS.LTC128B.128 [R237+0x6000], desc[UR6][R242.64+0x180] ;  /* 0x06000180f2ed9fae */ /* 0x0005e8000b901d46 */
[----:B------:R2:W-:Y:S04]  /*2350*/  @P0 STS.128 [R237+0x1000], RZ ;  /* 0x001000ffed000388 */ /* 0x0005e80000000c00 */
[----:B------:R2:W-:Y:S04]  /*2360*/  @P0 STS.128 [R237+0x3000], RZ ;  /* 0x003000ffed000388 */ /* 0x0005e80000000c00 */
[----:B------:R2:W-:Y:S04]  /*2370*/  @P0 STS.128 [R237+0x5000], RZ ;  /* 0x005000ffed000388 */ /* 0x0005e80000000c00 */
[----:B------:R2:W-:Y:S01]  /*2380*/  @P0 STS.128 [R237+0x7000], RZ ;  /* 0x007000ffed000388 */ /* 0x0005e20000000c00 */
[C---:B---3--:R-:W-:Y:S01]  /*2390*/  VIADD R6, R11.reuse, 0x8 ;  /* 0x000000080b067836 */ /* 0x048fe20000000000 */
[----:B------:R-:W-:Y:S01]  /*23a0*/  SHF.R.S32.HI R246, RZ, 0x1f, R11 ;  /* 0x0000001ffff67819 */ /* 0x000fe2000001140b */
[----:B------:R-:W-:-:S03]  /*23b0*/  IMAD.SHL.U32 R10, R11, 0x4, RZ ;  /* 0x000000040b0a7824 */ /* 0x000fc600078e00ff */
[----:B------:R-:W-:Y:S02]  /*23c0*/  ISETP.GE.AND P4, PT, R6, UR13, PT ;  /* 0x0000000d06007c0c */ /* 0x000fe4000bf86270 */
[----:B------:R-:W-:Y:S02]  /*23d0*/  @!P0 IADD3 R6, P3, R242, UR14, RZ ;  /* 0x0000000ef2068c10 */ /* 0x000fe4000ff7e0ff */
[----:B----4-:R-:W-:Y:S02]  /*23e0*/  SHF.L.U64.HI R9, R11, 0x2, R246 ;  /* 0x000000020b097819 */ /* 0x010fe400000102f6 */
[----:B------:R-:W-:Y:S02]  /*23f0*/  @!P0 IADD3.X R7, R243, UR15, R7, P3, !PT ;  /* 0x0000000ff3078c10 */ /* 0x000fe40009ffe407 */
[----:B------:R-:W-:-:S03]  /*2400*/  IADD3 R8, P3, R10, UR10, RZ ;  /* 0x0000000a0a087c10 */ /* 0x000fc6000ff7e0ff */
[----:B------:R-:W-:Y:S01]  /*2410*/  @!PT LDS RZ, [RZ] ;  /* 0x00000000fffff984 */ /* 0x000fe20000000800 */
[----:B------:R-:W-:Y:S01]  /*2420*/  @!PT LDS RZ, [RZ] ;  /* 0x00000000fffff984 */ /* 0x000fe20000000800 */
[----:B------:R-:W-:Y:S01]  /*2430*/  @!PT LDS RZ, [RZ] ;  /* 0x00000000fffff984 */ /* 0x000fe20000000800 */
[----:B------:R2:W-:Y:S01]  /*2440*/  @!P0 LDGSTS.E.BYPASS.LTC128B.128 [R237+0x1000], desc[UR6][R6.64] ;  /* 0x0100000006ed8fae */ /* 0x0005e2000b901d46 */
[----:B------:R-:W-:-:S03]  /*2450*/  IADD3.X R9, R9, UR9, RZ, P3, !PT ;  /* 0x0000000909097c10 */ /* 0x000fc60009ffe4ff */
[----:B------:R2:W-:Y:S04]  /*2460*/  @!P0 LDGSTS.E.BYPASS.LTC128B.128 [R237+0x3000], desc[UR6][R6.64+0x80] ;  /* 0x0300008006ed8fae */ /* 0x0005e8000b901d46 */
[----:B------:R2:W-:Y:S04]  /*2470*/  @!P0 LDGSTS.E.BYPASS.LTC128B.128 [R237+0x5000], desc[UR6][R6.64+0x100] ;  /* 0x0500010006ed8fae */ /* 0x0005e8000b901d46 */
[----:B------:R2:W-:Y:S01]  /*2480*/  @!P0 LDGSTS.E.BYPASS.LTC128B.128 [R237+0x7000], desc[UR6][R6.64+0x180] ;  /* 0x0700018006ed8fae */ /* 0x0005e2000b901d46 */
[----:B------:R-:W-:-:S03]  /*2490*/  ISETP.GE.AND P0, PT, R11, UR13, PT ;  /* 0x0000000d0b007c0c */ /* 0x000fc6000bf06270 */
[----:B------:R2:W-:Y:S04]  /*24a0*/  @P2 STS.128 [R237+0x10000], RZ ;  /* 0x010000ffed002388 */ /* 0x0005e80000000c00 */
[----:B------:R2:W-:Y:S04]  /*24b0*/  @P2 STS.128 [R237+0x11000], RZ ;  /* 0x011000ffed002388 */ /* 0x0005e80000000c00 */
[----:B------:R2:W-:Y:S04]  /*24c0*/  @P2 STS.128 [R237+0x12000], RZ ;  /* 0x012000ffed002388 */ /* 0x0005e80000000c00 */
[----:B------:R2:W-:Y:S01]  /*24d0*/  @P2 STS.128 [R237+0x13000], RZ ;  /* 0x013000ffed002388 */ /* 0x0005e20000000c00 */
[----:B------:R-:W-:Y:S05]  /*24e0*/  @P2 BRA `(.L_x_156) ;  /* 0x00000000005c2947 */ /* 0x000fea0003800000 */
[----:B--2---:R-:W-:Y:S01]  /*24f0*/  IADD3 R6, P1, R19, UR29, RZ ;  /* 0x0000001d13067c10 */ /* 0x004fe2000ff3e0ff */
[----:B------:R-:W-:Y:S01]  /*2500*/  ULDC.64 UR14, c[0x0][0x260] ;  /* 0x00009800000e7ab9 */ /* 0x000fe20000000a00 */
[----:B------:R-:W-:-:S03]  /*2510*/  MOV R7, UR29 ;  /* 0x0000001d00077c02 */ /* 0x000fc60008000f00 */
[----:B------:R-:W-:Y:S01]  /*2520*/  IMAD.WIDE.U32 R4, R6, UR30, R4 ;  /* 0x0000001e06047c25 */ /* 0x000fe2000f8e0004 */
[----:B------:R-:W-:-:S05]  /*2530*/  LEA.HI.X.SX32 R7, R7, R18, 0x1, P1 ;  /* 0x0000001207077211 */ /* 0x000fca00008f0eff */
        /* <DEDUP_REMOVED lines=18> */
.L_x_156:
[----:B------:R-:W-:Y:S05]  /*2660*/  BSYNC B0 ;  /* 0x0000000000007941 */ /* 0x000fea0003800000 */
.L_x_155:
[----:B------:R-:W-:Y:S01]  /*2670*/  IMAD.MOV.U32 R0, RZ, RZ, 0x20 ;  /* 0x00000020ff007424 */ /* 0x000fe200078e00ff */
[----:B------:R-:W-:Y:S01]  /*2680*/  LOP3.LUT P1, RZ, R16, 0x2, RZ, 0xc0, !PT ;  /* 0x0000000210ff7812 */ /* 0x000fe2000782c0ff */
[----:B------:R-:W-:Y:S01]  /*2690*/  IMAD.MOV.U32 R192, RZ, RZ, 0x40 ;  /* 0x00000040ffc07424 */ /* 0x000fe200078e00ff */
[----:B---3--:R-:W-:Y:S01]  /*26a0*/  LEA R4, R234, UR60, 0x1 ;  /* 0x0000003cea047c11 */ /* 0x008fe2000f8e08ff */
[----:B------:R-:W0:Y:S04]  /*26b0*/  LDGDEPBAR ;  /* 0x00000000000079af */ /* 0x000e280000000000 */
[----:B------:R3:W5:Y:S04]  /*26c0*/  @!P0 LDG.E R244, desc[UR6][R8.64] ;  /* 0x0000000608f48981 */ /* 0x000768000c1e1900 */
[----:B------:R3:W5:Y:S01]  /*26d0*/  @!P4 LDG.E R245, desc[UR6][R8.64+0x20] ;  /* 0x0000200608f5c981 */ /* 0x000762000c1e1900 */
[----:B------:R-:W-:Y:S01]  /*26e0*/  LOP3.LUT P0, RZ, R16, 0x4, RZ, 0xc0, !PT ;  /* 0x0000000410ff7812 */ /* 0x000fe2000780c0ff */
[----:B------:R-:W-:Y:S01]  /*26f0*/  ULEA UR13, UR20, 0x20, 0x5 ;  /* 0x00000020140d7891 */ /* 0x000fe2000f8e283f */
[----:B------:R-:W-:Y:S01]  /*2700*/  SEL R0, R0, 0xffffffe0, !P1 ;  /* 0xffffffe000007807 */ /* 0x000fe20004800000 */
[----:B------:R-:W-:Y:S01]  /*2710*/  IMAD.SHL.U32 R247, R11, 0x4, RZ ;  /* 0x000000040bf77824 */ /* 0x000fe200078e00ff */
[----:B------:R-:W-:-:S02]  /*2720*/  SEL R192, R192, 0xffffffc0, !P0 ;  /* 0xffffffc0c0c07807 */ /* 0x000fc40004000000 */
[----:B------:R-:W-:Y:S02]  /*2730*/  CS2R R126, SRZ ;  /* 0x00000000007e7805 */ /* 0x000fe4000001ff00 */
[----:B------:R-:W-:Y:S02]  /*2740*/  LEA R180, R234, UR4, 0x1 ;  /* 0x00000004eab47c11 */ /* 0x000fe4000f8e08ff */
[----:B------:R-:W-:Y:S02]  /*2750*/  CS2R R124, SRZ ;  /* 0x00000000007c7805 */ /* 0x000fe4000001ff00 */
[----:B------:R-:W-:Y:S02]  /*2760*/  IADD3 R192, R0, R4, R192 ;  /* 0x0000000400c07210 */ /* 0x000fe40007ffe0c0 */
[----:B------:R-:W-:Y:S02]  /*2770*/  CS2R R130, SRZ ;  /* 0x0000000000827805 */ /* 0x000fe4000001ff00 */
[----:B------:R-:W-:-:S02]  /*2780*/  CS2R R128, SRZ ;  /* 0x0000000000807805 */ /* 0x000fc4000001ff00 */
[----:B------:R-:W-:Y:S02]  /*2790*/  CS2R R122, SRZ ;  /* 0x00000000007a7805 */ /* 0x000fe4000001ff00 */
[----:B------:R-:W-:Y:S02]  /*27a0*/  CS2R R120, SRZ ;  /* 0x0000000000787805 */ /* 0x000fe4000001ff00 */
        /* <DEDUP_REMOVED lines=26> */
[----:B------:R-:W-:Y:S01]  /*2950*/  CS2R R14, SRZ ;  /* 0x00000000000e7805 */ /* 0x000fe2000001ff00 */
[----:B------:R3:W4:Y:S01]  /*2960*/  LDSM.16.M88.4 R132, [R180+0x14000] ;  /* 0x01400000b484783b */ /* 0x0007220000000200 */
[----:B------:R-:W-:-:S02]  /*2970*/  CS2R R12, SRZ ;  /* 0x00000000000c7805 */ /* 0x000fc4000001ff00 */
[----:B------:R-:W-:Y:S01]  /*2980*/  SHF.L.U64.HI R246, R11, 0x2, R246 ;  /* 0x000000020bf67819 */ /* 0x000fe200000102f6 */
[----:B------:R-:W-:Y:S01]  /*2990*/  UISETP.GE.AND UP0, UPT, UR13, UR5, UPT ;  /* 0x000000050d00728c */ /* 0x000fe2000bf06270 */
[----:B------:R3:W1:Y:S01]  /*29a0*/  LDSM.16.M88.4 R148, [R180+0x15000] ;  /* 0x01500000b494783b */ /* 0x0006620000000200 */
[----:B------:R-:W-:Y:S01]  /*29b0*/  ULDC UR16, c[0x0][0x2dc] ;  /* 0x0000b70000107ab9 */ /* 0x000fe20000000800 */
[----:B------:R-:W-:Y:S02]  /*29c0*/  ULDC UR15, c[0x0][0x2ec] ;  /* 0x0000bb00000f7ab9 */ /* 0x000fe40000000800 */
        /* <DEDUP_REMOVED lines=14> */
.L_x_159:
[----:B------:R-:W0:Y:S01]  /*2ab0*/  LDGDEPBAR ;  /* 0x00000000000079af */ /* 0x000e220000000000 */
[----:B------:R-:W-:Y:S01]  /*2ac0*/  LEA R0, R234, UR4, 0x1 ;  /* 0x00000004ea007c11 */ /* 0x000fe2000f8e08ff */
[----:B------:R-:W-:Y:S01]  /*2ad0*/  UISETP.GE.AND UP3, UPT, UR8, 0x1, UPT ;  /* 0x000000010800788c */ /* 0x000fe2000bf66270 */
[----:B------:R-:W-:Y:S01]  /*2ae0*/  PLOP3.LUT P0, PT, PT, PT, UP0, 0x80, 0x0 ;  /* 0x000000000000781c */ /* 0x000fe20003f0f008 */
[----:B------:R-:W4:Y:S01]  /*2af0*/  LDL R68, [R1] ;  /* 0x0000000001447983 */ /* 0x000f220000100800 */
[C---:B-----5:R-:W-:Y:S01]  /*2b00*/  FSETP.NEU.FTZ.AND P1, PT, R244.reuse, -INF , PT ;  /* 0xff800000f400780b */ /* 0x060fe20003f3d000 */
[----:B------:R-:W-:Y:S04]  /*2b10*/  DEPBAR.LE SB0, 0x0 ;  /* 0x000080000000791a */ /* 0x000fe80000000000 */
[----:B------:R-:W-:Y:S06]  /*2b20*/  BAR.SYNC.DEFER_BLOCKING 0x0 ;  /* 0x0000000000007b1d */ /* 0x000fec0000010000 */
[----:B---3--:R-:W-:Y:S04]  /*2b30*/  LDSM.16.M88.4 R8, [R2] ;  /* 0x000000000208783b */ /* 0x008fe80000000200 */
[----:B------:R-:W2:Y:S04]  /*2b40*/  LDSM.16.M88.4 R44, [R0+0x10000] ;  /* 0x01000000002c783b */ /* 0x000ea80000000200 */
[----:B------:R-:W-:Y:S04]  /*2b50*/  LDSM.16.M88.4 R48, [R224] ;  /* 0x00000000e030783b */ /* 0x000fe80000000200 */
[----:B------:R-:W3:Y:S04]  /*2b60*/  LDSM.16.M88.4 R52, [R229+-0x4000] ;  /* 0xffc00000e534783b */ /* 0x000ee80000000200 */
[----:B------:R-:W-:Y:S04]  /*2b70*/  LDSM.16.M88.4 R56, [R228] ;  /* 0x00000000e438783b */ /* 0x000fe80000000200 */
[----:B-1----:R-:W1:Y:S04]  /*2b80*/  LDSM.16.M88.4 R60, [R230+-0x4000] ;  /* 0xffc00000e63c783b */ /* 0x002e680000000200 */
[----:B------:R-:W-:Y:S01]  /*2b90*/  LDSM.16.M88.4 R64, [R231+-0x4000] ;  /* 0xffc00000e740783b */ /* 0x000fe20000000200 */
[C---:B--2---:R-:W-:Y:S06]  /*2ba0*/  HMMA.16816.F32 R4, R8.reuse, R44, RZ ;  /* 0x0000002c0804723c */ /* 0x044fec00000018ff */
[----:B------:R-:W-:Y:S01]  /*2bb0*/  HMMA.16816.F32 R8, R8, R46, RZ ;  /* 0x0000002e0808723c */ /* 0x000fe200000018ff */
[----:B------:R-:W2:Y:S11]  /*2bc0*/  LDSM.16.M88.4 R44, [R227] ;  /* 0x00000000e32c783b */ /* 0x000eb60000000200 */
[----:B------:R-:W-:Y:S06]  /*2bd0*/  @!UPT UIADD3 URZ, URZ, URZ, URZ ;  /* 0x0000003f3f3ff290 */ /* 0x000fec000fffe03f */
[C---:B---3--:R-:W-:Y:S06]  /*2be0*/  HMMA.16816.F32 R4, R48.reuse, R52, R4 ;  /* 0x000000343004723c */ /* 0x048fec0000001804 */
[----:B------:R-:W-:Y:S01]  /*2bf0*/  HMMA.16816.F32 R8, R48, R54, R8 ;  /* 0x000000363008723c */ /* 0x000fe20000001808 */
[----:B------:R-:W-:Y:S04]  /*2c00*/  LDSM.16.M88.4 R48, [R2+0x2000] ;  /* 0x002000000230783b */ /* 0x000fe80000000200 */
[----:B------:R-:W3:Y:S11]  /*2c10*/  LDSM.16.M88.4 R52, [R0+0x11000] ;  /* 0x011000000034783b */ /* 0x000ef60000000200 */
        /* <DEDUP_REMOVED lines=57> */
[----:B------:R-:W-:Y:S07]  /*2fb0*/  HMMA.16816.F32 R8, R48, R54, R8 ;  /* 0x000000363008723c */ /* 0x000fee0000001808 */
[----:B------:R-:W-:Y:S04]  /*2fc0*/  IMAD.U32 R49, RZ, RZ, UR20 ;  /* 0x00000014ff317e24 */ /* 0x000fe8000f8e00ff */
[----:B------:R-:W-:Y:S01]  /*2fd0*/  FMUL.FTZ R48, R244, 1.4426950216293334961 ;  /* 0x3fb8aa3bf4307820 */ /* 0x000fe20000410000 */
[----:B----4-:R-:W-:Y:S04]  /*2fe0*/  @P0 IMAD R49, R49, 0x20, R68 ;  /* 0x0000002031310824 */ /* 0x010fe800078e0244 */
[----:B------:R-:W-:Y:S02]  /*2ff0*/  FSEL R48, R48, RZ, P1 ;  /* 0x000000ff30307208 */ /* 0x000fe40000800000 */
[----:B------:R-:W-:Y:S02]  /*3000*/  FSETP.NEU.FTZ.AND P1, PT, R245, -INF , PT ;  /* 0xff800000f500780b */ /* 0x000fe40003f3d000 */
[C---:B------:R-:W-:Y:S01]  /*3010*/  @P0 ISETP.GE.AND P2, PT, R49.reuse, UR5, PT ;  /* 0x0000000531000c0c */ /* 0x040fe2000bf46270 */
[C---:B-1----:R-:W-:Y:S05]  /*3020*/  HMMA.16816.F32 R4, R56.reuse, R60, R4 ;  /* 0x0000003c3804723c */ /* 0x042fea0000001804 */
[----:B------:R-:W-:Y:S01]  /*3030*/  @P0 IADD3 R0, R49, 0x1, RZ ;  /* 0x0000000131000810 */ /* 0x000fe20007ffe0ff */
[----:B------:R-:W-:Y:S03]  /*3040*/  HMMA.16816.F32 R8, R56, R62, R8 ;  /* 0x0000003e3808723c */ /* 0x000fe60000001808 */
[----:B------:R-:W-:Y:S02]  /*3050*/  @P0 ISETP.GE.AND P3, PT, R0, UR5, PT ;  /* 0x0000000500000c0c */ /* 0x000fe4000bf66270 */
[----:B------:R-:W-:Y:S06]  /*3060*/  FMUL.FTZ R0, R245, 1.4426950216293334961 ;  /* 0x3fb8aa3bf5007820 */ /* 0x000fec0000410000 */
[----:B------:R-:W-:Y:S07]  /*3070*/  FSEL R0, R0, RZ, P1 ;  /* 0x000000ff00007208 */ /* 0x000fee0000800000 */
[C---:B--2---:R-:W-:Y:S06]  /*3080*/  HMMA.16816.F32 R4, R44.reuse, R64, R4 ;  /* 0x000000402c04723c */ /* 0x044fec0000001804 */
[----:B------:R-:W-:Y:S11]  /*3090*/  HMMA.16816.F32 R8, R44, R66, R8 ;  /* 0x000000422c08723c */ /* 0x000ff60000001808 */
[----:B------:R-:W-:Y:S07]  /*30a0*/  @!UPT UIADD3 URZ, URZ, URZ, URZ ;  /* 0x0000003f3f3ff290 */ /* 0x000fee000fffe03f */
[----:B------:R-:W-:Y:S02]  /*30b0*/  @P0 FSEL R4, R4, -INF , !P2 ;  /* 0xff80000004040808 */ /* 0x000fe40005000000 */
[----:B------:R-:W-:Y:S02]  /*30c0*/  @P0 FSEL R5, R5, -INF , !P3 ;  /* 0xff80000005050808 */ /* 0x000fe40005800000 */
[----:B------:R-:W-:Y:S01]  /*30d0*/  @P0 FSEL R6, R6, -INF , !P2 ;  /* 0xff80000006060808 */ /* 0x000fe20005000000 */
[--C-:B------:R-:W-:Y:S01]  /*30e0*/  FFMA.FTZ R4, R4, UR15, -R48.reuse ;  /* 0x0000000f04047c23 */ /* 0x100fe20008010830 */
[----:B------:R-:W-:Y:S01]  /*30f0*/  @P0 FSEL R7, R7, -INF , !P3 ;  /* 0xff80000007070808 */ /* 0x000fe20005800000 */
[----:B------:R-:W-:Y:S01]  /*3100*/  FFMA.FTZ R5, R5, UR15, -R48 ;  /* 0x0000000f05057c23 */ /* 0x000fe20008010830 */
[----:B------:R-:W-:Y:S01]  /*3110*/  PLOP3.LUT P3, PT, PT, PT, UP3, 0x80, 0x0 ;  /* 0x000000000000781c */ /* 0x000fe20003f6f038 */
[----:B------:R1:W-:Y:S01]  /*3120*/  MUFU.EX2 R60, R4 ;  /* 0x00000004003c7308 */ /* 0x0003e20000000800 */
[--C-:B------:R-:W-:Y:S01]  /*3130*/  FFMA.FTZ R6, R6, UR15, -R0.reuse ;  /* 0x0000000f06067c23 */ /* 0x100fe20008010800 */
[----:B------:R-:W-:Y:S08]  /*3140*/  FFMA.FTZ R7, R7, UR15, -R0 ;  /* 0x0000000f07077c23 */ /* 0x000ff00008010800 */
[----:B------:R-:W2:Y:S10]  /*3150*/  MUFU.EX2 R59, R5 ;  /* 0x00000005003b7308 */ /* 0x000eb40000000800 */
[----:B------:R2:W-:Y:S01]  /*3160*/  MUFU.EX2 R61, R6 ;  /* 0x00000006003d7308 */ /* 0x0005e20000000800 */
[C---:B-1----:R-:W-:Y:S01]  /*3170*/  @P0 VIADD R4, R49.reuse, 0x8 ;  /* 0x0000000831040836 */ /* 0x042fe20000000000 */
[----:B------:R-:W-:Y:S04]  /*3180*/  @P0 IADD3 R49, R49, 0x9, RZ ;  /* 0x0000000931310810 */ /* 0x000fe80007ffe0ff */
[----:B------:R-:W-:Y:S02]  /*3190*/  @P0 ISETP.GE.AND P1, PT, R4, UR5, PT ;  /* 0x0000000504000c0c */ /* 0x000fe4000bf26270 */
[----:B------:R-:W-:Y:S02]  /*31a0*/  @P0 ISETP.GE.AND P2, PT, R49, UR5, PT ;  /* 0x0000000531000c0c */ /* 0x000fe4000bf46270 */
[----:B------:R-:W1:Y:S01]  /*31b0*/  MUFU.EX2 R58, R7 ;  /* 0x00000007003a7308 */ /* 0x000e620000000800 */
[----:B------:R-:W-:Y:S02]  /*31c0*/  @P0 FSEL R8, R8, -INF , !P1 ;  /* 0xff80000008080808 */ /* 0x000fe40004800000 */
[----:B------:R-:W-:Y:S02]  /*31d0*/  @P0 FSEL R9, R9, -INF , !P2 ;  /* 0xff80000009090808 */ /* 0x000fe40005000000 */
[----:B------:R-:W-:Y:S01]  /*31e0*/  @P0 FSEL R10, R10, -INF , !P1 ;  /* 0xff8000000a0a0808 */ /* 0x000fe20004800000 */
[--C-:B------:R-:W-:Y:S01]  /*31f0*/  FFMA.FTZ R8, R8, UR15, -R48.reuse ;  /* 0x0000000f08087c23 */ /* 0x100fe20008010830 */
[----:B------:R-:W-:Y:S01]  /*3200*/  @P0 FSEL R11, R11, -INF , !P2 ;  /* 0xff8000000b0b0808 */ /* 0x000fe20005000000 */
[----:B------:R-:W-:Y:S01]  /*3210*/  FFMA.FTZ R48, R9, UR15, -R48 ;  /* 0x0000000f09307c23 */ /* 0x000fe20008010830 */
[----:B--2---:R-:W-:Y:S01]  /*3220*/  F2FP.F16.F32.PACK_AB R6, R59, R60 ;  /* 0x0000003c3b06723e */ /* 0x004fe200000000ff */
[--C-:B------:R-:W-:Y:S01]  /*3230*/  FFMA.FTZ R10, R10, UR15, -R0.reuse ;  /* 0x0000000f0a0a7c23 */ /* 0x100fe20008010800 */
[----:B------:R-:W-:Y:S01]  /*3240*/  MUFU.EX2 R54, R8 ;  /* 0x0000000800367308 */ /* 0x000fe20000000800 */
[----:B------:R-:W-:Y:S01]  /*3250*/  FFMA.FTZ R0, R11, UR15, -R0 ;  /* 0x0000000f0b007c23 */ /* 0x000fe20008010800 */
[----:B------:R-:W-:Y:S01]  /*3260*/  IADD3 R52, P0, R247, UR12, RZ ;  /* 0x0000000cf7347c10 */ /* 0x000fe2000ff1e0ff */
[----:B------:R-:W-:Y:S01]  /*3270*/  STS [R248+0x15000], R6 ;  /* 0x01500006f8007388 */ /* 0x000fe20000000800 */
[----:B-1----:R-:W-:Y:S06]  /*3280*/  F2FP.F16.F32.PACK_AB R5, R58, R61 ;  /* 0x0000003d3a05723e */ /* 0x002fec00000000ff */
[----:B------:R-:W1:Y:S01]  /*3290*/  MUFU.EX2 R57, R48 ;  /* 0x0000003000397308 */ /* 0x000e620000000800 */
[----:B------:R-:W-:Y:S01]  /*32a0*/  IADD3.X R53, R246, UR11, RZ, P0, !PT ;  /* 0x0000000bf6357c10 */ /* 0x000fe200087fe4ff */
[----:B------:R-:W-:Y:S08]  /*32b0*/  STS [R251+0x15000], R5 ;  /* 0x01500005fb007388 */ /* 0x000ff00000000800 */
        /* <DEDUP_REMOVED lines=150> */
[----:B------:R-:W1:Y:S08]  /*3c20*/  LDC R5, c[0x0][0x420] ;  /* 0x00010800ff057b82 */ /* 0x000e700000000800 */
[----:B------:R-:W2:Y:S01]  /*3c30*/  LDC R6, c[0x0][0x424] ;  /* 0x00010900ff067b82 */ /* 0x000ea20000000800 */
[C---:B-1----:R-:W-:Y:S05]  /*3c40*/  IMAD.U32 R0, R5.reuse, -0x40, RZ ;  /* 0xffffffc005007824 */ /* 0x042fea00078e00ff */
[C---:B------:R-:W-:Y:S04]  /*3c50*/  LEA R4, P0, R0.reuse, R240, 0x1 ;  /* 0x000000f000047211 */ /* 0x040fe800078008ff */
[----:B------:R-:W-:Y:S01]  /*3c60*/  LEA.HI.X.SX32 R0, R0, R241, 0x1, P0 ;  /* 0x000000f100007211 */ /* 0x000fe200000f0eff */
[----:B------:R-:W-:Y:S04]  /*3c70*/  IMAD.MOV.U32 R240, RZ, RZ, R4 ;  /* 0x000000fffff07224 */ /* 0x000fe800078e0004 */
[----:B------:R-:W-:Y:S01]  /*3c80*/  IMAD.MOV.U32 R241, RZ, RZ, R0 ;  /* 0x000000fffff17224 */ /* 0x000fe200078e0000 */
[C---:B------:R-:W-:Y:S04]  /*3c90*/  LEA R4, P0, R5.reuse, R240, 0x6 ;  /* 0x000000f005047211 */ /* 0x040fe800078030ff */
[----:B------:R-:W-:Y:S01]  /*3ca0*/  @!PT LDS RZ, [RZ] ;  /* 0x00000000fffff984 */ /* 0x000fe20000000800 */
[----:B------:R-:W-:Y:S01]  /*3cb0*/  @!PT LDS RZ, [RZ] ;  /* 0x00000000fffff984 */ /* 0x000fe20000000800 */
[----:B------:R-:W-:Y:S01]  /*3cc0*/  @!PT LDS RZ, [RZ] ;  /* 0x00000000fffff984 */ /* 0x000fe20000000800 */
[----:B------:R1:W-:Y:S01]  /*3cd0*/  LDGSTS.E.BYPASS.LTC128B.128 [R237+0x8000], desc[UR6][R240.64] ;  /* 0x08000000f0ed7fae */ /* 0x0003e2000b901d46 */
[----:B--2---:R-:W-:Y:S03]  /*3ce0*/  LEA.HI.X R5, R5, R241, R6, 0x6, P0 ;  /* 0x000000f105057211 */ /* 0x004fe600000f3406 */
[----:B------:R1:W-:Y:S04]  /*3cf0*/  LDGSTS.E.BYPASS.LTC128B.128 [R237+0xa000], desc[UR6][R240.64+0x80] ;  /* 0x0a000080f0ed7fae */ /* 0x0003e8000b901d46 */
[----:B------:R1:W-:Y:S04]  /*3d00*/  LDGSTS.E.BYPASS.LTC128B.128 [R237+0xc000], desc[UR6][R240.64+0x100] ;  /* 0x0c000100f0ed7fae */ /* 0x0003e8000b901d46 */
[----:B------:R1:W-:Y:S04]  /*3d10*/  LDGSTS.E.BYPASS.LTC128B.128 [R237+0xe000], desc[UR6][R240.64+0x180] ;  /* 0x0e000180f0ed7fae */ /* 0x0003e8000b901d46 */
[----:B------:R1:W-:Y:S04]  /*3d20*/  LDGSTS.E.BYPASS.LTC128B.128 [R237+0x9000], desc[UR6][R4.64] ;  /* 0x0900000004ed7fae */ /* 0x0003e8000b901d46 */
[----:B------:R1:W-:Y:S04]  /*3d30*/  LDGSTS.E.BYPASS.LTC128B.128 [R237+0xb000], desc[UR6][R4.64+0x80] ;  /* 0x0b00008004ed7fae */ /* 0x0003e8000b901d46 */
[----:B------:R1:W-:Y:S04]  /*3d40*/  LDGSTS.E.BYPASS.LTC128B.128 [R237+0xd000], desc[UR6][R4.64+0x100] ;  /* 0x0d00010004ed7fae */ /* 0x0003e8000b901d46 */
[----:B------:R1:W-:Y:S04]  /*3d50*/  LDGSTS.E.BYPASS.LTC128B.128 [R237+0xf000], desc[UR6][R4.64+0x180] ;  /* 0x0f00018004ed7fae */ /* 0x0003e8000b901d46 */
[----:B------:R-:W0:Y:S02]  /*3d60*/  LDGDEPBAR ;  /* 0x00000000000079af */ /* 0x000e240000000000 */
.L_x_157:
        /* <DEDUP_REMOVED lines=31> */
[-C--:B------:R-:W-:Y:S01]  /*3f60*/  HMMA.16816.F32 R92, R92, R198.reuse, RZ ;  /* 0x000000c65c5c723c */ /* 0x080fe200000018ff */
[----:B------:R-:W-:Y:S04]  /*3f70*/  IMAD R197, R0, UR16, RZ ;  /* 0x0000001000c57c24 */ /* 0x000fe8000f8e02ff */
[C---:B------:R-:W-:Y:S01]  /*3f80*/  IMAD.U32 R0, R197.reuse, -0x40, RZ ;  /* 0xffffffc0c5007824 */ /* 0x040fe200078e00ff */
[----:B------:R-:W-:Y:S02]  /*3f90*/  HMMA.16816.F32 R96, R96, R198, RZ ;  /* 0x000000c66060723c */ /* 0x000fe400000018ff */
[C---:B------:R-:W-:Y:S03]  /*3fa0*/  IMAD.SHL.U32 R196, R197.reuse, 0x10, RZ ;  /* 0x00000010c5c47824 */ /* 0x040fe600078e00ff */
[C---:B------:R-:W-:Y:S01]  /*3fb0*/  LEA R238, P0, R0.reuse, R238, 0x2 ;  /* 0x000000ee00ee7211 */ /* 0x040fe200078010ff */
[-C--:B------:R-:W-:Y:S05]  /*3fc0*/  HMMA.16816.F32 R4, R200, R204.reuse, R4 ;  /* 0x000000ccc804723c */ /* 0x080fea0000001804 */
[----:B------:R-:W-:Y:S01]  /*3fd0*/  LEA.HI.X.SX32 R239, R0, R239, 0x2, P0 ;  /* 0x000000ef00ef7211 */ /* 0x000fe200000f16ff */
[C---:B------:R-:W-:Y:S05]  /*3fe0*/  HMMA.16816.F32 R8, R208.reuse, R204, R8 ;  /* 0x000000ccd008723c */ /* 0x040fea0000001808 */
[----:B------:R-:W-:Y:S01]  /*3ff0*/  IMAD.SHL.U32 R0, R197, 0x8, RZ ;  /* 0x00000008c5007824 */ /* 0x000fe200078e00ff */
        /* <DEDUP_REMOVED lines=8> */
[CC--:B------:R-:W-:Y:S01]  /*4080*/  LEA R198, P1, R0.reuse, R238.reuse, 0x2 ;  /* 0x000000ee00c67211 */ /* 0x0c0fe200078210ff */
[C---:B------:R-:W-:Y:S02]  /*4090*/  HMMA.16816.F32 R56, R208.reuse, R212, R56 ;  /* 0x000000d4d038723c */ /* 0x040fe40000001838 */
[----:B------:R2:W5:Y:S03]  /*40a0*/  @P3 LDG.E R245, desc[UR6][R204.64+-0xe0] ;  /* 0xffff2006ccf53981 */ /* 0x000566000c1e1900 */
[-C--:B------:R-:W-:Y:S01]  /*40b0*/  LEA.HI.X.SX32 R199, R0, R239.reuse, 0x2, P1 ;  /* 0x000000ef00c77211 */ /* 0x080fe200008f16ff */
[----:B------:R-:W-:Y:S01]  /*40c0*/  REDG.E.ADD.F32.FTZ.RN.STRONG.GPU desc[UR6][R238.64], R4 ;  /* 0x00000004ee0079a6 */ /* 0x000fe2000c10f386 */
[-C--:B------:R-:W-:Y:S03]  /*40d0*/  HMMA.16816.F32 R60, R208, R214.reuse, R60 ;  /* 0x000000d6d03c723c */ /* 0x080fe6000000183c */
[----:B------:R-:W-:Y:S01]  /*40e0*/  REDG.E.ADD.F32.FTZ.RN.STRONG.GPU desc[UR6][R198.64], R5 ;  /* 0x00000005c60079a6 */ /* 0x000fe2000c10f386 */
[----:B------:R-:W-:Y:S02]  /*40f0*/  IMAD.SHL.U32 R207, R197, 0x20, RZ ;  /* 0x00000020c5cf7824 */ /* 0x000fe400078e00ff */
[C---:B------:R-:W-:Y:S06]  /*4100*/  HMMA.16816.F32 R64, R200.reuse, R214, R64 ;  /* 0x000000d6c840723c */ /* 0x040fec0000001840 */
[-C--:B------:R-:W-:Y:S06]  /*4110*/  HMMA.16816.F32 R68, R200, R216.reuse, R68 ;  /* 0x000000d8c844723c */ /* 0x080fec0000001844 */
[C---:B------:R-:W-:Y:S05]  /*4120*/  HMMA.16816.F32 R72, R208.reuse, R216, R72 ;  /* 0x000000d8d048723c */ /* 0x040fea0000001848 */
[CC--:B--2---:R-:W-:Y:S01]  /*4130*/  LEA R204, P0, R196.reuse, R238.reuse, 0x2 ;  /* 0x000000eec4cc7211 */ /* 0x0c4fe200078010ff */
[-C--:B------:R-:W-:Y:S05]  /*4140*/  HMMA.16816.F32 R76, R208, R218.reuse, R76 ;  /* 0x000000dad04c723c */ /* 0x080fea000000184c */
[-C--:B------:R-:W-:Y:S01]  /*4150*/  LEA.HI.X.SX32 R205, R196, R239.reuse, 0x2, P0 ;  /* 0x000000efc4cd7211 */ /* 0x080fe200000f16ff */
[C---:B------:R-:W-:Y:S04]  /*4160*/  HMMA.16816.F32 R80, R200.reuse, R218, R80 ;  /* 0x000000dac850723c */ /* 0x040fe80000001850 */
[----:B------:R2:W-:Y:S01]  /*4170*/  REDG.E.ADD.F32.FTZ.RN.STRONG.GPU desc[UR6][R204.64], R6 ;  /* 0x00000006cc0079a6 */ /* 0x0005e2000c10f386 */
[CC--:B------:R-:W-:Y:S01]  /*4180*/  LEA R206, P0, R207.reuse, R238.reuse, 0x2 ;  /* 0x000000eecfce7211 */ /* 0x0c0fe200078010ff */
[-C--:B-1----:R-:W-:Y:S05]  /*4190*/  HMMA.16816.F32 R84, R200, R220.reuse, R84 ;  /* 0x000000dcc854723c */ /* 0x082fea0000001854 */
[-C--:B------:R-:W-:Y:S01]  /*41a0*/  LEA.HI.X.SX32 R207, R207, R239.reuse, 0x2, P0 ;  /* 0x000000efcfcf7211 */ /* 0x080fe200000f16ff */
[C---:B------:R-:W-:Y:S06]  /*41b0*/  HMMA.16816.F32 R88, R208.reuse, R220, R88 ;  /* 0x000000dcd058723c */ /* 0x040fec0000001858 */
[-C--:B------:R-:W-:Y:S06]  /*41c0*/  HMMA.16816.F32 R92, R208, R222.reuse, R92 ;  /* 0x000000ded05c723c */ /* 0x080fec000000185c */
[----:B------:R-:W-:Y:S05]  /*41d0*/  HMMA.16816.F32 R96, R200, R222, R96 ;  /* 0x000000dec860723c */ /* 0x000fea0000001860 */
[C---:B------:R-:W-:Y:S02]  /*41e0*/  IMAD R208, R197.reuse, 0x18, RZ ;  /* 0x00000018c5d07824 */ /* 0x040fe400078e02ff */
[----:B--2---:R-:W-:Y:S04]  /*41f0*/  IMAD R205, R197, 0x28, RZ ;  /* 0x00000028c5cd7824 */ /* 0x004fe800078e02ff */
[CC--:B------:R-:W-:Y:S02]  /*4200*/  LEA R4, P1, R208.reuse, R238.reuse, 0x2 ;  /* 0x000000eed0047211 */ /* 0x0c0fe400078210ff */
[-C--:B------:R-:W-:Y:S02]  /*4210*/  LEA R204, P2, R205, R238.reuse, 0x2 ;  /* 0x000000eecdcc7211 */ /* 0x080fe400078410ff */
[-C--:B------:R-:W-:Y:S01]  /*4220*/  LEA.HI.X.SX32 R5, R208, R239.reuse, 0x2, P1 ;  /* 0x000000efd0057211 */ /* 0x080fe200008f16ff */
[----:B------:R-:W-:Y:S01]  /*4230*/  IMAD R208, R197, 0x30, RZ ;  /* 0x00000030c5d07824 */ /* 0x000fe200078e02ff */
[-C--:B------:R-:W-:Y:S01]  /*4240*/  LEA.HI.X.SX32 R205, R205, R239.reuse, 0x2, P2 ;  /* 0x000000efcdcd7211 */ /* 0x080fe200010f16ff */
[----:B------:R-:W-:Y:S02]  /*4250*/  IMAD R197, R197, 0x38, RZ ;  /* 0x00000038c5c57824 */ /* 0x000fe400078e02ff */
[----:B------:R1:W-:Y:S01]  /*4260*/  REDG.E.ADD.F32.FTZ.RN.STRONG.GPU desc[UR6][R4.64], R7 ;  /* 0x00000007040079a6 */ /* 0x0003e2000c10f386 */
[CC--:B------:R-:W-:Y:S03]  /*4270*/  LEA R6, P1, R208.reuse, R238.reuse, 0x2 ;  /* 0x000000eed0067211 */ /* 0x0c0fe600078210ff */
[----:B------:R2:W-:Y:S04]  /*4280*/  REDG.E.ADD.F32.FTZ.RN.STRONG.GPU desc[UR6][R206.64], R8 ;  /* 0x00000008ce0079a6 */ /* 0x0005e8000c10f386 */
[----:B------:R3:W-:Y:S01]  /*4290*/  REDG.E.ADD.F32.FTZ.RN.STRONG.GPU desc[UR6][R204.64], R9 ;  /* 0x00000009cc0079a6 */ /* 0x0007e2000c10f386 */
[-C--:B-1----:R-:W-:Y:S02]  /*42a0*/  LEA.HI.X.SX32 R7, R208, R239.reuse, 0x2, P1 ;  /* 0x000000efd0077211 */ /* 0x082fe400008f16ff */
[CC--:B------:R-:W-:Y:S01]  /*42b0*/  LEA R4, P0, R197.reuse, R238.reuse, 0x2 ;  /* 0x000000eec5047211 */ /* 0x0c0fe200078010ff */
[----:B--2---:R-:W-:Y:S02]  /*42c0*/  VIADD R206, R196, 0x20 ;  /* 0x00000020c4ce7836 */ /* 0x004fe40000000000 */
[----:B------:R1:W-:Y:S01]  /*42d0*/  REDG.E.ADD.F32.FTZ.RN.STRONG.GPU desc[UR6][R6.64], R10 ;  /* 0x0000000a060079a6 */ /* 0x0003e2000c10f386 */
[-C--:B------:R-:W-:Y:S02]  /*42e0*/  LEA.HI.X.SX32 R5, R197, R239.reuse, 0x2, P0 ;  /* 0x000000efc5057211 */ /* 0x080fe400000f16ff */
[CC--:B------:R-:W-:Y:S03]  /*42f0*/  LEA R8, P0, R206.reuse, R238.reuse, 0x2 ;  /* 0x000000eece087211 */ /* 0x0c0fe600078010ff */
[----:B------:R2:W-:Y:S01]  /*4300*/  REDG.E.ADD.F32.FTZ.RN.STRONG.GPU desc[UR6][R4.64], R11 ;  /* 0x0000000b040079a6 */ /* 0x0005e2000c10f386 */
[-C--:B---3--:R-:W-:Y:S03]  /*4310*/  LEA.HI.X.SX32 R9, R206, R239.reuse, 0x2, P0 ;  /* 0x000000efce097211 */ /* 0x088fe600000f16ff */
[----:B------:R3:W-:Y:S04]  /*4320*/  REDG.E.ADD.F32.FTZ.RN.STRONG.GPU desc[UR6][R238.64+0x80], R48 ;  /* 0x00008030ee0079a6 */ /* 0x0007e8000c10f386 */
[----:B------:R4:W-:Y:S04]  /*4330*/  REDG.E.ADD.F32.FTZ.RN.STRONG.GPU desc[UR6][R198.64+0x80], R49 ;  /* 0x00008031c60079a6 */ /* 0x0009e8000c10f386 */
[----:B------:R4:W-:Y:S01]  /*4340*/  REDG.E.ADD.F32.FTZ.RN.STRONG.GPU desc[UR6][R8.64], R50 ;  /* 0x00000032080079a6 */ /* 0x0009e2000c10f386 */
[C---:B-1----:R-:W-:Y:S05]  /*4350*/  IMAD.IADD R7, R0.reuse, 0x1, R206 ;  /* 0x0000000100077824 */ /* 0x042fea00078e02ce */
[CC--:B------:R-:W-:Y:S01]  /*4360*/  LEA R6, P1, R7.reuse, R238.reuse, 0x2 ;  /* 0x000000ee07067211 */ /* 0x0c0fe200078210ff */
[C---:B--2---:R-:W-:Y:S03]  /*4370*/  IMAD.IADD R4, R0.reuse, 0x1, R7 ;  /* 0x0000000100047824 */ /* 0x044fe600078e0207 */
[-C--:B------:R-:W-:Y:S01]  /*4380*/  LEA.HI.X.SX32 R7, R7, R239.reuse, 0x2, P1 ;  /* 0x000000ef07077211 */ /* 0x080fe200008f16ff */
[----:B------:R-:W-:Y:S01]  /*4390*/  IMAD.IADD R5, R0, 0x1, R4 ;  /* 0x0000000100057824 */ /* 0x000fe200078e0204 */
[CC--:B---3--:R-:W-:Y:S03]  /*43a0*/  LEA R48, P0, R4.reuse, R238.reuse, 0x2 ;  /* 0x000000ee04307211 */ /* 0x0c8fe600078010ff */
        /* <DEDUP_REMOVED lines=155> */
[-C--:B------:R-:W-:Y:S03]  /*4d60*/  LEA.HI.X.SX32 R9, R196, R239.reuse, 0x2, P0 ;  /* 0x000000efc4097211 */ /* 0x080fe600000f16ff */
[----:B------:R-:W-:Y:S01]  /*4d70*/  IMAD.IADD R4, R0, 0x1, R5 ;  /* 0x0000000100047824 */ /* 0x000fe200078e0205 */
[CC--:B------:R-:W-:Y:S02]  /*4d80*/  LEA R44, P0, R6.reuse, R238.reuse, 0x2 ;  /* 0x000000ee062c7211 */ /* 0x0c0fe400078010ff */
[CC--:B------:R-:W-:Y:S01]  /*4d90*/  LEA R10, P2, R5.reuse, R238.reuse, 0x2 ;  /* 0x000000ee050a7211 */ /* 0x0c0fe200078410ff */
[----:B------:R1:W-:Y:S01]  /*4da0*/  REDG.E.ADD.F32.FTZ.RN.STRONG.GPU desc[UR6][R8.64], R98 ;  /* 0x00000062080079a6 */ /* 0x0003e2000c10f386 */
[-C--:B------:R-:W-:Y:S01]  /*4db0*/  LEA.HI.X.SX32 R45, R6, R239.reuse, 0x2, P0 ;  /* 0x000000ef062d7211 */ /* 0x080fe200000f16ff */
[----:B------:R-:W-:Y:S01]  /*4dc0*/  IMAD.IADD R0, R0, 0x1, R4 ;  /* 0x0000000100007824 */ /* 0x000fe200078e0204 */
[-C--:B------:R-:W-:Y:S01]  /*4dd0*/  LEA.HI.X.SX32 R11, R5, R239.reuse, 0x2, P2 ;  /* 0x000000ef050b7211 */ /* 0x080fe200010f16ff */
[----:B------:R-:W-:Y:S03]  /*4de0*/  REDG.E.ADD.F32.FTZ.RN.STRONG.GPU desc[UR6][R46.64], R99 ;  /* 0x000000632e0079a6 */ /* 0x000fe6000c10f386 */
[CC--:B------:R-:W-:Y:S01]  /*4df0*/  LEA R6, P0, R0.reuse, R238.reuse, 0x2 ;  /* 0x000000ee00067211 */ /* 0x0c0fe200078010ff */
[----:B------:R-:W-:Y:S03]  /*4e00*/  REDG.E.ADD.F32.FTZ.RN.STRONG.GPU desc[UR6][R44.64], R92 ;  /* 0x0000005c2c0079a6 */ /* 0x000fe6000c10f386 */
[-C--:B------:R-:W-:Y:S01]  /*4e10*/  LEA.HI.X.SX32 R7, R0, R239.reuse, 0x2, P0 ;  /* 0x000000ef00077211 */ /* 0x080fe200000f16ff */
        /* <DEDUP_REMOVED lines=55> */
[----:B------:R-:W-:Y:S08]  /*5190*/  BAR.SYNC.DEFER_BLOCKING 0x0 ;  /* 0x0000000000007b1d */ /* 0x000ff00000010000 */
        /* <DEDUP_REMOVED lines=11> */
[----:B------:R1:W-:Y:S01]  /*5250*/  LDGSTS.E.BYPASS.LTC128B.128 [R237], desc[UR6][R242.64] ;  /* 0x00000000f2ed7fae */ /* 0x0003e2000b901d46 */
        /* <DEDUP_REMOVED lines=9> */
.L_x_158:
[----:B------:R-:W-:Y:S01]  /*52f0*/  ISETP.LT.AND P0, PT, RZ, UR8, PT ;  /* 0x00000008ff007c0c */ /* 0x000fe2000bf01270 */
[----:B------:R-:W-:Y:S11]  /*5300*/  UIADD3 UR8, UR8, -0x1, URZ ;  /* 0xffffffff08087890 */ /* 0x000ff6000fffe03f */
[----:B------:R-:W-:Y:S01]  /*5310*/  @!UPT UIADD3 URZ, URZ, URZ, URZ ;  /* 0x0000003f3f3ff290 */ /* 0x000fe2000fffe03f */
[----:B------:R-:W-:Y:S05]  /*5320*/  @P0 BRA `(.L_x_159) ;  /* 0xffffffd400e00947 */ /* 0x000fea000383ffff */
[----:B------:R-:W-:Y:S01]  /*5330*/  BAR.SYNC.DEFER_BLOCKING 0x0 ;  /* 0x0000000000007b1d */ /* 0x000fe20000010000 */
[----:B------:R-:W-:Y:S01]  /*5340*/  F2FP.F16.F32.PACK_AB R12, R13, R12 ;  /* 0x0000000c0d0c723e */ /* 0x000fe200000000ff */
[----:B------:R-:W-:Y:S01]  /*5350*/  UISETP.NE.AND UP0, UPT, UR22, -0x1, UPT ;  /* 0xffffffff1600788c */ /* 0x000fe2000bf05270 */
[----:B------:R-:W-:Y:S02]  /*5360*/  F2FP.F16.F32.PACK_AB R14, R15, R14 ;  /* 0x0000000e0f0e723e */ /* 0x000fe400000000ff */
[----:B------:R-:W-:Y:S01]  /*5370*/  F2FP.F16.F32.PACK_AB R16, R17, R16 ;  /* 0x000000101110723e */ /* 0x000fe200000000ff */
[----:B------:R-:W-:Y:S01]  /*5380*/  ULDC UR8, c[0x0][0x390] ;  /* 0x0000e40000087ab9 */ /* 0x000fe20000000800 */
        /* <DEDUP_REMOVED lines=17> */
[----:B------:R2:W-:Y:S01]  /*54a0*/  STS [R252+0x4000], R12 ;  /* 0x0040000cfc007388 */ /* 0x0005e20000000800 */
        /* <DEDUP_REMOVED lines=9> */
[----:B-1----:R-:W-:Y:S01]  /*5540*/  FMUL.FTZ R5, R131, UR8 ;  /* 0x0000000883057c20 */ /* 0x002fe20008410000 */
[----:B------:R-:W-:Y:S01]  /*5550*/  FMUL.FTZ R124, R124, UR8 ;  /* 0x000000087c7c7c20 */ /* 0x000fe20008410000 */
[----:B------:R1:W-:Y:S01]  /*5560*/  STS [R252+0x4c00], R18 ;  /* 0x004c0012fc007388 */ /* 0x0003e20000000800 */
[----:B------:R-:W-:Y:S01]  /*5570*/  FMUL.FTZ R4, R125, UR8 ;  /* 0x000000087d047c20 */ /* 0x000fe20008410000 */
[----:B------:R-:W-:Y:S01]  /*5580*/  FMUL.FTZ R126, R126, UR8 ;  /* 0x000000087e7e7c20 */ /* 0x000fe20008410000 */
[----:B------:R-:W-:Y:S01]  /*5590*/  FMUL.FTZ R0, R127, UR8 ;  /* 0x000000087f007c20 */ /* 0x000fe20008410000 */
[----:B------:R-:W-:Y:S01]  /*55a0*/  F2FP.F16.F32.PACK_AB R24, R25, R24 ;  /* 0x000000181918723e */ /* 0x000fe200000000ff */
[----:B------:R-:W-:Y:S01]  /*55b0*/  @UP0 UIADD3 UR10, UR17, UR22, URZ ;  /* 0x00000016110a0290 */ /* 0x000fe2000fffe03f */
[----:B------:R-:W-:Y:S01]  /*55c0*/  F2FP.F16.F32.PACK_AB R26, R27, R26 ;  /* 0x0000001a1b1a723e */ /* 0x000fe200000000ff */
[----:B------:R-:W-:Y:S01]  /*55d0*/  @UP0 UIADD3 UR12, UR17, UR22, URZ ;  /* 0x00000016110c0290 */ /* 0x000fe2000fffe03f */
[----:B------:R-:W-:Y:S01]  /*55e0*/  F2FP.F16.F32.PACK_AB R20, R21, R20 ;  /* 0x000000141514723e */ /* 0x000fe200000000ff */
[----:B------:R1:W-:Y:S01]  /*55f0*/  STS [R252+0x5000], R24 ;  /* 0x00500018fc007388 */ /* 0x0003e20000000800 */
[----:B------:R-:W-:Y:S01]  /*5600*/  F2FP.F16.F32.PACK_AB R22, R23, R22 ;  /* 0x000000161716723e */ /* 0x000fe200000000ff */
[----:B------:R-:W-:Y:S01]  /*5610*/  @UP0 ULDC.64 UR18, c[0x0][0x458] ;  /* 0x0001160000120ab9 */ /* 0x000fe20000000a00 */
[----:B------:R-:W-:Y:S01]  /*5620*/  F2FP.F16.F32.PACK_AB R28, R29, R28 ;  /* 0x0000001c1d1c723e */ /* 0x000fe200000000ff */
[----:B--2---:R-:W-:Y:S01]  /*5630*/  FMUL.FTZ R12, R109, UR8 ;  /* 0x000000086d0c7c20 */ /* 0x004fe20008410000 */
[----:B------:R-:W-:Y:S01]  /*5640*/  F2FP.F16.F32.PACK_AB R30, R31, R30 ;  /* 0x0000001e1f1e723e */ /* 0x000fe200000000ff */
[----:B------:R2:W-:Y:S01]  /*5650*/  STS [R252+0x5400], R26 ;  /* 0x0054001afc007388 */ /* 0x0005e20000000800 */
[----:B------:R-:W-:Y:S01]  /*5660*/  F2FP.F16.F32.PACK_AB R32, R33, R32 ;  /* 0x000000202120723e */ /* 0x000fe200000000ff */
[----:B---3--:R-:W-:Y:S01]  /*5670*/  FMUL.FTZ R14, R113, UR8 ;  /* 0x00000008710e7c20 */ /* 0x008fe20008410000 */
[----:B------:R-:W-:Y:S01]  /*5680*/  F2FP.F16.F32.PACK_AB R34, R35, R34 ;  /* 0x000000222322723e */ /* 0x000fe200000000ff */
[----:B------:R2:W-:Y:S01]  /*5690*/  STS [R252+0x5800], R20 ;  /* 0x00580014fc007388 */ /* 0x0005e20000000800 */
[----:B------:R-:W-:Y:S01]  /*56a0*/  F2FP.F16.F32.PACK_AB R40, R41, R40 ;  /* 0x000000282928723e */ /* 0x000fe200000000ff */
[----:B----4-:R-:W-:Y:S01]  /*56b0*/  FMUL.FTZ R16, R105, UR8 ;  /* 0x0000000869107c20 */ /* 0x010fe20008410000 */
[----:B------:R-:W-:Y:S01]  /*56c0*/  F2FP.F16.F32.PACK_AB R42, R43, R42 ;  /* 0x0000002a2b2a723e */ /* 0x000fe200000000ff */
[----:B------:R2:W-:Y:S01]  /*56d0*/  STS [R252+0x5c00], R22 ;  /* 0x005c0016fc007388 */ /* 0x0005e20000000800 */
[----:B------:R-:W-:Y:S01]  /*56e0*/  F2FP.F16.F32.PACK_AB R36, R37, R36 ;  /* 0x000000242524723e */ /* 0x000fe200000000ff */
[----:B-1----:R-:W-:Y:S01]  /*56f0*/  FMUL.FTZ R18, R101, UR8 ;  /* 0x0000000865127c20 */ /* 0x002fe20008410000 */
[----:B------:R-:W-:Y:S01]  /*5700*/  F2FP.F16.F32.PACK_AB R38, R39, R38 ;  /* 0x000000262726723e */ /* 0x000fe200000000ff */
[----:B------:R2:W-:Y:S01]  /*5710*/  STS [R252+0x6000], R28 ;  /* 0x0060001cfc007388 */ /* 0x0005e20000000800 */
[----:B------:R-:W-:Y:S01]  /*5720*/  F2FP.F16.F32.PACK_AB R17, R17, R102 ;  /* 0x000000661111723e */ /* 0x000fe200000000ff */
[----:B------:R-:W-:Y:S01]  /*5730*/  @UP0 ULDC.64 UR14, c[0x0][0x450] ;  /* 0x00011400000e0ab9 */ /* 0x000fe20000000a00 */
[----:B------:R-:W-:Y:S01]  /*5740*/  F2FP.F16.F32.PACK_AB R18, R18, R100 ;  /* 0x000000641212723e */ /* 0x000fe200000000ff */
[----:B------:R2:W-:Y:S01]  /*5750*/  STS [R252+0x6400], R30 ;  /* 0x0064001efc007388 */ /* 0x0005e20000000800 */
[----:B------:R-:W-:Y:S01]  /*5760*/  F2FP.F16.F32.PACK_AB R16, R16, R104 ;  /* 0x000000681010723e */ /* 0x000fe200000000ff */
[----:B------:R-:W-:Y:S01]  /*5770*/  @UP0 UIMAD.WIDE.U32 UR8, UR10, UR18, URZ ;  /* 0x000000120a0802a5 */ /* 0x000fe2000f8e003f */
[----:B------:R-:W-:Y:S01]  /*5780*/  F2FP.F16.F32.PACK_AB R15, R15, R106 ;  /* 0x0000006a0f0f723e */ /* 0x000fe200000000ff */
[----:B------:R2:W-:Y:S01]  /*5790*/  STS [R252+0x7000], R40 ;  /* 0x00700028fc007388 */ /* 0x0005e20000000800 */
[----:B------:R-:W-:Y:S01]  /*57a0*/  F2FP.F16.F32.PACK_AB R14, R14, R112 ;  /* 0x000000700e0e723e */ /* 0x000fe200000000ff */
[----:B------:R-:W-:Y:S01]  /*57b0*/  @UP0 UIMAD UR13, UR10, UR19, URZ ;  /* 0x000000130a0d02a4 */ /* 0x000fe2000f8e023f */
        /* <DEDUP_REMOVED lines=11> */
[----:B------:R-:W-:Y:S01]  /*5870*/  @UP0 UIADD3 UR22, UR9, UR13, URZ ;  /* 0x0000000d09160290 */ /* 0x000fe2000fffe03f */
[----:B------:R-:W-:Y:S01]  /*5880*/  F2FP.F16.F32.PACK_AB R7, R7, R122 ;  /* 0x0000007a0707723e */ /* 0x000fe200000000ff */
[----:B------:R2:W-:Y:S01]  /*5890*/  STS [R252+0x7800], R36 ;  /* 0x00780024fc007388 */ /* 0x0005e20000000800 */
[----:B------:R-:W-:Y:S01]  /*58a0*/  F2FP.F16.F32.PACK_AB R6, R6, R128 ;  /* 0x000000800606723e */ /* 0x000fe200000000ff */
[----:B------:R-:W-:Y:S01]  /*58b0*/  @UP0 UIADD3 UR21, UR11, UR12, URZ ;  /* 0x0000000c0b150290 */ /* 0x000fe2000fffe03f */
[----:B------:R-:W-:Y:S01]  /*58c0*/  F2FP.F16.F32.PACK_AB R5, R5, R130 ;  /* 0x000000820505723e */ /* 0x000fe200000000ff */
[----:B------:R2:W-:Y:S01]  /*58d0*/  STS [R252+0x7c00], R38 ;  /* 0x007c0026fc007388 */ /* 0x0005e20000000800 */
[----:B------:R-:W-:Y:S01]  /*58e0*/  F2FP.F16.F32.PACK_AB R4, R4, R124 ;  /* 0x0000007c0404723e */ /* 0x000fe200000000ff */
[----:B------:R-:W-:Y:S01]  /*58f0*/  @UP0 UMOV UR16, UR10 ;  /* 0x0000000a00100c82 */ /* 0x000fe20008000000 */
[----:B------:R-:W-:Y:S01]  /*5900*/  F2FP.F16.F32.PACK_AB R0, R0, R126 ;  /* 0x0000007e0000723e */ /* 0x000fe200000000ff */
[----:B------:R2:W-:Y:S01]  /*5910*/  STS [R252], R18 ;  /* 0x00000012fc007388 */ /* 0x0005e20000000800 */
[----:B------:R-:W-:Y:S01]  /*5920*/  PLOP3.LUT P0, PT, PT, PT, UP0, 0x80, 0x0 ;  /* 0x000000000000781c */ /* 0x000fe20003f0f008 */
[----:B------:R-:W-:-:S02]  /*5930*/  @UP0 UMOV UR13, UR8 ;  /* 0x00000008000d0c82 */ /* 0x000fc40008000000 */
        /* <DEDUP_REMOVED lines=29> */
.L_x_160:
        /* <DEDUP_REMOVED lines=14> */
.L_x_161:
[----:B--2---:R-:W1:Y:S01]  /*5bf0*/  S2R R0, SR_TID.X ;  /* 0x0000000000007919 */ /* 0x004e620000002100 */
[----:B------:R-:W-:Y:S01]  /*5c00*/  UIMAD UR5, UR20, -0x20, UR5 ;  /* 0xffffffe0140578a4 */ /* 0x000fe2000f8e0205 */
[----:B------:R-:W2:Y:S01]  /*5c10*/  S2R R4, SR_TID.X ;  /* 0x0000000000047919 */ /* 0x000ea20000002100 */
[----:B------:R-:W-:Y:S01]  /*5c20*/  BAR.SYNC.DEFER_BLOCKING 0x0 ;  /* 0x0000000000007b1d */ /* 0x000fe20000010000 */
[----:B-1----:R-:W-:-:S04]  /*5c30*/  SHF.R.S32.HI R0, RZ, 0x1f, R0 ;  /* 0x0000001fff007819 */ /* 0x002fc80000011400 */
[----:B--2---:R-:W-:-:S04]  /*5c40*/  LEA.HI R0, R0, R4, RZ, 0x3 ;  /* 0x0000000400007211 */ /* 0x004fc800078f18ff */
[----:B------:R-:W-:-:S04]  /*5c50*/  SHF.R.S32.HI R0, RZ, 0x3, R0 ;  /* 0x00000003ff007819 */ /* 0x000fc80000011400 */
[----:B------:R-:W-:-:S13]  /*5c60*/  ISETP.GE.AND P0, PT, R0, UR5, PT ;  /* 0x0000000500007c0c */ /* 0x000fda000bf06270 */
[----:B------:R-:W-:Y:S05]  /*5c70*/  @P0 BRA `(.L_x_162) ;  /* 0x0000000800500947 */ /* 0x000fea0003800000 */
[----:B------:R-:W1:Y:S01]  /*5c80*/  S2R R6, SR_TID.X ;  /* 0x0000000000067919 */ /* 0x000e620000002100 */
[----:B------:R-:W-:Y:S01]  /*5c90*/  USHF.L.U32 UR5, UR20, 0x5, URZ ;  /* 0x0000000514057899 */ /* 0x000fe2000800063f */
[----:B------:R-:W-:Y:S01]  /*5ca0*/  SHF.R.S32.HI R8, RZ, 0x1f, R0 ;  /* 0x0000001fff087819 */ /* 0x000fe20000011400 */
[----:B------:R-:W-:Y:S01]  /*5cb0*/  USHF.R.S32.HI UR11, URZ, 0x1f, UR52 ;  /* 0x0000001f3f0b7899 */ /* 0x000fe20008011434 */
[----:B------:R-:W2:Y:S01]  /*5cc0*/  LDS.128 R40, [R237+0x12000] ;  /* 0x01200000ed287984 */ /* 0x000ea20000000c00 */
[----:B------:R-:W-:Y:S02]  /*5cd0*/  ULDC.64 UR8, c[0x0][0x468] ;  /* 0x00011a0000087ab9 */ /* 0x000fe40000000a00 */
[----:B------:R-:W-:Y:S01]  /*5ce0*/  IMAD.U32 R4, RZ, RZ, UR5 ;  /* 0x00000005ff047e24 */ /* 0x000fe2000f8e00ff */
[----:B------:R-:W-:Y:S01]  /*5cf0*/  IADD3 R0, P0, R0, UR5, RZ ;  /* 0x0000000500007c10 */ /* 0x000fe2000ff1e0ff */
[----:B------:R-:W3:Y:S01]  /*5d00*/  LDS.128 R16, [R237+0x11000] ;  /* 0x01100000ed107984 */ /* 0x000ee20000000c00 */
[----:B------:R-:W-:-:S02]  /*5d10*/  UIMAD UR5, UR11, UR8, URZ ;  /* 0x000000080b0572a4 */ /* 0x000fc4000f8e023f */
[----:B------:R-:W-:Y:S01]  /*5d20*/  LEA.HI.X.SX32 R8, R4, R8, 0x1, P0 ;  /* 0x0000000804087211 */ /* 0x000fe200000f0eff */
[----:B------:R-:W4:Y:S01]  /*5d30*/  LDS.128 R12, [R237+0x10000] ;  /* 0x01000000ed0c7984 */ /* 0x000f220000000c00 */
[----:B------:R-:W-:-:S03]  /*5d40*/  UIMAD UR10, UR52, UR9, UR5 ;  /* 0x00000009340a72a4 */ /* 0x000fc6000f8e0205 */
[----:B------:R-:W4:Y:S01]  /*5d50*/  LDS.128 R20, [R237+0x13000] ;  /* 0x01300000ed147984 */ /* 0x000f220000000c00 */
[C---:B------:R-:W-:Y:S02]  /*5d60*/  IMAD R9, R8.reuse, UR14, RZ ;  /* 0x0000000e08097c24 */ /* 0x040fe4000f8e02ff */
[----:B------:R-:W-:Y:S01]  /*5d70*/  IMAD R8, R8, UR18, RZ ;  /* 0x0000001208087c24 */ /* 0x000fe2000f8e02ff */
[----:B------:R-:W4:Y:S01]  /*5d80*/  LDS.128 R32, [R237+0x16000] ;  /* 0x01600000ed207984 */ /* 0x000f220000000c00 */
[----:B------:R-:W-:-:S03]  /*5d90*/  IMAD R9, R0, UR15, R9 ;  /* 0x0000000f00097c24 */ /* 0x000fc6000f8e0209 */
[----:B------:R-:W4:Y:S04]  /*5da0*/  LDS.128 R28, [R237+0x15000] ;  /* 0x01500000ed1c7984 */ /* 0x000f280000000c00 */
[----:B------:R-:W4:Y:S01]  /*5db0*/  LDS.128 R24, [R237+0x14000] ;  /* 0x01400000ed187984 */ /* 0x000f220000000c00 */
[----:B-1----:R-:W-:-:S03]  /*5dc0*/  SHF.R.S32.HI R5, RZ, 0x1f, R6 ;  /* 0x0000001fff057819 */ /* 0x002fc60000011406 */
[----:B------:R-:W1:Y:S01]  /*5dd0*/  LDS.128 R36, [R237+0x17000] ;  /* 0x01700000ed247984 */ /* 0x000e620000000c00 */
[----:B------:R-:W-:-:S04]  /*5de0*/  LEA.HI R5, R5, R6, RZ, 0x3 ;  /* 0x0000000605057211 */ /* 0x000fc800078f18ff */
[----:B------:R-:W-:-:S05]  /*5df0*/  LOP3.LUT R5, R5, 0xfffffff8, RZ, 0xc0, !PT ;  /* 0xfffffff805057812 */ /* 0x000fca00078ec0ff */
[----:B------:R-:W-:-:S04]  /*5e00*/  IMAD.IADD R5, R6, 0x1, -R5 ;  /* 0x0000000106057824 */ /* 0x000fc800078e0a05 */
[----:B------:R-:W-:-:S05]  /*5e10*/  IMAD.SHL.U32 R4, R5, 0x8, RZ ;  /* 0x0000000805047824 */ /* 0x000fca00078e00ff */
[----:B------:R-:W-:-:S03]  /*5e20*/  SHF.R.S32.HI R5, RZ, 0x1f, R4 ;  /* 0x0000001fff057819 */ /* 0x000fc60000011404 */
[----:B------:R-:W-:-:S04]  /*5e30*/  IMAD.WIDE.U32 R6, R0, UR14, R4 ;  /* 0x0000000e00067c25 */ /* 0x000fc8000f8e0004 */
[----:B------:R-:W-:Y:S01]  /*5e40*/  IMAD.WIDE.U32 R4, R0, UR18, R4 ;  /* 0x0000001200047c25 */ /* 0x000fe2000f8e0004 */
[----:B------:R-:W-:-:S03]  /*5e50*/  IADD3 R6, P0, R6, UR16, RZ ;  /* 0x0000001006067c10 */ /* 0x000fc6000ff1e0ff */
[----:B------:R-:W-:Y:S01]  /*5e60*/  IMAD R0, R0, UR19, R8 ;  /* 0x0000001300007c24 */ /* 0x000fe2000f8e0208 */
[----:B------:R-:W-:Y:S02]  /*5e70*/  IADD3.X R7, R7, UR21, R9, P0, !PT ;  /* 0x0000001507077c10 */ /* 0x000fe400087fe409 */
[----:B------:R-:W-:Y:S01]  /*5e80*/  IADD3 R8, P0, R4, UR13, RZ ;  /* 0x0000000d04087c10 */ /* 0x000fe2000ff1e0ff */
[----:B------:R-:W-:Y:S01]  /*5e90*/  IMAD.U32 R4, RZ, RZ, UR8 ;  /* 0x00000008ff047e24 */ /* 0x000fe2000f8e00ff */
[----:B------:R-:W-:Y:S02]  /*5ea0*/  ULDC.64 UR8, c[0x0][0x470] ;  /* 0x00011c0000087ab9 */ /* 0x000fe40000000a00 */
[----:B------:R-:W-:Y:S01]  /*5eb0*/  UIMAD UR5, UR11, UR8, URZ ;  /* 0x000000080b0572a4 */ /* 0x000fe2000f8e023f */
[----:B------:R-:W-:Y:S01]  /*5ec0*/  IADD3.X R9, R5, UR22, R0, P0, !PT ;  /* 0x0000001605097c10 */ /* 0x000fe200087fe400 */
[----:B------:R-:W-:Y:S02]  /*5ed0*/  IMAD.WIDE.U32 R4, R4, UR52, R6 ;  /* 0x0000003404047c25 */ /* 0x000fe4000f8e0006 */
[----:B------:R-:W-:-:S02]  /*5ee0*/  UIMAD UR5, UR52, UR9, UR5 ;  /* 0x00000009340572a4 */ /* 0x000fc4000f8e0205 */
[----:B------:R-:W-:Y:S01]  /*5ef0*/  IMAD.U32 R0, RZ, RZ, UR8 ;  /* 0x00000008ff007e24 */ /* 0x000fe2000f8e00ff */
[----:B------:R-:W-:Y:S01]  /*5f00*/  ULDC.64 UR8, c[0x0][0x3f0] ;  /* 0x0000fc0000087ab9 */ /* 0x000fe20000000a00 */
[----:B------:R-:W-:Y:S01]  /*5f10*/  VIADD R5, R5, UR10 ;  /* 0x0000000a05057c36 */ /* 0x000fe20008000000 */
[----:B------:R-:W-:Y:S01]  /*5f20*/  LEA R6, P0, R4, UR8, 0x1 ;  /* 0x0000000804067c11 */ /* 0x000fe2000f8008ff */
[----:B------:R-:W-:-:S03]  /*5f30*/  IMAD.WIDE.U32 R8, R0, UR52, R8 ;  /* 0x0000003400087c25 */ /* 0x000fc6000f8e0008 */
[----:B------:R-:W-:Y:S01]  /*5f40*/  LEA.HI.X R7, R4, UR9, R5, 0x1, P0 ;  /* 0x0000000904077c11 */ /* 0x000fe200080f0c05 */
[----:B------:R-:W-:Y:S01]  /*5f50*/  ULDC.64 UR8, c[0x0][0x3f8] ;  /* 0x0000fe0000087ab9 */ /* 0x000fe20000000a00 */
[----:B------:R-:W-:Y:S01]  /*5f60*/  VIADD R0, R9, UR5 ;  /* 0x0000000509007c36 */ /* 0x000fe20008000000 */
[C---:B------:R-:W-:Y:S02]  /*5f70*/  LEA R4, P0, R8.reuse, UR8, 0x1 ;  /* 0x0000000808047c11 */ /* 0x040fe4000f8008ff */
[----:B--2---:R2:W-:Y:S02]  /*5f80*/  STG.E.128 desc[UR6][R6.64+0x100], R40 ;  /* 0x0001002806007986 */ /* 0x0045e4000c101d06 */
[----:B------:R-:W-:Y:S02]  /*5f90*/  LEA.HI.X R5, R8, UR9, R0, 0x1, P0 ;  /* 0x0000000908057c11 */ /* 0x000fe400080f0c00 */
[----:B---3--:R2:W-:Y:S04]  /*5fa0*/  STG.E.128 desc[UR6][R6.64+0x80], R16 ;  /* 0x0000801006007986 */ /* 0x0085e8000c101d06 */
[----:B----4-:R2:W-:Y:S04]  /*5fb0*/  STG.E.128 desc[UR6][R6.64], R12 ;  /* 0x0000000c06007986 */ /* 0x0105e8000c101d06 */
[----:B------:R2:W-:Y:S04]  /*5fc0*/  STG.E.128 desc[UR6][R6.64+0x180], R20 ;  /* 0x0001801406007986 */ /* 0x0005e8000c101d06 */
[----:B------:R2:W-:Y:S04]  /*5fd0*/  STG.E.128 desc[UR6][R4.64+0x100], R32 ;  /* 0x0001002004007986 */ /* 0x0005e8000c101d06 */
[----:B------:R2:W-:Y:S04]  /*5fe0*/  STG.E.128 desc[UR6][R4.64+0x80], R28 ;  /* 0x0000801c04007986 */ /* 0x0005e8000c101d06 */
[----:B------:R2:W-:Y:S04]  /*5ff0*/  STG.E.128 desc[UR6][R4.64], R24 ;  /* 0x0000001804007986 */ /* 0x0005e8000c101d06 */
[----:B-1----:R2:W-:Y:S01]  /*6000*/  STG.E.128 desc[UR6][R4.64+0x180], R36 ;  /* 0x0001802404007986 */ /* 0x0025e2000c101d06 */
[----:B------:R-:W-:Y:S05]  /*6010*/  BRA `(.L_x_162) ;  /* 0x0000000400687947 */ /* 0x000fea0003800000 */
.L_x_152:
[----:B------:R-:W1:Y:S01]  /*6020*/  S2R R0, SR_TID.X ;  /* 0x0000000000007919 */ /* 0x000e620000002100 */
[----:B------:R-:W-:Y:S02]  /*6030*/  UISETP.NE.AND UP0, UPT, UR22, -0x1, UPT ;  /* 0xffffffff1600788c */ /* 0x000fe4000bf05270 */
[----:B------:R-:W-:Y:S01]  /*6040*/  UIMAD UR13, UR20, -0x20, UR5 ;  /* 0xffffffe0140d78a4 */ /* 0x000fe2000f8e0205 */
[----:B------:R-:W2:Y:S03]  /*6050*/  S2R R7, SR_TID.X ;  /* 0x0000000000077919 */ /* 0x000ea60000002100 */
[----:B------:R-:W-:-:S05]  /*6060*/  PLOP3.LUT P0, PT, PT, PT, UP0, 0x80, 0x0 ;  /* 0x000000000000781c */ /* 0x000fca0003f0f008 */
[----:B------:R-:W-:Y:S02]  /*6070*/  @UP0 UIADD3 UR12, UR17, UR22, URZ ;  /* 0x00000016110c0290 */ /* 0x000fe4000fffe03f */
[----:B------:R-:W-:Y:S01]  /*6080*/  @UP0 UIADD3 UR5, UR17, UR22, URZ ;  /* 0x0000001611050290 */ /* 0x000fe2000fffe03f */
[----:B------:R-:W-:Y:S01]  /*6090*/  @UP0 ULDC.64 UR14, c[0x0][0x450] ;  /* 0x00011400000e0ab9 */ /* 0x000fe20000000a00 */
[----:B------:R-:W-:Y:S01]  /*60a0*/  @UP0 ULDC.64 UR18, c[0x0][0x458] ;  /* 0x0001160000120ab9 */ /* 0x000fe20000000a00 */
[----:B------:R-:W-:Y:S02]  /*60b0*/  @UP0 UIMAD.WIDE.U32 UR10, UR12, UR14, URZ ;  /* 0x0000000e0c0a02a5 */ /* 0x000fe4000f8e003f */
[----:B------:R-:W-:Y:S02]  /*60c0*/  @UP0 UIMAD.WIDE.U32 UR8, UR5, UR18, URZ ;  /* 0x00000012050802a5 */ /* 0x000fe4000f8e003f */
[----:B------:R-:W-:Y:S02]  /*60d0*/  @UP0 UIMAD UR5, UR5, UR19, URZ ;  /* 0x00000013050502a4 */ /* 0x000fe4000f8e023f */
[----:B------:R-:W-:-:S02]  /*60e0*/  @UP0 UIMAD UR12, UR12, UR15, URZ ;  /* 0x0000000f0c0c02a4 */ /* 0x000fc4000f8e023f */
[----:B------:R-:W-:Y:S02]  /*60f0*/  @UP0 UIADD3 UR22, UR9, UR5, URZ ;  /* 0x0000000509160290 */ /* 0x000fe4000fffe03f */
[----:B------:R-:W-:Y:S01]  /*6100*/  @UP0 UIADD3 UR21, UR11, UR12, URZ ;  /* 0x0000000c0b150290 */ /* 0x000fe2000fffe03f */
[----:B------:R-:W-:Y:S01]  /*6110*/  @UP0 UMOV UR16, UR10 ;  /* 0x0000000a00100c82 */ /* 0x000fe20008000000 */
[----:B-1----:R-:W-:-:S04]  /*6120*/  SHF.R.S32.HI R0, RZ, 0x1f, R0 ;  /* 0x0000001fff007819 */ /* 0x002fc80000011400 */
[----:B--2---:R-:W-:-:S04]  /*6130*/  LEA.HI R0, R0, R7, RZ, 0x3 ;  /* 0x0000000700007211 */ /* 0x004fc800078f18ff */
[----:B------:R-:W-:-:S04]  /*6140*/  SHF.R.S32.HI R0, RZ, 0x3, R0 ;  /* 0x00000003ff007819 */ /* 0x000fc80000011400 */
[----:B------:R-:W-:Y:S01]  /*6150*/  ISETP.GE.AND P1, PT, R0, UR13, PT ;  /* 0x0000000d00007c0c */ /* 0x000fe2000bf26270 */
[----:B------:R-:W-:Y:S01]  /*6160*/  @UP0 UMOV UR13, UR8 ;  /* 0x00000008000d0c82 */ /* 0x000fe20008000000 */
[----:B------:R-:W-:Y:S11]  /*6170*/  @P0 BRA `(.L_x_163) ;  /* 0x0000000000340947 */ /* 0x000ff60003800000 */
[----:B------:R-:W-:Y:S01]  /*6180*/  USHF.R.S32.HI UR5, URZ, 0x1f, UR17 ;  /* 0x0000001f3f057899 */ /* 0x000fe20008011411 */
[----:B------:R-:W-:Y:S01]  /*6190*/  ULDC.64 UR14, c[0x0][0x450] ;  /* 0x00011400000e7ab9 */ /* 0x000fe20000000a00 */
[----:B------:R-:W-:Y:S02]  /*61a0*/  USHF.R.S32.HI UR12, URZ, 0x1f, UR44 ;  /* 0x0000001f3f0c7899 */ /* 0x000fe4000801142c */
[----:B------:R-:W-:Y:S02]  /*61b0*/  UIMAD UR5, UR5, UR14, URZ ;  /* 0x0000000e050572a4 */ /* 0x000fe4000f8e023f */
[----:B------:R-:W-:Y:S02]  /*61c0*/  UIMAD.WIDE.U32 UR8, UR17, UR14, URZ ;  /* 0x0000000e110872a5 */ /* 0x000fe4000f8e003f */
[----:B------:R-:W-:Y:S01]  /*61d0*/  UIMAD UR5, UR17, UR15, UR5 ;  /* 0x0000000f110572a4 */ /* 0x000fe2000f8e0205 */
[----:B------:R-:W-:-:S03]  /*61e0*/  ULDC.64 UR10, c[0x0][0x438] ;  /* 0x00010e00000a7ab9 */ /* 0x000fc60000000a00 */
[----:B------:R-:W-:Y:S02]  /*61f0*/  UIADD3 UR9, UR9, UR5, URZ ;  /* 0x0000000509097290 */ /* 0x000fe4000fffe03f */
[----:B------:R-:W-:Y:S02]  /*6200*/  UIMAD UR5, UR12, UR10, URZ ;  /* 0x0000000a0c0572a4 */ /* 0x000fe4000f8e023f */
[----:B------:R-:W-:Y:S02]  /*6210*/  UIMAD.WIDE.U32 UR8, UR44, UR10, UR8 ;  /* 0x0000000a2c0872a5 */ /* 0x000fe4000f8e0008 */
[----:B------:R-:W-:-:S04]  /*6220*/  UIMAD UR5, UR44, UR11, UR5 ;  /* 0x0000000b2c0572a4 */ /* 0x000fc8000f8e0205 */
[----:B------:R-:W-:Y:S01]  /*6230*/  UIADD3 UR21, UR9, UR5, URZ ;  /* 0x0000000509157290 */ /* 0x000fe2000fffe03f */
[----:B------:R-:W-:-:S11]  /*6240*/  UMOV UR16, UR8 ;  /* 0x0000000800107c82 */ /* 0x000fd60008000000 */
.L_x_163:
[----:B------:R-:W-:Y:S05]  /*6250*/  @P0 BRA `(.L_x_164) ;  /* 0x0000000000340947 */ /* 0x000fea0003800000 */
        /* <DEDUP_REMOVED lines=13> */
.L_x_164:
[----:B------:R-:W-:Y:S05]  /*6330*/  @P1 BRA `(.L_x_162) ;  /* 0x0000000000a01947 */ /* 0x000fea0003800000 */
[----:B------:R-:W-:Y:S01]  /*6340*/  SHF.R.S32.HI R6, RZ, 0x1f, R0 ;  /* 0x0000001fff067819 */ /* 0x000fe20000011400 */
[----:B------:R-:W-:Y:S01]  /*6350*/  IMAD.U32 R8, RZ, RZ, UR29 ;  /* 0x0000001dff087e24 */ /* 0x000fe2000f8e00ff */
[----:B------:R-:W-:Y:S01]  /*6360*/  IADD3 R0, P0, R0, UR29, RZ ;  /* 0x0000001d00007c10 */ /* 0x000fe2000ff1e0ff */
[----:B------:R-:W-:Y:S01]  /*6370*/  ULDC.64 UR8, c[0x0][0x468] ;  /* 0x00011a0000087ab9 */ /* 0x000fe20000000a00 */
[----:B------:R-:W-:Y:S01]  /*6380*/  ULDC.64 UR10, c[0x0][0x3f0] ;  /* 0x0000fc00000a7ab9 */ /* 0x000fe20000000a00 */
[----:B------:R-:W-:Y:S01]  /*6390*/  UIMAD UR5, UR61, UR8, URZ ;  /* 0x000000083d0572a4 */ /* 0x000fe2000f8e023f */
[----:B------:R-:W-:Y:S01]  /*63a0*/  LEA.HI.X.SX32 R8, R8, R6, 0x1, P0 ;  /* 0x0000000608087211 */ /* 0x000fe200000f0eff */
[--C-:B------:R-:W-:Y:S02]  /*63b0*/  IMAD.WIDE.U32 R6, R0, UR14, R4.reuse ;  /* 0x0000000e00067c25 */ /* 0x100fe4000f8e0004 */
[----:B------:R-:W-:Y:S02]  /*63c0*/  UIMAD UR12, UR52, UR9, UR5 ;  /* 0x00000009340c72a4 */ /* 0x000fe4000f8e0205 */
[----:B------:R-:W-:Y:S01]  /*63d0*/  IMAD R9, R8, UR14, RZ ;  /* 0x0000000e08097c24 */ /* 0x000fe2000f8e02ff */
[----:B------:R-:W-:Y:S01]  /*63e0*/  IADD3 R10, P0, R6, UR16, RZ ;  /* 0x00000010060a7c10 */ /* 0x000fe2000ff1e0ff */
[----:B------:R-:W-:-:S04]  /*63f0*/  IMAD.WIDE.U32 R4, R0, UR18, R4 ;  /* 0x0000001200047c25 */ /* 0x000fc8000f8e0004 */
[----:B------:R-:W-:Y:S02]  /*6400*/  IMAD R9, R0, UR15, R9 ;  /* 0x0000000f00097c24 */ /* 0x000fe4000f8e0209 */
[----:B------:R-:W-:-:S03]  /*6410*/  IMAD R8, R8, UR18, RZ ;  /* 0x0000001208087c24 */ /* 0x000fc6000f8e02ff */
[----:B------:R-:W-:Y:S01]  /*6420*/  IADD3.X R11, R7, UR21, R9, P0, !PT ;  /* 0x00000015070b7c10 */ /* 0x000fe200087fe409 */
[----:B------:R-:W-:Y:S01]  /*6430*/  IMAD R0, R0, UR19, R8 ;  /* 0x0000001300007c24 */ /* 0x000fe2000f8e0208 */
[----:B------:R-:W-:Y:S01]  /*6440*/  IADD3 R8, P0, R4, UR13, RZ ;  /* 0x0000000d04087c10 */ /* 0x000fe2000ff1e0ff */
[----:B------:R-:W-:Y:S01]  /*6450*/  IMAD.U32 R4, RZ, RZ, UR8 ;  /* 0x00000008ff047e24 */ /* 0x000fe2000f8e00ff */
[----:B------:R-:W-:Y:S02]  /*6460*/  ULDC.64 UR8, c[0x0][0x470] ;  /* 0x00011c0000087ab9 */ /* 0x000fe40000000a00 */
[----:B------:R-:W-:Y:S01]  /*6470*/  IADD3.X R9, R5, UR22, R0, P0, !PT ;  /* 0x0000001605097c10 */ /* 0x000fe200087fe400 */
[----:B------:R-:W-:Y:S01]  /*6480*/  UIMAD UR5, UR61, UR8, URZ ;  /* 0x000000083d0572a4 */ /* 0x000fe2000f8e023f */
[----:B------:R-:W-:Y:S01]  /*6490*/  MOV R0, UR8 ;  /* 0x0000000800007c02 */ /* 0x000fe20008000f00 */
[----:B------:R-:W-:Y:S02]  /*64a0*/  IMAD.WIDE.U32 R10, R4, UR52, R10 ;  /* 0x00000034040a7c25 */ /* 0x000fe4000f8e000a */
[----:B------:R-:W-:-:S02]  /*64b0*/  UIMAD UR5, UR52, UR9, UR5 ;  /* 0x00000009340572a4 */ /* 0x000fc4000f8e0205 */
[----:B------:R-:W-:Y:S01]  /*64c0*/  IMAD.WIDE.U32 R8, R0, UR52, R8 ;  /* 0x0000003400087c25 */ /* 0x000fe2000f8e0008 */
[----:B------:R-:W-:Y:S01]  /*64d0*/  ULDC.64 UR8, c[0x0][0x3f8] ;  /* 0x0000fe0000087ab9 */ /* 0x000fe20000000a00 */
[----:B------:R-:W-:Y:S02]  /*64e0*/  LEA R6, P1, R10, UR10, 0x1 ;  /* 0x0000000a0a067c11 */ /* 0x000fe4000f8208ff */
[----:B------:R-:W-:Y:S01]  /*64f0*/  VIADD R0, R11, UR12 ;  /* 0x0000000c0b007c36 */ /* 0x000fe20008000000 */
[----:B------:R-:W-:Y:S02]  /*6500*/  IADD3 R5, R9, UR5, RZ ;  /* 0x0000000509057c10 */ /* 0x000fe4000fffe0ff */
[----:B------:R-:W-:Y:S02]  /*6510*/  LEA R4, P0, R8, UR8, 0x1 ;  /* 0x0000000808047c11 */ /* 0x000fe4000f8008ff */
[----:B------:R-:W-:Y:S02]  /*6520*/  LEA.HI.X R7, R10, UR11, R0, 0x1, P1 ;  /* 0x0000000b0a077c11 */ /* 0x000fe400088f0c00 */
[----:B------:R-:W-:-:S03]  /*6530*/  LEA.HI.X R5, R8, UR9, R5, 0x1, P0 ;  /* 0x0000000908057c11 */ /* 0x000fc600080f0c05 */
[----:B------:R1:W-:Y:S04]  /*6540*/  STG.E.128 desc[UR6][R6.64], RZ ;  /* 0x000000ff06007986 */ /* 0x0003e8000c101d06 */
[----:B------:R1:W-:Y:S04]  /*6550*/  STG.E.128 desc[UR6][R6.64+0x80], RZ ;  /* 0x000080ff06007986 */ /* 0x0003e8000c101d06 */
[----:B------:R1:W-:Y:S04]  /*6560*/  STG.E.128 desc[UR6][R6.64+0x100], RZ ;  /* 0x000100ff06007986 */ /* 0x0003e8000c101d06 */
[----:B------:R1:W-:Y:S04]  /*6570*/  STG.E.128 desc[UR6][R6.64+0x180], RZ ;  /* 0x000180ff06007986 */ /* 0x0003e8000c101d06 */
[----:B------:R1:W-:Y:S04]  /*6580*/  STG.E.128 desc[UR6][R4.64], RZ ;  /* 0x000000ff04007986 */ /* 0x0003e8000c101d06 */
[----:B------:R1:W-:Y:S04]  /*6590*/  STG.E.128 desc[UR6][R4.64+0x80], RZ ;  /* 0x000080ff04007986 */ /* 0x0003e8000c101d06 */
[----:B------:R1:W-:Y:S04]  /*65a0*/  STG.E.128 desc[UR6][R4.64+0x100], RZ ;  /* 0x000100ff04007986 */ /* 0x0003e8000c101d06 */
[----:B------:R1:W-:Y:S02]  /*65b0*/  STG.E.128 desc[UR6][R4.64+0x180], RZ ;  /* 0x000180ff04007986 */ /* 0x0003e4000c101d06 */
.L_x_162:
[----:B------:R-:W-:Y:S05]  /*65c0*/  BSYNC B1 ;  /* 0x0000000000017941 */ /* 0x000fea0003800000 */
.L_x_147:
[----:B------:R-:W-:Y:S02]  /*65d0*/  ULDC UR5, c[0x0][0xc] ;  /* 0x0000030000057ab9 */ /* 0x000fe40000000800 */
[----:B------:R-:W-:-:S04]  /*65e0*/  UIADD3 UR20, UR5, UR20, URZ ;  /* 0x0000001405147290 */ /* 0x000fc8000fffe03f */
[----:B------:R-:W-:-:S06]  /*65f0*/  UISETP.GE.AND UP0, UPT, UR20, UR59, UPT ;  /* 0x0000003b1400728c */ /* 0x000fcc000bf06270 */
[----:B------:R-:W-:-:S13]  /*6600*/  PLOP3.LUT P0, PT, PT, PT, UP0, 0x80, 0x0 ;  /* 0x000000000000781c */ /* 0x000fda0003f0f008 */
[----:B------:R-:W-:Y:S05]  /*6610*/  @P0 BRA `(.L_x_165) ;  /* 0x0000000000040947 */ /* 0x000fea0003800000 */
[----:B------:R-:W-:Y:S05]  /*6620*/  BRA `(.L_x_166) ;  /* 0xffffffa4003c7947 */ /* 0x000fea000383ffff */
.L_x_165:
[----:B------:R-:W-:Y:S05]  /*6630*/  EXIT ;  /* 0x000000000000794d */ /* 0x000fea0003800000 */
.L_x_167:
        /* <DEDUP_REMOVED lines=12> */
.L_x_2024:


//--------------------- .text._ZN5flash44flash_bwd_dq_dk_dv_loop_seqk_parallel_kernelI23Flash_bwd_kernel_traitsILi256ELi64ELi32ELi8ELi4ELi1ELi2ELb1ELb1EN7cutlass6half_tE19Flash_kernel_traitsILi256ELi64ELi32ELi8ES3_EELb0ELb0ELb0ELb0ELb0ELb1ELb1EEEvNS_16Flash_bwd_paramsE --------------------------
	.section	.text._ZN5flash44flash_bwd_dq_dk_dv_loop_seqk_parallel_kernelI23Flash_bwd_kernel_traitsILi256ELi64ELi32ELi8ELi4ELi1ELi2ELb1ELb1EN7cutlass6half_tE19Flash_kernel_traitsILi256ELi64ELi32ELi8ES3_EELb0ELb0ELb0ELb0ELb0ELb1ELb1EEEvNS_16Flash_bwd_paramsE,"ax",@progbits
	.align	128
        .global         _ZN5flash44flash_bwd_dq_dk_dv_loop_seqk_parallel_kernelI23Flash_bwd_kernel_traitsILi256ELi64ELi32ELi8ELi4ELi1ELi2ELb1ELb1EN7cutlass6half_tE19Flash_kernel_traitsILi256ELi64ELi32ELi8ES3_EELb0ELb0ELb0ELb0ELb0ELb1ELb1EEEvNS_16Flash_bwd_paramsE
        .type           _ZN5flash44flash_bwd_dq_dk_dv_loop_seqk_parallel_kernelI23Flash_bwd_kernel_traitsILi256ELi64ELi32ELi8ELi4ELi1ELi2ELb1ELb1EN7cutlass6half_tE19Flash_kernel_traitsILi256ELi64ELi32ELi8ES3_EELb0ELb0ELb0ELb0ELb0ELb1ELb1EEEvNS_16Flash_bwd_paramsE,@function
        .size           _ZN5flash44flash_bwd_dq_dk_dv_loop_seqk_parallel_kernelI23Flash_bwd_kernel_traitsILi256ELi64ELi32ELi8ELi4ELi1ELi2ELb1ELb1EN7cutlass6half_tE19Flash_kernel_traitsILi256ELi64ELi32ELi8ES3_EELb0ELb0ELb0ELb0ELb0ELb1ELb1EEEvNS_16Flash_bwd_paramsE,(.L_x_2025 - _ZN5flash44flash_bwd_dq_dk_dv_loop_seqk_parallel_kernelI23Flash_bwd_kernel_traitsILi256ELi64ELi32ELi8ELi4ELi1ELi2ELb1ELb1EN7cutlass6half_tE19Flash_kernel_traitsILi256ELi64ELi32ELi8ES3_EELb0ELb0ELb0ELb0ELb0ELb1ELb1EEEvNS_16Flash_bwd_paramsE)
        .other          _ZN5flash44flash_bwd_dq_dk_dv_loop_seqk_parallel_kernelI23Flash_bwd_kernel_traitsILi256ELi64ELi32ELi8ELi4ELi1ELi2ELb1ELb1EN7cutlass6half_tE19Flash_kernel_traitsILi256ELi64ELi32ELi8ES3_EELb0ELb0ELb0ELb0ELb0ELb1ELb1EEEvNS_16Flash_bwd_paramsE,@"STO_CUDA_ENTRY STV_DEFAULT"
_ZN5flash44flash_bwd_dq_dk_dv_loop_seqk_parallel_kernelI23Flash_bwd_kernel_traitsILi256ELi64ELi32ELi8ELi4ELi1ELi2ELb1ELb1EN7cutlass6half_tE19Flash_kernel_traitsILi256ELi64ELi32ELi8ES3_EELb0ELb0ELb0ELb0ELb0ELb1ELb1EEEvNS_16Flash_bwd_paramsE:
.text._ZN5flash44flash_bwd_dq_dk_dv_loop_seqk_parallel_kernelI23Flash_bwd_kernel_traitsILi256ELi64ELi32ELi8ELi4ELi1ELi2ELb1ELb1EN7cutlass6half_tE19Flash_kernel_traitsILi256ELi64ELi32ELi8ES3_EELb0ELb0ELb0ELb0ELb0ELb1ELb1EEEvNS_16Flash_bwd_paramsE:
        /* <DEDUP_REMOVED lines=178> */
.L_x_188:
        /* <DEDUP_REMOVED lines=67> */
.L_x_168:
        /* <DEDUP_REMOVED lines=130> */
.L_x_170:
        /* <DEDUP_REMOVED lines=13> */
.L_x_171:
        /* <DEDUP_REMOVED lines=11> */
.L_x_172:
[----:B------:R-:W-:-:S04]  /*18f0*/  UIMAD UR8, UR44, UR57, UR52 ;  /* 0x000000392c0872a4 */ /* 0x000fc8000f8e0234 */
[----:B------:R-:W-:-:S12]  /*1900*/  UIMAD UR8, UR8, UR56, URZ ;  /* 0x00000038080872a4 */ /* 0x000fd8000f8e023f */
.L_x_173:
        /* <DEDUP_REMOVED lines=114> */
.L_x_176:
[----:B------:R-:W-:Y:S05]  /*2030*/  BSYNC B0 ;  /* 0x0000000000007941 */ /* 0x000fea0003800000 */
.L_x_175:
        /* <DEDUP_REMOVED lines=98> */
.L_x_178:
[----:B------:R-:W-:Y:S05]  /*2660*/  BSYNC B0 ;  /* 0x0000000000007941 */ /* 0x000fea0003800000 */
.L_x_177:
[----:B------:R-:W-:Y:S01]  /*2670*/  IMAD.MOV.U32 R0, RZ, RZ, 0x20 ;  /* 0x00000020ff007424 */ /* 0x000fe200078e00ff */
[----:B------:R-:W-:Y:S01]  /*2680*/  LOP3.LUT P1, RZ, R16, 0x2, RZ, 0xc0, !PT ;  /* 0x0000000210ff7812 */ /* 0x000fe2000782c0ff */
[----:B------:R-:W-:Y:S01]  /*2690*/  IMAD.MOV.U32 R192, RZ, RZ, 0x40 ;  /* 0x00000040ffc07424 */ /* 0x000fe200078e00ff */
[----:B---3--:R-:W-:Y:S01]  /*26a0*/  LEA R4, R234, UR60, 0x1 ;  /* 0x0000003cea047c11 */ /* 0x008fe2000f8e08ff */
[----:B------:R-:W-:Y:S01]  /*26b0*/  ULDC UR18, c[0x0][0x2dc] ;  /* 0x0000b70000127ab9 */ /* 0x000fe20000000800 */
[----:B------:R-:W-:Y:S01]  /*26c0*/  SEL R0, R0, 0xffffffe0, !P1 ;  /* 0xffffffe000007807 */ /* 0x000fe20004800000 */
[----:B------:R-:W0:Y:S04]  /*26d0*/  LDGDEPBAR ;  /* 0x00000000000079af */ /* 0x000e280000000000 */
[----:B------:R3:W5:Y:S04]  /*26e0*/  @!P0 LDG.E R244, desc[UR6][R8.64] ;  /* 0x0000000608f48981 */ /* 0x000768000c1e1900 */
[----:B------:R3:W5:Y:S01]  /*26f0*/  @!P4 LDG.E R245, desc[UR6][R8.64+0x20] ;  /* 0x0000200608f5c981 */ /* 0x000762000c1e1900 */
[----:B------:R-:W-:Y:S01]  /*2700*/  LOP3.LUT P0, RZ, R16, 0x4, RZ, 0xc0, !PT ;  /* 0x0000000410ff7812 */ /* 0x000fe2000780c0ff */
[----:B------:R-:W-:Y:S01]  /*2710*/  ULEA UR13, UR20, 0x20, 0x5 ;  /* 0x00000020140d7891 */ /* 0x000fe2000f8e283f */
[----:B------:R-:W-:Y:S01]  /*2720*/  LEA R180, R234, UR4, 0x1 ;  /* 0x00000004eab47c11 */ /* 0x000fe2000f8e08ff */
[----:B------:R-:W-:Y:S01]  /*2730*/  IMAD.SHL.U32 R247, R11, 0x4, RZ ;  /* 0x000000040bf77824 */ /* 0x000fe200078e00ff */
[----:B------:R-:W-:-:S02]  /*2740*/  SEL R192, R192, 0xffffffc0, !P0 ;  /* 0xffffffc0c0c07807 */ /* 0x000fc40004000000 */
[----:B------:R-:W-:Y:S02]  /*2750*/  CS2R R126, SRZ ;  /* 0x00000000007e7805 */ /* 0x000fe4000001ff00 */
[----:B------:R-:W-:Y:S02]  /*2760*/  CS2R R124, SRZ ;  /* 0x00000000007c7805 */ /* 0x000fe4000001ff00 */
        /* <DEDUP_REMOVED lines=34> */
[----:B------:R-:W-:Y:S01]  /*2990*/  SHF.L.U64.HI R246, R11, 0x2, R246 ;  /* 0x000000020bf67819 */ /* 0x000fe200000102f6 */
[----:B------:R-:W-:-:S02]  /*29a0*/  UISETP.GE.AND UP0, UPT, UR13, UR5, UPT ;  /* 0x000000050d00728c */ /* 0x000fc4000bf06270 */
        /* <DEDUP_REMOVED lines=17> */
.L_x_181:
[----:B------:R-:W0:Y:S01]  /*2ac0*/  LDGDEPBAR ;  /* 0x00000000000079af */ /* 0x000e220000000000 */
[----:B------:R-:W-:Y:S01]  /*2ad0*/  LEA R0, R234, UR4, 0x1 ;  /* 0x00000004ea007c11 */ /* 0x000fe2000f8e08ff */
[----:B------:R-:W-:Y:S01]  /*2ae0*/  UISETP.GE.AND UP3, UPT, UR8, 0x1, UPT ;  /* 0x000000010800788c */ /* 0x000fe2000bf66270 */
[----:B------:R-:W-:Y:S01]  /*2af0*/  PLOP3.LUT P0, PT, PT, PT, UP0, 0x80, 0x0 ;  /* 0x000000000000781c */ /* 0x000fe20003f0f008 */
[----:B------:R-:W4:Y:S01]  /*2b00*/  LDL R68, [R1] ;  /* 0x0000000001447983 */ /* 0x000f220000100800 */
[----:B-----5:R-:W-:Y:S01]  /*2b10*/  FSETP.NEU.FTZ.AND P1, PT, R244, -INF , PT ;  /* 0xff800000f400780b */ /* 0x020fe20003f3d000 */
        /* <DEDUP_REMOVED lines=86> */
[----:B------:R1:W-:Y:S02]  /*3080*/  MUFU.TANH R55, R5 ;  /* 0x0000000500377308 */ /* 0x0003e40000002400 */
[----:B------:R-:W-:Y:S01]  /*3090*/  FMUL.FTZ R8, R8, UR13 ;  /* 0x0000000d08087c20 */ /* 0x000fe20008410000 */
[----:B------:R-:W-:Y:S01]  /*30a0*/  FMUL.FTZ R9, R9, UR13 ;  /* 0x0000000d09097c20 */ /* 0x000fe20008410000 */
[----:B------:R-:W-:Y:S01]  /*30b0*/  FMUL.FTZ R10, R10, UR13 ;  /* 0x0000000d0a0a7c20 */ /* 0x000fe20008410000 */
[----:B------:R-:W-:Y:S05]  /*30c0*/  FMUL.FTZ R11, R11, UR13 ;  /* 0x0000000d0b0b7c20 */ /* 0x000fea0008410000 */
[----:B------:R2:W3:Y:S10]  /*30d0*/  MUFU.TANH R56, R4 ;  /* 0x0000000400387308 */ /* 0x0004f40000002400 */
[----:B------:R3:W3:Y:S01]  /*30e0*/  MUFU.TANH R58, R6 ;  /* 0x00000006003a7308 */ /* 0x0006e20000002400 */
[----:B-1----:R-:W-:Y:S04]  /*30f0*/  MOV R5, UR20 ;  /* 0x0000001400057c02 */ /* 0x002fe80008000f00 */
[----:B----4-:R-:W-:Y:S05]  /*3100*/  @P0 LEA R5, R5, R68, 0x5 ;  /* 0x0000004405050211 */ /* 0x010fea00078e28ff */
[----:B------:R1:W-:Y:S01]  /*3110*/  MUFU.TANH R54, R8 ;  /* 0x0000000800367308 */ /* 0x0003e20000002400 */
[----:B--2---:R-:W-:Y:S01]  /*3120*/  FMUL.FTZ R4, R244, 1.4426950216293334961 ;  /* 0x3fb8aa3bf4047820 */ /* 0x004fe20000410000 */
[C---:B------:R-:W-:Y:S02]  /*3130*/  @P0 ISETP.GE.AND P2, PT, R5.reuse, UR5, PT ;  /* 0x0000000505000c0c */ /* 0x040fe4000bf46270 */
[----:B------:R-:W-:Y:S02]  /*3140*/  @P0 IADD3 R0, R5, 0x1, RZ ;  /* 0x0000000105000810 */ /* 0x000fe40007ffe0ff */
[----:B------:R-:W-:Y:S02]  /*3150*/  FSEL R4, R4, RZ, P1 ;  /* 0x000000ff04047208 */ /* 0x000fe40000800000 */
[----:B------:R-:W-:Y:S02]  /*3160*/  @P0 ISETP.GE.AND P3, PT, R0, UR5, PT ;  /* 0x0000000500000c0c */ /* 0x000fe4000bf66270 */
[----:B------:R2:W-:Y:S01]  /*3170*/  MUFU.TANH R61, R7 ;  /* 0x00000007003d7308 */ /* 0x0005e20000002400 */
[----:B---3--:R-:W-:Y:S02]  /*3180*/  MOV R6, R56 ;  /* 0x0000003800067202 */ /* 0x008fe40000000f00 */
[----:B------:R-:W-:Y:S02]  /*3190*/  @P0 FSEL R6, R56, -INF , !P2 ;  /* 0xff80000038060808 */ /* 0x000fe40005000000 */
[----:B------:R-:W-:Y:S02]  /*31a0*/  MOV R0, R55 ;  /* 0x0000003700007202 */ /* 0x000fe40000000f00 */
[----:B------:R-:W-:Y:S01]  /*31b0*/  @P0 FSEL R0, R55, -INF , !P3 ;  /* 0xff80000037000808 */ /* 0x000fe20005800000 */
[--C-:B------:R-:W-:Y:S01]  /*31c0*/  FFMA.FTZ R6, R6, UR16, -R4.reuse ;  /* 0x0000001006067c23 */ /* 0x100fe20008010804 */
[C---:B-1----:R-:W-:Y:S01]  /*31d0*/  FMUL.FTZ R8, R245.reuse, 1.4426950216293334961 ;  /* 0x3fb8aa3bf5087820 */ /* 0x042fe20000410000 */
[----:B------:R-:W-:Y:S01]  /*31e0*/  FSETP.NEU.FTZ.AND P1, PT, R245, -INF , PT ;  /* 0xff800000f500780b */ /* 0x000fe20003f3d000 */
[----:B------:R-:W1:Y:S01]  /*31f0*/  MUFU.TANH R60, R9 ;  /* 0x00000009003c7308 */ /* 0x000e620000002400 */
[----:B--2---:R-:W-:Y:S09]  /*3200*/  MOV R7, R58 ;  /* 0x0000003a00077202 */ /* 0x004ff20000000f00 */
[----:B------:R2:W-:Y:S01]  /*3210*/  MUFU.EX2 R65, R6 ;  /* 0x0000000600417308 */ /* 0x0005e20000000800 */
[----:B------:R-:W-:Y:S09]  /*3220*/  @P0 FSEL R7, R58, -INF , !P2 ;  /* 0xff8000003a070808 */ /* 0x000ff20005000000 */
[----:B------:R-:W-:Y:S10]  /*3230*/  MUFU.TANH R59, R10 ;  /* 0x0000000a003b7308 */ /* 0x000ff40000002400 */
[----:B------:R-:W3:Y:S01]  /*3240*/  MUFU.TANH R57, R11 ;  /* 0x0000000b00397308 */ /* 0x000ee20000002400 */
[----:B--2---:R-:W-:Y:S01]  /*3250*/  FFMA.FTZ R6, R0, UR16, -R4 ;  /* 0x0000001000067c23 */ /* 0x004fe20008010804 */
[----:B------:R-:W-:Y:S02]  /*3260*/  FSEL R0, R8, RZ, P1 ;  /* 0x000000ff08007208 */ /* 0x000fe40000800000 */
[C---:B------:R-:W-:Y:S02]  /*3270*/  @P0 IADD3 R8, R5.reuse, 0x8, RZ ;  /* 0x0000000805080810 */ /* 0x040fe40007ffe0ff */
[----:B------:R-:W-:Y:S01]  /*3280*/  @P0 IADD3 R5, R5, 0x9, RZ ;  /* 0x0000000905050810 */ /* 0x000fe20007ffe0ff */
[--C-:B------:R-:W-:Y:S03]  /*3290*/  FFMA.FTZ R7, R7, UR16, -R0.reuse ;  /* 0x0000001007077c23 */ /* 0x100fe60008010800 */
[----:B------:R2:W4:Y:S01]  /*32a0*/  MUFU.EX2 R64, R6 ;  /* 0x0000000600407308 */ /* 0x0005220000000800 */
[----:B------:R-:W-:Y:S02]  /*32b0*/  @P0 ISETP.GE.AND P1, PT, R8, UR5, PT ;  /* 0x0000000508000c0c */ /* 0x000fe4000bf26270 */
[----:B------:R-:W-:Y:S02]  /*32c0*/  @P0 ISETP.GE.AND P2, PT, R5, UR5, PT ;  /* 0x0000000505000c0c */ /* 0x000fe4000bf46270 */
[----:B-1----:R-:W-:Y:S02]  /*32d0*/  MOV R5, R60 ;  /* 0x0000003c00057202 */ /* 0x002fe40000000f00 */
[----:B------:R-:W-:Y:S03]  /*32e0*/  @P0 FSEL R5, R60, -INF , !P2 ;  /* 0xff8000003c050808 */ /* 0x000fe60005000000 */
[----:B------:R1:W-:Y:S01]  /*32f0*/  MUFU.EX2 R69, R7 ;  /* 0x0000000700457308 */ /* 0x0003e20000000800 */
[----:B--2---:R-:W-:Y:S02]  /*3300*/  MOV R6, R61 ;  /* 0x0000003d00067202 */ /* 0x004fe40000000f00 */
[----:B------:R-:W-:Y:S02]  /*3310*/  @P0 FSEL R6, R61, -INF , !P3 ;  /* 0xff8000003d060808 */ /* 0x000fe40005800000 */
[----:B------:R-:W-:Y:S03]  /*3320*/  PLOP3.LUT P3, PT, PT, PT, UP3, 0x80, 0x0 ;  /* 0x000000000000781c */ /* 0x000fe60003f6f038 */
[----:B------:R-:W-:Y:S01]  /*3330*/  FFMA.FTZ R6, R6, UR16, -R0 ;  /* 0x0000001006067c23 */ /* 0x000fe20008010800 */
[----:B-1----:R-:W-:Y:S02]  /*3340*/  MOV R7, R54 ;  /* 0x0000003600077202 */ /* 0x002fe40000000f00 */
[----:B------:R-:W-:Y:S01]  /*3350*/  @P0 FSEL R7, R54, -INF , !P1 ;  /* 0xff80000036070808 */ /* 0x000fe20004800000 */
[----:B------:R1:W2:Y:S04]  /*3360*/  MUFU.EX2 R68, R6 ;  /* 0x0000000600447308 */ /* 0x0002a80000000800 */
[--C-:B-1----:R-:W-:Y:S01]  /*3370*/  FFMA.FTZ R6, R7, UR16, -R4.reuse ;  /* 0x0000001007067c23 */ /* 0x102fe20008010804 */
[----:B------:R-:W-:Y:S01]  /*3380*/  FFMA.FTZ R4, R5, UR16, -R4 ;  /* 0x0000001005047c23 */ /* 0x000fe20008010804 */
[----:B---3--:R-:W-:Y:S04]  /*3390*/  MOV R5, R57 ;  /* 0x0000003900057202 */ /* 0x008fe80000000f00 */
[----:B------:R1:W-:Y:S01]  /*33a0*/  MUFU.EX2 R62, R6 ;  /* 0x00000006003e7308 */ /* 0x0003e20000000800 */
[----:B------:R-:W-:Y:S09]  /*33b0*/  @P0 FSEL R5, R57, -INF , !P2 ;  /* 0xff80000039050808 */ /* 0x000ff20005000000 */
[----:B------:R3:W2:Y:S01]  /*33c0*/  MUFU.EX2 R63, R4 ;  /* 0x00000004003f7308 */ /* 0x0006a20000000800 */
[----:B-1----:R-:W-:Y:S02]  /*33d0*/  MOV R6, R59 ;  /* 0x0000003b00067202 */ /* 0x002fe40000000f00 */
[----:B------:R-:W-:Y:S02]  /*33e0*/  @P0 FSEL R6, R59, -INF , !P1 ;  /* 0xff8000003b060808 */ /* 0x000fe40004800000 */
[----:B------:R-:W-:Y:S03]  /*33f0*/  IADD3 R52, P0, R247, UR12, RZ ;  /* 0x0000000cf7347c10 */ /* 0x000fe6000ff1e0ff */
[--C-:B---3--:R-:W-:Y:S01]  /*3400*/  FFMA.FTZ R4, R6, UR16, -R0.reuse ;  /* 0x0000001006047c23 */ /* 0x108fe20008010800 */
[----:B------:R-:W-:Y:S01]  /*3410*/  FFMA.FTZ R0, R5, UR16, -R0 ;  /* 0x0000001005007c23 */ /* 0x000fe20008010800 */
[----:B----4-:R-:W-:Y:S02]  /*3420*/  F2FP.F16.F32.PACK_AB R6, R64, R65 ;  /* 0x000000414006723e */ /* 0x010fe400000000ff */
[----:B------:R1:W-:Y:S01]  /*3430*/  MUFU.EX2 R67, R4 ;  /* 0x0000000400437308 */ /* 0x0003e20000000800 */
[----:B--2---:R-:W-:Y:S02]  /*3440*/  F2FP.F16.F32.PACK_AB R5, R68, R69 ;  /* 0x000000454405723e */ /* 0x004fe400000000ff */
[----:B------:R-:W-:Y:S01]  /*3450*/  STS [R248+0x15000], R6 ;  /* 0x01500006f8007388 */ /* 0x000fe20000000800 */
[----:B------:R-:W-:Y:S03]  /*3460*/  IADD3.X R53, R246, UR11, RZ, P0, !PT ;  /* 0x0000000bf6357c10 */ /* 0x000fe600087fe4ff */
[----:B------:R-:W-:Y:S03]  /*3470*/  STS [R251+0x15000], R5 ;  /* 0x01500005fb007388 */ /* 0x000fe60000000800 */
        /* <DEDUP_REMOVED lines=89> */
[----:B------:R-:W-:Y:S01]  /*3a10*/  FADD.FTZ R0, -R52, R6 ;  /* 0x0000000634007221 */ /* 0x000fe20000010100 */
        /* <DEDUP_REMOVED lines=103> */
.L_x_179:
        /* <DEDUP_REMOVED lines=344> */
.L_x_180:
        /* <DEDUP_REMOVED lines=130> */
.L_x_182:
        /* <DEDUP_REMOVED lines=14> */
.L_x_183:
        /* <DEDUP_REMOVED lines=67> */
.L_x_174:
        /* <DEDUP_REMOVED lines=35> */
.L_x_185:
        /* <DEDUP_REMOVED lines=14> */
.L_x_186:
        /* <DEDUP_REMOVED lines=41> */
.L_x_184:
[----:B------:R-:W-:Y:S05]  /*68e0*/  BSYNC B1 ;  /* 0x0000000000017941 */ /* 0x000fea0003800000 */
.L_x_169:
[----:B------:R-:W-:Y:S02]  /*68f0*/  ULDC UR5, c[0x0][0xc] ;  /* 0x0000030000057ab9 */ /* 0x000fe40000000800 */
[----:B------:R-:W-:-:S04]  /*6900*/  UIADD3 UR20, UR5, UR20, URZ ;  /* 0x0000001405147290 */ /* 0x000fc8000fffe03f */
[----:B------:R-:W-:-:S06]  /*6910*/  UISETP.GE.AND UP0, UPT, UR20, UR59, UPT ;  /* 0x0000003b1400728c */ /* 0x000fcc000bf06270 */
[----:B------:R-:W-:-:S13]  /*6920*/  PLOP3.LUT P0, PT, PT, PT, UP0, 0x80, 0x0 ;  /* 0x000000000000781c */ /* 0x000fda0003f0f008 */
[----:B------:R-:W-:Y:S05]  /*6930*/  @P0 BRA `(.L_x_187) ;  /* 0x0000000000040947 */ /* 0x000fea0003800000 */
[----:B------:R-:W-:Y:S05]  /*6940*/  BRA `(.L_x_188) ;  /* 0xffffffa000747947 */ /* 0x000fea000383ffff */
.L_x_187:
[----:B------:R-:W-:Y:S05]  /*6950*/  EXIT ;  /* 0x000000000000794d */ /* 0x000fea0003800000 */
.L_x_189:
        /* <DEDUP_REMOVED lines=10> */
.L_x_2025:


//--------------------- .text._ZN5flash44flash_bwd_dq_dk_dv_loop_seqk_parallel_kernelI23Flash_bwd_kernel_traitsILi256ELi64ELi32ELi8ELi4ELi1ELi2ELb1ELb1EN7cutlass6half_tE19Flash_kernel_traitsILi256ELi64ELi32ELi8ES3_EELb0ELb0ELb0ELb1ELb0ELb0ELb0EEEvNS_16Flash_bwd_paramsE --------------------------
	.section	.text._ZN5flash44flash_bwd_dq_dk_dv_loop_seqk_parallel_kernelI23Flash_bwd_kernel_traitsILi256ELi64ELi32ELi8ELi4ELi1ELi2ELb1ELb1EN7cutlass6half_tE19Flash_kernel_traitsILi256ELi64ELi32ELi8ES3_EELb0ELb0ELb0ELb1ELb0ELb0ELb0EEEvNS_16Flash_bwd_paramsE,"ax",@progbits
	.align	128
        .global         _ZN5flash44flash_bwd_dq_dk_dv_loop_seqk_parallel_kernelI23Flash_bwd_kernel_traitsILi256ELi64ELi32ELi8ELi4ELi1ELi2ELb1ELb1EN7cutlass6half_tE19Flash_kernel_traitsILi256ELi64ELi32ELi8ES3_EELb0ELb0ELb0ELb1ELb0ELb0ELb0EEEvNS_16Flash_bwd_paramsE
        .type           _ZN5flash44flash_bwd_dq_dk_dv_loop_seqk_parallel_kernelI23Flash_bwd_kernel_traitsILi256ELi64ELi32ELi8ELi4ELi1ELi2ELb1ELb1EN7cutlass6half_tE19Flash_kernel_traitsILi256ELi64ELi32ELi8ES3_EELb0ELb0ELb0ELb1ELb0ELb0ELb0EEEvNS_16Flash_bwd_paramsE,@function
        .size           _ZN5flash44flash_bwd_dq_dk_dv_loop_seqk_parallel_kernelI23Flash_bwd_kernel_traitsILi256ELi64ELi32ELi8ELi4ELi1ELi2ELb1ELb1EN7cutlass6half_tE19Flash_kernel_traitsILi256ELi64ELi32ELi8ES3_EELb0ELb0ELb0ELb1ELb0ELb0ELb0EEEvNS_16Flash_bwd_paramsE,(.L_x_2026 - _ZN5flash44flash_bwd_dq_dk_dv_loop_seqk_parallel_kernelI23Flash_bwd_kernel_traitsILi256ELi64ELi32ELi8ELi4ELi1ELi2ELb1ELb1EN7cutlass6half_tE19Flash_kernel_traitsILi256ELi64ELi32ELi8ES3_EELb0ELb0ELb0ELb1ELb0ELb0ELb0EEEvNS_16Flash_bwd_paramsE)
        .other          _ZN5flash44flash_bwd_dq_dk_dv_loop_seqk_parallel_kernelI23Flash_bwd_kernel_traitsILi256ELi64ELi32ELi8ELi4ELi1ELi2ELb1ELb1EN7cutlass6half_tE19Flash_kernel_traitsILi256ELi64ELi32ELi8ES3_EELb0ELb0ELb0ELb1ELb0ELb0ELb0EEEvNS_16Flash_bwd_paramsE,@"STO_CUDA_ENTRY STV_DEFAULT"
_ZN5flash44flash_bwd_dq_dk_dv_loop_seqk_parallel_kernelI23Flash_bwd_kernel_traitsILi256ELi64ELi32ELi8ELi4ELi1ELi2ELb1ELb1EN7cutlass6half_tE19Flash_kernel_traitsILi256ELi64ELi32ELi8ES3_EELb0ELb0ELb0ELb1ELb0ELb0ELb0EEEvNS_16Flash_bwd_paramsE:
.text._ZN5flash44flash_bwd_dq_dk_dv_loop_seqk_parallel_kernelI23Flash_bwd_kernel_traitsILi256ELi64ELi32ELi8ELi4ELi1ELi2ELb1ELb1EN7cutlass6half_tE19Flash_kernel_traitsILi256ELi64ELi32ELi8ES3_EELb0ELb0ELb0ELb1ELb0ELb0ELb0EEEvNS_16Flash_bwd_paramsE:
        /* <DEDUP_REMOVED lines=141> */
[C---:B------:R-:W-:Y:S02]  /*08d0*/  IMAD R4, R7.reuse, 0x10, R4 ;  /* 0x0000001007047824 */ /* 0x040fe400078e0204 */
[----:B------:R-:W-:Y:S02]  /*08e0*/  IMAD.U32 R0, RZ, RZ, UR6 ;  /* 0x00000006ff007e24 */ /* 0x000fe4000f8e00ff */
[----:B------:R-:W-:Y:S01]  /*08f0*/  IMAD.U32 R0, RZ, RZ, UR5 ;  /* 0x00000005ff007e24 */ /* 0x000fe2000f8e00ff */
[----:B------:R1:W-:Y:S01]  /*0900*/  STL [R1+0x8], R4 ;  /* 0x0000080401007387 */ /* 0x0003e20000100800 */
        /* <DEDUP_REMOVED lines=8> */
[----:B------:R-:W-:Y:S01]  /*0990*/  UIADD3 UR6, UR4, 0x10000, URZ ;  /* 0x0001000004067890 */ /* 0x000fe2000fffe03f */
[----:B------:R-:W-:Y:S01]  /*09a0*/  LEA R232, R232, UR5, 0x1 ;  /* 0x00000005e8e87c11 */ /* 0x000fe2000f8e08ff */
[----:B------:R-:W-:Y:S01]  /*09b0*/  IMAD.IADD R252, R249, 0x1, R251 ;  /* 0x00000001f9fc7824 */ /* 0x000fe200078e02fb */
[----:B------:R-:W-:Y:S01]  /*09c0*/  LEA R230, R234, UR5, 0x1 ;  /* 0x00000005eae67c11 */ /* 0x000fe2000f8e08ff */
[----:B------:R-:W-:Y:S01]  /*09d0*/  IMAD.IADD R225, R225, 0x1, R3 ;  /* 0x00000001e1e17824 */ /* 0x000fe200078e0203 */
[----:B------:R-:W-:Y:S01]  /*09e0*/  SEL R224, R224, 0xffffffe0, !P3 ;  /* 0xffffffe0e0e07807 */ /* 0x000fe20005800000 */
        /* <DEDUP_REMOVED lines=11> */
[----:B------:R-:W-:Y:S02]  /*0aa0*/  VIADD R236, R235, 0x800 ;  /* 0x00000800ebec7836 */ /* 0x000fe40000000000 */
[----:B-1----:R-:W-:-:S07]  /*0ab0*/  IMAD.IADD R227, R224, 0x1, R227 ;  /* 0x00000001e0e37824 */ /* 0x002fce00078e02e3 */
.L_x_222:
        /* <DEDUP_REMOVED lines=50> */
[----:B------:R-:W-:-:S03]  /*0de0*/  @!UP3 USEL UR10, UR5, URZ, UP0 ;  /* 0x0000003f050ab287 */ /* 0x000fc60008000000 */
[----:B------:R-:W-:Y:S01]  /*0df0*/  ULDC UR5, c[0x0][0x2c8] ;  /* 0x0000b20000057ab9 */ /* 0x000fe20000000800 */
        /* <DEDUP_REMOVED lines=15> */
.L_x_190:
[----:B------:R-:W-:Y:S02]  /*0ef0*/  @!UP3 UIADD3 UR9, UR10, UR5, -UR18 ;  /* 0x000000050a09b290 */ /* 0x000fe4000fffe812 */
[----:B------:R-:W-:Y:S02]  /*0f00*/  @UP2 UIADD3 UR38, UR12, -UR8, URZ ;  /* 0x800000080c262290 */ /* 0x000fe4000fffe03f */
[----:B------:R-:W-:-:S05]  /*0f10*/  UISETP.GT.AND UP0, UPT, UR9, UR28, UPT ;  /* 0x0000001c0900728c */ /* 0x000fca000bf04270 */
[----:B------:R-:W-:Y:S01]  /*0f20*/  @!UP2 ULDC UR38, c[0x0][0x2c4] ;  /* 0x0000b1000026aab9 */ /* 0x000fe20000000800 */
[----:B------:R-:W-:-:S13]  /*0f30*/  PLOP3.LUT P0, PT, PT, PT, UP0, 0x80, 0x0 ;  /* 0x000000000000781c */ /* 0x000fda0003f0f008 */
[----:B------:R-:W-:Y:S05]  /*0f40*/  @!P0 BRA `(.L_x_191) ;  /* 0x0000006c00e88947 */ /* 0x000fea0003800000 */
[----:B------:R-:W1:Y:S01]  /*0f50*/  LDC R8, c[0x0][0x278] ;  /* 0x00009e00ff087b82 */ /* 0x000e620000000800 */
[----:B------:R-:W-:Y:S01]  /*0f60*/  UISETP.NE.AND UP1, UPT, UR8, -0x1, UPT ;  /* 0xffffffff0800788c */ /* 0x000fe2000bf25270 */
[----:B------:R-:W-:Y:S01]  /*0f70*/  IABS R6, UR53 ;  /* 0x0000003500067c13 */ /* 0x000fe20008000000 */
[----:B------:R-:W-:Y:S01]  /*0f80*/  ULDC.64 UR10, c[0x0][0x228] ;  /* 0x00008a00000a7ab9 */ /* 0x000fe20000000a00 */
[----:B------:R-:W-:Y:S01]  /*0f90*/  ULDC.64 UR12, c[0x0][0x488] ;  /* 0x00012200000c7ab9 */ /* 0x000fe20000000a00 */
[----:B------:R-:W-:Y:S02]  /*0fa0*/  UIMAD UR5, UR55, UR10, URZ ;  /* 0x0000000a370572a4 */ /* 0x000fe4000f8e023f */
[----:B------:R-:W-:Y:S01]  /*0fb0*/  UIMAD.WIDE.U32 UR16, UR46, UR10, URZ ;  /* 0x0000000a2e1072a5 */ /* 0x000fe2000f8e003f */
[----:B------:R-:W2:Y:S01]  /*0fc0*/  S2UR UR14, SR_CTAID.X ;  /* 0x00000000000e79c3 */ /* 0x000ea20000002500 */
[----:B------:R-:W-:Y:S02]  /*0fd0*/  UIMAD UR25, UR46, UR11, UR5 ;  /* 0x0000000b2e1972a4 */ /* 0x000fe4000f8e0205 */
[----:B------:R-:W-:Y:S01]  /*0fe0*/  UISETP.NE.AND UP0, UPT, UR23, -0x1, UPT ;  /* 0xffffffff1700788c */ /* 0x000fe2000bf05270 */
[----:B------:R-:W-:Y:S01]  /*0ff0*/  @!UP1 ULDC.64 UR10, c[0x0][0x418] ;  /* 0x00010600000a9ab9 */ /* 0x000fe20000000a00 */
[----:B------:R-:W-:Y:S01]  /*1000*/  ULDC.64 UR26, c[0x0][0x240] ;  /* 0x00009000001a7ab9 */ /* 0x000fe20000000a00 */
[----:B------:R-:W-:Y:S01]  /*1010*/  @!UP1 UIMAD UR5, UR55, UR10, URZ ;  /* 0x0000000a370592a4 */ /* 0x000fe2000f8e023f */
[----:B------:R-:W-:Y:S01]  /*1020*/  ULDC UR56, c[0x0][0x2d4] ;  /* 0x0000b50000387ab9 */ /* 0x000fe20000000800 */
[----:B------:R-:W-:Y:S01]  /*1030*/  USHF.L.U64.HI UR20, UR46, 0x7, UR55 ;  /* 0x000000072e147899 */ /* 0x000fe20008010237 */
[----:B------:R-:W-:Y:S01]  /*1040*/  ULDC.U8 UR31, c[0x0][0x480] ;  /* 0x00012000001f7ab9 */ /* 0x000fe20000000000 */
[----:B------:R-:W-:-:S04]  /*1050*/  ULDC.U8 UR30, c[0x0][0x3d8] ;  /* 0x0000f600001e7ab9 */ /* 0x000fc80000000000 */
[----:B------:R-:W-:Y:S01]  /*1060*/  @UP0 UIADD3 UR19, UR18, UR23, URZ ;  /* 0x0000001712130290 */ /* 0x000fe2000fffe03f */
[----:B-1----:R-:W-:Y:S01]  /*1070*/  IABS R7, R8 ;  /* 0x0000000800077213 */ /* 0x002fe20000000000 */
[----:B------:R-:W-:Y:S01]  /*1080*/  USHF.R.S32.HI UR35, URZ, 0x1f, UR56 ;  /* 0x0000001f3f237899 */ /* 0x000fe20008011438 */
[----:B------:R-:W-:Y:S01]  /*1090*/  ISETP.NE.AND P3, PT, R8, RZ, PT ;  /* 0x000000ff0800720c */ /* 0x000fe20003f65270 */
[----:B------:R-:W-:Y:S01]  /*10a0*/  UISETP.NE.AND UP4, UPT, UR31, URZ, UPT ;  /* 0x0000003f1f00728c */ /* 0x000fe2000bf85270 */
[----:B------:R-:W1:Y:S01]  /*10b0*/  I2F.RP R4, R7 ;  /* 0x0000000700047306 */ /* 0x000e620000209400 */
[----:B------:R-:W-:Y:S02]  /*10c0*/  UISETP.NE.AND UP3, UPT, UR30, URZ, UPT ;  /* 0x0000003f1e00728c */ /* 0x000fe4000bf65270 */
[----:B------:R-:W-:Y:S02]  /*10d0*/  USEL UR36, UR20, URZ, UP2 ;  /* 0x0000003f14247287 */ /* 0x000fe40009000000 */
[----:B--2---:R-:W-:Y:S01]  /*10e0*/  UIMAD.WIDE.U32 UR32, UR14, UR12, URZ ;  /* 0x0000000c0e2072a5 */ /* 0x004fe2000f8e003f */
[----:B------:R-:W-:Y:S01]  /*10f0*/  @UP0 ULDC.64 UR30, c[0x0][0x248] ;  /* 0x00009200001e0ab9 */ /* 0x000fe20000000a00 */
[----:B------:R-:W-:-:S02]  /*1100*/  UIADD3 UR39, UR17, UR25, URZ ;  /* 0x0000001911277290 */ /* 0x000fc4000fffe03f */
[----:B------:R-:W-:Y:S02]  /*1110*/  UIMAD UR51, UR14, UR13, UR33 ;  /* 0x0000000d0e3372a4 */ /* 0x000fe4000f8e0221 */
[----:B------:R-:W-:Y:S02]  /*1120*/  @!UP1 UIMAD UR33, UR46, UR11, UR5 ;  /* 0x0000000b2e2192a4 */ /* 0x000fe4000f8e0205 */
[----:B------:R-:W-:Y:S01]  /*1130*/  USHF.L.U32 UR14, UR46, 0x7, URZ ;  /* 0x000000072e0e7899 */ /* 0x000fe2000800063f */
[----:B-1----:R-:W1:Y:S01]  /*1140*/  MUFU.RCP R4, R4 ;  /* 0x0000000400047308 */ /* 0x002e620000001000 */
[----:B------:R-:W-:Y:S02]  /*1150*/  UIADD3 UR5, UR38, 0x3f, URZ ;  /* 0x0000003f26057890 */ /* 0x000fe4000fffe03f */
[----:B------:R-:W-:Y:S02]  /*1160*/  USEL UR34, UR14, URZ, UP2 ;  /* 0x0000003f0e227287 */ /* 0x000fe40009000000 */
[----:B------:R-:W-:-:S02]  /*1170*/  USHF.R.S32.HI UR21, URZ, 0x1f, UR5 ;  /* 0x0000001f3f157899 */ /* 0x000fc40008011405 */
[----:B------:R-:W-:Y:S01]  /*1180*/  UIMAD.WIDE.U32 UR14, UR8, UR26, URZ ;  /* 0x0000001a080e72a5 */ /* 0x000fe2000f8e003f */
[----:B------:R-:W-:Y:S01]  /*1190*/  @UP1 ULDC.64 UR12, c[0x0][0x420] ;  /* 0x00010800000c1ab9 */ /* 0x000fe20000000a00 */
[----:B------:R-:W-:Y:S02]  /*11a0*/  ULEA.HI UR20, UR21, UR5, URZ, 0x6 ;  /* 0x0000000515147291 */ /* 0x000fe4000f8f303f */
[----:B------:R-:W-:Y:S02]  /*11b0*/  @UP1 UIMAD.WIDE.U32 UR44, UR8, UR12, URZ ;  /* 0x0000000c082c12a5 */ /* 0x000fe4000f8e003f */
[----:B------:R-:W-:Y:S02]  /*11c0*/  USEL UR41, UR16, UR14, !UP1 ;  /* 0x0000000e10297287 */ /* 0x000fe4000c800000 */
[----:B------:R-:W-:Y:S01]  /*11d0*/  @UP0 UIMAD.WIDE.U32 UR16, UR19, UR30, URZ ;  /* 0x0000001e131002a5 */ /* 0x000fe2000f8e003f */
[----:B-1----:R-:W-:Y:S01]  /*11e0*/  VIADD R4, R4, 0xffffffe ;  /* 0x0ffffffe04047836 */ /* 0x002fe20000000000 */
[----:B------:R-:W-:Y:S01]  /*11f0*/  UIMAD UR5, UR35, UR46, URZ ;  /* 0x0000002e230572a4 */ /* 0x000fe2000f8e023f */
[----:B------:R-:W-:-:S02]  /*1200*/  ULDC UR58, c[0x0][0x2dc] ;  /* 0x0000b700003a7ab9 */ /* 0x000fc40000000800 */
[----:B------:R-:W1:Y:S01]  /*1210*/  F2I.FTZ.U32.TRUNC.NTZ R5, R4 ;  /* 0x0000000400057305 */ /* 0x000e62000021f000 */
[----:B------:R-:W-:Y:S01]  /*1220*/  ULDC UR57, c[0x0][0x270] ;  /* 0x00009c0000397ab9 */ /* 0x000fe20000000800 */
[----:B------:R-:W-:Y:S02]  /*1230*/  @UP1 UIMAD UR40, UR8, UR13, UR45 ;  /* 0x0000000d082812a4 */ /* 0x000fe4000f8e022d */
[----:B------:R-:W-:Y:S02]  /*1240*/  @!UP1 UIMAD.WIDE.U32 UR42, UR46, UR10, URZ ;  /* 0x0000000a2e2a92a5 */ /* 0x000fe4000f8e003f */
[----:B------:R-:W-:Y:S02]  /*1250*/  UIMAD UR24, UR8, UR27, URZ ;  /* 0x0000001b081872a4 */ /* 0x000fe4000f8e023f */
[----:B------:R-:W-:Y:S02]  /*1260*/  UIMAD.WIDE UR10, UR58, UR57, URZ ;  /* 0x000000393a0a72a5 */ /* 0x000fe4000f8e023f */
[----:B------:R-:W-:-:S02]  /*1270*/  UIMAD.WIDE.U32 UR12, UR46, UR56, URZ ;  /* 0x000000382e0c72a5 */ /* 0x000fc4000f8e003f */
[----:B------:R-:W-:Y:S02]  /*1280*/  UIMAD UR5, UR55, UR56, UR5 ;  /* 0x00000038370572a4 */ /* 0x000fe4000f8e0205 */
[----:B------:R-:W-:Y:S01]  /*1290*/  @UP1 UIADD3 UR39, UR15, UR24, URZ ;  /* 0x000000180f271290 */ /* 0x000fe2000fffe03f */
[--C-:B-1----:R-:W-:Y:S01]  /*12a0*/  IMAD.MOV R0, RZ, RZ, -R5.reuse ;  /* 0x000000ffff007224 */ /* 0x102fe200078e0a05 */
[----:B------:R-:W-:Y:S01]  /*12b0*/  @UP0 UMOV UR47, UR16 ;  /* 0x00000010002f0c82 */ /* 0x000fe20008000000 */
[----:B------:R-:W-:Y:S01]  /*12c0*/  IMAD.MOV.U32 R4, RZ, RZ, RZ ;  /* 0x000000ffff047224 */ /* 0x000fe200078e00ff */
[----:B------:R-:W-:Y:S01]  /*12d0*/  UIMAD.WIDE.U32 UR14, UR10, UR12, URZ ;  /* 0x0000000c0a0e72a5 */ /* 0x000fe2000f8e003f */
[----:B------:R-:W-:Y:S01]  /*12e0*/  IMAD R0, R0, R7, RZ ;  /* 0x0000000700007224 */ /* 0x000fe200078e02ff */
[----:B------:R-:W-:Y:S02]  /*12f0*/  UIMAD UR16, UR11, UR12, URZ ;  /* 0x0000000c0b1072a4 */ /* 0x000fe4000f8e023f */
[----:B------:R-:W-:Y:S01]  /*1300*/  UIADD3 UR5, UR13, UR5, URZ ;  /* 0x000000050d057290 */ /* 0x000fe2000fffe03f */
[----:B------:R-:W-:Y:S01]  /*1310*/  IMAD.HI.U32 R0, R5, R0, R4 ;  /* 0x0000000005007227 */ /* 0x000fe200078e0004 */
[----:B------:R-:W-:Y:S01]  /*1320*/  MOV R4, R6 ;  /* 0x0000000600047202 */ /* 0x000fe20000000f00 */
[----:B------:R-:W-:Y:S01]  /*1330*/  UIMAD.WIDE.U32 UR12, UR10, UR8, URZ ;  /* 0x000000080a0c72a5 */ /* 0x000fe2000f8e003f */
[----:B------:R-:W-:Y:S01]  /*1340*/  ULDC UR37, c[0x0][0x2c4] ;  /* 0x0000b10000257ab9 */ /* 0x000fe20000000800 */
[----:B------:R-:W-:-:S02]  /*1350*/  UIMAD UR5, UR10, UR5, UR16 ;  /* 0x000000050a0572a4 */ /* 0x000fc4000f8e0210 */
[----:B------:R-:W-:Y:S01]  /*1360*/  IMAD.HI.U32 R0, R0, R4, RZ ;  /* 0x0000000400007227 */ /* 0x000fe200078e00ff */
[----:B------:R-:W-:Y:S02]  /*1370*/  @UP3 UIMAD UR16, UR46, UR37, URZ ;  /* 0x000000252e1032a4 */ /* 0x000fe4000f8e023f */
[----:B------:R-:W-:Y:S01]  /*1380*/  USEL UR54, UR14, UR12, !UP1 ;  /* 0x0000000c0e367287 */ /* 0x000fe2000c800000 */
[----:B------:R-:W-:Y:S01]  /*1390*/  IMAD.MOV R5, RZ, RZ, -R0 ;  /* 0x000000ffff057224 */ /* 0x000fe200078e0a00 */
[----:B------:R-:W-:Y:S02]  /*13a0*/  @UP0 UIMAD UR19, UR19, UR31, URZ ;  /* 0x0000001f131302a4 */ /* 0x000fe4000f8e023f */
[----:B------:R-:W-:Y:S01]  /*13b0*/  ULOP3.LUT UR12, UR20, 0xffffffc0, URZ, 0xc0, !UPT ;  /* 0xffffffc0140c7892 */ /* 0x000fe2000f8ec03f */
[----:B------:R-:W-:Y:S01]  /*13c0*/  IMAD R4, R7, R5, R4 ;  /* 0x0000000507047224 */ /* 0x000fe200078e0204 */
[----:B------:R-:W-:Y:S02]  /*13d0*/  UIADD3 UR49, UR15, UR5, URZ ;  /* 0x000000050f317290 */ /* 0x000fe4000fffe03f */
[----:B------:R-:W-:-:S02]  /*13e0*/  @UP3 USEL UR5, UR16, UR8, !UP1 ;  /* 0x0000000810053287 */ /* 0x000fc4000c800000 */
[----:B------:R-:W-:Y:S01]  /*13f0*/  ISETP.GT.U32.AND P0, PT, R7, R4, PT ;  /* 0x000000040700720c */ /* 0x000fe20003f04070 */
[----:B------:R-:W-:Y:S02]  /*1400*/  @UP0 UIADD3 UR48, UR17, UR19, URZ ;  /* 0x0000001311300290 */ /* 0x000fe4000fffe03f */
[----:B------:R-:W-:Y:S01]  /*1410*/  UIADD3 UR14, UR12, -0x40, URZ ;  /* 0xffffffc00c0e7890 */ /* 0x000fe2000fffe03f */
[----:B------:R-:W-:Y:S01]  /*1420*/  @UP3 ULDC UR17, c[0x0][0x2e4] ;  /* 0x0000b90000113ab9 */ /* 0x000fe20000000800 */
[----:B------:R-:W-:Y:S02]  /*1430*/  @!UP3 UIMAD UR15, UR46, UR57, UR53 ;  /* 0x000000392e0fb2a4 */ /* 0x000fe4000f8e0235 */
[----:B------:R-:W-:Y:S02]  /*1440*/  @UP3 UIMAD UR17, UR53, UR17, UR5 ;  /* 0x00000011351132a4 */ /* 0x000fe4000f8e0205 */
[----:B------:R-:W-:Y:S02]  /*1450*/  USHF.R.S32.HI UR35, URZ, 0x1f, UR14 ;  /* 0x0000001f3f237899 */ /* 0x000fe4000801140e */
[----:B------:R-:W-:-:S02]  /*1460*/  UIADD3 UR5, UP2, UR14, UR34, URZ ;  /* 0x000000220e057290 */ /* 0x000fc4000ff5e03f */
[----:B------:R-:W-:Y:S01]  /*1470*/  @!P0 IMAD.IADD R4, R4, 0x1, -R7 ;  /* 0x0000000104048824 */ /* 0x000fe200078e0a07 */
[----:B------:R-:W-:Y:S01]  /*1480*/  @!UP3 UIMAD UR17, UR15, UR37, URZ ;  /* 0x000000250f11b2a4 */ /* 0x000fe2000f8e023f */
[----:B------:R-:W-:Y:S01]  /*1490*/  @!P0 IADD3 R0, R0, 0x1, RZ ;  /* 0x0000000100008810 */ /* 0x000fe20007ffe0ff */
[----:B------:R-:W-:Y:S01]  /*14a0*/  UIMAD UR12, UR11, UR8, URZ ;  /* 0x000000080b0c72a4 */ /* 0x000fe2000f8e023f */
[----:B------:R-:W-:Y:S01]  /*14b0*/  PLOP3.LUT P0, PT, PT, PT, UP0, 0x80, 0x0 ;  /* 0x000000000000781c */ /* 0x000fe20003f0f008 */
[----:B------:R-:W-:Y:S01]  /*14c0*/  UIADD3.X UR15, UR35, UR36, URZ, UP2, !UPT ;  /* 0x00000024230f7290 */ /* 0x000fe200097fe43f */
[----:B------:R-:W-:Y:S01]  /*14d0*/  ISETP.GE.U32.AND P1, PT, R4, R7, PT ;  /* 0x000000070400720c */ /* 0x000fe20003f26070 */
[----:B------:R-:W-:Y:S01]  /*14e0*/  UIMAD UR11, UR11, UR5, URZ ;  /* 0x000000050b0b72a4 */ /* 0x000fe2000f8e023f */
[----:B------:R-:W-:Y:S01]  /*14f0*/  LOP3.LUT R4, R8, UR53, RZ, 0x3c, !PT ;  /* 0x0000003508047c12 */ /* 0x000fe2000f8e3cff */
[----:B------:R-:W-:Y:S01]  /*1500*/  @UP0 UIADD3 UR29, UR18, UR23, URZ ;  /* 0x00000017121d0290 */ /* 0x000fe2000fffe03f */
[----:B------:R-:W-:-:S02]  /*1510*/  @UP0 ULDC.64 UR24, c[0x0][0x250] ;  /* 0x0000940000180ab9 */ /* 0x000fc40000000a00 */
[----:B------:R-:W-:Y:S01]  /*1520*/  ISETP.GE.AND P2, PT, R4, RZ, PT ;  /* 0x000000ff0400720c */ /* 0x000fe20003f46270 */
[----:B------:R-:W-:Y:S02]  /*1530*/  UIMAD.WIDE.U32 UR36, UR10, UR5, URZ ;  /* 0x000000050a2472a5 */ /* 0x000fe4000f8e003f */
[----:B------:R-:W-:Y:S02]  /*1540*/  UIMAD UR5, UR10, UR15, UR11 ;  /* 0x0000000f0a0572a4 */ /* 0x000fe4000f8e020b */
[----:B------:R-:W-:Y:S02]  /*1550*/  @UP0 UIMAD.WIDE.U32 UR10, UR29, UR24, URZ ;  /* 0x000000181d0a02a5 */ /* 0x000fe4000f8e003f */
[----:B------:R-:W-:Y:S01]  /*1560*/  @P1 VIADD R0, R0, 0x1 ;  /* 0x0000000100001836 */ /* 0x000fe20000000000 */
[----:B------:R-:W-:Y:S01]  /*1570*/  @UP1 UIADD3 UR49, UR13, UR12, URZ ;  /* 0x0000000c0d311290 */ /* 0x000fe2000fffe03f */
[----:B------:R-:W-:Y:S01]  /*1580*/  PLOP3.LUT P1, PT, PT, PT, UP3, 0x80, 0x0 ;  /* 0x000000000000781c */ /* 0x000fe20003f2f038 */
[----:B------:R-:W-:Y:S01]  /*1590*/  UIMAD UR50, UR53, UR58, URZ ;  /* 0x0000003a353272a4 */ /* 0x000fe2000f8e023f */
[----:B------:R-:W-:Y:S01]  /*15a0*/  IMAD.MOV.U32 R21, RZ, RZ, R0 ;  /* 0x000000ffff157224 */ /* 0x000fe200078e0000 */
[----:B------:R-:W-:-:S02]  /*15b0*/  @UP0 UIMAD UR12, UR29, UR25, URZ ;  /* 0x000000191d0c02a4 */ /* 0x000fc4000f8e023f */
[----:B------:R-:W-:Y:S02]  /*15c0*/  @!UP1 UIADD3 UR40, UR43, UR33, URZ ;  /* 0x000000212b289290 */ /* 0x000fe4000fffe03f */
[----:B------:R-:W-:Y:S01]  /*15d0*/  USHF.R.S32.HI UR33, URZ, 0x1f, UR50 ;  /* 0x0000001f3f217899 */ /* 0x000fe20008011432 */
[----:B------:R-:W-:Y:S01]  /*15e0*/  @!P2 IADD3 R21, -R21, RZ, RZ ;  /* 0x000000ff1515a210 */ /* 0x000fe20007ffe1ff */
[----:B------:R-:W-:Y:S01]  /*15f0*/  USEL UR52, UR32, URZ, UP4 ;  /* 0x0000003f20347287 */ /* 0x000fe2000a000000 */
[----:B------:R-:W-:Y:S01]  /*1600*/  @!P3 LOP3.LUT R21, RZ, R8, RZ, 0x33, !PT ;  /* 0x00000008ff15b212 */ /* 0x000fe200078e33ff */
[----:B------:R-:W-:Y:S02]  /*1610*/  @UP0 UIADD3 UR34, UR11, UR12, URZ ;  /* 0x0000000c0b220290 */ /* 0x000fe4000fffe03f */
[----:B------:R-:W-:Y:S02]  /*1620*/  USEL UR51, UR51, URZ, UP4 ;  /* 0x0000003f33337287 */ /* 0x000fe4000a000000 */
[----:B------:R-:W-:Y:S01]  /*1630*/  UIADD3 UR19, UR37, UR5, URZ ;  /* 0x0000000525137290 */ /* 0x000fe2000fffe03f */
[----:B------:R-:W-:Y:S01]  /*1640*/  @UP0 UMOV UR29, UR10 ;  /* 0x0000000a001d0c82 */ /* 0x000fe20008000000 */
[----:B------:R-:W-:Y:S10]  /*1650*/  @P0 BRA `(.L_x_192) ;  /* 0x0000000000300947 */ /* 0x000ff40003800000 */
[----:B------:R-:W-:Y:S01]  /*1660*/  USHF.R.S32.HI UR5, URZ, 0x1f, UR18 ;  /* 0x0000001f3f057899 */ /* 0x000fe20008011412 */
[----:B------:R-:W-:Y:S01]  /*1670*/  ULDC.64 UR30, c[0x0][0x248] ;  /* 0x00009200001e7ab9 */ /* 0x000fe20000000a00 */
[----:B------:R-:W-:Y:S02]  /*1680*/  ULDC.64 UR12, c[0x0][0x230] ;  /* 0x00008c00000c7ab9 */ /* 0x000fe40000000a00 */
[----:B------:R-:W-:Y:S02]  /*1690*/  UIMAD UR5, UR5, UR30, URZ ;  /* 0x0000001e050572a4 */ /* 0x000fe4000f8e023f */
[----:B------:R-:W-:Y:S02]  /*16a0*/  UIMAD.WIDE.U32 UR10, UR18, UR30, URZ ;  /* 0x0000001e120a72a5 */ /* 0x000fe4000f8e003f */
[----:B------:R-:W-:-:S04]  /*16b0*/  UIMAD UR5, UR18, UR31, UR5 ;  /* 0x0000001f120572a4 */ /* 0x000fc8000f8e0205 */
[----:B------:R-:W-:Y:S02]  /*16c0*/  UIADD3 UR11, UR11, UR5, URZ ;  /* 0x000000050b0b7290 */ /* 0x000fe4000fffe03f */
[----:B------:R-:W-:Y:S02]  /*16d0*/  UIMAD UR5, UR55, UR12, URZ ;  /* 0x0000000c370572a4 */ /* 0x000fe4000f8e023f */
[----:B------:R-:W-:Y:S02]  /*16e0*/  UIMAD.WIDE.U32 UR10, UR46, UR12, UR10 ;  /* 0x0000000c2e0a72a5 */ /* 0x000fe4000f8e000a */
[----:B------:R-:W-:-:S04]  /*16f0*/  UIMAD UR5, UR46, UR13, UR5 ;  /* 0x0000000d2e0572a4 */ /* 0x000fc8000f8e0205 */
[----:B------:R-:W-:Y:S01]  /*1700*/  UIADD3 UR48, UR11, UR5, URZ ;  /* 0x000000050b307290 */ /* 0x000fe2000fffe03f */
[----:B------:R-:W-:-:S11]  /*1710*/  UMOV UR47, UR10 ;  /* 0x0000000a002f7c82 */ /* 0x000fd60008000000 */
.L_x_192:
[----:B------:R-:W-:Y:S05]  /*1720*/  @P0 BRA `(.L_x_193) ;  /* 0x0000000000300947 */ /* 0x000fea0003800000 */
        /* <DEDUP_REMOVED lines=11> */
[----:B------:R-:W-:Y:S02]  /*17e0*/  UMOV UR29, UR10 ;  /* 0x0000000a001d7c82 */ /* 0x000fe40008000000 */
.L_x_193:
        /* <DEDUP_REMOVED lines=11> */
.L_x_194:
[----:B------:R-:W-:-:S04]  /*18a0*/  UIMAD UR5, UR46, UR57, UR53 ;  /* 0x000000392e0572a4 */ /* 0x000fc8000f8e0235 */
[----:B------:R-:W-:-:S12]  /*18b0*/  UIMAD UR5, UR5, UR56, URZ ;  /* 0x00000038050572a4 */ /* 0x000fd8000f8e023f */
.L_x_195:
        /* <DEDUP_REMOVED lines=13> */
[----:B------:R-:W-:Y:S02]  /*1990*/  ULDC.64 UR12, c[0x0][0x428] ;  /* 0x00010a00000c7ab9 */ /* 0x000fe40000000a00 */
[----:B------:R-:W-:Y:S01]  /*19a0*/  ULDC.64 UR16, c[0x0][0x258] ;  /* 0x0000960000107ab9 */ /* 0x000fe20000000a00 */
[----:B------:R-:W-:Y:S01]  /*19b0*/  ULEA.HI.SX32 UR37, UR20, 0xffffffff, 0x1a ;  /* 0xffffffff14257891 */ /* 0x000fe2000f8fd23f */
[----:B------:R-:W-:Y:S01]  /*19c0*/  IMAD.U32 R30, RZ, RZ, UR12 ;  /* 0x0000000cff1e7e24 */ /* 0x000fe2000f8e00ff */
[----:B------:R-:W-:Y:S01]  /*19d0*/  UIMAD UR20, UR43, UR16, URZ ;  /* 0x000000102b1472a4 */ /* 0x000fe2000f8e023f */
[----:B------:R-:W-:-:S03]  /*19e0*/  ULDC.64 UR44, c[0x0][0x2b0] ;  /* 0x0000ac00002c7ab9 */ /* 0x000fc60000000a00 */
[----:B------:R-:W-:Y:S01]  /*19f0*/  UIMAD UR20, UR53, UR17, UR20 ;  /* 0x00000011351472a4 */ /* 0x000fe2000f8e0214 */
[----:B--2---:R-:W-:-:S04]  /*1a00*/  IMAD R10, R8, UR35, RZ ;  /* 0x00000023080a7c24 */ /* 0x004fc8000f8e02ff */
        /* <DEDUP_REMOVED lines=15> */
[C---:B------:R-:W-:Y:S01]  /*1b00*/  ISETP.GE.AND P4, PT, R4.reuse, UR42, PT ;  /* 0x0000002a04007c0c */ /* 0x040fe2000bf86270 */
[C---:B------:R-:W-:Y:S01]  /*1b10*/  VIADD R5, R4.reuse, 0x80 ;  /* 0x0000008004057836 */ /* 0x040fe20000000000 */
[----:B------:R-:W-:Y:S01]  /*1b20*/  UIADD3 UR8, UP1, UP0, UR36, UR5, UR50 ;  /* 0x0000000524087290 */ /* 0x000fe2000f83e032 */
[----:B------:R-:W-:Y:S01]  /*1b30*/  VIADD R11, R4, 0xc0 ;  /* 0x000000c0040b7836 */ /* 0x000fe20000000000 */
[----:B------:R-:W-:Y:S01]  /*1b40*/  ISETP.GE.AND P6, PT, R6, UR42, PT ;  /* 0x0000002a06007c0c */ /* 0x000fe2000bfc6270 */
[----:B------:R-:W-:Y:S01]  /*1b50*/  USHF.R.S32.HI UR5, URZ, 0x1f, UR5 ;  /* 0x0000001f3f057899 */ /* 0x000fe20008011405 */
[----:B------:R-:W-:-:S02]  /*1b60*/  ISETP.GE.AND P5, PT, R5, UR42, PT ;  /* 0x0000002a05007c0c */ /* 0x000fc4000bfa6270 */
[----:B------:R-:W-:Y:S01]  /*1b70*/  SHF.R.S32.HI R5, RZ, 0x1f, R4 ;  /* 0x0000001fff057819 */ /* 0x000fe20000011404 */
[----:B------:R-:W-:Y:S01]  /*1b80*/  UIADD3.X UR5, UR19, UR5, UR33, UP1, UP0 ;  /* 0x0000000513057290 */ /* 0x000fe20008fe0421 */
[----:B------:R-:W-:Y:S01]  /*1b90*/  IADD3 R6, P0, R4, UR21, RZ ;  /* 0x0000001504067c10 */ /* 0x000fe2000ff1e0ff */
[----:B------:R-:W-:Y:S01]  /*1ba0*/  UIADD3 UR8, UP1, UP0, UR52, UR8, UR54 ;  /* 0x0000000834087290 */ /* 0x000fe2000f83e036 */
[----:B------:R-:W-:Y:S01]  /*1bb0*/  SEL R10, RZ, 0xffffffff, P6 ;  /* 0xffffffffff0a7807 */ /* 0x000fe20003000000 */
[----:B------:R-:W-:Y:S01]  /*1bc0*/  UIMAD UR19, UR43, UR12, URZ ;  /* 0x0000000c2b1372a4 */ /* 0x000fe2000f8e023f */
[----:B------:R-:W-:Y:S01]  /*1bd0*/  IADD3.X R7, R5, UR40, RZ, P0, !PT ;  /* 0x0000002805077c10 */ /* 0x000fe200087fe4ff */
[----:B------:R-:W-:Y:S01]  /*1be0*/  UIADD3.X UR5, UR51, UR5, UR49, UP1, UP0 ;  /* 0x0000000533057290 */ /* 0x000fe20008fe0431 */
[----:B------:R-:W-:Y:S01]  /*1bf0*/  IADD3 R24, P0, R20, UR14, RZ ;  /* 0x0000000e14187c10 */ /* 0x000fe2000ff1e0ff */
[----:B------:R-:W-:Y:S01]  /*1c00*/  IMAD.SHL.U32 R10, R10, 0x2, RZ ;  /* 0x000000020a0a7824 */ /* 0x000fe200078e00ff */
[----:B------:R-:W-:Y:S01]  /*1c10*/  ISETP.GE.AND P3, PT, R11, UR42, PT ;  /* 0x0000002a0b007c0c */ /* 0x000fe2000bf66270 */
[----:B------:R-:W-:Y:S01]  /*1c20*/  IMAD.WIDE.U32 R6, R8, UR14, R6 ;  /* 0x0000000e08067c25 */ /* 0x000fe2000f8e0006 */
[----:B------:R-:W-:Y:S01]  /*1c30*/  SEL R11, RZ, 0x1, P4 ;  /* 0x00000001ff0b7807 */ /* 0x000fe20002000000 */
[----:B------:R-:W-:Y:S01]  /*1c40*/  ULDC.64 UR32, c[0x0][0x400] ;  /* 0x0001000000207ab9 */ /* 0x000fe20000000a00 */
[----:B------:R-:W-:Y:S01]  /*1c50*/  IADD3.X R26, R35, UR35, RZ, P0, !PT ;  /* 0x00000023231a7c10 */ /* 0x000fe200087fe4ff */
[----:B------:R-:W-:Y:S01]  /*1c60*/  IMAD.IADD R7, R7, 0x1, R12 ;  /* 0x0000000107077824 */ /* 0x000fe200078e020c */
[----:B------:R-:W-:Y:S01]  /*1c70*/  LOP3.LUT R16, R10, 0x2, R11, 0xe2, !PT ;  /* 0x000000020a107812 */ /* 0x000fe200078ee20b */
[----:B------:R-:W-:Y:S01]  /*1c80*/  IMAD.WIDE.U32 R12, R24, UR26, R4 ;  /* 0x0000001a180c7c25 */ /* 0x000fe2000f8e0004 */
[----:B------:R-:W-:Y:S01]  /*1c90*/  IADD3 R10, P0, R0, UR8, RZ ;  /* 0x00000008000a7c10 */ /* 0x000fe2000ff1e0ff */
[----:B------:R-:W-:Y:S01]  /*1ca0*/  UIMAD UR19, UR53, UR13, UR19 ;  /* 0x0000000d351372a4 */ /* 0x000fe2000f8e0213 */
[----:B------:R-:W-:Y:S01]  /*1cb0*/  SEL R14, RZ, 0x4, P5 ;  /* 0x00000004ff0e7807 */ /* 0x000fe20002800000 */
[----:B------:R-:W-:Y:S01]  /*1cc0*/  IMAD R11, R26, UR26, RZ ;  /* 0x0000001a1a0b7c24 */ /* 0x000fe2000f8e02ff */
[----:B------:R-:W-:Y:S01]  /*1cd0*/  LEA.HI.X.SX32 R15, R0, UR5, 0x1, P0 ;  /* 0x00000005000f7c11 */ /* 0x000fe200080f0eff */
[----:B------:R-:W-:Y:S01]  /*1ce0*/  IMAD.WIDE.U32 R6, R30, UR53, R6 ;  /* 0x000000351e067c25 */ /* 0x000fe2000f8e0006 */
[----:B------:R-:W-:Y:S01]  /*1cf0*/  LEA R238, P0, R10, UR32, 0x2 ;  /* 0x000000200aee7c11 */ /* 0x000fe2000f8010ff */
[----:B------:R-:W-:Y:S01]  /*1d00*/  UIMAD.WIDE UR14, UR15, 0x4, UR44 ;  /* 0x000000040f0e78a5 */ /* 0x000fe2000f8e022c */
        /* <DEDUP_REMOVED lines=17> */
[----:B------:R-:W-:-:S07]  /*1e20*/  UMOV UR11, UR14 ;  /* 0x0000000e000b7c82 */ /* 0x000fce0008000000 */
[----:B------:R-:W-:Y:S01]  /*1e30*/  @P0 BAR.SYNC.DEFER_BLOCKING 0x0 ;  /* 0x0000000000000b1d */ /* 0x000fe20000010000 */
[----:B------:R-:W-:Y:S01]  /*1e40*/  ISETP.GE.AND P2, PT, R20, UR5, PT ;  /* 0x0000000514007c0c */ /* 0x000fe2000bf46270 */
[----:B------:R-:W-:Y:S01]  /*1e50*/  UIMAD UR5, UR8, -0x40, UR38 ;  /* 0xffffffc0080578a4 */ /* 0x000fe2000f8e0226 */
[----:B------:R-:W-:-:S03]  /*1e60*/  IMAD.U32 R31, RZ, RZ, UR16 ;  /* 0x00000010ff1f7e24 */ /* 0x000fc6000f8e00ff */
[----:B------:R-:W-:-:S08]  /*1e70*/  UMOV UR10, UR15 ;  /* 0x0000000f000a7c82 */ /* 0x000fd00008000000 */
        /* <DEDUP_REMOVED lines=62> */
.L_x_198:
[----:B------:R-:W-:Y:S05]  /*2260*/  BSYNC B0 ;  /* 0x0000000000007941 */ /* 0x000fea0003800000 */
.L_x_197:
        /* <DEDUP_REMOVED lines=67> */
.L_x_200:
[----:B------:R-:W-:Y:S05]  /*26a0*/  BSYNC B0 ;  /* 0x0000000000007941 */ /* 0x000fea0003800000 */
.L_x_199:
        /* <DEDUP_REMOVED lines=41> */
.L_x_202:
[----:B------:R-:W-:Y:S05]  /*2940*/  BSYNC B0 ;  /* 0x0000000000007941 */ /* 0x000fea0003800000 */
.L_x_201:
        /* <DEDUP_REMOVED lines=40> */
.L_x_204:
[----:B------:R-:W-:Y:S05]  /*2bd0*/  BSYNC B0 ;  /* 0x0000000000007941 */ /* 0x000fea0003800000 */
.L_x_203:
        /* <DEDUP_REMOVED lines=43> */
.L_x_206:
[----:B------:R-:W-:Y:S05]  /*2e90*/  BSYNC B0 ;  /* 0x0000000000007941 */ /* 0x000fea0003800000 */
.L_x_205:
        /* <DEDUP_REMOVED lines=59> */
.L_x_208:
[----:B------:R-:W-:Y:S05]  /*3250*/  BSYNC B0 ;  /* 0x0000000000007941 */ /* 0x000fea0003800000 */
.L_x_207:
[----:B------:R-:W0:Y:S01]  /*3260*/  LDGDEPBAR ;  /* 0x00000000000079af */ /* 0x000e220000000000 */
[----:B------:R-:W-:Y:S01]  /*3270*/  ULDC.64 UR16, c[0x0][0x3c8] ;  /* 0x0000f20000107ab9 */ /* 0x000fe20000000a00 */
[----:B------:R-:W-:Y:S02]  /*3280*/  USHF.R.S32.HI UR14, URZ, 0x1f, UR53 ;  /* 0x0000001f3f0e7899 */ /* 0x000fe40008011435 */
[----:B------:R-:W-:-:S04]  /*3290*/  UISETP.NE.U32.AND UP1, UPT, UR16, URZ, UPT ;  /* 0x0000003f1000728c */ /* 0x000fc8000bf25070 */
[----:B------:R-:W-:-:S06]  /*32a0*/  UISETP.NE.AND.EX UP1, UPT, UR17, URZ, UPT, UP1 ;  /* 0x0000003f1100728c */ /* 0x000fcc000bf25310 */
[----:B------:R-:W-:-:S05]  /*32b0*/  PLOP3.LUT P0, PT, PT, PT, UP1, 0x80, 0x0 ;  /* 0x000000000000781c */ /* 0x000fca0003f0f018 */
[----:B------:R-:W-:Y:S01]  /*32c0*/  @UP1 ULDC.64 UR20, c[0x0][0x3d0] ;  /* 0x0000f40000141ab9 */ /* 0x000fe20000000a00 */
[----:B------:R-:W-:Y:S01]  /*32d0*/  @UP1 UMOV UR15, UR14 ;  /* 0x0000000e000f1c82 */ /* 0x000fe20008000000 */
[----:B------:R-:W-:Y:S01]  /*32e0*/  @UP1 UIMAD UR5, UR55, UR20, URZ ;  /* 0x00000014370512a4 */ /* 0x000fe2000f8e023f */
[----:B------:R-:W-:Y:S01]  /*32f0*/  @UP1 UMOV UR14, UR53 ;  /* 0x00000035000e1c82 */ /* 0x000fe20008000000 */
[----:B------:R-:W-:-:S04]  /*3300*/  DEPBAR.LE SB0, 0x1 ;  /* 0x000080400000791a */ /* 0x000fc80000000000 */
[----:B------:R-:W-:Y:S01]  /*3310*/  BAR.SYNC.DEFER_BLOCKING 0x0 ;  /* 0x0000000000007b1d */ /* 0x000fe20000010000 */
[----:B------:R-:W-:Y:S02]  /*3320*/  @UP1 UIMAD.WIDE.U32 UR14, UR46, UR20, UR14 ;  /* 0x000000142e0e12a5 */ /* 0x000fe4000f8e000e */
[----:B------:R-:W-:Y:S02]  /*3330*/  @UP1 UIMAD UR5, UR46, UR21, UR5 ;  /* 0x000000152e0512a4 */ /* 0x000fe4000f8e0205 */
[----:B------:R-:W-:Y:S02]  /*3340*/  @UP1 ULEA UR16, UP0, UR14, UR16, 0x2 ;  /* 0x000000100e101291 */ /* 0x000fe4000f80103f */
[----:B------:R-:W-:-:S04]  /*3350*/  @UP1 UIADD3 UR5, UR15, UR5, URZ ;  /* 0x000000050f051290 */ /* 0x000fc8000fffe03f */
[----:B------:R-:W-:Y:S01]  /*3360*/  @UP1 ULEA.HI.X UR17, UR14, UR17, UR5, 0x2, UP0 ;  /* 0x000000110e111291 */ /* 0x000fe200080f1405 */
[----:B------:R-:W-:Y:S01]  /*3370*/  IMAD.U32 R4, RZ, RZ, UR16 ;  /* 0x00000010ff047e24 */ /* 0x000fe2000f8e00ff */
[C---:B------:R-:W-:Y:S01]  /*3380*/  LOP3.LUT P2, RZ, R33.reuse, 0x4, RZ, 0xc0, !PT ;  /* 0x0000000421ff7812 */ /* 0x040fe2000784c0ff */
[----:B------:R-:W-:Y:S01]  /*3390*/  @UP1 ULDC UR5, c[0x0][0x2e8] ;  /* 0x0000ba0000051ab9 */ /* 0x000fe20000000800 */
[----:B-123--:R-:W-:Y:S02]  /*33a0*/  IMAD.MOV.U32 R6, RZ, RZ, 0x20 ;  /* 0x00000020ff067424 */ /* 0x00efe400078e00ff */
[----:B------:R-:W-:Y:S01]  /*33b0*/  IMAD.U32 R5, RZ, RZ, UR17 ;  /* 0x00000011ff057e24 */ /* 0x000fe2000f8e00ff */
[----:B------:R-:W1:Y:S01]  /*33c0*/  @P0 MUFU.RCP R0, UR5 ;  /* 0x0000000500000d08 */ /* 0x000e620008001000 */
[----:B------:R-:W-:Y:S01]  /*33d0*/  IMAD.MOV.U32 R192, RZ, RZ, 0x40 ;  /* 0x00000040ffc07424 */ /* 0x000fe200078e00ff */
[----:B------:R-:W-:Y:S02]  /*33e0*/  LOP3.LUT P1, RZ, R33, 0x2, RZ, 0xc0, !PT ;  /* 0x0000000221ff7812 */ /* 0x000fe4000782c0ff */
[----:B------:R-:W-:Y:S01]  /*33f0*/  LEA R180, R234, UR4, 0x1 ;  /* 0x00000004eab47c11 */ /* 0x000fe2000f8e08ff */
[----:B------:R2:W3:Y:S04]  /*3400*/  LDSM.16.M88.4 R136, [R229] ;  /* 0x00000000e588783b */ /* 0x0004e80000000200 */
[----:B------:R2:W1:Y:S04]  /*3410*/  LDSM.16.M88.4 R140, [R230] ;  /* 0x00000000e68c783b */ /* 0x0004680000000200 */
[----:B------:R2:W1:Y:S04]  /*3420*/  LDSM.16.M88.4 R144, [R231] ;  /* 0x00000000e790783b */ /* 0x0004680000000200 */
[----:B------:R2:W1:Y:S04]  /*3430*/  LDSM.16.M88.4 R152, [R229+0x1000] ;  /* 0x00100000e598783b */ /* 0x0004680000000200 */
[----:B------:R2:W1:Y:S04]  /*3440*/  LDSM.16.M88.4 R156, [R230+0x1000] ;  /* 0x00100000e69c783b */ /* 0x0004680000000200 */
[----:B------:R2:W1:Y:S04]  /*3450*/  LDSM.16.M88.4 R168, [R229+0x2000] ;  /* 0x00200000e5a8783b */ /* 0x0004680000000200 */
[----:B------:R2:W1:Y:S04]  /*3460*/  LDSM.16.M88.4 R172, [R230+0x2000] ;  /* 0x00200000e6ac783b */ /* 0x0004680000000200 */
[----:B------:R2:W1:Y:S04]  /*3470*/  LDSM.16.M88.4 R184, [R229+0x3000] ;  /* 0x00300000e5b8783b */ /* 0x0004680000000200 */
[----:B------:R2:W1:Y:S01]  /*3480*/  LDSM.16.M88.4 R188, [R230+0x3000] ;  /* 0x00300000e6bc783b */ /* 0x0004620000000200 */
[----:B------:R-:W-:Y:S01]  /*3490*/  ULEA UR14, UR22, 0x20, 0x5 ;  /* 0x00000020160e7891 */ /* 0x000fe2000f8e283f */
[----:B------:R-:W-:Y:S01]  /*34a0*/  IMAD.SHL.U32 R247, R44, 0x4, RZ ;  /* 0x000000042cf77824 */ /* 0x000fe200078e00ff */
[----:B------:R-:W-:Y:S01]  /*34b0*/  CS2R R126, SRZ ;  /* 0x00000000007e7805 */ /* 0x000fe2000001ff00 */
[----:B------:R-:W1:Y:S01]  /*34c0*/  @P0 LDG.E R4, desc[UR6][R4.64] ;  /* 0x0000000604040981 */ /* 0x000e62000c1e1900 */
[----:B------:R-:W-:-:S02]  /*34d0*/  SEL R192, R192, 0xffffffc0, !P2 ;  /* 0xffffffc0c0c07807 */ /* 0x000fc40005000000 */
[----:B------:R-:W-:Y:S02]  /*34e0*/  CS2R R124, SRZ ;  /* 0x00000000007c7805 */ /* 0x000fe4000001ff00 */
[----:B------:R-:W-:Y:S01]  /*34f0*/  CS2R R130, SRZ ;  /* 0x0000000000827805 */ /* 0x000fe2000001ff00 */
[----:B------:R2:W1:Y:S01]  /*3500*/  LDSM.16.M88.4 R132, [R180+0x14000] ;  /* 0x01400000b484783b */ /* 0x0004620000000200 */
[----:B------:R-:W-:Y:S02]  /*3510*/  CS2R R128, SRZ ;  /* 0x0000000000807805 */ /* 0x000fe4000001ff00 */
[----:B------:R-:W-:Y:S02]  /*3520*/  CS2R R122, SRZ ;  /* 0x00000000007a7805 */ /* 0x000fe4000001ff00 */
[----:B------:R-:W-:Y:S01]  /*3530*/  CS2R R120, SRZ ;  /* 0x0000000000787805 */ /* 0x000fe2000001ff00 */
[----:B------:R2:W1:Y:S01]  /*3540*/  LDSM.16.M88.4 R148, [R180+0x15000] ;  /* 0x01500000b494783b */ /* 0x0004620000000200 */
[----:B------:R-:W-:-:S02]  /*3550*/  CS2R R118, SRZ ;  /* 0x0000000000767805 */ /* 0x000fc4000001ff00 */
[----:B------:R-:W-:Y:S02]  /*3560*/  CS2R R116, SRZ ;  /* 0x0000000000747805 */ /* 0x000fe4000001ff00 */
[----:B------:R-:W-:Y:S01]  /*3570*/  CS2R R110, SRZ ;  /* 0x00000000006e7805 */ /* 0x000fe2000001ff00 */
[----:B------:R2:W1:Y:S01]  /*3580*/  LDSM.16.M88.4 R164, [R180+0x16000] ;  /* 0x01600000b4a4783b */ /* 0x0004620000000200 */
[----:B------:R-:W-:Y:S02]  /*3590*/  CS2R R108, SRZ ;  /* 0x00000000006c7805 */ /* 0x000fe4000001ff00 */
[----:B------:R-:W-:Y:S02]  /*35a0*/  CS2R R114, SRZ ;  /* 0x0000000000727805 */ /* 0x000fe4000001ff00 */
[----:B------:R-:W-:Y:S01]  /*35b0*/  CS2R R112, SRZ ;  /* 0x0000000000707805 */ /* 0x000fe2000001ff00 */
[----:B------:R-:W1:Y:S01]  /*35c0*/  LDSM.16.M88.4 R180, [R180+0x17000] ;  /* 0x01700000b4b4783b */ /* 0x000e620000000200 */
        /* <DEDUP_REMOVED lines=19> */
[----:B------:R-:W-:Y:S01]  /*3700*/  SHF.L.U64.HI R246, R44, 0x2, R246 ;  /* 0x000000022cf67819 */ /* 0x000fe200000102f6 */
[----:B------:R-:W-:Y:S01]  /*3710*/  ULDC UR17, c[0x0][0x2dc] ;  /* 0x0000b70000117ab9 */ /* 0x000fe20000000800 */
[----:B------:R-:W-:Y:S01]  /*3720*/  ULDC UR16, c[0x0][0x2ec] ;  /* 0x0000bb0000107ab9 */ /* 0x000fe20000000800 */
[----:B-1----:R-:W-:Y:S01]  /*3730*/  @P0 FMUL.FTZ R5, R4, R0 ;  /* 0x0000000004050220 */ /* 0x002fe20000410000 */
[----:B------:R-:W-:Y:S02]  /*3740*/  LEA R4, R234, UR61, 0x1 ;  /* 0x0000003dea047c11 */ /* 0x000fe4000f8e08ff */
[----:B------:R-:W-:Y:S02]  /*3750*/  SEL R0, R6, 0xffffffe0, !P1 ;  /* 0xffffffe006007807 */ /* 0x000fe40004800000 */
[----:B------:R-:W-:Y:S02]  /*3760*/  @P0 R2UR UR15, R5 ;  /* 0x00000000050f02ca */ /* 0x000fe400000e0000 */
[----:B------:R-:W-:Y:S01]  /*3770*/  IADD3 R192, R0, R4, R192 ;  /* 0x0000000400c07210 */ /* 0x000fe20007ffe0c0 */
[----:B------:R-:W-:Y:S01]  /*3780*/  IMAD.U32 R0, RZ, RZ, UR22 ;  /* 0x00000016ff007e24 */ /* 0x000fe2000f8e00ff */
[----:B------:R-:W4:Y:S01]  /*3790*/  LDL R4, [R1+0x4] ;  /* 0x0000040001047983 */ /* 0x000f220000100800 */
[----:B------:R-:W-:Y:S01]  /*37a0*/  CS2R R32, SRZ ;  /* 0x0000000000207805 */ /* 0x000fe2000001ff00 */
[----:B------:R-:W-:Y:S01]  /*37b0*/  UMOV UR5, URZ ;  /* 0x0000003f00057c82 */ /* 0x000fe20008000000 */
[----:B------:R-:W-:Y:S01]  /*37c0*/  UISETP.GE.AND UP0, UPT, UR14, UR9, UPT ;  /* 0x000000090e00728c */ /* 0x000fe2000bf06270 */
[----:B------:R2:W1:Y:S04]  /*37d0*/  LDSM.16.M88.4 R160, [R192+0x1000] ;  /* 0x00100000c0a0783b */ /* 0x0004680000000200 */
[----:B------:R2:W1:Y:S01]  /*37e0*/  LDSM.16.M88.4 R176, [R192+0x2000] ;  /* 0x00200000c0b0783b */ /* 0x0004620000000200 */
[----:B------:R-:W-:-:S03]  /*37f0*/  @UP1 UMOV UR5, UR15 ;  /* 0x0000000f00051c82 */ /* 0x000fc60008000000 */
[----:B------:R-:W1:Y:S01]  /*3800*/  LDSM.16.M88.4 R192, [R192+0x3000] ;  /* 0x00300000c0c0783b */ /* 0x000e620000000200 */
[----:B----4-:R-:W-:-:S05]  /*3810*/  IMAD R0, R0, 0x20, R4 ;  /* 0x0000002000007824 */ /* 0x010fca00078e0204 */
[----:B------:R-:W-:-:S05]  /*3820*/  IADD3 R0, R44, -UR38, -R0 ;  /* 0x800000262c007c10 */ /* 0x000fca000fffe800 */
[----:B------:R-:W-:-:S05]  /*3830*/  VIADD R0, R0, UR9 ;  /* 0x0000000900007c36 */ /* 0x000fca0008000000 */
[----:B-1-3--:R2:W-:Y:S02]  /*3840*/  STL [R1], R0 ;  /* 0x0000000001007387 */ /* 0x00a5e40000100800 */
.L_x_211:
[----:B------:R-:W0:Y:S01]  /*3850*/  LDGDEPBAR ;  /* 0x00000000000079af */ /* 0x000e220000000000 */
[----:B--2---:R-:W-:Y:S01]  /*3860*/  LEA R0, R234, UR4, 0x1 ;  /* 0x00000004ea007c11 */ /* 0x004fe2000f8e08ff */
[----:B------:R-:W-:Y:S01]  /*3870*/  UISETP.GE.AND UP3, UPT, UR8, 0x1, UPT ;  /* 0x000000010800788c */ /* 0x000fe2000bf66270 */
[----:B------:R-:W-:Y:S01]  /*3880*/  PLOP3.LUT P2, PT, PT, PT, UP0, 0x80, 0x0 ;  /* 0x000000000000781c */ /* 0x000fe20003f4f008 */
[----:B------:R-:W2:Y:S01]  /*3890*/  LDL R69, [R1] ;  /* 0x0000000001457983 */ /* 0x000ea20000100800 */
[----:B------:R-:W-:Y:S02]  /*38a0*/  PLOP3.LUT P1, PT, PT, PT, UP0, 0x80, 0x0 ;  /* 0x000000000000781c */ /* 0x000fe40003f2f008 */
[----:B------:R-:W-:Y:S01]  /*38b0*/  PLOP3.LUT P3, PT, PT, PT, UP0, 0x80, 0x0 ;  /* 0x000000000000781c */ /* 0x000fe20003f6f008 */
[----:B------:R-:W3:Y:S01]  /*38c0*/  LDL R68, [R1+0x4] ;  /* 0x0000040001447983 */ /* 0x000ee20000100800 */
[----:B------:R-:W-:Y:S04]  /*38d0*/  DEPBAR.LE SB0, 0x0 ;  /* 0x000080000000791a */ /* 0x000fe80000000000 */
[----:B------:R-:W-:Y:S06]  /*38e0*/  BAR.SYNC.DEFER_BLOCKING 0x0 ;  /* 0x0000000000007b1d */ /* 0x000fec0000010000 */
[----:B-1----:R-:W-:Y:S04]  /*38f0*/  LDSM.16.M88.4 R8, [R2] ;  /* 0x000000000208783b */ /* 0x002fe80000000200 */
[----:B------:R-:W1:Y:S04]  /*3900*/  LDSM.16.M88.4 R44, [R0+0x10000] ;  /* 0x01000000002c783b */ /* 0x000e680000000200 */
[----:B------:R-:W-:Y:S04]  /*3910*/  LDSM.16.M88.4 R48, [R224] ;  /* 0x00000000e030783b */ /* 0x000fe80000000200 */
[----:B------:R-:W4:Y:S04]  /*3920*/  LDSM.16.M88.4 R52, [R229+-0x4000] ;  /* 0xffc00000e534783b */ /* 0x000f280000000200 */
[----:B------:R-:W-:Y:S04]  /*3930*/  LDSM.16.M88.4 R56, [R228] ;  /* 0x00000000e438783b */ /* 0x000fe80000000200 */
[----:B------:R-:W4:Y:S04]  /*3940*/  LDSM.16.M88.4 R60, [R230+-0x4000] ;  /* 0xffc00000e63c783b */ /* 0x000f280000000200 */
[----:B------:R-:W-:Y:S01]  /*3950*/  LDSM.16.M88.4 R64, [R231+-0x4000] ;  /* 0xffc00000e740783b */ /* 0x000fe20000000200 */
[C---:B-1----:R-:W-:Y:S06]  /*3960*/  HMMA.16816.F32 R4, R8.reuse, R44, RZ ;  /* 0x0000002c0804723c */ /* 0x042fec00000018ff */
[----:B------:R-:W-:Y:S01]  /*3970*/  HMMA.16816.F32 R8, R8, R46, RZ ;  /* 0x0000002e0808723c */ /* 0x000fe200000018ff */
[----:B------:R-:W1:Y:S11]  /*3980*/  LDSM.16.M88.4 R44, [R227] ;  /* 0x00000000e32c783b */ /* 0x000e760000000200 */
[----:B------:R-:W-:Y:S06]  /*3990*/  @!UPT UIADD3 URZ, URZ, URZ, URZ ;  /* 0x0000003f3f3ff290 */ /* 0x000fec000fffe03f */
[C---:B----4-:R-:W-:Y:S06]  /*39a0*/  HMMA.16816.F32 R4, R48.reuse, R52, R4 ;  /* 0x000000343004723c */ /* 0x050fec0000001804 */
[----:B------:R-:W-:Y:S01]  /*39b0*/  HMMA.16816.F32 R8, R48, R54, R8 ;  /* 0x000000363008723c */ /* 0x000fe20000001808 */
[----:B------:R-:W-:Y:S04]  /*39c0*/  LDSM.16.M88.4 R48, [R2+0x2000] ;  /* 0x002000000230783b */ /* 0x000fe80000000200 */
[----:B------:R-:W4:Y:S11]  /*39d0*/  LDSM.16.M88.4 R52, [R0+0x11000] ;  /* 0x011000000034783b */ /* 0x000f360000000200 */
[----:B------:R-:W-:Y:S02]  /*39e0*/  @!UPT UIADD3 URZ, URZ, URZ, URZ ;  /* 0x0000003f3f3ff290 */ /* 0x000fe4000fffe03f */
[C---:B------:R-:W-:Y:S06]  /*39f0*/  HMMA.16816.F32 R4, R56.reuse, R60, R4 ;  /* 0x0000003c3804723c */ /* 0x040fec0000001804 */
        /* <DEDUP_REMOVED lines=9> */
[C---:B----4-:R-:W-:Y:S06]  /*3a90*/  HMMA.16816.F32 R4, R48.reuse, R52, R4 ;  /* 0x000000343004723c */ /* 0x050fec0000001804 */
[----:B------:R-:W-:Y:S01]  /*3aa0*/  HMMA.16816.F32 R8, R48, R54, R8 ;  /* 0x000000363008723c */ /* 0x000fe20000001808 */
[----:B------:R-:W-:Y:S04]  /*3ab0*/  LDSM.16.M88.4 R48, [R227+0x2000] ;  /* 0x00200000e330783b */ /* 0x000fe80000000200 */
[----:B------:R-:W4:Y:S11]  /*3ac0*/  LDSM.16.M88.4 R52, [R231+-0x3000] ;  /* 0xffd00000e734783b */ /* 0x000f360000000200 */
[----:B------:R-:W-:Y:S02]  /*3ad0*/  @!UPT UIADD3 URZ, URZ, URZ, URZ ;  /* 0x0000003f3f3ff290 */ /* 0x000fe4000fffe03f */
[C---:B------:R-:W-:Y:S06]  /*3ae0*/  HMMA.16816.F32 R4, R56.reuse, R60, R4 ;  /* 0x0000003c3804723c */ /* 0x040fec0000001804 */
        /* <DEDUP_REMOVED lines=17> */
[----:B------:R-:W3:Y:S11]  /*3c00*/  LDSM.16.M88.4 R60, [R231+-0x2000] ;  /* 0xffe00000e73c783b */ /* 0x000ef60000000200 */
[----:B------:R-:W-:Y:S02]  /*3c10*/  @!UPT UIADD3 URZ, URZ, URZ, URZ ;  /* 0x0000003f3f3ff290 */ /* 0x000fe4000fffe03f */
[C---:B-1----:R-:W-:Y:S06]  /*3c20*/  HMMA.16816.F32 R4, R44.reuse, R64, R4 ;  /* 0x000000402c04723c */ /* 0x042fec0000001804 */
[----:B------:R-:W-:Y:S01]  /*3c30*/  HMMA.16816.F32 R8, R44, R66, R8 ;  /* 0x000000422c08723c */ /* 0x000fe20000001808 */
[----:B------:R1:W-:Y:S04]  /*3c40*/  LDSM.16.M88.4 R64, [R0+0x13000] ;  /* 0x013000000040783b */ /* 0x0003e80000000200 */
[----:B------:R-:W3:Y:S11]  /*3c50*/  LDSM.16.M88.4 R44, [R2+0x6000] ;  /* 0x00600000022c783b */ /* 0x000ef60000000200 */
[----:B------:R-:W-:Y:S02]  /*3c60*/  @!UPT UIADD3 URZ, URZ, URZ, URZ ;  /* 0x0000003f3f3ff290 */ /* 0x000fe4000fffe03f */
[C---:B----4-:R-:W-:Y:S06]  /*3c70*/  HMMA.16816.F32 R4, R48.reuse, R52, R4 ;  /* 0x000000343004723c */ /* 0x050fec0000001804 */
[----:B------:R-:W-:Y:S01]  /*3c80*/  HMMA.16816.F32 R8, R48, R54, R8 ;  /* 0x000000363008723c */ /* 0x000fe20000001808 */
[----:B------:R-:W-:Y:S01]  /*3c90*/  LDSM.16.M88.4 R48, [R224+0x6000] ;  /* 0x00600000e030783b */ /* 0x000fe20000000200 */
[----:B-1----:R-:W-:Y:S03]  /*3ca0*/  IMAD.U32 R0, RZ, RZ, UR8 ;  /* 0x00000008ff007e24 */ /* 0x002fe6000f8e00ff */
[----:B------:R-:W1:Y:S01]  /*3cb0*/  LDSM.16.M88.4 R52, [R229+-0x1000] ;  /* 0xfff00000e534783b */ /* 0x000e620000000200 */
[----:B--2---:R-:W-:Y:S11]  /*3cc0*/  IMAD R0, R0, 0x40, R69 ;  /* 0x0000004000007824 */ /* 0x004ff600078e0245 */
[----:B------:R-:W-:Y:S01]  /*3cd0*/  @!UPT UIADD3 URZ, URZ, URZ, URZ ;  /* 0x0000003f3f3ff290 */ /* 0x000fe2000fffe03f */
[C---:B---3--:R-:W-:Y:S06]  /*3ce0*/  HMMA.16816.F32 R4, R56.reuse, R60, R4 ;  /* 0x0000003c3804723c */ /* 0x048fec0000001804 */
[----:B------:R-:W-:Y:S01]  /*3cf0*/  HMMA.16816.F32 R8, R56, R62, R8 ;  /* 0x0000003e3808723c */ /* 0x000fe20000001808 */
[----:B------:R-:W-:Y:S04]  /*3d00*/  LDSM.16.M88.4 R56, [R228+0x6000] ;  /* 0x00600000e438783b */ /* 0x000fe80000000200 */
[----:B------:R-:W2:Y:S11]  /*3d10*/  LDSM.16.M88.4 R60, [R230+-0x1000] ;  /* 0xfff00000e63c783b */ /* 0x000eb60000000200 */
[----:B------:R-:W-:Y:S02]  /*3d20*/  @!UPT UIADD3 URZ, URZ, URZ, URZ ;  /* 0x0000003f3f3ff290 */ /* 0x000fe4000fffe03f */
[C---:B------:R-:W-:Y:S06]  /*3d30*/  HMMA.16816.F32 R4, R44.reuse, R64, R4 ;  /* 0x000000402c04723c */ /* 0x040fec0000001804 */
[----:B------:R-:W-:Y:S01]  /*3d40*/  HMMA.16816.F32 R8, R44, R66, R8 ;  /* 0x000000422c08723c */ /* 0x000fe20000001808 */
[----:B------:R-:W-:Y:S04]  /*3d50*/  LDSM.16.M88.4 R44, [R227+0x6000] ;  /* 0x00600000e32c783b */ /* 0x000fe80000000200 */
[----:B------:R-:W3:Y:S11]  /*3d60*/  LDSM.16.M88.4 R64, [R231+-0x1000] ;  /* 0xfff00000e740783b */ /* 0x000ef60000000200 */
[----:B------:R-:W-:Y:S02]  /*3d70*/  @!UPT UIADD3 URZ, URZ, URZ, URZ ;  /* 0x0000003f3f3ff290 */ /* 0x000fe4000fffe03f */
[C---:B-1----:R-:W-:Y:S06]  /*3d80*/  HMMA.16816.F32 R4, R48.reuse, R52, R4 ;  /* 0x000000343004723c */ /* 0x042fec0000001804 */
[----:B------:R-:W-:Y:S07]  /*3d90*/  HMMA.16816.F32 R8, R48, R54, R8 ;  /* 0x000000363008723c */ /* 0x000fee0000001808 */
[----:B------:R-:W-:Y:S01]  /*3da0*/  VIADD R49, R0, 0x8 ;  /* 0x0000000800317836 */ /* 0x000fe20000000000 */
[----:B------:R-:W-:Y:S03]  /*3db0*/  IABS R48, R0 ;  /* 0x0000000000307213 */ /* 0x000fe60000000000 */
[----:B------:R-:W-:Y:S01]  /*3dc0*/  IMAD.U32 R50, RZ, RZ, UR22 ;  /* 0x00000016ff327e24 */ /* 0x000fe2000f8e00ff */
[----:B------:R-:W-:Y:S02]  /*3dd0*/  I2FP.F32.S32 R51, R48 ;  /* 0x0000003000337245 */ /* 0x000fe40000201400 */
[----:B------:R-:W-:Y:S01]  /*3de0*/  ISETP.GE.AND P0, PT, R49, RZ, PT ;  /* 0x000000ff3100720c */ /* 0x000fe20003f06270 */
[----:B------:R-:W-:Y:S02]  /*3df0*/  IMAD R48, R50, 0x20, R68 ;  /* 0x0000002032307824 */ /* 0x000fe400078e0244 */
[C---:B------:R-:W-:Y:S01]  /*3e00*/  VIADD R50, R0.reuse, 0xffffffff ;  /* 0xffffffff00327836 */ /* 0x040fe20000000000 */
[C---:B--2---:R-:W-:Y:S06]  /*3e10*/  HMMA.16816.F32 R4, R56.reuse, R60, R4 ;  /* 0x0000003c3804723c */ /* 0x044fec0000001804 */
[----:B------:R-:W-:Y:S05]  /*3e20*/  HMMA.16816.F32 R8, R56, R62, R8 ;  /* 0x0000003e3808723c */ /* 0x000fea0000001808 */
[----:B------:R-:W-:Y:S02]  /*3e30*/  @!P0 IADD3 R49, -R0, -0x8, RZ ;  /* 0xfffffff800318810 */ /* 0x000fe40007ffe1ff */
[----:B------:R-:W-:Y:S02]  /*3e40*/  @P2 ISETP.GE.AND P0, PT, R48, UR9, PT ;  /* 0x0000000930002c0c */ /* 0x000fe4000bf06270 */
[----:B------:R-:W-:Y:S02]  /*3e50*/  ISETP.GE.AND P2, PT, R50, RZ, PT ;  /* 0x000000ff3200720c */ /* 0x000fe40003f46270 */
[----:B------:R-:W-:Y:S07]  /*3e60*/  I2FP.F32.S32 R49, R49 ;  /* 0x0000003100317245 */ /* 0x000fee0000201400 */
[C---:B---3--:R-:W-:Y:S05]  /*3e70*/  HMMA.16816.F32 R4, R44.reuse, R64, R4 ;  /* 0x000000402c04723c */ /* 0x048fea0000001804 */
[----:B------:R-:W-:Y:S01]  /*3e80*/  @!P2 IADD3 R50, -R0, 0x1, RZ ;  /* 0x000000010032a810 */ /* 0x000fe20007ffe1ff */
[----:B------:R-:W-:Y:S01]  /*3e90*/  HMMA.16816.F32 R8, R44, R66, R8 ;  /* 0x000000422c08723c */ /* 0x000fe20000001808 */
[----:B------:R-:W-:Y:S04]  /*3ea0*/  PLOP3.LUT P2, PT, PT, PT, UP0, 0x80, 0x0 ;  /* 0x000000000000781c */ /* 0x000fe80003f4f008 */
[----:B------:R-:W-:Y:S02]  /*3eb0*/  I2FP.F32.S32 R50, R50 ;  /* 0x0000003200327245 */ /* 0x000fe40000201400 */
[----:B-----5:R-:W-:Y:S01]  /*3ec0*/  FMUL.FTZ R44, R244, 1.4426950216293334961 ;  /* 0x3fb8aa3bf42c7820 */ /* 0x020fe20000410000 */
[----:B------:R-:W-:Y:S10]  /*3ed0*/  FMUL.FTZ R46, R245, 1.4426950216293334961 ;  /* 0x3fb8aa3bf52e7820 */ /* 0x000ff40000410000 */
[----:B------:R-:W-:Y:S01]  /*3ee0*/  FFMA.FTZ R6, R49, -UR5, R6 ;  /* 0x8000000531067c23 */ /* 0x000fe20008010006 */
[----:B------:R-:W-:Y:S02]  /*3ef0*/  VIADD R49, R0, 0x7 ;  /* 0x0000000700317836 */ /* 0x000fe40000000000 */
[C---:B------:R-:W-:Y:S01]  /*3f00*/  FFMA.FTZ R4, R51.reuse, -UR5, R4 ;  /* 0x8000000533047c23 */ /* 0x040fe20008010004 */
[----:B------:R-:W-:Y:S01]  /*3f10*/  FFMA.FTZ R5, R50, -UR5, R5 ;  /* 0x8000000532057c23 */ /* 0x000fe20008010005 */
[----:B------:R-:W-:Y:S01]  /*3f20*/  @P1 FSEL R6, R6, -INF , !P0 ;  /* 0xff80000006061808 */ /* 0x000fe20004000000 */
[----:B------:R-:W-:Y:S01]  /*3f30*/  FFMA.FTZ R10, R51, -UR5, R10 ;  /* 0x80000005330a7c23 */ /* 0x000fe2000801000a */
[----:B------:R-:W-:Y:S01]  /*3f40*/  ISETP.GE.AND P1, PT, R49, RZ, PT ;  /* 0x000000ff3100720c */ /* 0x000fe20003f26270 */
[----:B------:R-:W-:Y:S01]  /*3f50*/  FFMA.FTZ R11, R50, -UR5, R11 ;  /* 0x80000005320b7c23 */ /* 0x000fe2000801000b */
[----:B------:R-:W-:Y:S02]  /*3f60*/  @P3 FSEL R4, R4, -INF , !P0 ;  /* 0xff80000004043808 */ /* 0x000fe40004000000 */
[----:B------:R-:W-:Y:S02]  /*3f70*/  PLOP3.LUT P0, PT, PT, PT, UP0, 0x80, 0x0 ;  /* 0x000000000000781c */ /* 0x000fe40003f0f008 */
[----:B------:R-:W-:Y:S07]  /*3f80*/  PLOP3.LUT P3, PT, PT, PT, UP0, 0x80, 0x0 ;  /* 0x000000000000781c */ /* 0x000fee0003f6f008 */
[----:B------:R-:W-:Y:S02]  /*3f90*/  @!P1 IADD3 R49, -R0, -0x7, RZ ;  /* 0xfffffff900319810 */ /* 0x000fe40007ffe1ff */
[----:B------:R-:W-:Y:S02]  /*3fa0*/  PLOP3.LUT P1, PT, PT, PT, UP0, 0x80, 0x0 ;  /* 0x000000000000781c */ /* 0x000fe40003f2f008 */
[----:B------:R-:W-:Y:S01]  /*3fb0*/  I2FP.F32.S32 R49, R49 ;  /* 0x0000003100317245 */ /* 0x000fe20000201400 */
[----:B------:R-:W-:Y:S04]  /*3fc0*/  @P0 VIADD R52, R48, 0x1 ;  /* 0x0000000130340836 */ /* 0x000fe80000000000 */
[----:B------:R-:W-:Y:S01]  /*3fd0*/  FFMA.FTZ R7, R49, -UR5, R7 ;  /* 0x8000000531077c23 */ /* 0x000fe20008010007 */
[----:B------:R-:W-:Y:S01]  /*3fe0*/  @P3 ISETP.GE.AND P0, PT, R52, UR9, PT ;  /* 0x0000000934003c0c */ /* 0x000fe2000bf06270 */
[----:B------:R-:W-:Y:S01]  /*3ff0*/  VIADD R49, R0, 0xfffffff8 ;  /* 0xfffffff800317836 */ /* 0x000fe20000000000 */
[----:B------:R-:W-:Y:S02]  /*4000*/  PLOP3.LUT P3, PT, PT, PT, UP3, 0x80, 0x0 ;  /* 0x000000000000781c */ /* 0x000fe40003f6f038 */
[----:B------:R-:W-:Y:S02]  /*4010*/  @P2 FSEL R5, R5, -INF , !P0 ;  /* 0xff80000005052808 */ /* 0x000fe40004000000 */
[----:B------:R-:W-:Y:S02]  /*4020*/  @P1 FSEL R7, R7, -INF , !P0 ;  /* 0xff80000007071808 */ /* 0x000fe40004000000 */
[----:B------:R-:W-:Y:S02]  /*4030*/  ISETP.GE.AND P2, PT, R49, RZ, PT ;  /* 0x000000ff3100720c */ /* 0x000fe40003f46270 */
[----:B------:R-:W-:Y:S02]  /*4040*/  PLOP3.LUT P1, PT, PT, PT, UP0, 0x80, 0x0 ;  /* 0x000000000000781c */ /* 0x000fe40003f2f008 */
[----:B------:R-:W-:Y:S04]  /*4050*/  FSETP.NEU.FTZ.AND P0, PT, R244, -INF , PT ;  /* 0xff800000f400780b */ /* 0x000fe80003f1d000 */
[----:B------:R-:W-:Y:S02]  /*4060*/  FSEL R44, R44, RZ, P0 ;  /* 0x000000ff2c2c7208 */ /* 0x000fe40000000000 */
[----:B------:R-:W-:Y:S03]  /*4070*/  PLOP3.LUT P0, PT, PT, PT, UP0, 0x80, 0x0 ;  /* 0x000000000000781c */ /* 0x000fe60003f0f008 */
[----:B------:R-:W-:Y:S01]  /*4080*/  @!P2 IADD3 R49, -R0, 0x8, RZ ;  /* 0x000000080031a810 */ /* 0x000fe20007ffe1ff */
[--C-:B------:R-:W-:Y:S01]  /*4090*/  FFMA.FTZ R4, R4, UR16, -R44.reuse ;  /* 0x0000001004047c23 */ /* 0x100fe2000801082c */
[----:B------:R-:W-:Y:S01]  /*40a0*/  @P1 VIADD R45, R48, 0x8 ;  /* 0x00000008302d1836 */ /* 0x000fe20000000000 */
[----:B------:R-:W-:Y:S01]  /*40b0*/  PLOP3.LUT P2, PT, PT, PT, UP0, 0x80, 0x0 ;  /* 0x000000000000781c */ /* 0x000fe20003f4f008 */
[----:B------:R-:W-:Y:S01]  /*40c0*/  FFMA.FTZ R5, R5, UR16, -R44 ;  /* 0x0000001005057c23 */ /* 0x000fe2000801082c */
[----:B------:R-:W-:Y:S01]  /*40d0*/  PLOP3.LUT P1, PT, PT, PT, UP0, 0x80, 0x0 ;  /* 0x000000000000781c */ /* 0x000fe20003f2f008 */
[----:B------:R1:W-:Y:S01]  /*40e0*/  MUFU.EX2 R60, R4 ;  /* 0x00000004003c7308 */ /* 0x0003e20000000800 */
[----:B------:R-:W-:Y:S03]  /*40f0*/  I2FP.F32.S32 R49, R49 ;  /* 0x0000003100317245 */ /* 0x000fe60000201400 */
[----:B------:R-:W-:Y:S01]  /*4100*/  @P0 ISETP.GE.AND P0, PT, R45, UR9, PT ;  /* 0x000000092d000c0c */ /* 0x000fe2000bf06270 */
[----:B------:R-:W-:Y:S02]  /*4110*/  VIADD R45, R0, 0xfffffff7 ;  /* 0xfffffff7002d7836 */ /* 0x000fe40000000000 */
[----:B------:R-:W-:Y:S03]  /*4120*/  FFMA.FTZ R8, R49, -UR5, R8 ;  /* 0x8000000531087c23 */ /* 0x000fe60008010008 */
[----:B------:R-:W2:Y:S02]  /*4130*/  MUFU.EX2 R59, R5 ;  /* 0x00000005003b7308 */ /* 0x000ea40000000800 */
[----:B------:R-:W-:Y:S02]  /*4140*/  @P2 FSEL R8, R8, -INF , !P0 ;  /* 0xff80000008082808 */ /* 0x000fe40004000000 */
[----:B------:R-:W-:Y:S02]  /*4150*/  @P1 FSEL R10, R10, -INF , !P0 ;  /* 0xff8000000a0a1808 */ /* 0x000fe40004000000 */
[----:B------:R-:W-:Y:S01]  /*4160*/  PLOP3.LUT P1, PT, PT, PT, UP0, 0x80, 0x0 ;  /* 0x000000000000781c */ /* 0x000fe20003f2f008 */
[----:B------:R-:W-:Y:S01]  /*4170*/  FFMA.FTZ R8, R8, UR16, -R44 ;  /* 0x0000001008087c23 */ /* 0x000fe2000801082c */
[----:B------:R-:W-:Y:S02]  /*4180*/  ISETP.GE.AND P2, PT, R45, RZ, PT ;  /* 0x000000ff2d00720c */ /* 0x000fe40003f46270 */
[----:B------:R-:W-:Y:S01]  /*4190*/  FSETP.NEU.FTZ.AND P0, PT, R245, -INF , PT ;  /* 0xff800000f500780b */ /* 0x000fe20003f1d000 */
[----:B------:R-:W-:Y:S03]  /*41a0*/  MUFU.EX2 R55, R8 ;  /* 0x0000000800377308 */ /* 0x000fe60000000800 */
[----:B-1----:R-:W-:Y:S02]  /*41b0*/  FSEL R4, R46, RZ, P0 ;  /* 0x000000ff2e047208 */ /* 0x002fe40000000000 */
[----:B------:R-:W-:Y:S03]  /*41c0*/  PLOP3.LUT P0, PT, PT, PT, UP0, 0x80, 0x0 ;  /* 0x000000000000781c */ /* 0x000fe60003f0f008 */
[----:B------:R-:W-:Y:S01]  /*41d0*/  @P1 VIADD R48, R48, 0x9 ;  /* 0x0000000930301836 */ /* 0x000fe20000000000 */
[----:B------:R-:W-:Y:S01]  /*41e0*/  PLOP3.LUT P1, PT, PT, PT, UP0, 0x80, 0x0 ;  /* 0x000000000000781c */ /* 0x000fe20003f2f008 */
[--C-:B------:R-:W-:Y:S01]  /*41f0*/  FFMA.FTZ R6, R6, UR16, -R4.reuse ;  /* 0x0000001006067c23 */ /* 0x100fe20008010804 */
[----:B------:R-:W-:Y:S01]  /*4200*/  @!P2 IADD3 R45, -R0, 0x9, RZ ;  /* 0x00000009002da810 */ /* 0x000fe20007ffe1ff */
[--C-:B------:R-:W-:Y:S01]  /*4210*/  FFMA.FTZ R7, R7, UR16, -R4.reuse ;  /* 0x0000001007077c23 */ /* 0x100fe20008010804 */
[----:B------:R-:W-:Y:S01]  /*4220*/  PLOP3.LUT P2, PT, PT, PT, UP0, 0x80, 0x0 ;  /* 0x000000000000781c */ /* 0x000fe20003f4f008 */
[----:B------:R2:W-:Y:S01]  /*4230*/  MUFU.EX2 R61, R6 ;  /* 0x00000006003d7308 */ /* 0x0005e20000000800 */
[----:B------:R-:W-:Y:S01]  /*4240*/  I2FP.F32.S32 R45, R45 ;  /* 0x0000002d002d7245 */ /* 0x000fe20000201400 */
[--C-:B------:R-:W-:Y:S02]  /*4250*/  FFMA.FTZ R10, R10, UR16, -R4.reuse ;  /* 0x000000100a0a7c23 */ /* 0x100fe40008010804 */
[----:B------:R-:W-:Y:S02]  /*4260*/  @P0 ISETP.GE.AND P0, PT, R48, UR9, PT ;  /* 0x0000000930000c0c */ /* 0x000fe4000bf06270 */
[----:B------:R-:W-:Y:S02]  /*4270*/  FFMA.FTZ R9, R45, -UR5, R9 ;  /* 0x800000052d097c23 */ /* 0x000fe40008010009 */
[----:B------:R-:W-:Y:S02]  /*4280*/  @P1 FSEL R11, R11, -INF , !P0 ;  /* 0xff8000000b0b1808 */ /* 0x000fe40004000000 */
[----:B------:R-:W1:Y:S02]  /*4290*/  MUFU.EX2 R58, R7 ;  /* 0x00000007003a7308 */ /* 0x000e640000000800 */
[----:B------:R-:W-:Y:S01]  /*42a0*/  @P2 FSEL R9, R9, -INF , !P0 ;  /* 0xff80000009092808 */ /* 0x000fe20004000000 */
[----:B------:R-:W-:Y:S01]  /*42b0*/  FFMA.FTZ R4, R11, UR16, -R4 ;  /* 0x000000100b047c23 */ /* 0x000fe20008010804 */
[----:B------:R-:W-:Y:S03]  /*42c0*/  IADD3 R52, P0, R247, UR13, RZ ;  /* 0x0000000df7347c10 */ /* 0x000fe6000ff1e0ff */
[----:B------:R-:W-:Y:S03]  /*42d0*/  FFMA.FTZ R44, R9, UR16, -R44 ;  /* 0x00000010092c7c23 */ /* 0x000fe6000801082c */
[----:B------:R-:W-:Y:S01]  /*42e0*/  MUFU.EX2 R54, R4 ;  /* 0x0000000400367308 */ /* 0x000fe20000000800 */
[----:B--2---:R-:W-:Y:S02]  /*42f0*/  F2FP.F16.F32.PACK_AB R6, R59, R60 ;  /* 0x0000003c3b06723e */ /* 0x004fe400000000ff */
[----:B------:R-:W-:Y:S03]  /*4300*/  IADD3.X R53, R246, UR12, RZ, P0, !PT ;  /* 0x0000000cf6357c10 */ /* 0x000fe600087fe4ff */
[----:B------:R-:W-:Y:S04]  /*4310*/  STS [R249+0x15000], R6 ;  /* 0x01500006f9007388 */ /* 0x000fe80000000800 */
[----:B------:R-:W2:Y:S01]  /*4320*/  MUFU.EX2 R57, R44 ;  /* 0x0000002c00397308 */ /* 0x000ea20000000800 */
[----:B-1----:R-:W-:Y:S05]  /*4330*/  F2FP.F16.F32.PACK_AB R5, R58, R61 ;  /* 0x0000003d3a05723e */ /* 0x002fea00000000ff */
[----:B------:R-:W-:Y:S04]  /*4340*/  STS [R252+0x15000], R5 ;  /* 0x01500005fc007388 */ /* 0x000fe80000000800 */
[----:B------:R-:W1:Y:S01]  /*4350*/  MUFU.EX2 R56, R10 ;  /* 0x0000000a00387308 */ /* 0x000e620000000800 */
[----:B--2---:R-:W-:Y:S05]  /*4360*/  F2FP.F16.F32.PACK_AB R4, R57, R55 ;  /* 0x000000373904723e */ /* 0x004fea00000000ff */
        /* <DEDUP_REMOVED lines=76> */
[C---:B------:R-:W-:Y:S01]  /*4830*/  FADD.FTZ R0, -R52.reuse, R7 ;  /* 0x0000000734007221 */ /* 0x040fe20000010100 */
        /* <DEDUP_REMOVED lines=132> */
.L_x_209:
        /* <DEDUP_REMOVED lines=385> */
.L_x_210:
        /* <DEDUP_REMOVED lines=145> */
.L_x_212:
[----:B------:R-:W-:Y:S01]  /*71a0*/  @UP0 UIADD3 UR5, UR18, UR23, URZ ;  /* 0x0000001712050290 */ /* 0x000fe2000fffe03f */
[----:B------:R-:W-:-:S03]  /*71b0*/  @UP0 ULDC.64 UR12, c[0x0][0x458] ;  /* 0x00011600000c0ab9 */ /* 0x000fc60000000a00 */
[----:B------:R-:W-:Y:S02]  /*71c0*/  @UP0 UIMAD.WIDE.U32 UR10, UR5, UR12, URZ ;  /* 0x0000000c050a02a5 */ /* 0x000fe4000f8e003f */
[----:B------:R-:W-:-:S04]  /*71d0*/  @UP0 UIMAD UR5, UR5, UR13, URZ ;  /* 0x0000000d050502a4 */ /* 0x000fc8000f8e023f */
[----:B------:R-:W-:Y:S01]  /*71e0*/  @UP0 UIADD3 UR11, UR11, UR5, URZ ;  /* 0x000000050b0b0290 */ /* 0x000fe2000fffe03f */
        /* <DEDUP_REMOVED lines=12> */
[----:B------:R-:W-:Y:S02]  /*72b0*/  UIADD3 UR11, UR11, UR5, URZ ;  /* 0x000000050b0b7290 */ /* 0x000fe4000fffe03f */
.L_x_213:
        /* <DEDUP_REMOVED lines=51> */
.L_x_215:
[----:B------:R-:W-:Y:S05]  /*75f0*/  BSYNC B0 ;  /* 0x0000000000007941 */ /* 0x000fea0003800000 */
.L_x_214:
        /* <DEDUP_REMOVED lines=33> */
.L_x_196:
        /* <DEDUP_REMOVED lines=23> */
.L_x_217:
[----:B------:R-:W-:Y:S01]  /*7980*/  @UP0 UIADD3 UR5, UR18, UR23, URZ ;  /* 0x0000001712050290 */ /* 0x000fe2000fffe03f */
[----:B-1----:R-:W-:Y:S01]  /*7990*/  SHF.R.S32.HI R10, RZ, 0x1f, R6 ;  /* 0x0000001fff0a7819 */ /* 0x002fe20000011406 */
[----:B------:R-:W-:Y:S02]  /*79a0*/  @UP0 ULDC.64 UR14, c[0x0][0x458] ;  /* 0x00011600000e0ab9 */ /* 0x000fe40000000a00 */
[----:B------:R-:W-:Y:S01]  /*79b0*/  @UP0 UIMAD.WIDE.U32 UR10, UR5, UR14, URZ ;  /* 0x0000000e050a02a5 */ /* 0x000fe2000f8e003f */
[----:B------:R-:W-:Y:S01]  /*79c0*/  LEA.HI R10, R10, R6, RZ, 0x3 ;  /* 0x000000060a0a7211 */ /* 0x000fe200078f18ff */
[----:B------:R-:W-:-:S03]  /*79d0*/  @UP0 UIMAD UR5, UR5, UR15, URZ ;  /* 0x0000000f050502a4 */ /* 0x000fc6000f8e023f */
[----:B------:R-:W-:Y:S01]  /*79e0*/  LOP3.LUT R0, R10, 0xfffffff8, RZ, 0xc0, !PT ;  /* 0xfffffff80a007812 */ /* 0x000fe200078ec0ff */
        /* <DEDUP_REMOVED lines=14> */
.L_x_218:
        /* <DEDUP_REMOVED lines=37> */
.L_x_220:
[----:B------:R-:W-:Y:S05]  /*7d20*/  BSYNC B0 ;  /* 0x0000000000007941 */ /* 0x000fea0003800000 */
.L_x_219:
        /* <DEDUP_REMOVED lines=27> */
.L_x_216:
[----:B------:R-:W-:Y:S05]  /*7ee0*/  BSYNC B1 ;  /* 0x0000000000017941 */ /* 0x000fea0003800000 */
.L_x_191:
[----:B------:R-:W-:Y:S02]  /*7ef0*/  ULDC UR5, c[0x0][0xc] ;  /* 0x0000030000057ab9 */ /* 0x000fe40000000800 */
[----:B------:R-:W-:-:S04]  /*7f00*/  UIADD3 UR22, UR5, UR22, URZ ;  /* 0x0000001605167290 */ /* 0x000fc8000fffe03f */
[----:B------:R-:W-:-:S06]  /*7f10*/  UISETP.GE.AND UP0, UPT, UR22, UR59, UPT ;  /* 0x0000003b1600728c */ /* 0x000fcc000bf06270 */
[----:B------:R-:W-:-:S13]  /*7f20*/  PLOP3.LUT P0, PT, PT, PT, UP0, 0x80, 0x0 ;  /* 0x000000000000781c */ /* 0x000fda0003f0f008 */
[----:B------:R-:W-:Y:S05]  /*7f30*/  @P0 BRA `(.L_x_221) ;  /* 0x0000000000040947 */ /* 0x000fea0003800000 */
[----:B------:R-:W-:Y:S05]  /*7f40*/  BRA `(.L_x_222) ;  /* 0xffffff8800dc7947 */ /* 0x000fea000383ffff */
.L_x_221:
[----:B------:R-:W-:Y:S05]  /*7f50*/  EXIT ;  /* 0x000000000000794d */ /* 0x000fea0003800000 */
.L_x_223:
        /* <DEDUP_REMOVED lines=10> */
.L_x_2026:


//--------------------- .text._ZN5flash44flash_bwd_dq_dk_dv_loop_seqk_parallel_kernelI23Flash_bwd_kernel_traitsILi256ELi64ELi32ELi8ELi4ELi1ELi2ELb1ELb1EN7cutlass6half_tE19Flash_kernel_traitsILi256ELi64ELi32ELi8ES3_EELb0ELb0ELb0ELb1ELb0ELb0ELb1EEEvNS_16Flash_bwd_paramsE --------------------------
	.section	.text._ZN5flash44flash_bwd_dq_dk_dv_loop_seqk_parallel_kernelI23Flash_bwd_kernel_traitsILi256ELi64ELi32ELi8ELi4ELi1ELi2ELb1ELb1EN7cutlass6half_tE19Flash_kernel_traitsILi256ELi64ELi32ELi8ES3_EELb0ELb0ELb0ELb1ELb0ELb0ELb1EEEvNS_16Flash_bwd_paramsE,"ax",@progbits
	.align	128
        .global         _ZN5flash44flash_bwd_dq_dk_dv_loop_seqk_parallel_kernelI23Flash_bwd_kernel_traitsILi256ELi64ELi32ELi8ELi4ELi1ELi2ELb1ELb1EN7cutlass6half_tE19Flash_kernel_traitsILi256ELi64ELi32ELi8ES3_EELb0ELb0ELb0ELb1ELb0ELb0ELb1EEEvNS_16Flash_bwd_paramsE
        .type           _ZN5flash44flash_bwd_dq_dk_dv_loop_seqk_parallel_kernelI23Flash_bwd_kernel_traitsILi256ELi64ELi32ELi8ELi4ELi1ELi2ELb1ELb1EN7cutlass6half_tE19Flash_kernel_traitsILi256ELi64ELi32ELi8ES3_EELb0ELb0ELb0ELb1ELb0ELb0ELb1EEEvNS_16Flash_bwd_paramsE,@function
        .size           _ZN5flash44flash_bwd_dq_dk_dv_loop_seqk_parallel_kernelI23Flash_bwd_kernel_traitsILi256ELi64ELi32ELi8ELi4ELi1ELi2ELb1ELb1EN7cutlass6half_tE19Flash_kernel_traitsILi256ELi64ELi32ELi8ES3_EELb0ELb0ELb0ELb1ELb0ELb0ELb1EEEvNS_16Flash_bwd_paramsE,(.L_x_2027 - _ZN5flash44flash_bwd_dq_dk_dv_loop_seqk_parallel_kernelI23Flash_bwd_kernel_traitsILi256ELi64ELi32ELi8ELi4ELi1ELi2ELb1ELb1EN7cutlass6half_tE19Flash_kernel_traitsILi256ELi64ELi32ELi8ES3_EELb0ELb0ELb0ELb1ELb0ELb0ELb1EEEvNS_16Flash_bwd_paramsE)
        .other          _ZN5flash44flash_bwd_dq_dk_dv_loop_seqk_parallel_kernelI23Flash_bwd_kernel_traitsILi256ELi64ELi32ELi8ELi4ELi1ELi2ELb1ELb1EN7cutlass6half_tE19Flash_kernel_traitsILi256ELi64ELi32ELi8ES3_EELb0ELb0ELb0ELb1ELb0ELb0ELb1EEEvNS_16Flash_bwd_paramsE,@"STO_CUDA_ENTRY STV_DEFAULT"
_ZN5flash44flash_bwd_dq_dk_dv_loop_seqk_parallel_kernelI23Flash_bwd_kernel_traitsILi256ELi64ELi32ELi8ELi4ELi1ELi2ELb1ELb1EN7cutlass6half_tE19Flash_kernel_traitsILi256ELi64ELi32ELi8ES3_EELb0ELb0ELb0ELb1ELb0ELb0ELb1EEEvNS_16Flash_bwd_paramsE:
.text._ZN5flash44flash_bwd_dq_dk_dv_loop_seqk_parallel_kernelI23Flash_bwd_kernel_traitsILi256ELi64ELi32ELi8ELi4ELi1ELi2ELb1ELb1EN7cutlass6half_tE19Flash_kernel_traitsILi256ELi64ELi32ELi8ES3_EELb0ELb0ELb0ELb1ELb0ELb0ELb1EEEvNS_16Flash_bwd_paramsE:
        /* <DEDUP_REMOVED lines=172> */
.L_x_256:
        /* <DEDUP_REMOVED lines=49> */
[----:B------:R-:W-:-:S04]  /*0dd0*/  @!UP3 UISETP.NE.AND.EX UP0, UPT, UR9, URZ, UPT, UP0 ;  /* 0x0000003f0900b28c */ /* 0x000fc8000bf05300 */
        /* <DEDUP_REMOVED lines=17> */
.L_x_224:
        /* <DEDUP_REMOVED lines=17> */
[----:B------:R-:W-:Y:S01]  /*1000*/  ULDC UR56, c[0x0][0x2d4] ;  /* 0x0000b50000387ab9 */ /* 0x000fe20000000800 */
[----:B------:R-:W-:-:S02]  /*1010*/  @!UP1 UIMAD UR5, UR55, UR10, URZ ;  /* 0x0000000a370592a4 */ /* 0x000fc4000f8e023f */
[----:B------:R-:W-:Y:S01]  /*1020*/  USHF.L.U64.HI UR19, UR46, 0x7, UR55 ;  /* 0x000000072e137899 */ /* 0x000fe20008010237 */
[----:B------:R-:W-:Y:S01]  /*1030*/  ULDC.64 UR26, c[0x0][0x240] ;  /* 0x00009000001a7ab9 */ /* 0x000fe20000000a00 */
[----:B------:R-:W-:Y:S01]  /*1040*/  USHF.R.S32.HI UR35, URZ, 0x1f, UR56 ;  /* 0x0000001f3f237899 */ /* 0x000fe20008011438 */
[----:B------:R-:W-:Y:S01]  /*1050*/  ULDC.U8 UR31, c[0x0][0x480] ;  /* 0x00012000001f7ab9 */ /* 0x000fe20000000000 */
[----:B------:R-:W-:Y:S01]  /*1060*/  ULDC.U8 UR30, c[0x0][0x3d8] ;  /* 0x0000f600001e7ab9 */ /* 0x000fe20000000000 */
[----:B-1----:R-:W-:Y:S01]  /*1070*/  IABS R7, R8 ;  /* 0x0000000800077213 */ /* 0x002fe20000000000 */
[----:B------:R-:W-:Y:S01]  /*1080*/  UIMAD.WIDE.U32 UR14, UR18, UR26, URZ ;  /* 0x0000001a120e72a5 */ /* 0x000fe2000f8e003f */
[----:B------:R-:W-:Y:S01]  /*1090*/  ISETP.NE.AND P3, PT, R8, RZ, PT ;  /* 0x000000ff0800720c */ /* 0x000fe20003f65270 */
[----:B------:R-:W-:Y:S01]  /*10a0*/  USEL UR36, UR19, URZ, UP2 ;  /* 0x0000003f13247287 */ /* 0x000fe20009000000 */
[----:B------:R-:W1:Y:S01]  /*10b0*/  I2F.RP R4, R7 ;  /* 0x0000000700047306 */ /* 0x000e620000209400 */
[----:B------:R-:W-:-:S02]  /*10c0*/  UISETP.NE.AND UP4, UPT, UR31, URZ, UPT ;  /* 0x0000003f1f00728c */ /* 0x000fc4000bf85270 */
[----:B------:R-:W-:Y:S02]  /*10d0*/  UISETP.NE.AND UP3, UPT, UR30, URZ, UPT ;  /* 0x0000003f1e00728c */ /* 0x000fe4000bf65270 */
[----:B--2---:R-:W-:Y:S01]  /*10e0*/  UIMAD.WIDE.U32 UR32, UR8, UR12, URZ ;  /* 0x0000000c082072a5 */ /* 0x004fe2000f8e003f */
[----:B------:R-:W-:Y:S01]  /*10f0*/  @UP0 ULDC.64 UR30, c[0x0][0x248] ;  /* 0x00009200001e0ab9 */ /* 0x000fe20000000a00 */
[----:B------:R-:W-:Y:S02]  /*1100*/  USEL UR41, UR16, UR14, !UP1 ;  /* 0x0000000e10297287 */ /* 0x000fe4000c800000 */
[----:B------:R-:W-:Y:S02]  /*1110*/  UIMAD UR51, UR8, UR13, UR33 ;  /* 0x0000000d083372a4 */ /* 0x000fe4000f8e0221 */
[----:B------:R-:W-:Y:S02]  /*1120*/  @!UP1 UIMAD UR33, UR46, UR11, UR5 ;  /* 0x0000000b2e2192a4 */ /* 0x000fe4000f8e0205 */
[----:B------:R-:W-:Y:S01]  /*1130*/  UIADD3 UR5, UR39, 0x3f, URZ ;  /* 0x0000003f27057890 */ /* 0x000fe2000fffe03f */
[----:B-1----:R-:W1:Y:S01]  /*1140*/  MUFU.RCP R4, R4 ;  /* 0x0000000400047308 */ /* 0x002e620000001000 */
[----:B------:R-:W-:-:S02]  /*1150*/  USHF.L.U32 UR8, UR46, 0x7, URZ ;  /* 0x000000072e087899 */ /* 0x000fc4000800063f */
[----:B------:R-:W-:Y:S01]  /*1160*/  USHF.R.S32.HI UR21, URZ, 0x1f, UR5 ;  /* 0x0000001f3f157899 */ /* 0x000fe20008011405 */
[----:B------:R-:W-:Y:S01]  /*1170*/  @UP1 ULDC.64 UR12, c[0x0][0x420] ;  /* 0x00010800000c1ab9 */ /* 0x000fe20000000a00 */
[----:B------:R-:W-:Y:S02]  /*1180*/  USEL UR34, UR8, URZ, UP2 ;  /* 0x0000003f08227287 */ /* 0x000fe40009000000 */
[----:B------:R-:W-:Y:S02]  /*1190*/  @UP0 UIADD3 UR8, UR20, UR23, URZ ;  /* 0x0000001714080290 */ /* 0x000fe4000fffe03f */
[----:B------:R-:W-:Y:S02]  /*11a0*/  @UP1 UIMAD.WIDE.U32 UR44, UR18, UR12, URZ ;  /* 0x0000000c122c12a5 */ /* 0x000fe4000f8e003f */
[----:B------:R-:W-:Y:S02]  /*11b0*/  ULEA.HI UR19, UR21, UR5, URZ, 0x6 ;  /* 0x0000000515137291 */ /* 0x000fe4000f8f303f */
[----:B------:R-:W-:-:S02]  /*11c0*/  UIMAD UR5, UR35, UR46, URZ ;  /* 0x0000002e230572a4 */ /* 0x000fc4000f8e023f */
[----:B------:R-:W-:Y:S01]  /*11d0*/  UIADD3 UR38, UR17, UR25, URZ ;  /* 0x0000001911267290 */ /* 0x000fe2000fffe03f */
[----:B-1----:R-:W-:Y:S01]  /*11e0*/  VIADD R4, R4, 0xffffffe ;  /* 0x0ffffffe04047836 */ /* 0x002fe20000000000 */
[----:B------:R-:W-:Y:S01]  /*11f0*/  ULDC UR58, c[0x0][0x2dc] ;  /* 0x0000b700003a7ab9 */ /* 0x000fe20000000800 */
[----:B------:R-:W-:Y:S01]  /*1200*/  ULDC UR57, c[0x0][0x270] ;  /* 0x00009c0000397ab9 */ /* 0x000fe20000000800 */
[----:B------:R-:W-:Y:S01]  /*1210*/  @UP0 UIMAD.WIDE.U32 UR16, UR8, UR30, URZ ;  /* 0x0000001e081002a5 */ /* 0x000fe2000f8e003f */
[----:B------:R-:W1:Y:S01]  /*1220*/  F2I.FTZ.U32.TRUNC.NTZ R5, R4 ;  /* 0x0000000400057305 */ /* 0x000e62000021f000 */
[----:B------:R-:W-:Y:S02]  /*1230*/  @UP1 UIMAD UR40, UR18, UR13, UR45 ;  /* 0x0000000d122812a4 */ /* 0x000fe4000f8e022d */
[----:B------:R-:W-:Y:S02]  /*1240*/  @!UP1 UIMAD.WIDE.U32 UR42, UR46, UR10, URZ ;  /* 0x0000000a2e2a92a5 */ /* 0x000fe4000f8e003f */
[----:B------:R-:W-:-:S02]  /*1250*/  @UP0 UIMAD UR8, UR8, UR31, URZ ;  /* 0x0000001f080802a4 */ /* 0x000fc4000f8e023f */
[----:B------:R-:W-:Y:S02]  /*1260*/  UIMAD.WIDE UR10, UR58, UR57, URZ ;  /* 0x000000393a0a72a5 */ /* 0x000fe4000f8e023f */
[----:B------:R-:W-:Y:S02]  /*1270*/  UIMAD.WIDE.U32 UR12, UR46, UR56, URZ ;  /* 0x000000382e0c72a5 */ /* 0x000fe4000f8e003f */
[----:B------:R-:W-:Y:S02]  /*1280*/  UIMAD UR5, UR55, UR56, UR5 ;  /* 0x00000038370572a4 */ /* 0x000fe4000f8e0205 */
[----:B------:R-:W-:Y:S01]  /*1290*/  UIMAD UR24, UR18, UR27, URZ ;  /* 0x0000001b121872a4 */ /* 0x000fe2000f8e023f */
[----:B-1----:R-:W-:Y:S01]  /*12a0*/  IMAD.MOV R0, RZ, RZ, -R5 ;  /* 0x000000ffff007224 */ /* 0x002fe200078e0a05 */
[----:B------:R-:W-:Y:S01]  /*12b0*/  @UP0 UIADD3 UR48, UR17, UR8, URZ ;  /* 0x0000000811300290 */ /* 0x000fe2000fffe03f */
[----:B------:R-:W-:Y:S01]  /*12c0*/  IMAD.MOV.U32 R4, RZ, RZ, RZ ;  /* 0x000000ffff047224 */ /* 0x000fe200078e00ff */
[----:B------:R-:W-:Y:S01]  /*12d0*/  UIMAD UR8, UR11, UR12, URZ ;  /* 0x0000000c0b0872a4 */ /* 0x000fe2000f8e023f */
[----:B------:R-:W-:Y:S01]  /*12e0*/  IMAD R0, R0, R7, RZ ;  /* 0x0000000700007224 */ /* 0x000fe200078e02ff */
[----:B------:R-:W-:Y:S01]  /*12f0*/  UIADD3 UR5, UR13, UR5, URZ ;  /* 0x000000050d057290 */ /* 0x000fe2000fffe03f */
[----:B------:R-:W-:-:S02]  /*1300*/  ULDC UR37, c[0x0][0x2c4] ;  /* 0x0000b10000257ab9 */ /* 0x000fc40000000800 */
[----:B------:R-:W-:Y:S01]  /*1310*/  IMAD.HI.U32 R0, R5, R0, R4 ;  /* 0x0000000005007227 */ /* 0x000fe200078e0004 */
[----:B------:R-:W-:Y:S01]  /*1320*/  MOV R4, R6 ;  /* 0x0000000600047202 */ /* 0x000fe20000000f00 */
[----:B------:R-:W-:Y:S02]  /*1330*/  @UP1 UIADD3 UR38, UR15, UR24, URZ ;  /* 0x000000180f261290 */ /* 0x000fe4000fffe03f */
[----:B------:R-:W-:Y:S02]  /*1340*/  UIMAD.WIDE.U32 UR14, UR10, UR12, URZ ;  /* 0x0000000c0a0e72a5 */ /* 0x000fe4000f8e003f */
[----:B------:R-:W-:Y:S01]  /*1350*/  IMAD.HI.U32 R0, R0, R4, RZ ;  /* 0x0000000400007227 */ /* 0x000fe200078e00ff */
[----:B------:R-:W-:Y:S01]  /*1360*/  @UP0 UMOV UR47, UR16 ;  /* 0x00000010002f0c82 */ /* 0x000fe20008000000 */
[----:B------:R-:W-:Y:S02]  /*1370*/  UIMAD UR5, UR10, UR5, UR8 ;  /* 0x000000050a0572a4 */ /* 0x000fe4000f8e0208 */
[----:B------:R-:W-:Y:S01]  /*1380*/  IMAD.MOV R5, RZ, RZ, -R0 ;  /* 0x000000ffff057224 */ /* 0x000fe200078e0a00 */
[----:B------:R-:W-:-:S02]  /*1390*/  UIMAD.WIDE.U32 UR12, UR10, UR18, URZ ;  /* 0x000000120a0c72a5 */ /* 0x000fc4000f8e003f */
[----:B------:R-:W-:Y:S01]  /*13a0*/  @UP3 UIMAD UR16, UR46, UR37, URZ ;  /* 0x000000252e1032a4 */ /* 0x000fe2000f8e023f */
[C---:B------:R-:W-:Y:S01]  /*13b0*/  IMAD R4, R7.reuse, R5, R4 ;  /* 0x0000000507047224 */ /* 0x040fe200078e0204 */
[----:B------:R-:W-:Y:S02]  /*13c0*/  ULOP3.LUT UR8, UR19, 0xffffffc0, URZ, 0xc0, !UPT ;  /* 0xffffffc013087892 */ /* 0x000fe4000f8ec03f */
[----:B------:R-:W-:Y:S02]  /*13d0*/  UIADD3 UR49, UR15, UR5, URZ ;  /* 0x000000050f317290 */ /* 0x000fe4000fffe03f */
[----:B------:R-:W-:Y:S01]  /*13e0*/  ISETP.GT.U32.AND P0, PT, R7, R4, PT ;  /* 0x000000040700720c */ /* 0x000fe20003f04070 */
[----:B------:R-:W-:Y:S02]  /*13f0*/  USEL UR54, UR14, UR12, !UP1 ;  /* 0x0000000c0e367287 */ /* 0x000fe4000c800000 */
[----:B------:R-:W-:Y:S02]  /*1400*/  @UP3 USEL UR5, UR16, UR18, !UP1 ;  /* 0x0000001210053287 */ /* 0x000fe4000c800000 */
[----:B------:R-:W-:Y:S01]  /*1410*/  UIADD3 UR14, UR8, -0x40, URZ ;  /* 0xffffffc0080e7890 */ /* 0x000fe2000fffe03f */
[----:B------:R-:W-:Y:S01]  /*1420*/  @UP3 ULDC UR17, c[0x0][0x2e4] ;  /* 0x0000b90000113ab9 */ /* 0x000fe20000000800 */
[----:B------:R-:W-:-:S02]  /*1430*/  @!UP3 UIMAD UR12, UR46, UR57, UR53 ;  /* 0x000000392e0cb2a4 */ /* 0x000fc4000f8e0235 */
[----:B------:R-:W-:Y:S02]  /*1440*/  @UP3 UIMAD UR17, UR53, UR17, UR5 ;  /* 0x00000011351132a4 */ /* 0x000fe4000f8e0205 */
[----:B------:R-:W-:Y:S02]  /*1450*/  USHF.R.S32.HI UR35, URZ, 0x1f, UR14 ;  /* 0x0000001f3f237899 */ /* 0x000fe4000801140e */
[----:B------:R-:W-:Y:S01]  /*1460*/  @!P0 IMAD.IADD R4, R4, 0x1, -R7 ;  /* 0x0000000104048824 */ /* 0x000fe200078e0a07 */
[----:B------:R-:W-:Y:S01]  /*1470*/  UIADD3 UR5, UP2, UR14, UR34, URZ ;  /* 0x000000220e057290 */ /* 0x000fe2000ff5e03f */
[----:B------:R-:W-:Y:S01]  /*1480*/  @!P0 IADD3 R0, R0, 0x1, RZ ;  /* 0x0000000100008810 */ /* 0x000fe20007ffe0ff */
[----:B------:R-:W-:Y:S01]  /*1490*/  @UP0 UIADD3 UR29, UR20, UR23, URZ ;  /* 0x00000017141d0290 */ /* 0x000fe2000fffe03f */
[----:B------:R-:W-:Y:S01]  /*14a0*/  PLOP3.LUT P0, PT, PT, PT, UP0, 0x80, 0x0 ;  /* 0x000000000000781c */ /* 0x000fe20003f0f008 */
[----:B------:R-:W-:Y:S01]  /*14b0*/  UIADD3.X UR15, UR35, UR36, URZ, UP2, !UPT ;  /* 0x00000024230f7290 */ /* 0x000fe200097fe43f */
[----:B------:R-:W-:Y:S01]  /*14c0*/  ISETP.GE.U32.AND P1, PT, R4, R7, PT ;  /* 0x000000070400720c */ /* 0x000fe20003f26070 */
[----:B------:R-:W-:Y:S01]  /*14d0*/  UIMAD UR8, UR11, UR5, URZ ;  /* 0x000000050b0872a4 */ /* 0x000fe2000f8e023f */
[----:B------:R-:W-:Y:S01]  /*14e0*/  LOP3.LUT R4, R8, UR53, RZ, 0x3c, !PT ;  /* 0x0000003508047c12 */ /* 0x000fe2000f8e3cff */
[----:B------:R-:W-:Y:S01]  /*14f0*/  @!UP3 UIMAD UR17, UR12, UR37, URZ ;  /* 0x000000250c11b2a4 */ /* 0x000fe2000f8e023f */
[----:B------:R-:W-:-:S02]  /*1500*/  @UP0 ULDC.64 UR24, c[0x0][0x250] ;  /* 0x0000940000180ab9 */ /* 0x000fc40000000a00 */
[----:B------:R-:W-:Y:S01]  /*1510*/  ISETP.GE.AND P2, PT, R4, RZ, PT ;  /* 0x000000ff0400720c */ /* 0x000fe20003f46270 */
[----:B------:R-:W-:Y:S02]  /*1520*/  UIMAD.WIDE.U32 UR36, UR10, UR5, URZ ;  /* 0x000000050a2472a5 */ /* 0x000fe4000f8e003f */
[----:B------:R-:W-:Y:S02]  /*1530*/  UIMAD UR12, UR11, UR18, URZ ;  /* 0x000000120b0c72a4 */ /* 0x000fe4000f8e023f */
[----:B------:R-:W-:Y:S02]  /*1540*/  UIMAD UR5, UR10, UR15, UR8 ;  /* 0x0000000f0a0572a4 */ /* 0x000fe4000f8e0208 */
[----:B------:R-:W-:Y:S01]  /*1550*/  @UP0 UIMAD.WIDE.U32 UR10, UR29, UR24, URZ ;  /* 0x000000181d0a02a5 */ /* 0x000fe2000f8e003f */
[----:B------:R-:W-:Y:S01]  /*1560*/  @P1 VIADD R0, R0, 0x1 ;  /* 0x0000000100001836 */ /* 0x000fe20000000000 */
[----:B------:R-:W-:Y:S01]  /*1570*/  UIMAD UR50, UR53, UR58, URZ ;  /* 0x0000003a353272a4 */ /* 0x000fe2000f8e023f */
[----:B------:R-:W-:Y:S01]  /*1580*/  PLOP3.LUT P1, PT, PT, PT, UP3, 0x80, 0x0 ;  /* 0x000000000000781c */ /* 0x000fe20003f2f038 */
[----:B------:R-:W-:Y:S01]  /*1590*/  @UP0 UIMAD UR8, UR29, UR25, URZ ;  /* 0x000000191d0802a4 */ /* 0x000fe2000f8e023f */
[----:B------:R-:W-:Y:S01]  /*15a0*/  IMAD.MOV.U32 R21, RZ, RZ, R0 ;  /* 0x000000ffff157224 */ /* 0x000fe200078e0000 */
[----:B------:R-:W-:-:S02]  /*15b0*/  @!UP1 UIADD3 UR40, UR43, UR33, URZ ;  /* 0x000000212b289290 */ /* 0x000fc4000fffe03f */
[----:B------:R-:W-:Y:S02]  /*15c0*/  USEL UR52, UR32, URZ, UP4 ;  /* 0x0000003f20347287 */ /* 0x000fe4000a000000 */
[----:B------:R-:W-:Y:S01]  /*15d0*/  @UP1 UIADD3 UR49, UR13, UR12, URZ ;  /* 0x0000000c0d311290 */ /* 0x000fe2000fffe03f */
[----:B------:R-:W-:Y:S01]  /*15e0*/  @!P2 IADD3 R21, -R21, RZ, RZ ;  /* 0x000000ff1515a210 */ /* 0x000fe20007ffe1ff */
[----:B------:R-:W-:Y:S01]  /*15f0*/  USHF.R.S32.HI UR33, URZ, 0x1f, UR50 ;  /* 0x0000001f3f217899 */ /* 0x000fe20008011432 */
        /* <DEDUP_REMOVED lines=18> */
.L_x_226:
        /* <DEDUP_REMOVED lines=13> */
.L_x_227:
        /* <DEDUP_REMOVED lines=11> */
.L_x_228:
[----:B------:R-:W-:-:S04]  /*18a0*/  UIMAD UR5, UR46, UR57, UR53 ;  /* 0x000000392e0572a4 */ /* 0x000fc8000f8e0235 */
[----:B------:R-:W-:-:S12]  /*18b0*/  UIMAD UR5, UR5, UR56, URZ ;  /* 0x00000038050572a4 */ /* 0x000fd8000f8e023f */
.L_x_229:
        /* <DEDUP_REMOVED lines=10> */
[----:B------:R-:W-:-:S02]  /*1960*/  UIADD3 UR15, UR14, UR17, URZ ;  /* 0x000000110e0f7290 */ /* 0x000fc4000fffe03f */
[----:B------:R-:W-:Y:S01]  /*1970*/  PLOP3.LUT P2, PT, PT, PT, UP2, 0x80, 0x0 ;  /* 0x000000000000781c */ /* 0x000fe20003f4f028 */
[----:B------:R-:W-:Y:S01]  /*1980*/  UIMAD.WIDE UR10, UR10, 0x4, UR12 ;  /* 0x000000040a0a78a5 */ /* 0x000fe2000f8e020c */
[----:B------:R-:W-:Y:S01]  /*1990*/  ULDC.64 UR16, c[0x0][0x258] ;  /* 0x0000960000107ab9 */ /* 0x000fe20000000a00 */
[----:B------:R-:W-:Y:S01]  /*19a0*/  ULEA.HI.SX32 UR37, UR19, 0xffffffff, 0x1a ;  /* 0xffffffff13257891 */ /* 0x000fe2000f8fd23f */
[----:B------:R-:W-:Y:S01]  /*19b0*/  ULDC.64 UR12, c[0x0][0x428] ;  /* 0x00010a00000c7ab9 */ /* 0x000fe20000000a00 */
[----:B------:R-:W-:Y:S01]  /*19c0*/  UIMAD UR19, UR18, UR16, URZ ;  /* 0x00000010121372a4 */ /* 0x000fe2000f8e023f */
[----:B------:R-:W-:Y:S01]  /*19d0*/  IMAD.U32 R30, RZ, RZ, UR12 ;  /* 0x0000000cff1e7e24 */ /* 0x000fe2000f8e00ff */
[----:B------:R-:W-:Y:S01]  /*19e0*/  UIMAD UR18, UR18, UR12, URZ ;  /* 0x0000000c121272a4 */ /* 0x000fe2000f8e023f */
[----:B------:R-:W-:Y:S01]  /*19f0*/  ULDC.64 UR44, c[0x0][0x2b0] ;  /* 0x0000ac00002c7ab9 */ /* 0x000fe20000000a00 */
[----:B--2---:R-:W-:Y:S02]  /*1a00*/  IMAD R10, R8, UR35, RZ ;  /* 0x00000023080a7c24 */ /* 0x004fe4000f8e02ff */
[----:B------:R-:W-:-:S02]  /*1a10*/  UIMAD UR18, UR53, UR13, UR18 ;  /* 0x0000000d351272a4 */ /* 0x000fc4000f8e0212 */
        /* <DEDUP_REMOVED lines=28> */
[----:B------:R-:W-:Y:S01]  /*1be0*/  ULDC.64 UR32, c[0x0][0x400] ;  /* 0x0001000000207ab9 */ /* 0x000fe20000000a00 */
[----:B------:R-:W-:Y:S01]  /*1bf0*/  IADD3.X R7, R5, UR40, RZ, P0, !PT ;  /* 0x0000002805077c10 */ /* 0x000fe200087fe4ff */
[----:B------:R-:W-:Y:S01]  /*1c00*/  UIADD3.X UR5, UR51, UR5, UR49, UP1, UP0 ;  /* 0x0000000533057290 */ /* 0x000fe20008fe0431 */
[----:B------:R-:W-:Y:S01]  /*1c10*/  IADD3 R24, P0, R20, UR14, RZ ;  /* 0x0000000e14187c10 */ /* 0x000fe2000ff1e0ff */
[----:B------:R-:W-:Y:S01]  /*1c20*/  IMAD.SHL.U32 R10, R10, 0x2, RZ ;  /* 0x000000020a0a7824 */ /* 0x000fe200078e00ff */
        /* <DEDUP_REMOVED lines=99> */
.L_x_232:
[----:B------:R-:W-:Y:S05]  /*2260*/  BSYNC B0 ;  /* 0x0000000000007941 */ /* 0x000fea0003800000 */
.L_x_231:
        /* <DEDUP_REMOVED lines=67> */
.L_x_234:
[----:B------:R-:W-:Y:S05]  /*26a0*/  BSYNC B0 ;  /* 0x0000000000007941 */ /* 0x000fea0003800000 */
.L_x_233:
        /* <DEDUP_REMOVED lines=41> */
.L_x_236:
[----:B------:R-:W-:Y:S05]  /*2940*/  BSYNC B0 ;  /* 0x0000000000007941 */ /* 0x000fea0003800000 */
.L_x_235:
        /* <DEDUP_REMOVED lines=40> */
.L_x_238:
[----:B------:R-:W-:Y:S05]  /*2bd0*/  BSYNC B0 ;  /* 0x0000000000007941 */ /* 0x000fea0003800000 */
.L_x_237:
        /* <DEDUP_REMOVED lines=43> */
.L_x_240:
[----:B------:R-:W-:Y:S05]  /*2e90*/  BSYNC B0 ;  /* 0x0000000000007941 */ /* 0x000fea0003800000 */
.L_x_239:
        /* <DEDUP_REMOVED lines=59> */
.L_x_242:
[----:B------:R-:W-:Y:S05]  /*3250*/  BSYNC B0 ;  /* 0x0000000000007941 */ /* 0x000fea0003800000 */
.L_x_241:
        /* <DEDUP_REMOVED lines=15> */
[----:B------:R-:W-:Y:S01]  /*3350*/  @UP0 UIADD3 UR5, UR15, UR5, URZ ;  /* 0x000000050f050290 */ /* 0x000fe2000fffe03f */
[----:B-123--:R-:W-:Y:S01]  /*3360*/  IMAD.MOV.U32 R6, RZ, RZ, 0x20 ;  /* 0x00000020ff067424 */ /* 0x00efe200078e00ff */
[C---:B------:R-:W-:Y:S01]  /*3370*/  LOP3.LUT P2, RZ, R33.reuse, 0x4, RZ, 0xc0, !PT ;  /* 0x0000000421ff7812 */ /* 0x040fe2000784c0ff */
[----:B------:R-:W-:Y:S01]  /*3380*/  IMAD.MOV.U32 R192, RZ, RZ, 0x40 ;  /* 0x00000040ffc07424 */ /* 0x000fe200078e00ff */
[----:B------:R-:W-:Y:S01]  /*3390*/  @UP0 ULEA.HI.X UR17, UR14, UR17, UR5, 0x2, UP1 ;  /* 0x000000110e110291 */ /* 0x000fe200088f1405 */
[----:B------:R-:W-:Y:S01]  /*33a0*/  IMAD.U32 R4, RZ, RZ, UR16 ;  /* 0x00000010ff047e24 */ /* 0x000fe2000f8e00ff */
[----:B------:R-:W-:Y:S01]  /*33b0*/  LOP3.LUT P1, RZ, R33, 0x2, RZ, 0xc0, !PT ;  /* 0x0000000221ff7812 */ /* 0x000fe2000782c0ff */
[----:B------:R-:W-:Y:S01]  /*33c0*/  @UP0 ULDC UR5, c[0x0][0x2e8] ;  /* 0x0000ba0000050ab9 */ /* 0x000fe20000000800 */
[----:B------:R-:W-:Y:S01]  /*33d0*/  LEA R180, R234, UR4, 0x1 ;  /* 0x00000004eab47c11 */ /* 0x000fe2000f8e08ff */
[----:B------:R-:W-:Y:S01]  /*33e0*/  IMAD.SHL.U32 R247, R44, 0x4, RZ ;  /* 0x000000042cf77824 */ /* 0x000fe200078e00ff */
[----:B------:R-:W-:Y:S01]  /*33f0*/  CS2R R126, SRZ ;  /* 0x00000000007e7805 */ /* 0x000fe2000001ff00 */
[----:B------:R-:W-:Y:S01]  /*3400*/  IMAD.U32 R5, RZ, RZ, UR17 ;  /* 0x00000011ff057e24 */ /* 0x000fe2000f8e00ff */
[----:B------:R-:W1:Y:S01]  /*3410*/  @P0 MUFU.RCP R0, UR5 ;  /* 0x0000000500000d08 */ /* 0x000e620008001000 */
[----:B------:R-:W-:Y:S01]  /*3420*/  SEL R192, R192, 0xffffffc0, !P2 ;  /* 0xffffffc0c0c07807 */ /* 0x000fe20005000000 */
        /* <DEDUP_REMOVED lines=10> */
[----:B------:R-:W-:-:S02]  /*34d0*/  CS2R R124, SRZ ;  /* 0x00000000007c7805 */ /* 0x000fc4000001ff00 */
[----:B------:R-:W-:Y:S01]  /*34e0*/  CS2R R130, SRZ ;  /* 0x0000000000827805 */ /* 0x000fe2000001ff00 */
[----:B------:R-:W1:Y:S01]  /*34f0*/  @P0 LDG.E R4, desc[UR6][R4.64] ;  /* 0x0000000604040981 */ /* 0x000e62000c1e1900 */
[----:B------:R-:W-:Y:S02]  /*3500*/  CS2R R128, SRZ ;  /* 0x0000000000807805 */ /* 0x000fe4000001ff00 */
[----:B------:R-:W-:Y:S02]  /*3510*/  CS2R R122, SRZ ;  /* 0x00000000007a7805 */ /* 0x000fe4000001ff00 */
[----:B------:R-:W-:Y:S01]  /*3520*/  CS2R R120, SRZ ;  /* 0x0000000000787805 */ /* 0x000fe2000001ff00 */
[----:B------:R2:W1:Y:S01]  /*3530*/  LDSM.16.M88.4 R132, [R180+0x14000] ;  /* 0x01400000b484783b */ /* 0x0004620000000200 */
[----:B------:R-:W-:Y:S02]  /*3540*/  CS2R R118, SRZ ;  /* 0x0000000000767805 */ /* 0x000fe4000001ff00 */
[----:B------:R-:W-:-:S02]  /*3550*/  CS2R R116, SRZ ;  /* 0x0000000000747805 */ /* 0x000fc4000001ff00 */
[----:B------:R-:W-:Y:S01]  /*3560*/  CS2R R110, SRZ ;  /* 0x00000000006e7805 */ /* 0x000fe2000001ff00 */
[----:B------:R2:W1:Y:S01]  /*3570*/  LDSM.16.M88.4 R148, [R180+0x15000] ;  /* 0x01500000b494783b */ /* 0x0004620000000200 */
[----:B------:R-:W-:Y:S02]  /*3580*/  CS2R R108, SRZ ;  /* 0x00000000006c7805 */ /* 0x000fe4000001ff00 */
[----:B------:R-:W-:Y:S02]  /*3590*/  CS2R R114, SRZ ;  /* 0x0000000000727805 */ /* 0x000fe4000001ff00 */
[----:B------:R-:W-:Y:S01]  /*35a0*/  CS2R R112, SRZ ;  /* 0x0000000000707805 */ /* 0x000fe2000001ff00 */
[----:B------:R2:W1:Y:S01]  /*35b0*/  LDSM.16.M88.4 R164, [R180+0x16000] ;  /* 0x01600000b4a4783b */ /* 0x0004620000000200 */
[----:B------:R-:W-:Y:S02]  /*35c0*/  CS2R R106, SRZ ;  /* 0x00000000006a7805 */ /* 0x000fe4000001ff00 */
[----:B------:R-:W-:-:S02]  /*35d0*/  CS2R R104, SRZ ;  /* 0x0000000000687805 */ /* 0x000fc4000001ff00 */
[----:B------:R-:W-:Y:S01]  /*35e0*/  CS2R R102, SRZ ;  /* 0x0000000000667805 */ /* 0x000fe2000001ff00 */
[----:B------:R-:W1:Y:S01]  /*35f0*/  LDSM.16.M88.4 R180, [R180+0x17000] ;  /* 0x01700000b4b4783b */ /* 0x000e620000000200 */
        /* <DEDUP_REMOVED lines=27> */
[----:B------:R-:W-:Y:S01]  /*37b0*/  UMOV UR5, URZ ;  /* 0x0000003f00057c82 */ /* 0x000fe20008000000 */
[----:B------:R-:W-:-:S02]  /*37c0*/  UISETP.GE.AND UP1, UPT, UR14, UR9, UPT ;  /* 0x000000090e00728c */ /* 0x000fc4000bf26270 */
[----:B------:R2:W1:Y:S01]  /*37d0*/  LDSM.16.M88.4 R160, [R192+0x1000] ;  /* 0x00100000c0a0783b */ /* 0x0004620000000200 */
[----:B------:R-:W-:-:S03]  /*37e0*/  ULDC UR14, c[0x0][0x39c] ;  /* 0x0000e700000e7ab9 */ /* 0x000fc60000000800 */
[----:B------:R2:W1:Y:S01]  /*37f0*/  LDSM.16.M88.4 R176, [R192+0x2000] ;  /* 0x00200000c0b0783b */ /* 0x0004620000000200 */
[----:B------:R-:W-:-:S03]  /*3800*/  @UP0 UMOV UR5, UR15 ;  /* 0x0000000f00050c82 */ /* 0x000fc60008000000 */
[----:B------:R-:W1:Y:S01]  /*3810*/  LDSM.16.M88.4 R192, [R192+0x3000] ;  /* 0x00300000c0c0783b */ /* 0x000e620000000200 */
[----:B----4-:R-:W-:-:S05]  /*3820*/  IMAD R0, R0, 0x20, R4 ;  /* 0x0000002000007824 */ /* 0x010fca00078e0204 */
[----:B------:R-:W-:-:S05]  /*3830*/  IADD3 R0, R44, -UR39, -R0 ;  /* 0x800000272c007c10 */ /* 0x000fca000fffe800 */
[----:B------:R-:W-:-:S05]  /*3840*/  VIADD R0, R0, UR9 ;  /* 0x0000000900007c36 */ /* 0x000fca0008000000 */
[----:B-1-3--:R2:W-:Y:S02]  /*3850*/  STL [R1], R0 ;  /* 0x0000000001007387 */ /* 0x00a5e40000100800 */
.L_x_245:
        /* <DEDUP_REMOVED lines=69> */
[----:B-1----:R-:W-:Y:S03]  /*3cb0*/  MOV R0, UR8 ;  /* 0x0000000800007c02 */ /* 0x002fe60008000f00 */
[----:B------:R-:W1:Y:S01]  /*3cc0*/  LDSM.16.M88.4 R52, [R229+-0x1000] ;  /* 0xfff00000e534783b */ /* 0x000e620000000200 */
[----:B--2---:R-:W-:Y:S11]  /*3cd0*/  LEA R0, R0, R69, 0x6 ;  /* 0x0000004500007211 */ /* 0x004ff600078e30ff */
        /* <DEDUP_REMOVED lines=12> */
[----:B------:R-:W-:Y:S11]  /*3da0*/  HMMA.16816.F32 R8, R48, R54, R8 ;  /* 0x000000363008723c */ /* 0x000ff60000001808 */
[----:B------:R-:W-:Y:S07]  /*3db0*/  @!UPT UIADD3 URZ, URZ, URZ, URZ ;  /* 0x0000003f3f3ff290 */ /* 0x000fee000fffe03f */
[C---:B--2---:R-:W-:Y:S06]  /*3dc0*/  HMMA.16816.F32 R4, R56.reuse, R60, R4 ;  /* 0x0000003c3804723c */ /* 0x044fec0000001804 */
[----:B------:R-:W-:Y:S11]  /*3dd0*/  HMMA.16816.F32 R8, R56, R62, R8 ;  /* 0x0000003e3808723c */ /* 0x000ff60000001808 */
[----:B------:R-:W-:Y:S07]  /*3de0*/  @!UPT UIADD3 URZ, URZ, URZ, URZ ;  /* 0x0000003f3f3ff290 */ /* 0x000fee000fffe03f */
[C---:B---3--:R-:W-:Y:S06]  /*3df0*/  HMMA.16816.F32 R4, R44.reuse, R64, R4 ;  /* 0x000000402c04723c */ /* 0x048fec0000001804 */
[----:B------:R-:W-:Y:S11]  /*3e00*/  HMMA.16816.F32 R8, R44, R66, R8 ;  /* 0x000000422c08723c */ /* 0x000ff60000001808 */
[----:B------:R-:W-:Y:S07]  /*3e10*/  @!UPT UIADD3 URZ, URZ, URZ, URZ ;  /* 0x0000003f3f3ff290 */ /* 0x000fee000fffe03f */
[----:B------:R-:W-:Y:S01]  /*3e20*/  FMUL.FTZ R48, R4, UR14 ;  /* 0x0000000e04307c20 */ /* 0x000fe20008410000 */
[----:B------:R-:W-:Y:S01]  /*3e30*/  IADD3 R4, R0, 0x8, RZ ;  /* 0x0000000800047810 */ /* 0x000fe20007ffe0ff */
[----:B------:R-:W-:Y:S01]  /*3e40*/  FMUL.FTZ R5, R5, UR14 ;  /* 0x0000000e05057c20 */ /* 0x000fe20008410000 */
[----:B------:R-:W-:Y:S01]  /*3e50*/  FMUL.FTZ R7, R7, UR14 ;  /* 0x0000000e07077c20 */ /* 0x000fe20008410000 */
[----:B------:R1:W2:Y:S01]  /*3e60*/  MUFU.TANH R59, R48 ;  /* 0x00000030003b7308 */ /* 0x0002a20000002400 */
[----:B------:R-:W-:Y:S01]  /*3e70*/  ISETP.GE.AND P1, PT, R4, RZ, PT ;  /* 0x000000ff0400720c */ /* 0x000fe20003f26270 */
[----:B------:R-:W-:Y:S01]  /*3e80*/  FMUL.FTZ R8, R8, UR14 ;  /* 0x0000000e08087c20 */ /* 0x000fe20008410000 */
[----:B------:R-:W-:Y:S01]  /*3e90*/  FMUL.FTZ R10, R10, UR14 ;  /* 0x0000000e0a0a7c20 */ /* 0x000fe20008410000 */
[----:B------:R-:W-:Y:S01]  /*3ea0*/  FMUL.FTZ R9, R9, UR14 ;  /* 0x0000000e09097c20 */ /* 0x000fe20008410000 */
[----:B------:R-:W-:Y:S05]  /*3eb0*/  FMUL.FTZ R11, R11, UR14 ;  /* 0x0000000e0b0b7c20 */ /* 0x000fea0008410000 */
[----:B------:R-:W-:Y:S04]  /*3ec0*/  MUFU.TANH R57, R5 ;  /* 0x0000000500397308 */ /* 0x000fe80000002400 */
[----:B------:R-:W-:Y:S02]  /*3ed0*/  @!P1 IADD3 R4, -R0, -0x8, RZ ;  /* 0xfffffff800049810 */ /* 0x000fe40007ffe1ff */
[----:B------:R-:W-:Y:S01]  /*3ee0*/  PLOP3.LUT P1, PT, PT, PT, UP1, 0x80, 0x0 ;  /* 0x000000000000781c */ /* 0x000fe20003f2f018 */
[----:B-1----:R-:W-:Y:S01]  /*3ef0*/  FMUL.FTZ R48, R6, UR14 ;  /* 0x0000000e06307c20 */ /* 0x002fe20008410000 */
[----:B------:R-:W-:Y:S02]  /*3f00*/  IABS R6, R0 ;  /* 0x0000000000067213 */ /* 0x000fe40000000000 */
[----:B------:R-:W-:Y:S01]  /*3f10*/  MUFU.TANH R60, R7 ;  /* 0x00000007003c7308 */ /* 0x000fe20000002400 */
[----:B------:R-:W-:Y:S02]  /*3f20*/  I2FP.F32.S32 R4, R4 ;  /* 0x0000000400047245 */ /* 0x000fe40000201400 */
[----:B------:R-:W-:Y:S07]  /*3f30*/  I2FP.F32.S32 R51, R6 ;  /* 0x0000000600337245 */ /* 0x000fee0000201400 */
[----:B------:R1:W3:Y:S01]  /*3f40*/  MUFU.TANH R61, R48 ;  /* 0x00000030003d7308 */ /* 0x0002e20000002400 */
[----:B--2---:R-:W-:Y:S09]  /*3f50*/  FFMA.FTZ R49, R51, -UR5, R59 ;  /* 0x8000000533317c23 */ /* 0x004ff2000801003b */
[----:B------:R-:W-:Y:S10]  /*3f60*/  MUFU.TANH R54, R8 ;  /* 0x0000000800367308 */ /* 0x000ff40000002400 */
[----:B------:R-:W2:Y:S01]  /*3f70*/  MUFU.TANH R58, R10 ;  /* 0x0000000a003a7308 */ /* 0x000ea20000002400 */
[----:B-1----:R-:W-:Y:S02]  /*3f80*/  IMAD.U32 R48, RZ, RZ, UR22 ;  /* 0x00000016ff307e24 */ /* 0x002fe4000f8e00ff */
[----:B---3--:R-:W-:Y:S01]  /*3f90*/  FFMA.FTZ R50, R4, -UR5, R61 ;  /* 0x8000000504327c23 */ /* 0x008fe2000801003d */
[----:B------:R-:W-:Y:S02]  /*3fa0*/  VIADD R4, R0, 0x7 ;  /* 0x0000000700047836 */ /* 0x000fe40000000000 */
[----:B------:R-:W-:Y:S02]  /*3fb0*/  LEA R6, R48, R68, 0x5 ;  /* 0x0000004430067211 */ /* 0x000fe400078e28ff */
[----:B------:R-:W-:Y:S02]  /*3fc0*/  IADD3 R48, R0, -0x1, RZ ;  /* 0xffffffff00307810 */ /* 0x000fe40007ffe0ff */
[----:B------:R2:W1:Y:S01]  /*3fd0*/  MUFU.TANH R56, R9 ;  /* 0x0000000900387308 */ /* 0x0004620000002400 */
[C---:B------:R-:W-:Y:S02]  /*3fe0*/  @P0 ISETP.GE.AND P0, PT, R6.reuse, UR9, PT ;  /* 0x0000000906000c0c */ /* 0x040fe4000bf06270 */
[----:B------:R-:W-:Y:S02]  /*3ff0*/  @P1 IADD3 R5, R6, 0x1, RZ ;  /* 0x0000000106051810 */ /* 0x000fe40007ffe0ff */
[----:B------:R-:W-:Y:S02]  /*4000*/  @P2 FSEL R49, R49, -INF , !P0 ;  /* 0xff80000031312808 */ /* 0x000fe40004000000 */
[----:B------:R-:W-:Y:S03]  /*4010*/  ISETP.GE.AND P2, PT, R48, RZ, PT ;  /* 0x000000ff3000720c */ /* 0x000fe60003f46270 */
[----:B------:R-:W-:Y:S01]  /*4020*/  MUFU.TANH R55, R11 ;  /* 0x0000000b00377308 */ /* 0x000fe20000002400 */
[----:B------:R-:W-:Y:S02]  /*4030*/  @P3 FSEL R50, R50, -INF , !P0 ;  /* 0xff80000032323808 */ /* 0x000fe40004000000 */
[----:B------:R-:W-:Y:S02]  /*4040*/  ISETP.GE.AND P3, PT, R4, RZ, PT ;  /* 0x000000ff0400720c */ /* 0x000fe40003f66270 */
[----:B------:R-:W-:Y:S02]  /*4050*/  PLOP3.LUT P0, PT, PT, PT, UP1, 0x80, 0x0 ;  /* 0x000000000000781c */ /* 0x000fe40003f0f018 */
[----:B------:R-:W-:Y:S01]  /*4060*/  PLOP3.LUT P1, PT, PT, PT, UP1, 0x80, 0x0 ;  /* 0x000000000000781c */ /* 0x000fe20003f2f018 */
[----:B--2---:R-:W-:Y:S02]  /*4070*/  FFMA.FTZ R9, R51, -UR5, R58 ;  /* 0x8000000533097c23 */ /* 0x004fe4000801003a */
[C---:B------:R-:W-:Y:S02]  /*4080*/  @!P2 IADD3 R48, -R0.reuse, 0x1, RZ ;  /* 0x000000010030a810 */ /* 0x040fe40007ffe1ff */
[----:B------:R-:W-:Y:S02]  /*4090*/  PLOP3.LUT P2, PT, PT, PT, UP1, 0x80, 0x0 ;  /* 0x000000000000781c */ /* 0x000fe40003f4f018 */
[----:B------:R-:W-:Y:S02]  /*40a0*/  I2FP.F32.S32 R48, R48 ;  /* 0x0000003000307245 */ /* 0x000fe40000201400 */
[----:B------:R-:W-:Y:S02]  /*40b0*/  @!P3 IADD3 R4, -R0, -0x7, RZ ;  /* 0xfffffff90004b810 */ /* 0x000fe40007ffe1ff */
[----:B------:R-:W-:Y:S01]  /*40c0*/  @P0 ISETP.GE.AND P0, PT, R5, UR9, PT ;  /* 0x0000000905000c0c */ /* 0x000fe2000bf06270 */
[----:B------:R-:W-:Y:S01]  /*40d0*/  FFMA.FTZ R44, R48, -UR5, R57 ;  /* 0x80000005302c7c23 */ /* 0x000fe20008010039 */
[----:B------:R-:W-:Y:S01]  /*40e0*/  I2FP.F32.S32 R45, R4 ;  /* 0x00000004002d7245 */ /* 0x000fe20000201400 */
[----:B-----5:R-:W-:Y:S01]  /*40f0*/  FMUL.FTZ R5, R244, 1.4426950216293334961 ;  /* 0x3fb8aa3bf4057820 */ /* 0x020fe20000410000 */
[----:B------:R-:W-:Y:S02]  /*4100*/  IADD3 R4, R0, -0x8, RZ ;  /* 0xfffffff800047810 */ /* 0x000fe40007ffe0ff */
[----:B------:R-:W-:Y:S01]  /*4110*/  @P1 FSEL R44, R44, -INF , !P0 ;  /* 0xff8000002c2c1808 */ /* 0x000fe20004000000 */
[----:B------:R-:W-:Y:S01]  /*4120*/  FFMA.FTZ R45, R45, -UR5, R60 ;  /* 0x800000052d2d7c23 */ /* 0x000fe2000801003c */
[----:B------:R-:W-:Y:S02]  /*4130*/  ISETP.GE.AND P1, PT, R4, RZ, PT ;  /* 0x000000ff0400720c */ /* 0x000fe40003f26270 */
[----:B------:R-:W-:Y:S02]  /*4140*/  PLOP3.LUT P3, PT, PT, PT, UP1, 0x80, 0x0 ;  /* 0x000000000000781c */ /* 0x000fe40003f6f018 */
[----:B------:R-:W-:Y:S02]  /*4150*/  @P2 FSEL R45, R45, -INF , !P0 ;  /* 0xff8000002d2d2808 */ /* 0x000fe40004000000 */
[----:B------:R-:W-:Y:S02]  /*4160*/  PLOP3.LUT P0, PT, PT, PT, UP1, 0x80, 0x0 ;  /* 0x000000000000781c */ /* 0x000fe40003f0f018 */
[----:B------:R-:W-:Y:S05]  /*4170*/  PLOP3.LUT P2, PT, PT, PT, UP1, 0x80, 0x0 ;  /* 0x000000000000781c */ /* 0x000fea0003f4f018 */
[----:B------:R-:W-:Y:S02]  /*4180*/  @!P1 IADD3 R4, -R0, 0x8, RZ ;  /* 0x0000000800049810 */ /* 0x000fe40007ffe1ff */
[----:B------:R-:W-:Y:S02]  /*4190*/  PLOP3.LUT P1, PT, PT, PT, UP1, 0x80, 0x0 ;  /* 0x000000000000781c */ /* 0x000fe40003f2f018 */
[----:B------:R-:W-:Y:S02]  /*41a0*/  I2FP.F32.S32 R4, R4 ;  /* 0x0000000400047245 */ /* 0x000fe40000201400 */
[----:B------:R-:W-:Y:S01]  /*41b0*/  @P0 VIADD R7, R6, 0x8 ;  /* 0x0000000806070836 */ /* 0x000fe20000000000 */
[----:B------:R-:W-:Y:S02]  /*41c0*/  FSETP.NEU.FTZ.AND P0, PT, R244, -INF , PT ;  /* 0xff800000f400780b */ /* 0x000fe40003f1d000 */
[----:B------:R-:W-:Y:S01]  /*41d0*/  FFMA.FTZ R8, R4, -UR5, R54 ;  /* 0x8000000504087c23 */ /* 0x000fe20008010036 */
[----:B------:R-:W-:Y:S01]  /*41e0*/  FMUL.FTZ R4, R245, 1.4426950216293334961 ;  /* 0x3fb8aa3bf5047820 */ /* 0x000fe20000410000 */
[----:B------:R-:W-:Y:S02]  /*41f0*/  FSEL R5, R5, RZ, P0 ;  /* 0x000000ff05057208 */ /* 0x000fe40000000000 */
[----:B------:R-:W-:Y:S02]  /*4200*/  @P3 ISETP.GE.AND P0, PT, R7, UR9, PT ;  /* 0x0000000907003c0c */ /* 0x000fe4000bf06270 */
[----:B------:R-:W-:Y:S01]  /*4210*/  IADD3 R7, R0, -0x9, RZ ;  /* 0xfffffff700077810 */ /* 0x000fe20007ffe0ff */
[--C-:B------:R-:W-:Y:S01]  /*4220*/  FFMA.FTZ R49, R49, UR17, -R5.reuse ;  /* 0x0000001131317c23 */ /* 0x100fe20008010805 */
[----:B------:R-:W-:Y:S01]  /*4230*/  @P2 FSEL R8, R8, -INF , !P0 ;  /* 0xff80000008082808 */ /* 0x000fe20004000000 */
[--C-:B------:R-:W-:Y:S01]  /*4240*/  FFMA.FTZ R44, R44, UR17, -R5.reuse ;  /* 0x000000112c2c7c23 */ /* 0x100fe20008010805 */
[----:B------:R-:W-:Y:S01]  /*4250*/  ISETP.GE.AND P2, PT, R7, RZ, PT ;  /* 0x000000ff0700720c */ /* 0x000fe20003f46270 */
[----:B------:R-:W-:Y:S01]  /*4260*/  MUFU.EX2 R66, R49 ;  /* 0x0000003100427308 */ /* 0x000fe20000000800 */
[----:B------:R-:W-:Y:S01]  /*4270*/  @P1 FSEL R9, R9, -INF , !P0 ;  /* 0xff80000009091808 */ /* 0x000fe20004000000 */
[--C-:B------:R-:W-:Y:S01]  /*4280*/  FFMA.FTZ R8, R8, UR17, -R5.reuse ;  /* 0x0000001108087c23 */ /* 0x100fe20008010805 */
[----:B------:R-:W-:Y:S02]  /*4290*/  FSETP.NEU.FTZ.AND P0, PT, R245, -INF , PT ;  /* 0xff800000f500780b */ /* 0x000fe40003f1d000 */
[----:B------:R-:W-:Y:S02]  /*42a0*/  PLOP3.LUT P1, PT, PT, PT, UP1, 0x80, 0x0 ;  /* 0x000000000000781c */ /* 0x000fe40003f2f018 */
[----:B------:R-:W-:Y:S03]  /*42b0*/  FSEL R4, R4, RZ, P0 ;  /* 0x000000ff04047208 */ /* 0x000fe60000000000 */
[----:B------:R-:W2:Y:S01]  /*42c0*/  MUFU.EX2 R64, R44 ;  /* 0x0000002c00407308 */ /* 0x000ea20000000800 */
[----:B------:R-:W-:Y:S02]  /*42d0*/  PLOP3.LUT P0, PT, PT, PT, UP1, 0x80, 0x0 ;  /* 0x000000000000781c */ /* 0x000fe40003f0f018 */
[----:B------:R-:W-:Y:S01]  /*42e0*/  PLOP3.LUT P3, PT, PT, PT, UP0, 0x80, 0x0 ;  /* 0x000000000000781c */ /* 0x000fe20003f6f008 */
[--C-:B------:R-:W-:Y:S01]  /*42f0*/  FFMA.FTZ R50, R50, UR17, -R4.reuse ;  /* 0x0000001132327c23 */ /* 0x100fe20008010804 */
[----:B------:R-:W-:Y:S01]  /*4300*/  @!P2 IADD3 R7, -R0, 0x9, RZ ;  /* 0x000000090007a810 */ /* 0x000fe20007ffe1ff */
[--C-:B------:R-:W-:Y:S01]  /*4310*/  FFMA.FTZ R45, R45, UR17, -R4.reuse ;  /* 0x000000112d2d7c23 */ /* 0x100fe20008010804 */
[----:B------:R-:W-:Y:S01]  /*4320*/  PLOP3.LUT P2, PT, PT, PT, UP1, 0x80, 0x0 ;  /* 0x000000000000781c */ /* 0x000fe20003f4f018 */
[----:B------:R-:W-:Y:S01]  /*4330*/  FFMA.FTZ R9, R9, UR17, -R4 ;  /* 0x0000001109097c23 */ /* 0x000fe20008010804 */
[----:B------:R-:W-:Y:S01]  /*4340*/  I2FP.F32.S32 R0, R7 ;  /* 0x0000000700007245 */ /* 0x000fe20000201400 */
[----:B------:R-:W-:Y:S01]  /*4350*/  MUFU.EX2 R69, R50 ;  /* 0x0000003200457308 */ /* 0x000fe20000000800 */
[----:B------:R-:W-:Y:S02]  /*4360*/  @P1 IADD3 R6, R6, 0x9, RZ ;  /* 0x0000000906061810 */ /* 0x000fe40007ffe0ff */
[----:B------:R-:W-:Y:S01]  /*4370*/  PLOP3.LUT P1, PT, PT, PT, UP1, 0x80, 0x0 ;  /* 0x000000000000781c */ /* 0x000fe20003f2f018 */
[----:B-1----:R-:W-:Y:S01]  /*4380*/  FFMA.FTZ R0, R0, -UR5, R56 ;  /* 0x8000000500007c23 */ /* 0x002fe20008010038 */
[----:B------:R-:W-:Y:S02]  /*4390*/  @P0 ISETP.GE.AND P0, PT, R6, UR9, PT ;  /* 0x0000000906000c0c */ /* 0x000fe4000bf06270 */
[----:B--2---:R-:W-:Y:S03]  /*43a0*/  F2FP.F16.F32.PACK_AB R6, R64, R66 ;  /* 0x000000424006723e */ /* 0x004fe600000000ff */
[----:B------:R-:W1:Y:S01]  /*43b0*/  MUFU.EX2 R68, R45 ;  /* 0x0000002d00447308 */ /* 0x000e620000000800 */
[----:B------:R-:W-:Y:S01]  /*43c0*/  @P2 FSEL R0, R0, -INF , !P0 ;  /* 0xff80000000002808 */ /* 0x000fe20004000000 */
[----:B------:R-:W-:Y:S04]  /*43d0*/  STS [R249+0x15000], R6 ;  /* 0x01500006f9007388 */ /* 0x000fe80000000800 */
[----:B------:R-:W-:Y:S01]  /*43e0*/  FFMA.FTZ R5, R0, UR17, -R5 ;  /* 0x0000001100057c23 */ /* 0x000fe20008010805 */
[----:B------:R-:W-:Y:S03]  /*43f0*/  FFMA.FTZ R0, R48, -UR5, R55 ;  /* 0x8000000530007c23 */ /* 0x000fe60008010037 */
[----:B------:R-:W-:Y:S02]  /*4400*/  MUFU.EX2 R63, R8 ;  /* 0x00000008003f7308 */ /* 0x000fe40000000800 */
[----:B------:R-:W-:Y:S02]  /*4410*/  @P1 FSEL R0, R0, -INF , !P0 ;  /* 0xff80000000001808 */ /* 0x000fe40004000000 */
[----:B------:R-:W-:Y:S06]  /*4420*/  IADD3 R52, P0, R247, UR13, RZ ;  /* 0x0000000df7347c10 */ /* 0x000fec000ff1e0ff */
[----:B------:R1:W2:Y:S01]  /*4430*/  MUFU.EX2 R62, R5 ;  /* 0x00000005003e7308 */ /* 0x0002a20000000800 */
[----:B------:R-:W-:Y:S01]  /*4440*/  FFMA.FTZ R4, R0, UR17, -R4 ;  /* 0x0000001100047c23 */ /* 0x000fe20008010804 */
[----:B------:R-:W-:Y:S08]  /*4450*/  IADD3.X R53, R246, UR12, RZ, P0, !PT ;  /* 0x0000000cf6357c10 */ /* 0x000ff000087fe4ff */
[----:B------:R2:W-:Y:S10]  /*4460*/  MUFU.EX2 R65, R4 ;  /* 0x0000000400417308 */ /* 0x0005f40000000800 */
[----:B------:R-:W3:Y:S01]  /*4470*/  MUFU.EX2 R67, R9 ;  /* 0x0000000900437308 */ /* 0x000ee20000000800 */
[----:B-1----:R-:W-:Y:S05]  /*4480*/  F2FP.F16.F32.PACK_AB R5, R68, R69 ;  /* 0x000000454405723e */ /* 0x002fea00000000ff */
[----:B------:R-:W-:Y:S01]  /*4490*/  STS [R252+0x15000], R5 ;  /* 0x01500005fc007388 */ /* 0x000fe20000000800 */
[----:B--2---:R-:W-:Y:S05]  /*44a0*/  F2FP.F16.F32.PACK_AB R4, R62, R63 ;  /* 0x0000003f3e04723e */ /* 0x004fea00000000ff */
[----:B------:R-:W-:Y:S01]  /*44b0*/  STS [R250+0x15000], R4 ;  /* 0x01500004fa007388 */ /* 0x000fe20000000800 */
[----:B---3--:R-:W-:Y:S05]  /*44c0*/  F2FP.F16.F32.PACK_AB R0, R65, R67 ;  /* 0x000000434100723e */ /* 0x008fea00000000ff */
        /* <DEDUP_REMOVED lines=230> */
.L_x_243:
        /* <DEDUP_REMOVED lines=385> */
.L_x_244:
        /* <DEDUP_REMOVED lines=145> */
.L_x_246:
        /* <DEDUP_REMOVED lines=18> */
.L_x_247:
        /* <DEDUP_REMOVED lines=51> */
.L_x_249:
[----:B------:R-:W-:Y:S05]  /*78a0*/  BSYNC B0 ;  /* 0x0000000000007941 */ /* 0x000fea0003800000 */
.L_x_248:
        /* <DEDUP_REMOVED lines=33> */
.L_x_230:
        /* <DEDUP_REMOVED lines=23> */
.L_x_251:
        /* <DEDUP_REMOVED lines=21> */
.L_x_252:
        /* <DEDUP_REMOVED lines=37> */
.L_x_254:
[----:B------:R-:W-:Y:S05]  /*7fd0*/  BSYNC B0 ;  /* 0x0000000000007941 */ /* 0x000fea0003800000 */
.L_x_253:
        /* <DEDUP_REMOVED lines=27> */
.L_x_250:
[----:B------:R-:W-:Y:S05]  /*8190*/  BSYNC B1 ;  /* 0x0000000000017941 */ /* 0x000fea0003800000 */
.L_x_225:
[----:B------:R-:W-:Y:S02]  /*81a0*/  ULDC UR5, c[0x0][0xc] ;  /* 0x0000030000057ab9 */ /* 0x000fe40000000800 */
[----:B------:R-:W-:-:S04]  /*81b0*/  UIADD3 UR22, UR5, UR22, URZ ;  /* 0x0000001605167290 */ /* 0x000fc8000fffe03f */
[----:B------:R-:W-:-:S06]  /*81c0*/  UISETP.GE.AND UP0, UPT, UR22, UR59, UPT ;  /* 0x0000003b1600728c */ /* 0x000fcc000bf06270 */
[----:B------:R-:W-:-:S13]  /*81d0*/  PLOP3.LUT P0, PT, PT, PT, UP0, 0x80, 0x0 ;  /* 0x000000000000781c */ /* 0x000fda0003f0f008 */
[----:B------:R-:W-:Y:S05]  /*81e0*/  @P0 BRA `(.L_x_255) ;  /* 0x0000000000040947 */ /* 0x000fea0003800000 */
[----:B------:R-:W-:Y:S05]  /*81f0*/  BRA `(.L_x_256) ;  /* 0xffffff8800307947 */ /* 0x000fea000383ffff */
.L_x_255:
[----:B------:R-:W-:Y:S05]  /*8200*/  EXIT ;  /* 0x000000000000794d */ /* 0x000fea0003800000 */
.L_x_257:
        /* <DEDUP_REMOVED lines=15> */
.L_x_2027:


//--------------------- .text._ZN5flash44flash_bwd_dq_dk_dv_loop_seqk_parallel_kernelI23Flash_bwd_kernel_traitsILi256ELi64ELi32ELi8ELi4ELi1ELi2ELb1ELb1EN7cutlass6half_tE19Flash_kernel_traitsILi256ELi64ELi32ELi8ES3_EELb0ELb0ELb1ELb0ELb0ELb1ELb0EEEvNS_16Flash_bwd_paramsE --------------------------
	.section	.text._ZN5flash44flash_bwd_dq_dk_dv_loop_seqk_parallel_kernelI23Flash_bwd_kernel_traitsILi256ELi64ELi32ELi8ELi4ELi1ELi2ELb1ELb1EN7cutlass6half_tE19Flash_kernel_traitsILi256ELi64ELi32ELi8ES3_EELb0ELb0ELb1ELb0ELb0ELb1ELb0EEEvNS_16Flash_bwd_paramsE,"ax",@progbits
	.align	128
        .global         _ZN5flash44flash_bwd_dq_dk_dv_loop_seqk_parallel_kernelI23Flash_bwd_kernel_traitsILi256ELi64ELi32ELi8ELi4ELi1ELi2ELb1ELb1EN7cutlass6half_tE19Flash_kernel_traitsILi256ELi64ELi32ELi8ES3_EELb0ELb0ELb1ELb0ELb0ELb1ELb0EEEvNS_16Flash_bwd_paramsE
        .type           _ZN5flash44flash_bwd_dq_dk_dv_loop_seqk_parallel_kernelI23Flash_bwd_kernel_traitsILi256ELi64ELi32ELi8ELi4ELi1ELi2ELb1ELb1EN7cutlass6half_tE19Flash_kernel_traitsILi256ELi64ELi32ELi8ES3_EELb0ELb0ELb1ELb0ELb0ELb1ELb0EEEvNS_16Flash_bwd_paramsE,@function
        .size           _ZN5flash44flash_bwd_dq_dk_dv_loop_seqk_parallel_kernelI23Flash_bwd_kernel_traitsILi256ELi64ELi32ELi8ELi4ELi1ELi2ELb1ELb1EN7cutlass6half_tE19Flash_kernel_traitsILi256ELi64ELi32ELi8ES3_EELb0ELb0ELb1ELb0ELb0ELb1ELb0EEEvNS_16Flash_bwd_paramsE,(.L_x_2028 - _ZN5flash44flash_bwd_dq_dk_dv_loop_seqk_parallel_kernelI23Flash_bwd_kernel_traitsILi256ELi64ELi32ELi8ELi4ELi1ELi2ELb1ELb1EN7cutlass6half_tE19Flash_kernel_traitsILi256ELi64ELi32ELi8ES3_EELb0ELb0ELb1ELb0ELb0ELb1ELb0EEEvNS_16Flash_bwd_paramsE)
        .other          _ZN5flash44flash_bwd_dq_dk_dv_loop_seqk_parallel_kernelI23Flash_bwd_kernel_traitsILi256ELi64ELi32ELi8ELi4ELi1ELi2ELb1ELb1EN7cutlass6half_tE19Flash_kernel_traitsILi256ELi64ELi32ELi8ES3_EELb0ELb0ELb1ELb0ELb0ELb1ELb0EEEvNS_16Flash_bwd_paramsE,@"STO_CUDA_ENTRY STV_DEFAULT"
_ZN5flash44flash_bwd_dq_dk_dv_loop_seqk_parallel_kernelI23Flash_bwd_kernel_traitsILi256ELi64ELi32ELi8ELi4ELi1ELi2ELb1ELb1EN7cutlass6half_tE19Flash_kernel_traitsILi256ELi64ELi32ELi8ES3_EELb0ELb0ELb1ELb0ELb0ELb1ELb0EEEvNS_16Flash_bwd_paramsE:
.text._ZN5flash44flash_bwd_dq_dk_dv_loop_seqk_parallel_kernelI23Flash_bwd_kernel_traitsILi256ELi64ELi32ELi8ELi4ELi1ELi2ELb1ELb1EN7cutlass6half_tE19Flash_kernel_traitsILi256ELi64ELi32ELi8ES3_EELb0ELb0ELb1ELb0ELb0ELb1ELb0EEEvNS_16Flash_bwd_paramsE:
[----:B------:R-:W1:Y:S08]  /*0000*/  LDC R1, c[0x0][0x28] ;  /* 0x00000a00ff017b82 */ /* 0x000e700000000800 */
[----:B------:R-:W2:Y:S01]  /*0010*/  S2UR UR19, SR_CTAID.X ;  /* 0x00000000001379c3 */ /* 0x000ea20000002500 */
[----:B------:R-:W-:Y:S01]  /*0020*/  ULDC UR4, c[0x0][0x2c8] ;  /* 0x0000b20000047ab9 */ /* 0x000fe20000000800 */
[----:B-1----:R-:W-:Y:S01]  /*0030*/  VIADD R1, R1, 0xffffffe8 ;  /* 0xffffffe801017836 */ /* 0x002fe20000000000 */
[----:B------:R-:W-:-:S04]  /*0040*/  UIADD3 UR5, UR4, 0x1f, URZ ;  /* 0x0000001f04057890 */ /* 0x000fc8000fffe03f */
[----:B------:R-:W-:-:S04]  /*0050*/  USHF.R.S32.HI UR4, URZ, 0x1f, UR5 ;  /* 0x0000001f3f047899 */ /* 0x000fc80008011405 */
[----:B------:R-:W-:-:S04]  /*0060*/  ULEA.HI UR4, UR4, UR5, URZ, 0x5 ;  /* 0x0000000504047291 */ /* 0x000fc8000f8f283f */
[----:B------:R-:W-:-:S06]  /*0070*/  USHF.R.S32.HI UR6, URZ, 0x5, UR4 ;  /* 0x000000053f067899 */ /* 0x000fcc0008011404 */
[----:B------:R-:W-:Y:S01]  /*0080*/  MOV R0, UR6 ;  /* 0x0000000600007c02 */ /* 0x000fe20008000f00 */
[----:B--2---:R-:W-:-:S04]  /*0090*/  UISETP.GE.AND UP0, UPT, UR19, UR6, UPT ;  /* 0x000000061300728c */ /* 0x004fc8000bf06270 */
[----:B------:R1:W-:Y:S02]  /*00a0*/  STL [R1+0x10], R0 ;  /* 0x0000100001007387 */ /* 0x0003e40000100800 */
[----:B------:R-:W-:-:S13]  /*00b0*/  PLOP3.LUT P0, PT, PT, PT, UP0, 0x80, 0x0 ;  /* 0x000000000000781c */ /* 0x000fda0003f0f008 */
[----:B------:R-:W-:Y:S05]  /*00c0*/  @P0 EXIT ;  /* 0x000000000000094d */ /* 0x000fea0003800000 */
[----:B------:R-:W2:Y:S01]  /*00d0*/  S2R R12, SR_TID.X ;  /* 0x00000000000c7919 */ /* 0x000ea20000002100 */
[----:B------:R-:W3:Y:S01]  /*00e0*/  S2UR UR54, SR_CTAID.Z ;  /* 0x00000000003679c3 */ /* 0x000ee20000002700 */
[----:B------:R-:W-:Y:S01]  /*00f0*/  UMOV UR5, 0x400 ;  /* 0x0000040000057882 */ /* 0x000fe20000000000 */
[----:B------:R-:W-:Y:S01]  /*0100*/  IMAD.MOV.U32 R224, RZ, RZ, 0x20 ;  /* 0x00000020ffe07424 */ /* 0x000fe200078e00ff */
[----:B------:R-:W-:Y:S01]  /*0110*/  ULDC.64 UR8, c[0x0][0x208] ;  /* 0x0000820000087ab9 */ /* 0x000fe20000000a00 */
[----:B------:R-:W-:Y:S01]  /*0120*/  IMAD.MOV.U32 R227, RZ, RZ, 0x40 ;  /* 0x00000040ffe37424 */ /* 0x000fe200078e00ff */
[----:B------:R-:W-:Y:S01]  /*0130*/  ULDC UR59, c[0x0][0x394] ;  /* 0x0000e500003b7ab9 */ /* 0x000fe20000000800 */
[----:B------:R-:W-:Y:S02]  /*0140*/  IMAD.MOV.U32 R250, RZ, RZ, 0x1c0 ;  /* 0x000001c0fffa7424 */ /* 0x000fe400078e00ff */
[----:B------:R-:W4:Y:S08]  /*0150*/  S2UR UR4, SR_CgaCtaId ;  /* 0x00000000000479c3 */ /* 0x000f300000008800 */
[----:B------:R-:W5:Y:S01]  /*0160*/  S2UR UR45, SR_CTAID.Y ;  /* 0x00000000002d79c3 */ /* 0x000f620000002600 */
[----:B---3--:R-:W-:Y:S01]  /*0170*/  USHF.R.S32.HI UR6, URZ, 0x1f, UR54 ;  /* 0x0000001f3f067899 */ /* 0x008fe20008011436 */
[----:B--2---:R-:W-:Y:S01]  /*0180*/  SHF.R.S32.HI R16, RZ, 0x1f, R12 ;  /* 0x0000001fff107819 */ /* 0x004fe2000001140c */
[----:B----4-:R-:W-:-:S03]  /*0190*/  ULEA UR4, UR4, UR5, 0x18 ;  /* 0x0000000504047291 */ /* 0x010fc6000f8ec03f */
[CC--:B------:R-:W-:Y:S01]  /*01a0*/  LEA.HI R18, R16.reuse, R12.reuse, RZ, 0x3 ;  /* 0x0000000c10127211 */ /* 0x0c0fe200078f18ff */
[----:B------:R-:W-:Y:S01]  /*01b0*/  UIADD3 UR7, UR4, 0x14000, URZ ;  /* 0x0001400004077890 */ /* 0x000fe2000fffe03f */
[CC--:B------:R-:W-:Y:S02]  /*01c0*/  LEA.HI R15, R16.reuse, R12.reuse, RZ, 0x4 ;  /* 0x0000000c100f7211 */ /* 0x0c0fe400078f20ff */
[----:B------:R-:W-:Y:S01]  /*01d0*/  LEA.HI R17, R16, R12, RZ, 0x2 ;  /* 0x0000000c10117211 */ /* 0x000fe200078f10ff */
[----:B-----5:R-:W-:Y:S01]  /*01e0*/  USHF.L.U32 UR5, UR45, 0x7, URZ ;  /* 0x000000072d057899 */ /* 0x020fe2000800063f */
[----:B-1----:R-:W-:Y:S02]  /*01f0*/  LOP3.LUT R0, R18, 0xfffffff8, RZ, 0xc0, !PT ;  /* 0xfffffff812007812 */ /* 0x002fe400078ec0ff */
[----:B------:R-:W-:Y:S02]  /*0200*/  SHF.R.S32.HI R6, RZ, 0x4, R15 ;  /* 0x00000004ff067819 */ /* 0x000fe4000001140f */
[--C-:B------:R-:W-:Y:S01]  /*0210*/  SHF.R.S32.HI R9, RZ, 0x2, R17.reuse ;  /* 0x00000002ff097819 */ /* 0x100fe20000011411 */
[----:B------:R-:W-:Y:S01]  /*0220*/  IMAD.IADD R0, R12, 0x1, -R0 ;  /* 0x000000010c007824 */ /* 0x000fe200078e0a00 */
[----:B------:R-:W-:-:S02]  /*0230*/  SHF.R.S32.HI R2, RZ, 0x1f, R17 ;  /* 0x0000001fff027819 */ /* 0x000fc40000011411 */
[----:B------:R-:W-:Y:S01]  /*0240*/  LEA.HI R11, R16, R12, RZ, 0x5 ;  /* 0x0000000c100b7211 */ /* 0x000fe200078f28ff */
[C---:B------:R-:W-:Y:S01]  /*0250*/  IMAD.SHL.U32 R7, R0.reuse, 0x40, RZ ;  /* 0x0000004000077824 */ /* 0x040fe200078e00ff */
[----:B------:R-:W-:Y:S01]  /*0260*/  LEA.HI R5, R15, R6, RZ, 0x1 ;  /* 0x000000060f057211 */ /* 0x000fe200078f08ff */
[----:B------:R-:W-:Y:S01]  /*0270*/  IMAD.SHL.U32 R20, R0, 0x8, RZ ;  /* 0x0000000800147824 */ /* 0x000fe200078e00ff */
[----:B------:R-:W-:Y:S02]  /*0280*/  LEA.HI R2, R2, R9, RZ, 0x3 ;  /* 0x0000000902027211 */ /* 0x000fe400078f18ff */
[----:B------:R-:W-:Y:S02]  /*0290*/  LOP3.LUT R3, R11, 0xffffffe0, RZ, 0xc0, !PT ;  /* 0xffffffe00b037812 */ /* 0x000fe400078ec0ff */
[----:B------:R-:W-:Y:S01]  /*02a0*/  LOP3.LUT R5, R5, 0xfffffffe, RZ, 0xc0, !PT ;  /* 0xfffffffe05057812 */ /* 0x000fe200078ec0ff */
[----:B------:R-:W-:Y:S01]  /*02b0*/  STL [R1+0x8], R20 ;  /* 0x0000081401007387 */ /* 0x000fe20000100800 */
[----:B------:R-:W-:Y:S01]  /*02c0*/  LOP3.LUT R4, R2, 0xfffffff8, RZ, 0xc0, !PT ;  /* 0xfffffff802047812 */ /* 0x000fe200078ec0ff */
[----:B------:R-:W-:Y:S01]  /*02d0*/  IMAD.IADD R2, R12, 0x1, -R3 ;  /* 0x000000010c027824 */ /* 0x000fe200078e0a03 */
[----:B------:R-:W-:Y:S01]  /*02e0*/  LOP3.LUT R3, R7, 0x1c0, RZ, 0xc0, !PT ;  /* 0x000001c007037812 */ /* 0x000fe200078ec0ff */
[----:B------:R-:W-:Y:S01]  /*02f0*/  IMAD.IADD R13, R6, 0x1, -R5 ;  /* 0x00000001060d7824 */ /* 0x000fe200078e0a05 */
[----:B------:R-:W-:Y:S01]  /*0300*/  SHF.R.S32.HI R6, RZ, 0x3, R18 ;  /* 0x00000003ff067819 */ /* 0x000fe20000011412 */
[----:B------:R-:W-:Y:S01]  /*0310*/  IMAD.IADD R9, R9, 0x1, -R4 ;  /* 0x0000000109097824 */ /* 0x000fe200078e0a04 */
[----:B------:R-:W-:-:S02]  /*0320*/  SHF.R.S32.HI R5, RZ, 0x1f, R2 ;  /* 0x0000001fff057819 */ /* 0x000fc40000011402 */
[----:B------:R-:W-:Y:S02]  /*0330*/  LOP3.LUT R4, R3, 0x8, R18, 0xf8, !PT ;  /* 0x0000000803047812 */ /* 0x000fe400078ef812 */
[----:B------:R-:W-:Y:S02]  /*0340*/  SHF.R.U32.HI R3, RZ, 0x3, R3 ;  /* 0x00000003ff037819 */ /* 0x000fe40000011603 */
[----:B------:R-:W-:Y:S02]  /*0350*/  LEA.HI R19, R5, R2, RZ, 0x2 ;  /* 0x0000000205137211 */ /* 0x000fe400078f10ff */
[----:B------:R-:W-:Y:S01]  /*0360*/  LOP3.LUT R2, R4, R3, RZ, 0x3c, !PT ;  /* 0x0000000304027212 */ /* 0x000fe200078e3cff */
[----:B------:R-:W-:Y:S01]  /*0370*/  IMAD.SHL.U32 R3, R6, 0x40, RZ ;  /* 0x0000004006037824 */ /* 0x000fe200078e00ff */
[C---:B------:R-:W-:Y:S01]  /*0380*/  LOP3.LUT P4, RZ, R0.reuse, 0x2, RZ, 0xc0, !PT ;  /* 0x0000000200ff7812 */ /* 0x040fe2000788c0ff */
[C---:B------:R-:W-:Y:S01]  /*0390*/  IMAD.SHL.U32 R6, R0.reuse, 0x20, RZ ;  /* 0x0000002000067824 */ /* 0x040fe200078e00ff */
[----:B------:R-:W-:Y:S01]  /*03a0*/  LOP3.LUT P3, RZ, R0, 0x4, RZ, 0xc0, !PT ;  /* 0x0000000400ff7812 */ /* 0x000fe2000786c0ff */
[----:B------:R-:W-:Y:S01]  /*03b0*/  IMAD.SHL.U32 R0, R13, 0x100, RZ ;  /* 0x000001000d007824 */ /* 0x000fe200078e00ff */
[----:B------:R-:W-:-:S02]  /*03c0*/  LEA.HI R8, R16, R12, RZ, 0x7 ;  /* 0x0000000c10087211 */ /* 0x000fc400078f38ff */
[----:B------:R-:W-:Y:S02]  /*03d0*/  LOP3.LUT R3, R3, 0x1c0, RZ, 0xc0, !PT ;  /* 0x000001c003037812 */ /* 0x000fe400078ec0ff */
[----:B------:R-:W-:Y:S02]  /*03e0*/  SHF.R.S32.HI R8, RZ, 0x7, R8 ;  /* 0x00000007ff087819 */ /* 0x000fe40000011408 */
[----:B------:R-:W-:Y:S02]  /*03f0*/  SHF.R.U32.HI R7, RZ, 0x3, R3 ;  /* 0x00000003ff077819 */ /* 0x000fe40000011603 */
[----:B------:R-:W-:Y:S02]  /*0400*/  LOP3.LUT R5, R3, 0x38, R20, 0xf8, !PT ;  /* 0x0000003803057812 */ /* 0x000fe400078ef814 */
[----:B------:R-:W-:Y:S01]  /*0410*/  LOP3.LUT R3, R0, 0x100, RZ, 0xc0, !PT ;  /* 0x0000010000037812 */ /* 0x000fe200078ec0ff */
[----:B------:R-:W-:Y:S01]  /*0420*/  IMAD R0, R8, 0x2, R13 ;  /* 0x0000000208007824 */ /* 0x000fe200078e020d */
[----:B------:R-:W-:-:S02]  /*0430*/  LOP3.LUT R4, R9, 0x1, RZ, 0xc0, !PT ;  /* 0x0000000109047812 */ /* 0x000fc400078ec0ff */
[----:B------:R-:W-:Y:S01]  /*0440*/  LOP3.LUT R14, R3, 0xe0, R6, 0xf8, !PT ;  /* 0x000000e0030e7812 */ /* 0x000fe200078ef806 */
[----:B------:R-:W-:Y:S01]  /*0450*/  IMAD.U32 R234, R0, 0x200, R2 ;  /* 0x0000020000ea7824 */ /* 0x000fe200078e0002 */
[----:B------:R-:W-:Y:S02]  /*0460*/  LOP3.LUT R3, R17, 0x7ffffffc, RZ, 0xc0, !PT ;  /* 0x7ffffffc11037812 */ /* 0x000fe400078ec0ff */
[----:B------:R-:W-:Y:S01]  /*0470*/  ISETP.NE.U32.AND P1, PT, R4, 0x1, PT ;  /* 0x000000010400780c */ /* 0x000fe20003f25070 */
[----:B------:R-:W-:Y:S01]  /*0480*/  IMAD.SHL.U32 R4, R9, 0x20, RZ ;  /* 0x0000002009047824 */ /* 0x000fe200078e00ff */
[----:B------:R-:W-:Y:S01]  /*0490*/  LOP3.LUT R10, R5, R7, RZ, 0x3c, !PT ;  /* 0x00000007050a7212 */ /* 0x000fe200078e3cff */
[----:B------:R-:W-:Y:S01]  /*04a0*/  IMAD.IADD R17, R12, 0x1, -R3 ;  /* 0x000000010c117824 */ /* 0x000fe200078e0a03 */
[--C-:B------:R-:W-:Y:S01]  /*04b0*/  SHF.R.S32.HI R2, RZ, 0x5, R11.reuse ;  /* 0x00000005ff027819 */ /* 0x100fe2000001140b */
[----:B------:R-:W-:Y:S01]  /*04c0*/  IMAD.SHL.U32 R3, R8, 0x10, RZ ;  /* 0x0000001008037824 */ /* 0x000fe200078e00ff */
[----:B------:R-:W-:-:S02]  /*04d0*/  SHF.R.S32.HI R5, RZ, 0x1f, R11 ;  /* 0x0000001fff057819 */ /* 0x000fc4000001140b */
[----:B------:R-:W-:Y:S02]  /*04e0*/  LOP3.LUT R0, R15, 0xfffffff0, RZ, 0xc0, !PT ;  /* 0xfffffff00f007812 */ /* 0x000fe400078ec0ff */
[----:B------:R-:W-:Y:S02]  /*04f0*/  LOP3.LUT R4, R4, 0xe0, RZ, 0xc0, !PT ;  /* 0x000000e004047812 */ /* 0x000fe400078ec0ff */
[-C--:B------:R-:W-:Y:S01]  /*0500*/  LEA.HI R5, R5, R2.reuse, RZ, 0x2 ;  /* 0x0000000205057211 */ /* 0x080fe200078f10ff */
[----:B------:R-:W-:Y:S01]  /*0510*/  IMAD.IADD R0, R12, 0x1, -R0 ;  /* 0x000000010c007824 */ /* 0x000fe200078e0a00 */
[----:B------:R-:W-:Y:S02]  /*0520*/  LEA.HI R6, R11, R2, RZ, 0x1 ;  /* 0x000000020b067211 */ /* 0x000fe400078f08ff */
[----:B------:R-:W-:Y:S02]  /*0530*/  LOP3.LUT R15, R4, 0x10, R3, 0xf8, !PT ;  /* 0x00000010040f7812 */ /* 0x000fe400078ef803 */
[----:B------:R-:W-:-:S02]  /*0540*/  LOP3.LUT R5, R5, 0xfffffffc, RZ, 0xc0, !PT ;  /* 0xfffffffc05057812 */ /* 0x000fc400078ec0ff */
[----:B------:R-:W-:Y:S01]  /*0550*/  LOP3.LUT R4, R6, 0x3ffffe, RZ, 0xc0, !PT ;  /* 0x003ffffe06047812 */ /* 0x000fe200078ec0ff */
[----:B------:R-:W-:Y:S01]  /*0560*/  IMAD.SHL.U32 R6, R9, 0x4, RZ ;  /* 0x0000000409067824 */ /* 0x000fe200078e00ff */
[----:B------:R-:W-:Y:S01]  /*0570*/  LEA.HI R7, R16, R12, RZ, 0x6 ;  /* 0x0000000c10077211 */ /* 0x000fe200078f30ff */
[----:B------:R-:W-:Y:S01]  /*0580*/  IMAD.SHL.U32 R12, R12, 0x2, RZ ;  /* 0x000000020c0c7824 */ /* 0x000fe200078e00ff */
[----:B------:R-:W-:Y:S01]  /*0590*/  SHF.R.S32.HI R226, RZ, 0x1f, R0 ;  /* 0x0000001fffe27819 */ /* 0x000fe20000011400 */
[----:B------:R-:W-:Y:S01]  /*05a0*/  IMAD.IADD R11, R2, 0x1, -R5 ;  /* 0x00000001020b7824 */ /* 0x000fe200078e0a05 */
[----:B------:R-:W-:Y:S01]  /*05b0*/  LOP3.LUT P0, RZ, R0, 0x4, RZ, 0xc0, !PT ;  /* 0x0000000400ff7812 */ /* 0x000fe2000780c0ff */
[C---:B------:R-:W-:Y:S01]  /*05c0*/  IMAD.IADD R16, R2.reuse, 0x1, -R4 ;  /* 0x0000000102107824 */ /* 0x040fe200078e0a04 */
[----:B------:R-:W-:Y:S01]  /*05d0*/  LOP3.LUT R8, R3, 0x6, R12, 0xf8, !PT ;  /* 0x0000000603087812 */ /* 0x000fe200078ef80c */
[----:B------:R-:W-:Y:S01]  /*05e0*/  IMAD.SHL.U32 R2, R2, 0x8, RZ ;  /* 0x0000000802027824 */ /* 0x000fe200078e00ff */
[----:B------:R-:W-:Y:S01]  /*05f0*/  SHF.R.S32.HI R3, RZ, 0x6, R7 ;  /* 0x00000006ff037819 */ /* 0x000fe20000011407 */
[----:B------:R-:W-:Y:S01]  /*0600*/  IMAD.SHL.U32 R5, R0, 0x20, RZ ;  /* 0x0000002000057824 */ /* 0x000fe200078e00ff */
[----:B------:R-:W-:Y:S01]  /*0610*/  LEA.HI R226, R226, R0, RZ, 0x3 ;  /* 0x00000000e2e27211 */ /* 0x000fe200078f18ff */
[----:B------:R1:W-:Y:S01]  /*0620*/  STL [R1+0x4], R8 ;  /* 0x0000040801007387 */ /* 0x0003e20000100800 */
[----:B------:R-:W-:Y:S01]  /*0630*/  LOP3.LUT R12, R2, 0x38, RZ, 0xc0, !PT ;  /* 0x00000038020c7812 */ /* 0x000fe200078ec0ff */
[----:B------:R-:W-:Y:S01]  /*0640*/  IMAD R237, R3, 0x200, R10 ;  /* 0x0000020003ed7824 */ /* 0x000fe200078e020a */
[----:B------:R-:W-:Y:S01]  /*0650*/  LOP3.LUT R2, R226, 0xfffffff8, RZ, 0xc0, !PT ;  /* 0xfffffff8e2027812 */ /* 0x000fe200078ec0ff */
[----:B------:R-:W-:Y:S01]  /*0660*/  IMAD.SHL.U32 R7, R0, 0x4, RZ ;  /* 0x0000000400077824 */ /* 0x000fe200078e00ff */
[----:B------:R-:W-:Y:S01]  /*0670*/  LOP3.LUT P2, RZ, R9, 0x2, RZ, 0xc0, !PT ;  /* 0x0000000209ff7812 */ /* 0x000fe2000784c0ff */
[----:B------:R-:W-:Y:S01]  /*0680*/  IMAD.SHL.U32 R4, R13, 0x20, RZ ;  /* 0x000000200d047824 */ /* 0x000fe200078e00ff */
[----:B------:R-:W-:Y:S01]  /*0690*/  SEL R225, R224, 0xffffffe0, !P3 ;  /* 0xffffffe0e0e17807 */ /* 0x000fe20005800000 */
[----:B------:R-:W-:Y:S01]  /*06a0*/  IMAD.IADD R2, R0, 0x1, -R2 ;  /* 0x0000000100027824 */ /* 0x000fe200078e0a02 */
[----:B------:R-:W-:Y:S01]  /*06b0*/  SEL R231, R227, 0xffffffc0, !P3 ;  /* 0xffffffc0e3e77807 */ /* 0x000fe20005800000 */
[----:B------:R-:W-:Y:S01]  /*06c0*/  IMAD.SHL.U32 R0, R9, 0x40, RZ ;  /* 0x0000004009007824 */ /* 0x000fe200078e00ff */
[----:B------:R-:W-:Y:S01]  /*06d0*/  LOP3.LUT R4, R4, 0x20, RZ, 0xc0, !PT ;  /* 0x0000002004047812 */ /* 0x000fe200078ec0ff */
[----:B------:R-:W-:Y:S01]  /*06e0*/  IMAD.SHL.U32 R226, R226, 0x40, RZ ;  /* 0x00000040e2e27824 */ /* 0x000fe200078e00ff */
[----:B------:R-:W-:-:S02]  /*06f0*/  LOP3.LUT P6, RZ, R2, 0x2, RZ, 0xc0, !PT ;  /* 0x0000000202ff7812 */ /* 0x000fc400078cc0ff */
[----:B------:R-:W-:Y:S02]  /*0700*/  LOP3.LUT R0, R0, 0x1c0, RZ, 0xc0, !PT ;  /* 0x000001c000007812 */ /* 0x000fe400078ec0ff */
[C---:B------:R-:W-:Y:S01]  /*0710*/  LOP3.LUT P5, RZ, R2.reuse, 0x4, RZ, 0xc0, !PT ;  /* 0x0000000402ff7812 */ /* 0x040fe200078ac0ff */
[----:B------:R-:W-:Y:S01]  /*0720*/  IMAD.SHL.U32 R2, R2, 0x40, RZ ;  /* 0x0000004002027824 */ /* 0x000fe200078e00ff */
[----:B------:R-:W-:Y:S02]  /*0730*/  LOP3.LUT R226, R226, 0xfffffe00, RZ, 0xc0, !PT ;  /* 0xfffffe00e2e27812 */ /* 0x000fe400078ec0ff */
[----:B------:R-:W-:Y:S02]  /*0740*/  SEL R250, R250, 0x240, !P1 ;  /* 0x00000240fafa7807 */ /* 0x000fe40004800000 */
[----:B------:R-:W-:Y:S01]  /*0750*/  LOP3.LUT R2, R2, 0x1c0, RZ, 0xc0, !PT ;  /* 0x000001c002027812 */ /* 0x000fe200078ec0ff */
[----:B-1----:R-:W-:Y:S01]  /*0760*/  IMAD.SHL.U32 R8, R3, 0x8, RZ ;  /* 0x0000000803087824 */ /* 0x002fe200078e00ff */
[----:B------:R-:W-:Y:S01]  /*0770*/  SEL R227, R227, 0xffffffc0, !P5 ;  /* 0xffffffc0e3e37807 */ /* 0x000fe20006800000 */
[----:B------:R-:W-:Y:S01]  /*0780*/  IMAD.SHL.U32 R3, R13, 0x8, RZ ;  /* 0x000000080d037824 */ /* 0x000fe200078e00ff */
[----:B------:R-:W-:-:S02]  /*0790*/  LEA R237, R237, UR4, 0x1 ;  /* 0x00000004eded7c11 */ /* 0x000fc4000f8e08ff */
[----:B------:R-:W-:Y:S02]  /*07a0*/  LOP3.LUT R9, R4, 0x18, R8, 0xf8, !PT ;  /* 0x0000001804097812 */ /* 0x000fe400078ef808 */
[----:B------:R-:W-:Y:S02]  /*07b0*/  LOP3.LUT R10, R3, 0x8, RZ, 0xc0, !PT ;  /* 0x00000008030a7812 */ /* 0x000fe400078ec0ff */
[----:B------:R-:W-:Y:S02]  /*07c0*/  SHF.R.U32.HI R3, RZ, 0x3, R0 ;  /* 0x00000003ff037819 */ /* 0x000fe40000011600 */
[----:B------:R-:W-:Y:S02]  /*07d0*/  LOP3.LUT R5, R10, 0x1e0, R5, 0xf8, !PT ;  /* 0x000001e00a057812 */ /* 0x000fe400078ef805 */
[----:B------:R-:W-:Y:S02]  /*07e0*/  LOP3.LUT R8, R15, 0x18, R6, 0x78, !PT ;  /* 0x000000180f087812 */ /* 0x000fe400078e7806 */
[----:B------:R-:W-:Y:S01]  /*07f0*/  LOP3.LUT R232, R5, 0x38, R7, 0x78, !PT ;  /* 0x0000003805e87812 */ /* 0x000fe200078e7807 */
[----:B------:R-:W-:Y:S01]  /*0800*/  IMAD.SHL.U32 R5, R17, 0x2, RZ ;  /* 0x0000000211057824 */ /* 0x000fe200078e00ff */
[----:B------:R-:W-:-:S02]  /*0810*/  LOP3.LUT R7, R3, R0, R12, 0x1e, !PT ;  /* 0x0000000003077212 */ /* 0x000fc400078e1e0c */
[----:B------:R-:W-:Y:S01]  /*0820*/  LOP3.LUT R0, R14, 0x8, R18, 0xf8, !PT ;  /* 0x000000080e007812 */ /* 0x000fe200078ef812 */
[----:B------:R-:W-:Y:S01]  /*0830*/  IMAD R6, R11, 0x200, R5 ;  /* 0x000002000b067824 */ /* 0x000fe200078e0205 */
[----:B------:R-:W-:Y:S01]  /*0840*/  SHF.R.U32.HI R3, RZ, 0x3, R14 ;  /* 0x00000003ff037819 */ /* 0x000fe2000001160e */
[----:B------:R-:W-:Y:S01]  /*0850*/  IMAD.IADD R7, R5, 0x1, R7 ;  /* 0x0000000105077824 */ /* 0x000fe200078e0207 */
[----:B------:R-:W-:Y:S01]  /*0860*/  SHF.R.U32.HI R4, RZ, 0x3, R2 ;  /* 0x00000003ff047819 */ /* 0x000fe20000011602 */
[----:B------:R-:W-:Y:S01]  /*0870*/  IMAD.IADD R8, R6, 0x1, R8 ;  /* 0x0000000106087824 */ /* 0x000fe200078e0208 */
[----:B------:R-:W-:Y:S01]  /*0880*/  LOP3.LUT R3, R0, 0x38, R3, 0x78, !PT ;  /* 0x0000003800037812 */ /* 0x000fe200078e7803 */
[----:B------:R-:W-:Y:S01]  /*0890*/  IMAD R232, R16, 0x200, R232 ;  /* 0x0000020010e87824 */ /* 0x000fe200078e02e8 */
[CC--:B------:R-:W-:Y:S02]  /*08a0*/  LOP3.LUT R0, R4.reuse, R2.reuse, R12, 0x1e, !PT ;  /* 0x0000000204007212 */ /* 0x0c0fe400078e1e0c */
[----:B------:R-:W-:-:S02]  /*08b0*/  LOP3.LUT R6, R4, R2, R10, 0x1e, !PT ;  /* 0x0000000204067212 */ /* 0x000fc400078e1e0a */
[----:B------:R-:W-:Y:S01]  /*08c0*/  LOP3.LUT R5, R4, R9, R2, 0x1e, !PT ;  /* 0x0000000904057212 */ /* 0x000fe200078e1e02 */
[----:B------:R-:W-:Y:S01]  /*08d0*/  IMAD R2, R13, 0x1000, R226 ;  /* 0x000010000d027824 */ /* 0x000fe200078e02e2 */
[----:B------:R-:W-:Y:S02]  /*08e0*/  SHF.R.S32.HI R4, RZ, 0x2, R19 ;  /* 0x00000002ff047819 */ /* 0x000fe40000011413 */
[----:B------:R-:W-:Y:S01]  /*08f0*/  LEA R248, R8, UR4, 0x1 ;  /* 0x0000000408f87c11 */ /* 0x000fe2000f8e08ff */
[----:B------:R-:W-:Y:S01]  /*0900*/  IMAD.IADD R233, R2, 0x1, R0 ;  /* 0x0000000102e97824 */ /* 0x000fe200078e0200 */
[----:B------:R-:W-:Y:S01]  /*0910*/  LEA R3, R3, UR4, 0x1 ;  /* 0x0000000403037c11 */ /* 0x000fe2000f8e08ff */
[C---:B------:R-:W-:Y:S02]  /*0920*/  IMAD R9, R11.reuse, 0x10, R4 ;  /* 0x000000100b097824 */ /* 0x040fe400078e0204 */
[----:B------:R-:W-:Y:S01]  /*0930*/  IMAD.U32 R0, RZ, RZ, UR6 ;  /* 0x00000006ff007e24 */ /* 0x000fe2000f8e00ff */
[----:B------:R-:W-:Y:S01]  /*0940*/  USHF.R.S32.HI UR6, URZ, 0x1f, UR45 ;  /* 0x0000001f3f067899 */ /* 0x000fe2000801142d */
[----:B------:R-:W-:Y:S01]  /*0950*/  IMAD R4, R11, 0x400, R226 ;  /* 0x000004000b047824 */ /* 0x000fe200078e02e2 */
[----:B------:R1:W-:Y:S01]  /*0960*/  STL [R1], R9 ;  /* 0x0000000901007387 */ /* 0x0003e20000100800 */
[----:B------:R-:W-:Y:S01]  /*0970*/  IMAD.U32 R0, RZ, RZ, UR5 ;  /* 0x00000005ff007e24 */ /* 0x000fe2000f8e00ff */
[----:B------:R-:W-:Y:S01]  /*0980*/  USHF.R.S32.HI UR5, URZ, 0x1f, UR54 ;  /* 0x0000001f3f057899 */ /* 0x000fe20008011436 */
[----:B------:R-:W-:Y:S01]  /*0990*/  IMAD.IADD R2, R4, 0x1, R6 ;  /* 0x0000000104027824 */ /* 0x000fe200078e0206 */
[----:B------:R-:W-:Y:S01]  /*09a0*/  LOP3.LUT R226, R5, R226, RZ, 0xfc, !PT ;  /* 0x000000e205e27212 */ /* 0x000fe200078efcff */
[----:B------:R-:W-:Y:S01]  /*09b0*/  IMAD.U32 R4, RZ, RZ, UR6 ;  /* 0x00000006ff047e24 */ /* 0x000fe2000f8e00ff */
[----:B------:R-:W-:Y:S01]  /*09c0*/  UIADD3 UR6, UR4, 0x14000, URZ ;  /* 0x0001400004067890 */ /* 0x000fe2000fffe03f */
[----:B------:R-:W-:Y:S01]  /*09d0*/  VIADD R249, R248, 0x10 ;  /* 0x00000010f8f97836 */ /* 0x000fe20000000000 */
[----:B------:R-:W-:Y:S01]  /*09e0*/  LEA R2, R2, UR4, 0x1 ;  /* 0x0000000402027c11 */ /* 0x000fe2000f8e08ff */
[----:B------:R-:W-:Y:S01]  /*09f0*/  IMAD.U32 R0, RZ, RZ, UR5 ;  /* 0x00000005ff007e24 */ /* 0x000fe2000f8e00ff */
[----:B------:R-:W-:Y:S01]  /*0a00*/  SEL R0, R224, 0xffffffe0, !P4 ;  /* 0xffffffe0e0007807 */ /* 0x000fe20006000000 */
[----:B------:R-:W-:Y:S01]  /*0a10*/  UIADD3 UR5, UR4, 0x10000, URZ ;  /* 0x0001000004057890 */ /* 0x000fe2000fffe03f */
[----:B------:R-:W-:Y:S01]  /*0a20*/  LEA R232, R232, UR6, 0x1 ;  /* 0x00000006e8e87c11 */ /* 0x000fe2000f8e08ff */
[----:B------:R-:W-:Y:S01]  /*0a30*/  @P2 VIADD R249, R248, 0xfffffff0 ;  /* 0xfffffff0f8f92836 */ /* 0x000fe20000000000 */
[----:B------:R-:W-:Y:S01]  /*0a40*/  LEA R230, R234, UR6, 0x1 ;  /* 0x00000006eae67c11 */ /* 0x000fe2000f8e08ff */
[----:B------:R-:W-:Y:S01]  /*0a50*/  IMAD.IADD R251, R248, 0x1, R250 ;  /* 0x00000001f8fb7824 */ /* 0x000fe200078e02fa */
[----:B------:R-:W-:Y:S01]  /*0a60*/  SEL R224, R224, 0xffffffe0, !P6 ;  /* 0xffffffe0e0e07807 */ /* 0x000fe20007000000 */
[----:B------:R-:W-:Y:S01]  /*0a70*/  VIADD R235, R232, 0x20 ;  /* 0x00000020e8eb7836 */ /* 0x000fe20000000000 */
[----:B------:R-:W-:Y:S01]  /*0a80*/  LEA R252, R7, UR5, 0x1 ;  /* 0x0000000507fc7c11 */ /* 0x000fe2000f8e08ff */
[----:B------:R-:W-:Y:S01]  /*0a90*/  IMAD.IADD R229, R230, 0x1, R0 ;  /* 0x00000001e6e57824 */ /* 0x000fe200078e0200 */
[----:B------:R-:W-:Y:S01]  /*0aa0*/  LEA R226, R226, UR5, 0x1 ;  /* 0x00000005e2e27c11 */ /* 0x000fe2000f8e08ff */
[----:B------:R-:W-:-:S02]  /*0ab0*/  @P0 VIADD R235, R232, 0xffffffe0 ;  /* 0xffffffe0e8eb0836 */ /* 0x000fc40000000000 */
[----:B------:R-:W-:Y:S02]  /*0ac0*/  IMAD.IADD R224, R2, 0x1, R224 ;  /* 0x0000000102e07824 */ /* 0x000fe400078e02e0 */
[----:B------:R-:W-:Y:S02]  /*0ad0*/  IMAD.IADD R230, R230, 0x1, R231 ;  /* 0x00000001e6e67824 */ /* 0x000fe400078e02e7 */
[----:B------:R-:W-:Y:S02]  /*0ae0*/  IMAD.IADD R228, R2, 0x1, R227 ;  /* 0x0000000102e47824 */ /* 0x000fe400078e02e3 */
[----:B------:R-:W-:Y:S02]  /*0af0*/  IMAD.U32 R4, RZ, RZ, UR7 ;  /* 0x00000007ff047e24 */ /* 0x000fe4000f8e00ff */
[----:B------:R-:W-:Y:S02]  /*0b00*/  IMAD.IADD R231, R229, 0x1, R231 ;  /* 0x00000001e5e77824 */ /* 0x000fe400078e02e7 */
[----:B------:R-:W-:-:S02]  /*0b10*/  IMAD.IADD R225, R225, 0x1, R3 ;  /* 0x00000001e1e17824 */ /* 0x000fc400078e0203 */
[----:B------:R-:W-:Y:S02]  /*0b20*/  IMAD.IADD R250, R250, 0x1, R249 ;  /* 0x00000001fafa7824 */ /* 0x000fe400078e02f9 */
[----:B------:R-:W-:Y:S02]  /*0b30*/  VIADD R236, R235, 0x800 ;  /* 0x00000800ebec7836 */ /* 0x000fe40000000000 */
[----:B-1----:R-:W-:-:S07]  /*0b40*/  IMAD.IADD R227, R224, 0x1, R227 ;  /* 0x00000001e0e37824 */ /* 0x002fce00078e02e3 */
.L_x_280:
        /* <DEDUP_REMOVED lines=14> */
[----:B------:R-:W-:Y:S02]  /*0c30*/  @UP3 UIADD3.X UR7, UR5, UR7, URZ, UP0, !UPT ;  /* 0x0000000705073290 */ /* 0x000fe400087fe43f */
[----:B------:R-:W-:Y:S01]  /*0c40*/  UIADD3 UR15, UP2, UR16, UR12, URZ ;  /* 0x0000000c100f7290 */ /* 0x000fe2000ff5e03f */
[----:B------:R-:W-:Y:S01]  /*0c50*/  IMAD.U32 R4, RZ, RZ, UR6 ;  /* 0x00000006ff047e24 */ /* 0x000fe2000f8e00ff */
[----:B------:R-:W-:Y:S01]  /*0c60*/  UISETP.NE.U32.AND UP0, UPT, UR12, URZ, UPT ;  /* 0x0000003f0c00728c */ /* 0x000fe2000bf05070 */
[----:B------:R-:W-:Y:S01]  /*0c70*/  IMAD.U32 R6, RZ, RZ, UR10 ;  /* 0x0000000aff067e24 */ /* 0x000fe2000f8e00ff */
[----:B------:R-:W-:Y:S01]  /*0c80*/  @UP4 UIADD3.X UR11, UR5, UR11, URZ, UP1, !UPT ;  /* 0x0000000b050b4290 */ /* 0x000fe20008ffe43f */
[----:B------:R-:W-:Y:S01]  /*0c90*/  IMAD.U32 R5, RZ, RZ, UR7 ;  /* 0x00000007ff057e24 */ /* 0x000fe2000f8e00ff */
[----:B------:R-:W-:-:S02]  /*0ca0*/  UIADD3.X UR14, UR5, UR13, URZ, UP2, !UPT ;  /* 0x0000000d050e7290 */ /* 0x000fc400097fe43f */
        /* <DEDUP_REMOVED lines=24> */
[----:B------:R-:W-:Y:S02]  /*0e30*/  UMOV UR31, 0xffffffff ;  /* 0xffffffff001f7882 */ /* 0x000fe40000000000 */
[----:B------:R-:W-:Y:S01]  /*0e40*/  UMOV UR6, 0xffffffff ;  /* 0xffffffff00067882 */ /* 0x000fe20000000000 */
        /* <DEDUP_REMOVED lines=19> */
.L_x_258:
        /* <DEDUP_REMOVED lines=11> */
[----:B------:R-:W-:Y:S02]  /*1030*/  UIMAD.WIDE.U32 UR20, UR45, UR10, URZ ;  /* 0x0000000a2d1472a5 */ /* 0x000fe4000f8e003f */
[----:B------:R-:W-:Y:S01]  /*1040*/  UIMAD UR10, UR57, UR10, URZ ;  /* 0x0000000a390a72a4 */ /* 0x000fe2000f8e023f */
[----:B------:R-:W2:Y:S01]  /*1050*/  S2UR UR16, SR_CTAID.X ;  /* 0x00000000001079c3 */ /* 0x000ea20000002500 */
[----:B------:R-:W-:Y:S02]  /*1060*/  USHF.L.U32 UR22, UR45, 0x7, URZ ;  /* 0x000000072d167899 */ /* 0x000fe4000800063f */
[----:B------:R-:W-:Y:S01]  /*1070*/  UIMAD UR25, UR45, UR11, UR10 ;  /* 0x0000000b2d1972a4 */ /* 0x000fe2000f8e020a */
[----:B------:R-:W-:-:S02]  /*1080*/  @UP2 ULDC.64 UR12, c[0x0][0x420] ;  /* 0x00010800000c2ab9 */ /* 0x000fc40000000a00 */
[----:B------:R-:W-:Y:S01]  /*1090*/  @!UP2 ULDC.64 UR10, c[0x0][0x418] ;  /* 0x00010600000aaab9 */ /* 0x000fe20000000a00 */
[----:B------:R-:W-:Y:S02]  /*10a0*/  @UP2 UIMAD.WIDE.U32 UR46, UR6, UR12, URZ ;  /* 0x0000000c062e22a5 */ /* 0x000fe4000f8e003f */
[----:B------:R-:W-:Y:S02]  /*10b0*/  @!UP2 UIMAD UR12, UR57, UR10, URZ ;  /* 0x0000000a390ca2a4 */ /* 0x000fe4000f8e023f */
[----:B------:R-:W-:Y:S01]  /*10c0*/  @!UP2 UIMAD.WIDE.U32 UR34, UR45, UR10, URZ ;  /* 0x0000000a2d22a2a5 */ /* 0x000fe2000f8e003f */
[----:B------:R-:W-:Y:S01]  /*10d0*/  ULDC.64 UR40, c[0x0][0x240] ;  /* 0x0000900000287ab9 */ /* 0x000fe20000000a00 */
[----:B------:R-:W-:Y:S01]  /*10e0*/  UIADD3 UR10, UR7, 0x20, UR30 ;  /* 0x00000020070a7890 */ /* 0x000fe2000fffe01e */
[----:B-1----:R-:W-:Y:S01]  /*10f0*/  IABS R7, R8 ;  /* 0x0000000800077213 */ /* 0x002fe20000000000 */
[----:B------:R-:W-:Y:S01]  /*1100*/  ULDC UR58, c[0x0][0x2d4] ;  /* 0x0000b500003a7ab9 */ /* 0x000fe20000000800 */
[----:B------:R-:W-:Y:S01]  /*1110*/  ULDC UR18, c[0x0][0x394] ;  /* 0x0000e50000127ab9 */ /* 0x000fe20000000800 */
[----:B------:R-:W-:Y:S01]  /*1120*/  USHF.R.S32.HI UR32, URZ, 0x1f, UR58 ;  /* 0x0000001f3f207899 */ /* 0x000fe2000801143a */
[----:B------:R-:W1:Y:S01]  /*1130*/  I2F.RP R4, R7 ;  /* 0x0000000700047306 */ /* 0x000e620000209400 */
[----:B------:R-:W-:Y:S01]  /*1140*/  ULDC UR61, c[0x0][0x2dc] ;  /* 0x0000b700003d7ab9 */ /* 0x000fe20000000800 */
[----:B------:R-:W-:Y:S01]  /*1150*/  ULDC UR60, c[0x0][0x270] ;  /* 0x00009c00003c7ab9 */ /* 0x000fe20000000800 */
[----:B------:R-:W-:Y:S01]  /*1160*/  USEL UR42, UR22, URZ, UP0 ;  /* 0x0000003f162a7287 */ /* 0x000fe20008000000 */
[----:B------:R-:W-:Y:S01]  /*1170*/  ISETP.NE.AND P3, PT, R8, RZ, PT ;  /* 0x000000ff0800720c */ /* 0x000fe20003f65270 */
[----:B--2---:R-:W-:-:S02]  /*1180*/  UIMAD.WIDE.U32 UR28, UR16, UR14, URZ ;  /* 0x0000000e101c72a5 */ /* 0x004fc4000f8e003f */
[----:B------:R-:W-:Y:S02]  /*1190*/  @UP2 UIMAD UR50, UR6, UR13, UR47 ;  /* 0x0000000d063222a4 */ /* 0x000fe4000f8e022f */
[----:B------:R-:W-:Y:S02]  /*11a0*/  UIMAD UR43, UR16, UR15, UR29 ;  /* 0x0000000f102b72a4 */ /* 0x000fe4000f8e021d */
[----:B------:R-:W-:Y:S02]  /*11b0*/  UIADD3 UR16, UR7, 0x3f, URZ ;  /* 0x0000003f07107890 */ /* 0x000fe4000fffe03f */
[----:B------:R-:W-:Y:S01]  /*11c0*/  UIMAD.WIDE.U32 UR14, UR6, UR40, URZ ;  /* 0x00000028060e72a5 */ /* 0x000fe2000f8e003f */
[----:B-1----:R-:W1:Y:S01]  /*11d0*/  MUFU.RCP R4, R4 ;  /* 0x0000000400047308 */ /* 0x002e620000001000 */
[----:B------:R-:W-:Y:S02]  /*11e0*/  @!UP2 UIMAD UR29, UR45, UR11, UR12 ;  /* 0x0000000b2d1da2a4 */ /* 0x000fe4000f8e020c */
[----:B------:R-:W-:-:S02]  /*11f0*/  USHF.L.U64.HI UR17, UR45, 0x7, UR57 ;  /* 0x000000072d117899 */ /* 0x000fc40008010239 */
[----:B------:R-:W-:Y:S02]  /*1200*/  USHF.R.S32.HI UR22, URZ, 0x1f, UR16 ;  /* 0x0000001f3f167899 */ /* 0x000fe40008011410 */
[----:B------:R-:W-:Y:S02]  /*1210*/  UIADD3 UR18, UR10, UR18, -UR5 ;  /* 0x000000120a127290 */ /* 0x000fe4000fffe805 */
[----:B------:R-:W-:Y:S02]  /*1220*/  UIMAD.WIDE UR10, UR61, UR60, URZ ;  /* 0x0000003c3d0a72a5 */ /* 0x000fe4000f8e023f */
[----:B------:R-:W-:Y:S02]  /*1230*/  UIMAD.WIDE.U32 UR12, UR45, UR58, URZ ;  /* 0x0000003a2d0c72a5 */ /* 0x000fe4000f8e003f */
[----:B------:R-:W-:Y:S02]  /*1240*/  USEL UR56, UR20, UR14, !UP2 ;  /* 0x0000000e14387287 */ /* 0x000fe4000d000000 */
[----:B------:R-:W-:Y:S01]  /*1250*/  UIMAD UR14, UR32, UR45, URZ ;  /* 0x0000002d200e72a4 */ /* 0x000fe2000f8e023f */
[----:B-1----:R-:W-:Y:S01]  /*1260*/  VIADD R4, R4, 0xffffffe ;  /* 0x0ffffffe04047836 */ /* 0x002fe20000000000 */
[----:B------:R-:W-:-:S02]  /*1270*/  USEL UR39, UR17, URZ, UP0 ;  /* 0x0000003f11277287 */ /* 0x000fc40008000000 */
[----:B------:R-:W-:Y:S01]  /*1280*/  ULEA.HI UR22, UR22, UR16, URZ, 0x6 ;  /* 0x0000001016167291 */ /* 0x000fe2000f8f303f */
[----:B------:R-:W1:Y:S01]  /*1290*/  F2I.FTZ.U32.TRUNC.NTZ R5, R4 ;  /* 0x0000000400057305 */ /* 0x000e62000021f000 */
[----:B------:R-:W-:Y:S02]  /*12a0*/  UIMAD.WIDE.U32 UR16, UR10, UR12, URZ ;  /* 0x0000000c0a1072a5 */ /* 0x000fe4000f8e003f */
[----:B------:R-:W-:Y:S02]  /*12b0*/  UIMAD UR20, UR11, UR12, URZ ;  /* 0x0000000c0b1472a4 */ /* 0x000fe4000f8e023f */
[----:B------:R-:W-:Y:S02]  /*12c0*/  UIMAD UR23, UR6, UR41, URZ ;  /* 0x00000029061772a4 */ /* 0x000fe4000f8e023f */
[----:B------:R-:W-:Y:S02]  /*12d0*/  UIMAD UR12, UR57, UR58, UR14 ;  /* 0x0000003a390c72a4 */ /* 0x000fe4000f8e020e */
[----:B------:R-:W-:-:S02]  /*12e0*/  UIADD3 UR18, UR18, 0x3f, URZ ;  /* 0x0000003f12127890 */ /* 0x000fc4000fffe03f */
[----:B------:R-:W-:Y:S02]  /*12f0*/  UIADD3 UR51, UR21, UR25, URZ ;  /* 0x0000001915337290 */ /* 0x000fe4000fffe03f */
[----:B------:R-:W-:Y:S01]  /*1300*/  @UP2 UIADD3 UR51, UR15, UR23, URZ ;  /* 0x000000170f332290 */ /* 0x000fe2000fffe03f */
[--C-:B-1----:R-:W-:Y:S01]  /*1310*/  IMAD.MOV R0, RZ, RZ, -R5.reuse ;  /* 0x000000ffff007224 */ /* 0x102fe200078e0a05 */
[----:B------:R-:W-:Y:S01]  /*1320*/  UIADD3 UR14, UR13, UR12, URZ ;  /* 0x0000000c0d0e7290 */ /* 0x000fe2000fffe03f */
[----:B------:R-:W-:Y:S01]  /*1330*/  IMAD.MOV.U32 R4, RZ, RZ, RZ ;  /* 0x000000ffff047224 */ /* 0x000fe200078e00ff */
[----:B------:R-:W-:Y:S01]  /*1340*/  USHF.R.S32.HI UR15, URZ, 0x1f, UR18 ;  /* 0x0000001f3f0f7899 */ /* 0x000fe20008011412 */
[----:B------:R-:W-:Y:S01]  /*1350*/  IMAD R0, R0, R7, RZ ;  /* 0x0000000700007224 */ /* 0x000fe200078e02ff */
[----:B------:R-:W-:Y:S01]  /*1360*/  ULDC.U8 UR33, c[0x0][0x3d8] ;  /* 0x0000f60000217ab9 */ /* 0x000fe20000000000 */
[----:B------:R-:W-:Y:S02]  /*1370*/  UIMAD UR14, UR10, UR14, UR20 ;  /* 0x0000000e0a0e72a4 */ /* 0x000fe4000f8e0214 */
[----:B------:R-:W-:Y:S01]  /*1380*/  IMAD.HI.U32 R0, R5, R0, R4 ;  /* 0x0000000005007227 */ /* 0x000fe200078e0004 */
[----:B------:R-:W-:Y:S01]  /*1390*/  MOV R4, R6 ;  /* 0x0000000600047202 */ /* 0x000fe20000000f00 */
[----:B------:R-:W-:-:S02]  /*13a0*/  UISETP.NE.AND UP3, UPT, UR33, URZ, UPT ;  /* 0x0000003f2100728c */ /* 0x000fc4000bf65270 */
[----:B------:R-:W-:Y:S02]  /*13b0*/  ULEA.HI UR18, UR15, UR18, URZ, 0x6 ;  /* 0x000000120f127291 */ /* 0x000fe4000f8f303f */
[----:B------:R-:W-:Y:S01]  /*13c0*/  IMAD.HI.U32 R0, R0, R4, RZ ;  /* 0x0000000400007227 */ /* 0x000fe200078e00ff */
[----:B------:R-:W-:Y:S02]  /*13d0*/  UIADD3 UR48, UR17, UR14, URZ ;  /* 0x0000000e11307290 */ /* 0x000fe4000fffe03f */
[----:B------:R-:W-:Y:S01]  /*13e0*/  USHF.R.S32.HI UR15, URZ, 0x6, UR22 ;  /* 0x000000063f0f7899 */ /* 0x000fe20008011416 */
[----:B------:R-:W-:Y:S01]  /*13f0*/  IMAD.MOV R5, RZ, RZ, -R0 ;  /* 0x000000ffff057224 */ /* 0x000fe200078e0a00 */
[----:B------:R-:W-:Y:S02]  /*1400*/  USHF.R.S32.HI UR14, URZ, 0x6, UR18 ;  /* 0x000000063f0e7899 */ /* 0x000fe40008011412 */
[----:B------:R-:W-:Y:S01]  /*1410*/  UIMAD.WIDE.U32 UR12, UR10, UR6, URZ ;  /* 0x000000060a0c72a5 */ /* 0x000fe2000f8e003f */
[----:B------:R-:W-:Y:S01]  /*1420*/  IMAD R4, R7, R5, R4 ;  /* 0x0000000507047224 */ /* 0x000fe200078e0204 */
[----:B------:R-:W-:Y:S01]  /*1430*/  UISETP.LT.AND UP0, UPT, UR15, UR14, UPT ;  /* 0x0000000e0f00728c */ /* 0x000fe2000bf01270 */
[----:B------:R-:W-:Y:S01]  /*1440*/  ULDC UR52, c[0x0][0x2c4] ;  /* 0x0000b10000347ab9 */ /* 0x000fe20000000800 */
[----:B------:R-:W-:-:S02]  /*1450*/  USEL UR55, UR16, UR12, !UP2 ;  /* 0x0000000c10377287 */ /* 0x000fc4000d000000 */
[----:B------:R-:W-:Y:S01]  /*1460*/  ISETP.GT.U32.AND P1, PT, R7, R4, PT ;  /* 0x000000040700720c */ /* 0x000fe20003f24070 */
[----:B------:R-:W-:Y:S02]  /*1470*/  @UP3 UIMAD UR16, UR45, UR52, URZ ;  /* 0x000000342d1032a4 */ /* 0x000fe4000f8e023f */
[----:B------:R-:W-:Y:S02]  /*1480*/  USEL UR44, UR15, UR14, UP0 ;  /* 0x0000000e0f2c7287 */ /* 0x000fe40008000000 */
[----:B------:R-:W-:Y:S02]  /*1490*/  UISETP.NE.AND UP1, UPT, UR31, -0x1, UPT ;  /* 0xffffffff1f00788c */ /* 0x000fe4000bf25270 */
[----:B------:R-:W-:Y:S02]  /*14a0*/  @UP3 USEL UR15, UR16, UR6, !UP2 ;  /* 0x00000006100f3287 */ /* 0x000fe4000d000000 */
[----:B------:R-:W-:Y:S01]  /*14b0*/  ULEA UR17, UR44, 0xffffffc0, 0x6 ;  /* 0xffffffc02c117891 */ /* 0x000fe2000f8e303f */
[----:B------:R-:W-:Y:S01]  /*14c0*/  @UP3 ULDC UR14, c[0x0][0x2e4] ;  /* 0x0000b900000e3ab9 */ /* 0x000fe20000000800 */
[----:B------:R-:W-:-:S02]  /*14d0*/  UIMAD UR12, UR11, UR6, URZ ;  /* 0x000000060b0c72a4 */ /* 0x000fc4000f8e023f */
[----:B------:R-:W-:Y:S01]  /*14e0*/  @!P1 IMAD.IADD R4, R4, 0x1, -R7 ;  /* 0x0000000104049824 */ /* 0x000fe200078e0a07 */
[----:B------:R-:W-:Y:S01]  /*14f0*/  @!P1 IADD3 R0, R0, 0x1, RZ ;  /* 0x0000000100009810 */ /* 0x000fe20007ffe0ff */
[----:B------:R-:W-:Y:S01]  /*1500*/  @UP3 UIMAD UR22, UR54, UR14, UR15 ;  /* 0x0000000e361632a4 */ /* 0x000fe2000f8e020f */
[----:B------:R-:W-:Y:S01]  /*1510*/  PLOP3.LUT P1, PT, PT, PT, UP3, 0x80, 0x0 ;  /* 0x000000000000781c */ /* 0x000fe20003f2f038 */
[----:B------:R-:W-:Y:S01]  /*1520*/  USHF.R.S32.HI UR38, URZ, 0x1f, UR17 ;  /* 0x0000001f3f267899 */ /* 0x000fe20008011411 */
[----:B------:R-:W-:Y:S01]  /*1530*/  ISETP.GE.U32.AND P0, PT, R4, R7, PT ;  /* 0x000000070400720c */ /* 0x000fe20003f06070 */
[----:B------:R-:W-:Y:S01]  /*1540*/  UIADD3 UR14, UP0, UR17, UR42, URZ ;  /* 0x0000002a110e7290 */ /* 0x000fe2000ff1e03f */
[----:B------:R-:W-:Y:S01]  /*1550*/  LOP3.LUT R4, R8, UR54, RZ, 0x3c, !PT ;  /* 0x0000003608047c12 */ /* 0x000fe2000f8e3cff */
[----:B------:R-:W-:Y:S01]  /*1560*/  ULDC.U8 UR36, c[0x0][0x480] ;  /* 0x0001200000247ab9 */ /* 0x000fe20000000000 */
[----:B------:R-:W-:Y:S02]  /*1570*/  @UP1 UIADD3 UR26, UR24, UR31, URZ ;  /* 0x0000001f181a1290 */ /* 0x000fe4000fffe03f */
[----:B------:R-:W-:Y:S01]  /*1580*/  UIADD3.X UR15, UR38, UR39, URZ, UP0, !UPT ;  /* 0x00000027260f7290 */ /* 0x000fe200087fe43f */
[----:B------:R-:W-:Y:S01]  /*1590*/  ISETP.GE.AND P2, PT, R4, RZ, PT ;  /* 0x000000ff0400720c */ /* 0x000fe20003f46270 */
[----:B------:R-:W-:-:S02]  /*15a0*/  UIMAD UR11, UR11, UR14, URZ ;  /* 0x0000000e0b0b72a4 */ /* 0x000fc4000f8e023f */
[----:B------:R-:W-:Y:S02]  /*15b0*/  @UP1 UIADD3 UR27, UR24, UR31, URZ ;  /* 0x0000001f181b1290 */ /* 0x000fe4000fffe03f */
[----:B------:R-:W-:Y:S01]  /*15c0*/  UISETP.NE.AND UP4, UPT, UR36, URZ, UPT ;  /* 0x0000003f2400728c */ /* 0x000fe2000bf85270 */
[----:B------:R-:W-:Y:S01]  /*15d0*/  @P0 VIADD R0, R0, 0x1 ;  /* 0x0000000100000836 */ /* 0x000fe20000000000 */
[----:B------:R-:W-:Y:S01]  /*15e0*/  PLOP3.LUT P0, PT, PT, PT, UP1, 0x80, 0x0 ;  /* 0x000000000000781c */ /* 0x000fe20003f0f018 */
[----:B------:R-:W-:Y:S01]  /*15f0*/  @UP1 ULDC.64 UR36, c[0x0][0x248] ;  /* 0x0000920000241ab9 */ /* 0x000fe20000000a00 */
[----:B------:R-:W-:Y:S01]  /*1600*/  @UP1 ULDC.64 UR32, c[0x0][0x250] ;  /* 0x0000940000201ab9 */ /* 0x000fe20000000a00 */
[----:B------:R-:W-:Y:S02]  /*1610*/  UIMAD.WIDE.U32 UR20, UR10, UR14, URZ ;  /* 0x0000000e0a1472a5 */ /* 0x000fe4000f8e003f */
[----:B------:R-:W-:Y:S01]  /*1620*/  @UP2 UIADD3 UR48, UR13, UR12, URZ ;  /* 0x0000000c0d302290 */ /* 0x000fe2000fffe03f */
[----:B------:R-:W-:Y:S01]  /*1630*/  @!P2 IADD3 R0, -R0, RZ, RZ ;  /* 0x000000ff0000a210 */ /* 0x000fe20007ffe1ff */
[----:B------:R-:W-:Y:S01]  /*1640*/  UIMAD UR14, UR10, UR15, UR11 ;  /* 0x0000000f0a0e72a4 */ /* 0x000fe2000f8e020b */
[----:B------:R-:W-:Y:S01]  /*1650*/  @!P3 LOP3.LUT R0, RZ, R8, RZ, 0x33, !PT ;  /* 0x00000008ff00b212 */ /* 0x000fe200078e33ff */
[----:B------:R-:W-:-:S02]  /*1660*/  @UP1 UIMAD.WIDE.U32 UR12, UR26, UR36, URZ ;  /* 0x000000241a0c12a5 */ /* 0x000fc4000f8e003f */
[----:B------:R-:W-:Y:S02]  /*1670*/  @UP1 UIMAD.WIDE.U32 UR10, UR27, UR32, URZ ;  /* 0x000000201b0a12a5 */ /* 0x000fe4000f8e003f */
[----:B------:R-:W-:Y:S02]  /*1680*/  @!UP3 UIMAD UR16, UR45, UR60, UR54 ;  /* 0x0000003c2d10b2a4 */ /* 0x000fe4000f8e0236 */
[----:B------:R-:W-:Y:S02]  /*1690*/  UIMAD UR49, UR54, UR61, URZ ;  /* 0x0000003d363172a4 */ /* 0x000fe4000f8e023f */
[----:B------:R-:W-:Y:S02]  /*16a0*/  @UP1 UIMAD UR18, UR26, UR37, URZ ;  /* 0x000000251a1212a4 */ /* 0x000fe4000f8e023f */
[----:B------:R-:W-:Y:S02]  /*16b0*/  @UP1 UIMAD UR15, UR27, UR33, URZ ;  /* 0x000000211b0f12a4 */ /* 0x000fe4000f8e023f */
[----:B------:R-:W-:-:S02]  /*16c0*/  @!UP3 UIMAD UR22, UR16, UR52, URZ ;  /* 0x000000341016b2a4 */ /* 0x000fc4000f8e023f */
[----:B------:R-:W-:Y:S02]  /*16d0*/  @!UP2 UIADD3 UR50, UR35, UR29, URZ ;  /* 0x0000001d2332a290 */ /* 0x000fe4000fffe03f */
[----:B------:R-:W-:Y:S02]  /*16e0*/  USEL UR53, UR28, URZ, UP4 ;  /* 0x0000003f1c357287 */ /* 0x000fe4000a000000 */
[----:B------:R-:W-:Y:S02]  /*16f0*/  USEL UR52, UR43, URZ, UP4 ;  /* 0x0000003f2b347287 */ /* 0x000fe4000a000000 */
[----:B------:R-:W-:Y:S02]  /*1700*/  USHF.R.S32.HI UR29, URZ, 0x1f, UR49 ;  /* 0x0000001f3f1d7899 */ /* 0x000fe40008011431 */
[----:B------:R-:W-:Y:S02]  /*1710*/  @UP1 UIADD3 UR39, UR11, UR15, URZ ;  /* 0x0000000f0b271290 */ /* 0x000fe4000fffe03f */
[----:B------:R-:W-:-:S02]  /*1720*/  UIADD3 UR28, UR21, UR14, URZ ;  /* 0x0000000e151c7290 */ /* 0x000fc4000fffe03f */
        /* <DEDUP_REMOVED lines=16> */
.L_x_260:
        /* <DEDUP_REMOVED lines=13> */
.L_x_261:
        /* <DEDUP_REMOVED lines=11> */
.L_x_262:
[----:B------:R-:W-:-:S04]  /*19b0*/  UIMAD UR6, UR45, UR60, UR54 ;  /* 0x0000003c2d0672a4 */ /* 0x000fc8000f8e0236 */
[----:B------:R-:W-:-:S12]  /*19c0*/  UIMAD UR6, UR6, UR58, URZ ;  /* 0x0000003a060672a4 */ /* 0x000fd8000f8e023f */
.L_x_263:
[----:B------:R-:W2:Y:S01]  /*19d0*/  LDL.64 R4, [R1+0x8] ;  /* 0x0000080001047983 */ /* 0x000ea20000100a00 */
[----:B------:R-:W1:Y:S03]  /*19e0*/  LDC.64 R12, c[0x0][0x420] ;  /* 0x00010800ff0c7b82 */ /* 0x000e660000000a00 */
[----:B------:R3:W2:Y:S01]  /*19f0*/  LDL.64 R22, [R1+0x8] ;  /* 0x0000080001167983 */ /* 0x0006a20000100a00 */
[----:B------:R-:W-:Y:S01]  /*1a00*/  UIADD3 UR16, UR17, UR6, URZ ;  /* 0x0000000611107290 */ /* 0x000fe2000fffe03f */
[----:B------:R-:W-:Y:S01]  /*1a10*/  BSSY B1, `(.L_x_259) ;  /* 0x00004f4000017945 */ /* 0x000fe20003800000 */
[----:B------:R-:W-:Y:S01]  /*1a20*/  UIADD3 UR6, UR17, UR22, URZ ;  /* 0x0000001611067290 */ /* 0x000fe2000fffe03f */
[----:B------:R-:W4:Y:S01]  /*1a30*/  S2R R20, SR_TID.X ;  /* 0x0000000000147919 */ /* 0x000f220000002100 */
[----:B------:R-:W-:Y:S01]  /*1a40*/  UIADD3 UR14, -UR5, UR7, UR30 ;  /* 0x00000007050e7290 */ /* 0x000fe2000fffe11e */
[----:B------:R-:W-:Y:S01]  /*1a50*/  ULDC.64 UR12, c[0x0][0x428] ;  /* 0x00010a00000c7ab9 */ /* 0x000fe20000000a00 */
[----:B------:R-:W-:Y:S01]  /*1a60*/  ULDC.64 UR22, c[0x0][0x2b0] ;  /* 0x0000ac0000167ab9 */ /* 0x000fe20000000a00 */
[----:B------:R-:W-:Y:S01]  /*1a70*/  ULDC UR46, c[0x0][0x398] ;  /* 0x0000e600002e7ab9 */ /* 0x000fe20000000800 */
[----:B------:R-:W-:-:S02]  /*1a80*/  UIMAD.WIDE UR22, UR6, 0x4, UR22 ;  /* 0x00000004061678a5 */ /* 0x000fc4000f8e0216 */
[----:B------:R-:W-:Y:S02]  /*1a90*/  UIMAD UR15, UR61, UR60, URZ ;  /* 0x0000003c3d0f72a4 */ /* 0x000fe4000f8e023f */
[----:B------:R-:W-:Y:S02]  /*1aa0*/  UIADD3 UR6, UR14, -UR46, URZ ;  /* 0x8000002e0e067290 */ /* 0x000fe4000fffe03f */
[----:B------:R-:W-:Y:S02]  /*1ab0*/  USHF.L.U32 UR10, UR15, 0x6, URZ ;  /* 0x000000060f0a7899 */ /* 0x000fe4000800063f */
[----:B------:R-:W-:Y:S02]  /*1ac0*/  USHF.R.S32.HI UR18, URZ, 0x1f, UR54 ;  /* 0x0000001f3f127899 */ /* 0x000fe40008011436 */
[----:B------:R-:W-:Y:S01]  /*1ad0*/  USHF.R.S32.HI UR21, URZ, 0x1f, UR6 ;  /* 0x0000001f3f157899 */ /* 0x000fe20008011406 */
[----:B-1----:R-:W-:Y:S01]  /*1ae0*/  IMAD R6, R12, UR38, RZ ;  /* 0x000000260c067c24 */ /* 0x002fe2000f8e02ff */
[----:B------:R-:W-:Y:S01]  /*1af0*/  ULDC.64 UR26, c[0x0][0x258] ;  /* 0x00009600001a7ab9 */ /* 0x000fe20000000a00 */
[----:B------:R-:W-:-:S02]  /*1b00*/  UIADD3 UR20, UP2, UP0, UR20, UR10, UR49 ;  /* 0x0000000a14147290 */ /* 0x000fc4000f85e031 */
[----:B------:R-:W-:Y:S01]  /*1b10*/  IMAD R8, R13, UR17, R6 ;  /* 0x000000110d087c24 */ /* 0x000fe2000f8e0206 */
[----:B------:R-:W-:Y:S02]  /*1b20*/  ULEA.HI UR21, UR21, UR6, URZ, 0x6 ;  /* 0x0000000615157291 */ /* 0x000fe4000f8f303f */
[----:B------:R-:W-:Y:S02]  /*1b30*/  USHF.R.S32.HI UR10, URZ, 0x1f, UR10 ;  /* 0x0000001f3f0a7899 */ /* 0x000fe4000801140a */
[----:B------:R-:W-:Y:S02]  /*1b40*/  UIMAD UR6, UR18, UR26, URZ ;  /* 0x0000001a120672a4 */ /* 0x000fe4000f8e023f */
[----:B------:R-:W-:Y:S02]  /*1b50*/  USHF.R.S32.HI UR21, URZ, 0x6, UR21 ;  /* 0x000000063f157899 */ /* 0x000fe40008011415 */
[----:B------:R-:W-:Y:S01]  /*1b60*/  UIADD3.X UR10, UR28, UR10, UR29, UP2, UP0 ;  /* 0x0000000a1c0a7290 */ /* 0x000fe200097e041d */
[----:B----4-:R-:W-:Y:S01]  /*1b70*/  SHF.R.S32.HI R14, RZ, 0x1f, R20 ;  /* 0x0000001fff0e7819 */ /* 0x010fe20000011414 */
[----:B------:R-:W-:Y:S01]  /*1b80*/  UISETP.LT.AND UP0, UPT, URZ, UR21, UPT ;  /* 0x000000153f00728c */ /* 0x000fe2000bf01270 */
[----:B------:R-:W-:-:S02]  /*1b90*/  ULDC.64 UR60, c[0x0][0x478] ;  /* 0x00011e00003c7ab9 */ /* 0x000fc40000000a00 */
[CC--:B------:R-:W-:Y:S01]  /*1ba0*/  LEA.HI R18, R14.reuse, R20.reuse, RZ, 0x3 ;  /* 0x000000140e127211 */ /* 0x0c0fe200078f18ff */
[----:B------:R-:W-:Y:S01]  /*1bb0*/  USEL UR21, URZ, UR21, !UP0 ;  /* 0x000000153f157287 */ /* 0x000fe2000c000000 */
[----:B------:R-:W-:Y:S01]  /*1bc0*/  LEA.HI R14, R14, R20, RZ, 0x5 ;  /* 0x000000140e0e7211 */ /* 0x000fe200078f28ff */
[----:B------:R-:W-:Y:S01]  /*1bd0*/  ULDC.64 UR34, c[0x0][0x210] ;  /* 0x0000840000227ab9 */ /* 0x000fe20000000a00 */
[----:B------:R-:W-:Y:S01]  /*1be0*/  ULDC.64 UR28, c[0x0][0x3e0] ;  /* 0x0000f800001c7ab9 */ /* 0x000fe20000000a00 */
[----:B------:R-:W-:Y:S01]  /*1bf0*/  UISETP.GT.AND UP0, UPT, UR44, UR21, UPT ;  /* 0x000000152c00728c */ /* 0x000fe2000bf04270 */
[----:B------:R-:W-:Y:S02]  /*1c00*/  LOP3.LUT R10, R14, 0xffffffe0, RZ, 0xc0, !PT ;  /* 0xffffffe00e0a7812 */ /* 0x000fe400078ec0ff */
[----:B------:R-:W-:-:S03]  /*1c10*/  SHF.R.S32.HI R14, RZ, 0x5, R14 ;  /* 0x00000005ff0e7819 */ /* 0x000fc6000001140e */
[----:B------:R-:W-:Y:S02]  /*1c20*/  IMAD.IADD R11, R20, 0x1, -R10 ;  /* 0x00000001140b7824 */ /* 0x000fe400078e0a0a */
[----:B--2---:R-:W-:-:S05]  /*1c30*/  IMAD.MOV.U32 R22, RZ, RZ, R4 ;  /* 0x000000ffff167224 */ /* 0x004fca00078e0004 */
[----:B------:R-:W-:Y:S02]  /*1c40*/  SHF.R.S32.HI R23, RZ, 0x1f, R22 ;  /* 0x0000001fff177819 */ /* 0x000fe40000011416 */
[----:B------:R-:W-:Y:S01]  /*1c50*/  IADD3 R4, P1, R22, UR11, RZ ;  /* 0x0000000b16047c10 */ /* 0x000fe2000ff3e0ff */
[----:B------:R-:W-:Y:S02]  /*1c60*/  UIMAD UR11, UR18, UR12, URZ ;  /* 0x0000000c120b72a4 */ /* 0x000fe4000f8e023f */
[----:B------:R3:W-:Y:S01]  /*1c70*/  STL [R1+0xc], R23 ;  /* 0x00000c1701007387 */ /* 0x0007e20000100800 */
[----:B------:R-:W-:Y:S01]  /*1c80*/  IADD3.X R5, R23, UR50, RZ, P1, !PT ;  /* 0x0000003217057c10 */ /* 0x000fe20008ffe4ff */
[----:B------:R-:W-:Y:S02]  /*1c90*/  UIMAD UR14, UR54, UR13, UR11 ;  /* 0x0000000d360e72a4 */ /* 0x000fe4000f8e020b */
[----:B------:R-:W-:Y:S01]  /*1ca0*/  UIMAD UR11, UR54, UR27, UR6 ;  /* 0x0000001b360b72a4 */ /* 0x000fe2000f8e0206 */
[----:B------:R-:W-:Y:S01]  /*1cb0*/  IMAD.WIDE.U32 R6, R12, UR17, R4 ;  /* 0x000000110c067c25 */ /* 0x000fe2000f8e0004 */
[----:B------:R-:W-:Y:S01]  /*1cc0*/  SHF.R.S32.HI R4, RZ, 0x3, R18 ;  /* 0x00000003ff047819 */ /* 0x000fe20000011412 */
[----:B------:R-:W-:-:S02]  /*1cd0*/  UIADD3 UR6, UP3, UP2, UR53, UR20, UR55 ;  /* 0x0000001435067290 */ /* 0x000fc4000fa7e037 */
[----:B------:R-:W-:Y:S01]  /*1ce0*/  IMAD.IADD R7, R7, 0x1, R8 ;  /* 0x0000000107077824 */ /* 0x000fe200078e0208 */
[----:B------:R-:W-:Y:S01]  /*1cf0*/  SHF.R.S32.HI R19, RZ, 0x1f, R4 ;  /* 0x0000001fff137819 */ /* 0x000fe20000011404 */
[----:B------:R-:W-:Y:S01]  /*1d00*/  IMAD.U32 R8, RZ, RZ, UR12 ;  /* 0x0000000cff087e24 */ /* 0x000fe2000f8e00ff */
[----:B------:R-:W-:Y:S01]  /*1d10*/  IADD3 R5, P1, R4, UR17, RZ ;  /* 0x0000001104057c10 */ /* 0x000fe2000ff3e0ff */
[----:B------:R-:W-:Y:S02]  /*1d20*/  UIADD3.X UR10, UR52, UR10, UR48, UP3, UP2 ;  /* 0x0000000a340a7290 */ /* 0x000fe40009fe4430 */
[----:B------:R-:W-:Y:S01]  /*1d30*/  IMAD.WIDE.U32 R6, R8, UR54, R6 ;  /* 0x0000003608067c25 */ /* 0x000fe2000f8e0006 */
[----:B------:R-:W-:Y:S01]  /*1d40*/  IADD3.X R8, R19, UR38, RZ, P1, !PT ;  /* 0x0000002613087c10 */ /* 0x000fe20008ffe4ff */
[----:B------:R-:W-:Y:S02]  /*1d50*/  ULDC.64 UR12, c[0x0][0x400] ;  /* 0x00010000000c7ab9 */ /* 0x000fe40000000a00 */
[----:B------:R-:W-:-:S02]  /*1d60*/  VIADD R7, R7, UR14 ;  /* 0x0000000e07077c36 */ /* 0x000fc40008000000 */
[----:B------:R-:W-:Y:S02]  /*1d70*/  IMAD R15, R8, UR40, RZ ;  /* 0x00000028080f7c24 */ /* 0x000fe4000f8e02ff */
[----:B------:R-:W-:-:S04]  /*1d80*/  IMAD.WIDE.U32 R8, R5, UR40, R22 ;  /* 0x0000002805087c25 */ /* 0x000fc8000f8e0016 */
[----:B------:R-:W-:Y:S01]  /*1d90*/  IMAD R15, R5, UR41, R15 ;  /* 0x00000029050f7c24 */ /* 0x000fe2000f8e020f */
[----:B------:R-:W-:Y:S01]  /*1da0*/  IADD3 R10, P1, R8, UR56, RZ ;  /* 0x00000038080a7c10 */ /* 0x000fe2000ff3e0ff */
[----:B------:R-:W-:Y:S01]  /*1db0*/  IMAD R5, R14, UR15, R11 ;  /* 0x0000000f0e057c24 */ /* 0x000fe2000f8e020b */
[----:B------:R-:W-:Y:S01]  /*1dc0*/  UMOV UR15, UR23 ;  /* 0x00000017000f7c82 */ /* 0x000fe20008000000 */
[-C--:B------:R-:W-:Y:S01]  /*1dd0*/  IMAD R8, R19, R12.reuse, RZ ;  /* 0x0000000c13087224 */ /* 0x080fe200078e02ff */
[----:B------:R-:W-:Y:S01]  /*1de0*/  IADD3.X R11, R9, UR51, R15, P1, !PT ;  /* 0x00000033090b7c10 */ /* 0x000fe20008ffe40f */
[----:B------:R-:W-:Y:S01]  /*1df0*/  IMAD.U32 R15, RZ, RZ, UR26 ;  /* 0x0000001aff0f7e24 */ /* 0x000fe2000f8e00ff */
[----:B------:R-:W-:Y:S01]  /*1e00*/  IADD3 R14, P1, R5, UR6, RZ ;  /* 0x00000006050e7c10 */ /* 0x000fe2000ff3e0ff */
[C---:B------:R-:W-:Y:S01]  /*1e10*/  IMAD R16, R4.reuse, R13, R8 ;  /* 0x0000000d04107224 */ /* 0x040fe200078e0208 */
[----:B------:R-:W-:Y:S01]  /*1e20*/  UIADD3 UR6, UR44, -0x1, URZ ;  /* 0xffffffff2c067890 */ /* 0x000fe2000fffe03f */
[----:B------:R-:W-:-:S04]  /*1e30*/  IMAD.WIDE.U32 R8, R4, R12, R6 ;  /* 0x0000000c04087225 */ /* 0x000fc800078e0006 */
[----:B------:R-:W-:Y:S01]  /*1e40*/  IMAD.WIDE.U32 R6, R15, UR54, R10 ;  /* 0x000000360f067c25 */ /* 0x000fe2000f8e000a */
[----:B------:R-:W-:Y:S02]  /*1e50*/  LEA.HI.X.SX32 R10, R5, UR10, 0x1, P1 ;  /* 0x0000000a050a7c11 */ /* 0x000fe400088f0eff */
[C---:B------:R-:W-:Y:S01]  /*1e60*/  LEA R238, P1, R14.reuse, UR12, 0x2 ;  /* 0x0000000c0eee7c11 */ /* 0x040fe2000f8210ff */
[----:B------:R-:W-:Y:S01]  /*1e70*/  VIADD R7, R7, UR11 ;  /* 0x0000000b07077c36 */ /* 0x000fe20008000000 */
[----:B------:R-:W-:Y:S01]  /*1e80*/  UIMAD.WIDE UR10, UR16, 0x4, UR60 ;  /* 0x00000004100a78a5 */ /* 0x000fe2000f8e023c */
[----:B------:R-:W-:Y:S01]  /*1e90*/  IMAD.IADD R5, R9, 0x1, R16 ;  /* 0x0000000109057824 */ /* 0x000fe200078e0210 */
[----:B------:R-:W-:Y:S01]  /*1ea0*/  LEA.HI.X R239, R14, UR13, R10, 0x2, P1 ;  /* 0x0000000d0eef7c11 */ /* 0x000fe200088f140a */
[----:B------:R-:W-:Y:S01]  /*1eb0*/  UMOV UR16, UR22 ;  /* 0x0000001600107c82 */ /* 0x000fe20008000000 */
[----:B------:R-:W-:Y:S02]  /*1ec0*/  PLOP3.LUT P1, PT, PT, PT, UP0, 0x80, 0x0 ;  /* 0x000000000000781c */ /* 0x000fe40003f2f008 */
[----:B------:R-:W-:Y:S01]  /*1ed0*/  LEA R242, P3, R6, UR34, 0x1 ;  /* 0x0000002206f27c11 */ /* 0x000fe2000f8608ff */
[----:B------:R-:W-:Y:S01]  /*1ee0*/  UMOV UR18, UR10 ;  /* 0x0000000a00127c82 */ /* 0x000fe20008000000 */
[----:B------:R-:W-:Y:S01]  /*1ef0*/  LEA R240, P2, R8, UR28, 0x1 ;  /* 0x0000001c08f07c11 */ /* 0x000fe2000f8408ff */
[----:B------:R-:W-:Y:S01]  /*1f00*/  UMOV UR17, UR11 ;  /* 0x0000000b00117c82 */ /* 0x000fe20008000000 */
[----:B------:R-:W-:-:S02]  /*1f10*/  LEA.HI.X R243, R6, UR35, R7, 0x1, P3 ;  /* 0x0000002306f37c11 */ /* 0x000fc400098f0c07 */
[----:B------:R-:W-:-:S05]  /*1f20*/  LEA.HI.X R241, R8, UR29, R5, 0x1, P2 ;  /* 0x0000001d08f17c11 */ /* 0x000fca00090f0c05 */
[----:B---3--:R-:W-:Y:S05]  /*1f30*/  @P1 BRA `(.L_x_264) ;  /* 0x0000000400481947 */ /* 0x008fea0003800000 */
[----:B------:R-:W-:Y:S02]  /*1f40*/  @UP1 UIADD3 UR13, UR24, UR31, URZ ;  /* 0x0000001f180d1290 */ /* 0x000fe4000fffe03f */
[----:B------:R-:W-:Y:S01]  /*1f50*/  @UP1 UIADD3 UR12, UR24, UR31, URZ ;  /* 0x0000001f180c1290 */ /* 0x000fe2000fffe03f */
[----:B------:R-:W-:Y:S01]  /*1f60*/  @UP1 ULDC.64 UR14, c[0x0][0x450] ;  /* 0x00011400000e1ab9 */ /* 0x000fe20000000a00 */
[----:B------:R-:W-:Y:S01]  /*1f70*/  @UP1 ULDC.64 UR16, c[0x0][0x458] ;  /* 0x0001160000101ab9 */ /* 0x000fe20000000a00 */
[----:B------:R-:W-:Y:S02]  /*1f80*/  @UP1 UIMAD.WIDE.U32 UR10, UR13, UR14, URZ ;  /* 0x0000000e0d0a12a5 */ /* 0x000fe4000f8e003f */
[----:B------:R-:W-:Y:S02]  /*1f90*/  @UP1 UIMAD.WIDE.U32 UR6, UR12, UR16, URZ ;  /* 0x000000100c0612a5 */ /* 0x000fe4000f8e003f */
[----:B------:R-:W-:Y:S02]  /*1fa0*/  @UP1 UIMAD UR13, UR13, UR15, URZ ;  /* 0x0000000f0d0d12a4 */ /* 0x000fe4000f8e023f */
[----:B------:R-:W-:-:S02]  /*1fb0*/  UIMAD UR5, UR19, -0x20, UR5 ;  /* 0xffffffe0130578a4 */ /* 0x000fc4000f8e0205 */
[----:B------:R-:W-:Y:S02]  /*1fc0*/  @UP1 UIMAD UR12, UR12, UR17, URZ ;  /* 0x000000110c0c12a4 */ /* 0x000fe4000f8e023f */
[----:B------:R-:W-:Y:S02]  /*1fd0*/  @UP1 UIADD3 UR20, UR11, UR13, URZ ;  /* 0x0000000d0b141290 */ /* 0x000fe4000fffe03f */
[----:B------:R-:W-:Y:S01]  /*1fe0*/  ISETP.GE.AND P1, PT, R4, UR5, PT ;  /* 0x0000000504007c0c */ /* 0x000fe2000bf26270 */
[----:B------:R-:W-:Y:S01]  /*1ff0*/  @UP1 UIADD3 UR21, UR7, UR12, URZ ;  /* 0x0000000c07151290 */ /* 0x000fe2000fffe03f */
[----:B------:R-:W-:Y:S01]  /*2000*/  @UP1 UMOV UR18, UR10 ;  /* 0x0000000a00121c82 */ /* 0x000fe20008000000 */
[----:B------:R-:W-:Y:S01]  /*2010*/  @UP1 UMOV UR13, UR6 ;  /* 0x00000006000d1c82 */ /* 0x000fe20008000000 */
[----:B------:R-:W-:Y:S09]  /*2020*/  @P0 BRA `(.L_x_265) ;  /* 0x0000000000300947 */ /* 0x000ff20003800000 */
        /* <DEDUP_REMOVED lines=12> */
.L_x_265:
        /* <DEDUP_REMOVED lines=13> */
.L_x_266:
[----:B------:R-:W-:Y:S05]  /*21c0*/  @P1 BRA `(.L_x_267) ;  /* 0x0000004400e01947 */ /* 0x000fea0003800000 */
[----:B------:R-:W-:Y:S01]  /*21d0*/  IMAD.U32 R0, RZ, RZ, UR30 ;  /* 0x0000001eff007e24 */ /* 0x000fe2000f8e00ff */
[----:B------:R-:W-:Y:S01]  /*21e0*/  IADD3 R4, P0, R4, UR30, RZ ;  /* 0x0000001e04047c10 */ /* 0x000fe2000ff1e0ff */
[----:B------:R-:W-:Y:S01]  /*21f0*/  USHF.R.S32.HI UR10, URZ, 0x1f, UR54 ;  /* 0x0000001f3f0a7899 */ /* 0x000fe20008011436 */
[----:B------:R-:W-:Y:S02]  /*2200*/  ULDC.64 UR6, c[0x0][0x468] ;  /* 0x00011a0000067ab9 */ /* 0x000fe40000000a00 */
[----:B------:R-:W-:Y:S01]  /*2210*/  LEA.HI.X.SX32 R0, R0, R19, 0x1, P0 ;  /* 0x0000001300007211 */ /* 0x000fe200000f0eff */
[----:B------:R-:W-:Y:S01]  /*2220*/  IMAD.WIDE.U32 R8, R4, UR14, R22 ;  /* 0x0000000e04087c25 */ /* 0x000fe2000f8e0016 */
[----:B------:R-:W-:-:S03]  /*2230*/  UIMAD UR5, UR10, UR6, URZ ;  /* 0x000000060a0572a4 */ /* 0x000fc6000f8e023f */
[----:B------:R-:W-:Y:S01]  /*2240*/  IMAD R5, R0, UR14, RZ ;  /* 0x0000000e00057c24 */ /* 0x000fe2000f8e02ff */
[----:B------:R-:W-:Y:S01]  /*2250*/  IADD3 R10, P0, R8, UR18, RZ ;  /* 0x00000012080a7c10 */ /* 0x000fe2000ff1e0ff */
[----:B------:R-:W-:Y:S01]  /*2260*/  IMAD.WIDE.U32 R6, R4, UR16, R22 ;  /* 0x0000001004067c25 */ /* 0x000fe2000f8e0016 */
[----:B------:R-:W-:-:S03]  /*2270*/  UIMAD UR12, UR54, UR7, UR5 ;  /* 0x00000007360c72a4 */ /* 0x000fc6000f8e0205 */
[----:B------:R-:W-:Y:S02]  /*2280*/  IMAD R5, R4, UR15, R5 ;  /* 0x0000000f04057c24 */ /* 0x000fe4000f8e0205 */
[----:B------:R-:W-:-:S03]  /*2290*/  IMAD R0, R0, UR16, RZ ;  /* 0x0000001000007c24 */ /* 0x000fc6000f8e02ff */
[----:B------:R-:W-:Y:S01]  /*22a0*/  IADD3.X R11, R9, UR20, R5, P0, !PT ;  /* 0x00000014090b7c10 */ /* 0x000fe200087fe405 */
[----:B------:R-:W-:Y:S01]  /*22b0*/  IMAD R0, R4, UR17, R0 ;  /* 0x0000001104007c24 */ /* 0x000fe2000f8e0200 */
[----:B------:R-:W-:Y:S02]  /*22c0*/  IADD3 R8, P0, R6, UR13, RZ ;  /* 0x0000000d06087c10 */ /* 0x000fe4000ff1e0ff */
[----:B------:R-:W-:Y:S01]  /*22d0*/  MOV R4, UR6 ;  /* 0x0000000600047c02 */ /* 0x000fe20008000f00 */
[----:B------:R-:W-:Y:S01]  /*22e0*/  ULDC.64 UR6, c[0x0][0x470] ;  /* 0x00011c0000067ab9 */ /* 0x000fe20000000a00 */
[----:B------:R-:W-:Y:S01]  /*22f0*/  IADD3.X R9, R7, UR21, R0, P0, !PT ;  /* 0x0000001507097c10 */ /* 0x000fe200087fe400 */
[----:B------:R-:W-:Y:S01]  /*2300*/  UIMAD UR5, UR10, UR6, URZ ;  /* 0x000000060a0572a4 */ /* 0x000fe2000f8e023f */
[----:B------:R-:W-:Y:S02]  /*2310*/  IMAD.U32 R0, RZ, RZ, UR6 ;  /* 0x00000006ff007e24 */ /* 0x000fe4000f8e00ff */
[----:B------:R-:W-:Y:S01]  /*2320*/  IMAD.WIDE.U32 R10, R4, UR54, R10 ;  /* 0x00000036040a7c25 */ /* 0x000fe2000f8e000a */
[----:B------:R-:W-:Y:S01]  /*2330*/  UIMAD UR5, UR54, UR7, UR5 ;  /* 0x00000007360572a4 */ /* 0x000fe2000f8e0205 */
[----:B------:R-:W-:-:S02]  /*2340*/  ULDC.64 UR10, c[0x0][0x3f0] ;  /* 0x0000fc00000a7ab9 */ /* 0x000fc40000000a00 */
[----:B------:R-:W-:Y:S01]  /*2350*/  IMAD.WIDE.U32 R8, R0, UR54, R8 ;  /* 0x0000003600087c25 */ /* 0x000fe2000f8e0008 */
[----:B------:R-:W-:Y:S01]  /*2360*/  ULDC.64 UR6, c[0x0][0x3f8] ;  /* 0x0000fe0000067ab9 */ /* 0x000fe20000000a00 */
[----:B------:R-:W-:Y:S02]  /*2370*/  IADD3 R0, R11, UR12, RZ ;  /* 0x0000000c0b007c10 */ /* 0x000fe4000fffe0ff */
[----:B------:R-:W-:Y:S01]  /*2380*/  LEA R6, P1, R10, UR10, 0x1 ;  /* 0x0000000a0a067c11 */ /* 0x000fe2000f8208ff */
[----:B------:R-:W-:Y:S01]  /*2390*/  VIADD R5, R9, UR5 ;  /* 0x0000000509057c36 */ /* 0x000fe20008000000 */
        /* <DEDUP_REMOVED lines=10> */
[----:B------:R2:W-:Y:S01]  /*2440*/  STG.E.128 desc[UR8][R4.64+0x180], RZ ;  /* 0x000180ff04007986 */ /* 0x0005e2000c101d08 */
[----:B------:R-:W-:Y:S05]  /*2450*/  BRA `(.L_x_267) ;  /* 0x00000044003c7947 */ /* 0x000fea0003800000 */
.L_x_264:
[----:B------:R-:W-:Y:S01]  /*2460*/  PLOP3.LUT P0, PT, PT, PT, UP4, 0x80, 0x0 ;  /* 0x000000000000781c */ /* 0x000fe20003f0f048 */
[----:B------:R-:W-:Y:S01]  /*2470*/  UIMAD UR10, UR19, -0x20, UR5 ;  /* 0xffffffe0130a78a4 */ /* 0x000fe2000f8e0205 */
[----:B------:R-:W-:Y:S11]  /*2480*/  BSSY B0, `(.L_x_268) ;  /* 0x000001f000007945 */ /* 0x000ff60003800000 */
[----:B------:R-:W-:Y:S01]  /*2490*/  @P0 BAR.SYNC.DEFER_BLOCKING 0x0 ;  /* 0x0000000000000b1d */ /* 0x000fe20000010000 */
[----:B------:R-:W-:-:S13]  /*24a0*/  ISETP.GE.AND P2, PT, R4, UR10, PT ;  /* 0x0000000a04007c0c */ /* 0x000fda000bf46270 */
        /* <DEDUP_REMOVED lines=28> */
.L_x_269:
[----:B------:R-:W-:Y:S05]  /*2670*/  BSYNC B0 ;  /* 0x0000000000007941 */ /* 0x000fea0003800000 */
.L_x_268:
[----:B------:R-:W3:Y:S01]  /*2680*/  LDL R11, [R1] ;  /* 0x00000000010b7983 */ /* 0x000ee20000100800 */
[----:B------:R-:W-:Y:S01]  /*2690*/  UIMAD UR10, UR6, -0x40, UR7 ;  /* 0xffffffc0060a78a4 */ /* 0x000fe2000f8e0207 */
[----:B------:R-:W-:Y:S01]  /*26a0*/  VIADD R5, R4, 0x20 ;  /* 0x0000002004057836 */ /* 0x000fe20000000000 */
[----:B------:R-:W-:Y:S01]  /*26b0*/  USHF.L.U32 UR11, UR41, 0x6, URZ ;  /* 0x00000006290b7899 */ /* 0x000fe2000800063f */
[----:B--2---:R-:W-:Y:S01]  /*26c0*/  IMAD.WIDE.U32 R6, R12, 0x40, RZ ;  /* 0x000000400c067825 */ /* 0x004fe200078e00ff */
[----:B------:R-:W0:Y:S01]  /*26d0*/  LDGDEPBAR ;  /* 0x00000000000079af */ /* 0x000e220000000000 */
[----:B------:R-:W-:Y:S01]  /*26e0*/  UIMAD.WIDE.U32 UR12, UR40, 0x40, URZ ;  /* 0x00000040280c78a5 */ /* 0x000fe2000f8e003f */
[----:B------:R-:W-:Y:S01]  /*26f0*/  ISETP.GE.AND P0, PT, R5, UR10, PT ;  /* 0x0000000a05007c0c */ /* 0x000fe2000bf06270 */
[----:B------:R-:W-:Y:S01]  /*2700*/  IMAD.SHL.U32 R13, R13, 0x40, RZ ;  /* 0x000000400d0d7824 */ /* 0x000fe200078e00ff */
[----:B------:R-:W-:Y:S01]  /*2710*/  ISETP.GE.AND P1, PT, R4, UR10, PT ;  /* 0x0000000a04007c0c */ /* 0x000fe2000bf26270 */
[----:B------:R-:W-:Y:S01]  /*2720*/  BSSY B0, `(.L_x_270) ;  /* 0x0000058000007945 */ /* 0x000fe20003800000 */
[----:B------:R-:W-:-:S02]  /*2730*/  IMAD.MOV.U32 R244, RZ, RZ, 0x7f800000 ;  /* 0x7f800000fff47424 */ /* 0x000fc400078e00ff */
[----:B------:R-:W-:-:S07]  /*2740*/  IMAD.MOV.U32 R245, RZ, RZ, 0x7f800000 ;  /* 0x7f800000fff57424 */ /* 0x000fce00078e00ff */
[----:B------:R-:W-:Y:S02]  /*2750*/  @!P0 IADD3 R8, P3, R240, R6, RZ ;  /* 0x00000006f0088210 */ /* 0x000fe40007f7e0ff */
[----:B------:R2:W-:Y:S02]  /*2760*/  @P1 STS.128 [R237+0x8000], RZ ;  /* 0x008000ffed001388 */ /* 0x0005e40000000c00 */
[----:B------:R-:W-:Y:S02]  /*2770*/  @!P0 IADD3.X R9, R241, R7, R13, P3, !PT ;  /* 0x00000007f1098210 */ /* 0x000fe40001ffe40d */
[----:B------:R2:W-:Y:S01]  /*2780*/  @P1 STS.128 [R237+0xa000], RZ ;  /* 0x00a000ffed001388 */ /* 0x0005e20000000c00 */
[----:B------:R-:W-:-:S03]  /*2790*/  @!P0 IADD3 R6, P3, R242, UR12, RZ ;  /* 0x0000000cf2068c10 */ /* 0x000fc6000ff7e0ff */
        /* <DEDUP_REMOVED lines=38> */
[----:B------:R-:W-:Y:S01]  /*2a00*/  ISETP.GE.AND P4, PT, R5, UR10, PT ;  /* 0x0000000a05007c0c */ /* 0x000fe2000bf86270 */
[----:B------:R-:W-:-:S05]  /*2a10*/  IMAD.U32 R5, RZ, RZ, UR11 ;  /* 0x0000000bff057e24 */ /* 0x000fca000f8e00ff */
[----:B------:R-:W-:Y:S02]  /*2a20*/  @!P0 IADD3.X R7, R243, UR13, R5, P3, !PT ;  /* 0x0000000df3078c10 */ /* 0x000fe40009ffe405 */
[----:B----4-:R-:W-:Y:S02]  /*2a30*/  IADD3 R8, P3, R10, UR16, RZ ;  /* 0x000000100a087c10 */ /* 0x010fe4000ff7e0ff */
[----:B------:R-:W-:Y:S01]  /*2a40*/  SHF.L.U64.HI R5, R11, 0x2, R246 ;  /* 0x000000020b057819 */ /* 0x000fe200000102f6 */
[----:B------:R-:W-:Y:S01]  /*2a50*/  @!PT LDS RZ, [RZ] ;  /* 0x00000000fffff984 */ /* 0x000fe20000000800 */
[----:B------:R-:W-:Y:S01]  /*2a60*/  @!PT LDS RZ, [RZ] ;  /* 0x00000000fffff984 */ /* 0x000fe20000000800 */
[----:B------:R-:W-:Y:S01]  /*2a70*/  @!PT LDS RZ, [RZ] ;  /* 0x00000000fffff984 */ /* 0x000fe20000000800 */
[----:B------:R2:W-:Y:S03]  /*2a80*/  @!P0 LDGSTS.E.BYPASS.LTC128B.128 [R237+0x1000], desc[UR8][R6.64] ;  /* 0x0100000006ed8fae */ /* 0x0005e6000b901d48 */
[----:B------:R-:W-:Y:S01]  /*2a90*/  IADD3.X R9, R5, UR15, RZ, P3, !PT ;  /* 0x0000000f05097c10 */ /* 0x000fe20009ffe4ff */
        /* <DEDUP_REMOVED lines=32> */
.L_x_271:
[----:B------:R-:W-:Y:S05]  /*2ca0*/  BSYNC B0 ;  /* 0x0000000000007941 */ /* 0x000fea0003800000 */
.L_x_270:
[----:B------:R-:W-:Y:S01]  /*2cb0*/  LOP3.LUT R0, R18, 0xfffffff8, RZ, 0xc0, !PT ;  /* 0xfffffff812007812 */ /* 0x000fe200078ec0ff */
[----:B------:R-:W-:Y:S01]  /*2cc0*/  UIADD3 UR10, UR4, 0x14000, URZ ;  /* 0x00014000040a7890 */ /* 0x000fe2000fffe03f */
[----:B------:R-:W-:Y:S01]  /*2cd0*/  IMAD.MOV.U32 R192, RZ, RZ, 0x40 ;  /* 0x00000040ffc07424 */ /* 0x000fe200078e00ff */
[----:B------:R-:W-:Y:S01]  /*2ce0*/  LEA R180, R234, UR4, 0x1 ;  /* 0x00000004eab47c11 */ /* 0x000fe2000f8e08ff */
[----:B------:R-:W-:Y:S01]  /*2cf0*/  IMAD.SHL.U32 R247, R11, 0x4, RZ ;  /* 0x000000040bf77824 */ /* 0x000fe200078e00ff */
[----:B------:R-:W-:Y:S01]  /*2d00*/  CS2R R126, SRZ ;  /* 0x00000000007e7805 */ /* 0x000fe2000001ff00 */
[----:B------:R-:W-:Y:S01]  /*2d10*/  IMAD.IADD R0, R20, 0x1, -R0 ;  /* 0x0000000114007824 */ /* 0x000fe200078e0a00 */
[----:B------:R-:W-:Y:S02]  /*2d20*/  CS2R R124, SRZ ;  /* 0x00000000007c7805 */ /* 0x000fe4000001ff00 */
[----:B------:R-:W-:Y:S02]  /*2d30*/  CS2R R130, SRZ ;  /* 0x0000000000827805 */ /* 0x000fe4000001ff00 */
[----:B------:R-:W-:-:S02]  /*2d40*/  CS2R R128, SRZ ;  /* 0x0000000000807805 */ /* 0x000fc4000001ff00 */
[----:B------:R-:W-:Y:S02]  /*2d50*/  CS2R R122, SRZ ;  /* 0x00000000007a7805 */ /* 0x000fe4000001ff00 */
[----:B------:R-:W-:Y:S02]  /*2d60*/  LOP3.LUT P1, RZ, R0, 0x2, RZ, 0xc0, !PT ;  /* 0x0000000200ff7812 */ /* 0x000fe4000782c0ff */
[----:B------:R-:W-:Y:S02]  /*2d70*/  CS2R R120, SRZ ;  /* 0x0000000000787805 */ /* 0x000fe4000001ff00 */
[----:B---3--:R-:W-:Y:S01]  /*2d80*/  LEA R4, R234, UR10, 0x1 ;  /* 0x0000000aea047c11 */ /* 0x008fe2000f8e08ff */
[----:B------:R-:W-:Y:S01]  /*2d90*/  UIADD3 UR10, UR30, UR7, URZ ;  /* 0x000000071e0a7290 */ /* 0x000fe2000fffe03f */
[----:B------:R-:W-:Y:S02]  /*2da0*/  CS2R R118, SRZ ;  /* 0x0000000000767805 */ /* 0x000fe4000001ff00 */
[----:B------:R-:W-:-:S02]  /*2db0*/  CS2R R116, SRZ ;  /* 0x0000000000747805 */ /* 0x000fc4000001ff00 */
[----:B------:R-:W-:Y:S01]  /*2dc0*/  CS2R R110, SRZ ;  /* 0x00000000006e7805 */ /* 0x000fe2000001ff00 */
[----:B------:R-:W-:Y:S01]  /*2dd0*/  UIADD3 UR10, -UR5, 0x20, UR10 ;  /* 0x00000020050a7890 */ /* 0x000fe2000fffe10a */
        /* <DEDUP_REMOVED lines=26> */
[----:B------:R-:W-:Y:S01]  /*2f80*/  UIADD3 UR23, UR10, -UR46, URZ ;  /* 0x8000002e0a177290 */ /* 0x000fe2000fffe03f */
[----:B------:R-:W0:Y:S01]  /*2f90*/  LDGDEPBAR ;  /* 0x00000000000079af */ /* 0x000e220000000000 */
[----:B------:R-:W-:Y:S01]  /*2fa0*/  ULDC UR26, c[0x0][0x2dc] ;  /* 0x0000b700001a7ab9 */ /* 0x000fe20000000800 */
[----:B------:R-:W-:Y:S02]  /*2fb0*/  ULDC UR22, c[0x0][0x2ec] ;  /* 0x0000bb0000167ab9 */ /* 0x000fe40000000800 */
[----:B------:R3:W5:Y:S04]  /*2fc0*/  @!P0 LDG.E R244, desc[UR8][R8.64] ;  /* 0x0000000808f48981 */ /* 0x000768000c1e1900 */
[----:B------:R3:W5:Y:S01]  /*2fd0*/  @!P4 LDG.E R245, desc[UR8][R8.64+0x20] ;  /* 0x0000200808f5c981 */ /* 0x000762000c1e1900 */
[----:B------:R-:W-:Y:S01]  /*2fe0*/  LOP3.LUT P0, RZ, R0, 0x4, RZ, 0xc0, !PT ;  /* 0x0000000400ff7812 */ /* 0x000fe2000780c0ff */
[----:B------:R-:W-:Y:S01]  /*2ff0*/  IMAD.MOV.U32 R0, RZ, RZ, 0x20 ;  /* 0x00000020ff007424 */ /* 0x000fe200078e00ff */
[----:B------:R-:W-:-:S02]  /*3000*/  UMOV UR13, UR11 ;  /* 0x0000000b000d7c82 */ /* 0x000fc40008000000 */
[----:B------:R-:W-:Y:S02]  /*3010*/  SEL R192, R192, 0xffffffc0, !P0 ;  /* 0xffffffc0c0c07807 */ /* 0x000fe40004000000 */
[----:B------:R-:W-:-:S04]  /*3020*/  SEL R0, R0, 0xffffffe0, !P1 ;  /* 0xffffffe000007807 */ /* 0x000fc80004800000 */
[----:B------:R-:W-:Y:S01]  /*3030*/  IADD3 R192, R0, R4, R192 ;  /* 0x0000000400c07210 */ /* 0x000fe20007ffe0c0 */
[----:B------:R-:W-:-:S04]  /*3040*/  DEPBAR.LE SB0, 0x1 ;  /* 0x000080400000791a */ /* 0x000fc80000000000 */
[----:B------:R-:W-:Y:S06]  /*3050*/  BAR.SYNC.DEFER_BLOCKING 0x0 ;  /* 0x0000000000007b1d */ /* 0x000fec0000010000 */
[----:B------:R3:W4:Y:S04]  /*3060*/  LDSM.16.M88.4 R132, [R180+0x14000] ;  /* 0x01400000b484783b */ /* 0x0007280000000200 */
        /* <DEDUP_REMOVED lines=15> */
.L_x_276:
[----:B------:R-:W0:Y:S01]  /*3160*/  LDGDEPBAR ;  /* 0x00000000000079af */ /* 0x000e220000000000 */
[----:B------:R-:W-:Y:S01]  /*3170*/  LEA R0, R234, UR4, 0x1 ;  /* 0x00000004ea007c11 */ /* 0x000fe2000f8e08ff */
[----:B------:R-:W-:Y:S01]  /*3180*/  USHF.L.U32 UR11, UR6, 0x6, URZ ;  /* 0x00000006060b7899 */ /* 0x000fe2000800063f */
[----:B------:R-:W-:Y:S01]  /*3190*/  IADD3 R60, P0, R247, UR18, RZ ;  /* 0x00000012f73c7c10 */ /* 0x000fe2000ff1e0ff */
[----:B------:R-:W-:Y:S02]  /*31a0*/  UMOV UR10, UR59 ;  /* 0x0000003b000a7c82 */ /* 0x000fe40008000000 */
[----:B------:R-:W-:Y:S01]  /*31b0*/  UISETP.GE.AND UP0, UPT, UR11, UR23, UPT ;  /* 0x000000170b00728c */ /* 0x000fe2000bf06270 */
[----:B------:R-:W-:Y:S05]  /*31c0*/  IADD3.X R61, R246, UR17, RZ, P0, !PT ;  /* 0x00000011f63d7c10 */ /* 0x000fea00087fe4ff */
[----:B------:R-:W-:Y:S01]  /*31d0*/  PLOP3.LUT P0, PT, PT, PT, UP0, 0x80, 0x0 ;  /* 0x000000000000781c */ /* 0x000fe20003f0f008 */
[----:B------:R-:W-:Y:S04]  /*31e0*/  DEPBAR.LE SB0, 0x0 ;  /* 0x000080000000791a */ /* 0x000fe80000000000 */
[----:B------:R-:W-:Y:S06]  /*31f0*/  BAR.SYNC.DEFER_BLOCKING 0x0 ;  /* 0x0000000000007b1d */ /* 0x000fec0000010000 */
[----:B---3--:R-:W-:Y:S04]  /*3200*/  LDSM.16.M88.4 R8, [R2] ;  /* 0x000000000208783b */ /* 0x008fe80000000200 */
[----:B------:R-:W2:Y:S04]  /*3210*/  LDSM.16.M88.4 R44, [R0+0x10000] ;  /* 0x01000000002c783b */ /* 0x000ea80000000200 */
[----:B------:R-:W-:Y:S04]  /*3220*/  LDSM.16.M88.4 R48, [R224] ;  /* 0x00000000e030783b */ /* 0x000fe80000000200 */
[----:B------:R-:W3:Y:S04]  /*3230*/  LDSM.16.M88.4 R52, [R229+-0x4000] ;  /* 0xffc00000e534783b */ /* 0x000ee80000000200 */
[----:B------:R-:W-:Y:S04]  /*3240*/  LDSM.16.M88.4 R56, [R230+-0x4000] ;  /* 0xffc00000e638783b */ /* 0x000fe80000000200 */
[----:B-----5:R4:W5:Y:S01]  /*3250*/  LDG.E R62, desc[UR8][R60.64] ;  /* 0x000000083c3e7981 */ /* 0x020962000c1e1900 */
[C---:B-12---:R-:W-:Y:S03]  /*3260*/  HMMA.16816.F32 R4, R8.reuse, R44, RZ ;  /* 0x0000002c0804723c */ /* 0x046fe600000018ff */
[----:B------:R4:W5:Y:S03]  /*3270*/  LDG.E R60, desc[UR8][R60.64+0x20] ;  /* 0x000020083c3c7981 */ /* 0x000966000c1e1900 */
[----:B------:R-:W-:Y:S01]  /*3280*/  HMMA.16816.F32 R8, R8, R46, RZ ;  /* 0x0000002e0808723c */ /* 0x000fe200000018ff */
[----:B------:R-:W2:Y:S11]  /*3290*/  LDSM.16.M88.4 R44, [R228] ;  /* 0x00000000e42c783b */ /* 0x000eb60000000200 */
[----:B------:R-:W-:Y:S06]  /*32a0*/  @!UPT UIADD3 URZ, URZ, URZ, URZ ;  /* 0x0000003f3f3ff290 */ /* 0x000fec000fffe03f */
[C---:B---3--:R-:W-:Y:S06]  /*32b0*/  HMMA.16816.F32 R4, R48.reuse, R52, R4 ;  /* 0x000000343004723c */ /* 0x048fec0000001804 */
[----:B------:R-:W-:Y:S01]  /*32c0*/  HMMA.16816.F32 R8, R48, R54, R8 ;  /* 0x000000363008723c */ /* 0x000fe20000001808 */
[----:B------:R-:W-:Y:S04]  /*32d0*/  LDSM.16.M88.4 R48, [R227] ;  /* 0x00000000e330783b */ /* 0x000fe80000000200 */
[----:B------:R-:W3:Y:S11]  /*32e0*/  LDSM.16.M88.4 R52, [R231+-0x4000] ;  /* 0xffc00000e734783b */ /* 0x000ef60000000200 */
        /* <DEDUP_REMOVED lines=62> */
[----:B------:R-:W-:Y:S11]  /*36d0*/  HMMA.16816.F32 R8, R44, R58, R8 ;  /* 0x0000003a2c08723c */ /* 0x000ff60000001808 */
[----:B------:R-:W-:Y:S07]  /*36e0*/  @!UPT UIADD3 URZ, URZ, URZ, URZ ;  /* 0x0000003f3f3ff290 */ /* 0x000fee000fffe03f */
[C---:B---3--:R-:W-:Y:S06]  /*36f0*/  HMMA.16816.F32 R4, R48.reuse, R52, R4 ;  /* 0x000000343004723c */ /* 0x048fec0000001804 */
[----:B------:R-:W-:Y:S01]  /*3700*/  HMMA.16816.F32 R8, R48, R54, R8 ;  /* 0x000000363008723c */ /* 0x000fe20000001808 */
[----:B------:R-:W-:Y:S11]  /*3710*/  @!UPT UIADD3 URZ, URZ, URZ, URZ ;  /* 0x0000003f3f3ff290 */ /* 0x000ff6000fffe03f */
[----:B------:R-:W-:Y:S01]  /*3720*/  @!UPT UIADD3 URZ, URZ, URZ, URZ ;  /* 0x0000003f3f3ff290 */ /* 0x000fe2000fffe03f */
[----:B----4-:R-:W-:Y:S11]  /*3730*/  @!P0 BRA `(.L_x_272) ;  /* 0x0000000000308947 */ /* 0x010ff60003800000 */
[----:B------:R-:W-:Y:S02]  /*3740*/  USHF.L.U32 UR10, UR19, 0x5, URZ ;  /* 0x00000005130a7899 */ /* 0x000fe4000800063f */
[----:B------:R-:W-:Y:S02]  /*3750*/  UIADD3 UR20, UR11, 0x40, URZ ;  /* 0x000000400b147890 */ /* 0x000fe4000fffe03f */
[----:B------:R-:W-:Y:S02]  /*3760*/  UIADD3 UR12, UR10, UR7, URZ ;  /* 0x000000070a0c7290 */ /* 0x000fe4000fffe03f */
[----:B------:R-:W-:Y:S02]  /*3770*/  UIADD3 UR14, UR10, 0x20, URZ ;  /* 0x000000200a0e7890 */ /* 0x000fe4000fffe03f */
[----:B------:R-:W-:Y:S04]  /*3780*/  UIADD3 UR10, UR13, UR12, -UR5 ;  /* 0x0000000c0d0a7290 */ /* 0x000fe8000fffe805 */
[----:B------:R-:W-:Y:S01]  /*3790*/  UISETP.GE.AND UP0, UPT, UR20, UR10, UPT ;  /* 0x0000000a1400728c */ /* 0x000fe2000bf06270 */
[----:B------:R-:W-:Y:S02]  /*37a0*/  IMAD.U32 R0, RZ, RZ, UR14 ;  /* 0x0000000eff007e24 */ /* 0x000fe4000f8e00ff */
[----:B------:R-:W-:Y:S03]  /*37b0*/  UMOV UR10, UR13 ;  /* 0x0000000d000a7c82 */ /* 0x000fe60008000000 */
[----:B------:R-:W-:Y:S02]  /*37c0*/  ISETP.LT.AND P0, PT, R0, UR5, PT ;  /* 0x0000000500007c0c */ /* 0x000fe4000bf01270 */
[----:B------:R-:W-:Y:S11]  /*37d0*/  PLOP3.LUT P1, PT, PT, PT, UP0, 0x80, 0x0 ;  /* 0x000000000000781c */ /* 0x000ff60003f2f008 */
[----:B------:R-:W-:Y:S02]  /*37e0*/  @!UPT UIADD3 URZ, URZ, URZ, URZ ;  /* 0x0000003f3f3ff290 */ /* 0x000fe4000fffe03f */
[----:B------:R-:W-:Y:S05]  /*37f0*/  @!P1 BRA P0, `(.L_x_273) ;  /* 0x0000000000b09947 */ /* 0x000fea0000000000 */
.L_x_272:
[----:B------:R-:W2:Y:S01]  /*3800*/  LDL R45, [R1] ;  /* 0x00000000012d7983 */ /* 0x000ea20000100800 */
[----:B------:R-:W-:Y:S01]  /*3810*/  UIADD3 UR13, UR5, 0x1, -UR7 ;  /* 0x00000001050d7890 */ /* 0x000fe2000fffe807 */
[----:B------:R-:W-:Y:S01]  /*3820*/  IMAD.U32 R0, RZ, RZ, UR19 ;  /* 0x00000013ff007e24 */ /* 0x000fe2000f8e00ff */
[----:B------:R-:W-:Y:S01]  /*3830*/  UIADD3 UR12, -UR10, UR5, -UR7 ;  /* 0x000000050a0c7290 */ /* 0x000fe2000fffe907 */
[----:B------:R-:W3:Y:S01]  /*3840*/  LDL R44, [R1+0x4] ;  /* 0x00000400012c7983 */ /* 0x000ee20000100800 */
[----:B------:R-:W-:Y:S02]  /*3850*/  IMAD.U32 R50, RZ, RZ, UR25 ;  /* 0x00000019ff327e24 */ /* 0x000fe4000f8e00ff */
[----:B---3--:R-:W-:Y:S02]  /*3860*/  IMAD R0, R0, 0x20, R44 ;  /* 0x0000002000007824 */ /* 0x008fe400078e022c */
[----:B--2---:R-:W-:Y:S01]  /*3870*/  VIADD R49, R45, UR11 ;  /* 0x0000000b2d317c36 */ /* 0x004fe20008000000 */
[----:B------:R-:W-:Y:S01]  /*3880*/  UIADD3 UR11, UR13, UR25, URZ ;  /* 0x000000190d0b7290 */ /* 0x000fe2000fffe03f */
[C---:B------:R-:W-:Y:S02]  /*3890*/  VIADD R48, R0.reuse, 0x1 ;  /* 0x0000000100307836 */ /* 0x040fe40000000000 */
[C---:B------:R-:W-:Y:S01]  /*38a0*/  VIADD R44, R49.reuse, 0x8 ;  /* 0x00000008312c7836 */ /* 0x040fe20000000000 */
[C---:B------:R-:W-:Y:S01]  /*38b0*/  VIADDMNMX R45, R49.reuse, UR12, RZ, !PT ;  /* 0x0000000c312d7c46 */ /* 0x040fe2000f8001ff */
[C---:B------:R-:W-:Y:S02]  /*38c0*/  VIADD R47, R0.reuse, 0x8 ;  /* 0x00000008002f7836 */ /* 0x040fe40000000000 */
[----:B------:R-:W-:Y:S01]  /*38d0*/  IMAD.U32 R46, RZ, RZ, UR11 ;  /* 0x0000000bff2e7e24 */ /* 0x000fe2000f8e00ff */
[----:B------:R-:W-:Y:S02]  /*38e0*/  ISETP.GE.AND P0, PT, R0, R45, PT ;  /* 0x0000002d0000720c */ /* 0x000fe40003f06270 */
[----:B------:R-:W-:Y:S01]  /*38f0*/  IADD3 R50, R44, UR13, R50 ;  /* 0x0000000d2c327c10 */ /* 0x000fe2000fffe032 */
[----:B------:R-:W-:Y:S01]  /*3900*/  UMOV UR13, UR10 ;  /* 0x0000000a000d7c82 */ /* 0x000fe20008000000 */
[----:B------:R-:W-:Y:S01]  /*3910*/  VIADDMNMX R49, R49, R46, UR5, PT ;  /* 0x0000000531317e46 */ /* 0x000fe2000b80012e */
[----:B------:R-:W-:Y:S01]  /*3920*/  VIADD R46, R0, 0x9 ;  /* 0x00000009002e7836 */ /* 0x000fe20000000000 */
[----:B------:R-:W-:Y:S02]  /*3930*/  VIADDMNMX R44, R44, UR12, RZ, !PT ;  /* 0x0000000c2c2c7c46 */ /* 0x000fe4000f8001ff */
[C---:B------:R-:W-:Y:S02]  /*3940*/  ISETP.GE.OR P0, PT, R0.reuse, R49, !P0 ;  /* 0x000000310000720c */ /* 0x040fe40004706670 */
[-C--:B------:R-:W-:Y:S02]  /*3950*/  ISETP.GE.AND P3, PT, R0, R44.reuse, PT ;  /* 0x0000002c0000720c */ /* 0x080fe40003f66270 */
[----:B------:R-:W-:Y:S02]  /*3960*/  FSEL R4, R4, -INF , !P0 ;  /* 0xff80000004047808 */ /* 0x000fe40004000000 */
[-C--:B------:R-:W-:Y:S02]  /*3970*/  ISETP.GE.AND P2, PT, R48, R44.reuse, PT ;  /* 0x0000002c3000720c */ /* 0x080fe40003f46270 */
[CC--:B------:R-:W-:Y:S02]  /*3980*/  ISETP.GE.AND P1, PT, R47.reuse, R44.reuse, PT ;  /* 0x0000002c2f00720c */ /* 0x0c0fe40003f26270 */
[----:B------:R-:W-:Y:S02]  /*3990*/  ISETP.GE.AND P0, PT, R46, R44, PT ;  /* 0x0000002c2e00720c */ /* 0x000fe40003f06270 */
[-C--:B------:R-:W-:Y:S02]  /*39a0*/  ISETP.GE.AND P6, PT, R48, R45.reuse, PT ;  /* 0x0000002d3000720c */ /* 0x080fe40003fc6270 */
[CC--:B------:R-:W-:Y:S02]  /*39b0*/  ISETP.GE.AND P5, PT, R47.reuse, R45.reuse, PT ;  /* 0x0000002d2f00720c */ /* 0x0c0fe40003fa6270 */
[----:B------:R-:W-:Y:S02]  /*39c0*/  ISETP.GE.AND P4, PT, R46, R45, PT ;  /* 0x0000002d2e00720c */ /* 0x000fe40003f86270 */
[----:B------:R-:W-:Y:S02]  /*39d0*/  VIMNMX R44, R50, UR5, PT ;  /* 0x00000005322c7c48 */ /* 0x000fe4000bfe0100 */
[-C--:B------:R-:W-:Y:S02]  /*39e0*/  ISETP.GE.OR P6, PT, R48, R49.reuse, !P6 ;  /* 0x000000313000720c */ /* 0x080fe400077c6670 */
[CC--:B------:R-:W-:Y:S02]  /*39f0*/  ISETP.GE.OR P5, PT, R47.reuse, R49.reuse, !P5 ;  /* 0x000000312f00720c */ /* 0x0c0fe40006fa6670 */
[----:B------:R-:W-:Y:S02]  /*3a00*/  ISETP.GE.OR P4, PT, R46, R49, !P4 ;  /* 0x000000312e00720c */ /* 0x000fe40006786670 */
[-C--:B------:R-:W-:Y:S02]  /*3a10*/  ISETP.GE.OR P3, PT, R0, R44.reuse, !P3 ;  /* 0x0000002c0000720c */ /* 0x080fe40005f66670 */
[-C--:B------:R-:W-:Y:S02]  /*3a20*/  ISETP.GE.OR P2, PT, R48, R44.reuse, !P2 ;  /* 0x0000002c3000720c */ /* 0x080fe40005746670 */
[-C--:B------:R-:W-:Y:S02]  /*3a30*/  ISETP.GE.OR P1, PT, R47, R44.reuse, !P1 ;  /* 0x0000002c2f00720c */ /* 0x080fe40004f26670 */
[----:B------:R-:W-:Y:S02]  /*3a40*/  ISETP.GE.OR P0, PT, R46, R44, !P0 ;  /* 0x0000002c2e00720c */ /* 0x000fe40004706670 */
[----:B------:R-:W-:Y:S02]  /*3a50*/  FSEL R5, R5, -INF , !P6 ;  /* 0xff80000005057808 */ /* 0x000fe40007000000 */
[----:B------:R-:W-:Y:S02]  /*3a60*/  FSEL R8, R8, -INF , !P5 ;  /* 0xff80000008087808 */ /* 0x000fe40006800000 */
[----:B------:R-:W-:Y:S02]  /*3a70*/  FSEL R9, R9, -INF , !P4 ;  /* 0xff80000009097808 */ /* 0x000fe40006000000 */
[----:B------:R-:W-:Y:S02]  /*3a80*/  FSEL R6, R6, -INF , !P3 ;  /* 0xff80000006067808 */ /* 0x000fe40005800000 */
[----:B------:R-:W-:Y:S02]  /*3a90*/  FSEL R7, R7, -INF , !P2 ;  /* 0xff80000007077808 */ /* 0x000fe40005000000 */
[----:B------:R-:W-:Y:S02]  /*3aa0*/  FSEL R10, R10, -INF , !P1 ;  /* 0xff8000000a0a7808 */ /* 0x000fe40004800000 */
[----:B------:R-:W-:Y:S07]  /*3ab0*/  FSEL R11, R11, -INF , !P0 ;  /* 0xff8000000b0b7808 */ /* 0x000fee0004000000 */
.L_x_273:
[C---:B------:R-:W-:Y:S01]  /*3ac0*/  FMUL.FTZ R44, R244.reuse, 1.4426950216293334961 ;  /* 0x3fb8aa3bf42c7820 */ /* 0x040fe20000410000 */
[----:B------:R-:W-:Y:S01]  /*3ad0*/  FSETP.NEU.FTZ.AND P0, PT, R244, -INF , PT ;  /* 0xff800000f400780b */ /* 0x000fe20003f1d000 */
[C---:B------:R-:W-:Y:S01]  /*3ae0*/  FMUL.FTZ R0, R245.reuse, 1.4426950216293334961 ;  /* 0x3fb8aa3bf5007820 */ /* 0x040fe20000410000 */
        /* <DEDUP_REMOVED lines=13> */
[----:B------:R-:W-:Y:S05]  /*3bc0*/  FFMA.FTZ R0, R11, UR22, -R0 ;  /* 0x000000160b007c23 */ /* 0x000fea0008010800 */
[----:B------:R-:W-:Y:S10]  /*3bd0*/  MUFU.EX2 R58, R5 ;  /* 0x00000005003a7308 */ /* 0x000ff40000000800 */
[----:B------:R-:W-:Y:S10]  /*3be0*/  MUFU.EX2 R57, R6 ;  /* 0x0000000600397308 */ /* 0x000ff40000000800 */
[----:B------:R-:W-:Y:S10]  /*3bf0*/  MUFU.EX2 R56, R7 ;  /* 0x0000000700387308 */ /* 0x000ff40000000800 */
[----:B------:R-:W-:Y:S10]  /*3c00*/  MUFU.EX2 R55, R8 ;  /* 0x0000000800377308 */ /* 0x000ff40000000800 */
[----:B------:R-:W-:Y:S10]  /*3c10*/  MUFU.EX2 R54, R44 ;  /* 0x0000002c00367308 */ /* 0x000ff40000000800 */
[----:B------:R-:W-:Y:S10]  /*3c20*/  MUFU.EX2 R53, R10 ;  /* 0x0000000a00357308 */ /* 0x000ff40000000800 */
[----:B------:R-:W2:Y:S02]  /*3c30*/  MUFU.EX2 R52, R0 ;  /* 0x0000000000347308 */ /* 0x000ea40000000800 */
[----:B--2---:R-:W-:Y:S02]  /*3c40*/  F2FP.F16.F32.PACK_AB R0, R52, R53 ;  /* 0x000000353400723e */ /* 0x004fe400000000ff */
[----:B------:R-:W-:Y:S02]  /*3c50*/  F2FP.F16.F32.PACK_AB R6, R58, R59 ;  /* 0x0000003b3a06723e */ /* 0x000fe400000000ff */
[----:B------:R-:W-:Y:S02]  /*3c60*/  F2FP.F16.F32.PACK_AB R5, R56, R57 ;  /* 0x000000393805723e */ /* 0x000fe400000000ff */
[----:B------:R-:W-:Y:S01]  /*3c70*/  F2FP.F16.F32.PACK_AB R4, R54, R55 ;  /* 0x000000373604723e */ /* 0x000fe200000000ff */
[----:B------:R-:W-:Y:S05]  /*3c80*/  STS [R248+0x15000], R6 ;  /* 0x01500006f8007388 */ /* 0x000fea0000000800 */
[----:B------:R-:W-:Y:S05]  /*3c90*/  STS [R251+0x15000], R5 ;  /* 0x01500005fb007388 */ /* 0x000fea0000000800 */
[----:B------:R-:W-:Y:S05]  /*3ca0*/  STS [R249+0x15000], R4 ;  /* 0x01500004f9007388 */ /* 0x000fea0000000800 */
[----:B------:R-:W-:Y:S05]  /*3cb0*/  STS [R250+0x15000], R0 ;  /* 0x01500000fa007388 */ /* 0x000fea0000000800 */
[----:B------:R-:W2:Y:S05]  /*3cc0*/  LDSM.16.M88.4 R8, [R2+0x8000] ;  /* 0x008000000208783b */ /* 0x000eaa0000000200 */
[----:B------:R-:W1:Y:S05]  /*3cd0*/  LDSM.16.M88.4 R44, [R224+0x8000] ;  /* 0x00800000e02c783b */ /* 0x000e6a0000000200 */
[----:B------:R-:W3:Y:S01]  /*3ce0*/  LDSM.16.M88.4 R48, [R228+0x8000] ;  /* 0x00800000e430783b */ /* 0x000ee20000000200 */
[C---:B--2---:R-:W-:Y:S06]  /*3cf0*/  HMMA.16816.F32 R4, R8.reuse, R132, RZ ;  /* 0x000000840804723c */ /* 0x044fec00000018ff */
[----:B------:R-:W-:Y:S11]  /*3d00*/  HMMA.16816.F32 R8, R8, R134, RZ ;  /* 0x000000860808723c */ /* 0x000ff600000018ff */
[----:B------:R-:W-:Y:S07]  /*3d10*/  @!UPT UIADD3 URZ, URZ, URZ, URZ ;  /* 0x0000003f3f3ff290 */ /* 0x000fee000fffe03f */
[C---:B-1----:R-:W-:Y:S06]  /*3d20*/  HMMA.16816.F32 R4, R44.reuse, R136, R4 ;  /* 0x000000882c04723c */ /* 0x042fec0000001804 */
        /* <DEDUP_REMOVED lines=156> */
.L_x_274:
        /* <DEDUP_REMOVED lines=344> */
.L_x_275:
[----:B------:R-:W-:Y:S02]  /*5c70*/  UISETP.GT.AND UP0, UPT, UR6, UR21, UPT ;  /* 0x000000150600728c */ /* 0x000fe4000bf04270 */
[----:B------:R-:W-:Y:S04]  /*5c80*/  UIADD3 UR6, UR6, -0x1, URZ ;  /* 0xffffffff06067890 */ /* 0x000fe8000fffe03f */
[----:B------:R-:W-:Y:S11]  /*5c90*/  PLOP3.LUT P0, PT, PT, PT, UP0, 0x80, 0x0 ;  /* 0x000000000000781c */ /* 0x000ff60003f0f008 */
[----:B------:R-:W-:Y:S02]  /*5ca0*/  @!UPT UIADD3 URZ, URZ, URZ, URZ ;  /* 0x0000003f3f3ff290 */ /* 0x000fe4000fffe03f */
        /* <DEDUP_REMOVED lines=9> */
[----:B------:R-:W2:Y:S01]  /*5d40*/  S2R R19, SR_TID.X ;  /* 0x0000000000137919 */ /* 0x000ea20000002100 */
        /* <DEDUP_REMOVED lines=25> */
[----:B-1----:R-:W-:Y:S01]  /*5ee0*/  FMUL.FTZ R5, R131, UR6 ;  /* 0x0000000683057c20 */ /* 0x002fe20008410000 */
[----:B------:R1:W-:Y:S01]  /*5ef0*/  STS [R252+0x4c00], R18 ;  /* 0x004c0012fc007388 */ /* 0x0003e20000000800 */
[----:B------:R-:W-:Y:S01]  /*5f00*/  FMUL.FTZ R124, R124, UR6 ;  /* 0x000000067c7c7c20 */ /* 0x000fe20008410000 */
[----:B------:R-:W-:Y:S01]  /*5f10*/  FMUL.FTZ R4, R125, UR6 ;  /* 0x000000067d047c20 */ /* 0x000fe20008410000 */
[----:B------:R-:W-:Y:S01]  /*5f20*/  F2FP.F16.F32.PACK_AB R24, R25, R24 ;  /* 0x000000181918723e */ /* 0x000fe200000000ff */
[----:B------:R-:W-:Y:S01]  /*5f30*/  @UP0 UIADD3 UR10, UR24, UR31, URZ ;  /* 0x0000001f180a0290 */ /* 0x000fe2000fffe03f */
[----:B------:R-:W-:Y:S01]  /*5f40*/  F2FP.F16.F32.PACK_AB R26, R27, R26 ;  /* 0x0000001a1b1a723e */ /* 0x000fe200000000ff */
[----:B------:R-:W-:Y:S01]  /*5f50*/  @UP0 UIADD3 UR12, UR24, UR31, URZ ;  /* 0x0000001f180c0290 */ /* 0x000fe2000fffe03f */
[----:B------:R-:W-:Y:S01]  /*5f60*/  F2FP.F16.F32.PACK_AB R20, R21, R20 ;  /* 0x000000141514723e */ /* 0x000fe200000000ff */
[----:B------:R-:W-:Y:S01]  /*5f70*/  STS [R252+0x5000], R24 ;  /* 0x00500018fc007388 */ /* 0x000fe20000000800 */
[----:B------:R-:W-:Y:S01]  /*5f80*/  F2FP.F16.F32.PACK_AB R22, R23, R22 ;  /* 0x000000161716723e */ /* 0x000fe200000000ff */
[----:B------:R-:W-:Y:S01]  /*5f90*/  @UP0 ULDC.64 UR16, c[0x0][0x458] ;  /* 0x0001160000100ab9 */ /* 0x000fe20000000a00 */
[----:B------:R-:W-:Y:S01]  /*5fa0*/  F2FP.F16.F32.PACK_AB R28, R29, R28 ;  /* 0x0000001c1d1c723e */ /* 0x000fe200000000ff */
[----:B------:R-:W-:Y:S01]  /*5fb0*/  STS [R252+0x5400], R26 ;  /* 0x0054001afc007388 */ /* 0x000fe20000000800 */
[----:B---3--:R-:W-:Y:S01]  /*5fc0*/  FMUL.FTZ R12, R109, UR6 ;  /* 0x000000066d0c7c20 */ /* 0x008fe20008410000 */
[----:B------:R-:W-:Y:S01]  /*5fd0*/  F2FP.F16.F32.PACK_AB R30, R31, R30 ;  /* 0x0000001e1f1e723e */ /* 0x000fe200000000ff */
[----:B------:R-:W-:Y:S01]  /*5fe0*/  FMUL.FTZ R126, R126, UR6 ;  /* 0x000000067e7e7c20 */ /* 0x000fe20008410000 */
[----:B------:R-:W-:Y:S01]  /*5ff0*/  F2FP.F16.F32.PACK_AB R32, R33, R32 ;  /* 0x000000202120723e */ /* 0x000fe200000000ff */
[----:B----4-:R-:W-:Y:S01]  /*6000*/  FMUL.FTZ R14, R113, UR6 ;  /* 0x00000006710e7c20 */ /* 0x010fe20008410000 */
[----:B------:R-:W-:Y:S01]  /*6010*/  F2FP.F16.F32.PACK_AB R34, R35, R34 ;  /* 0x000000222322723e */ /* 0x000fe200000000ff */
[----:B------:R-:W-:Y:S01]  /*6020*/  STS [R252+0x5800], R20 ;  /* 0x00580014fc007388 */ /* 0x000fe20000000800 */
[----:B------:R-:W-:Y:S01]  /*6030*/  F2FP.F16.F32.PACK_AB R40, R41, R40 ;  /* 0x000000282928723e */ /* 0x000fe200000000ff */
[----:B--2---:R-:W-:Y:S01]  /*6040*/  FMUL.FTZ R16, R105, UR6 ;  /* 0x0000000669107c20 */ /* 0x004fe20008410000 */
[----:B------:R-:W-:Y:S01]  /*6050*/  F2FP.F16.F32.PACK_AB R42, R43, R42 ;  /* 0x0000002a2b2a723e */ /* 0x000fe200000000ff */
[----:B------:R-:W-:Y:S01]  /*6060*/  STS [R252+0x5c00], R22 ;  /* 0x005c0016fc007388 */ /* 0x000fe20000000800 */
[----:B------:R-:W-:Y:S01]  /*6070*/  F2FP.F16.F32.PACK_AB R36, R37, R36 ;  /* 0x000000242524723e */ /* 0x000fe200000000ff */
[----:B-1----:R-:W-:Y:S01]  /*6080*/  FMUL.FTZ R18, R101, UR6 ;  /* 0x0000000665127c20 */ /* 0x002fe20008410000 */
[----:B------:R-:W-:Y:S01]  /*6090*/  F2FP.F16.F32.PACK_AB R38, R39, R38 ;  /* 0x000000262726723e */ /* 0x000fe200000000ff */
[----:B------:R-:W-:Y:S01]  /*60a0*/  STS [R252+0x6000], R28 ;  /* 0x0060001cfc007388 */ /* 0x000fe20000000800 */
[----:B------:R-:W-:Y:S01]  /*60b0*/  F2FP.F16.F32.PACK_AB R17, R17, R102 ;  /* 0x000000661111723e */ /* 0x000fe200000000ff */
[----:B------:R-:W-:Y:S01]  /*60c0*/  FMUL.FTZ R0, R127, UR6 ;  /* 0x000000067f007c20 */ /* 0x000fe20008410000 */
[----:B------:R-:W-:Y:S01]  /*60d0*/  F2FP.F16.F32.PACK_AB R18, R18, R100 ;  /* 0x000000641212723e */ /* 0x000fe200000000ff */
[----:B------:R-:W-:Y:S01]  /*60e0*/  STS [R252+0x6400], R30 ;  /* 0x0064001efc007388 */ /* 0x000fe20000000800 */
[----:B------:R-:W-:Y:S01]  /*60f0*/  F2FP.F16.F32.PACK_AB R16, R16, R104 ;  /* 0x000000681010723e */ /* 0x000fe200000000ff */
[----:B------:R-:W-:Y:S01]  /*6100*/  @UP0 ULDC.64 UR14, c[0x0][0x450] ;  /* 0x00011400000e0ab9 */ /* 0x000fe20000000a00 */
[----:B------:R-:W-:Y:S01]  /*6110*/  F2FP.F16.F32.PACK_AB R15, R15, R106 ;  /* 0x0000006a0f0f723e */ /* 0x000fe200000000ff */
[----:B------:R-:W-:Y:S01]  /*6120*/  STS [R252+0x7000], R40 ;  /* 0x00700028fc007388 */ /* 0x000fe20000000800 */
[----:B------:R-:W-:Y:S01]  /*6130*/  F2FP.F16.F32.PACK_AB R14, R14, R112 ;  /* 0x000000700e0e723e */ /* 0x000fe200000000ff */
[----:B------:R-:W-:Y:S01]  /*6140*/  @UP0 UIMAD.WIDE.U32 UR6, UR10, UR16, URZ ;  /* 0x000000100a0602a5 */ /* 0x000fe2000f8e003f */
[----:B------:R-:W-:Y:S01]  /*6150*/  F2FP.F16.F32.PACK_AB R13, R13, R114 ;  /* 0x000000720d0d723e */ /* 0x000fe200000000ff */
[----:B------:R-:W-:Y:S01]  /*6160*/  STS [R252+0x7400], R42 ;  /* 0x0074002afc007388 */ /* 0x000fe20000000800 */
[----:B------:R-:W-:Y:S01]  /*6170*/  F2FP.F16.F32.PACK_AB R12, R12, R108 ;  /* 0x0000006c0c0c723e */ /* 0x000fe200000000ff */
[----:B------:R-:W-:Y:S01]  /*6180*/  @UP0 UIMAD UR13, UR10, UR17, URZ ;  /* 0x000000110a0d02a4 */ /* 0x000fe2000f8e023f */
        /* <DEDUP_REMOVED lines=11> */
[----:B------:R-:W-:Y:S01]  /*6240*/  @UP0 UIADD3 UR21, UR7, UR13, URZ ;  /* 0x0000000d07150290 */ /* 0x000fe2000fffe03f */
[----:B------:R-:W-:Y:S01]  /*6250*/  F2FP.F16.F32.PACK_AB R5, R5, R130 ;  /* 0x000000820505723e */ /* 0x000fe200000000ff */
[----:B------:R-:W-:Y:S01]  /*6260*/  STS [R252+0x7c00], R38 ;  /* 0x007c0026fc007388 */ /* 0x000fe20000000800 */
[----:B------:R-:W-:Y:S01]  /*6270*/  F2FP.F16.F32.PACK_AB R4, R4, R124 ;  /* 0x0000007c0404723e */ /* 0x000fe200000000ff */
[----:B------:R-:W-:Y:S01]  /*6280*/  @UP0 UIADD3 UR20, UR11, UR12, URZ ;  /* 0x0000000c0b140290 */ /* 0x000fe2000fffe03f */
[----:B------:R-:W-:Y:S01]  /*6290*/  PLOP3.LUT P0, PT, PT, PT, UP0, 0x80, 0x0 ;  /* 0x000000000000781c */ /* 0x000fe20003f0f008 */
[----:B------:R-:W-:Y:S01]  /*62a0*/  STS [R252], R18 ;  /* 0x00000012fc007388 */ /* 0x000fe20000000800 */
[----:B------:R-:W-:Y:S01]  /*62b0*/  F2FP.F16.F32.PACK_AB R0, R0, R126 ;  /* 0x0000007e0000723e */ /* 0x000fe200000000ff */
[----:B------:R-:W-:Y:S01]  /*62c0*/  @UP0 UMOV UR18, UR10 ;  /* 0x0000000a00120c82 */ /* 0x000fe20008000000 */
[----:B------:R-:W-:Y:S01]  /*62d0*/  @UP0 UMOV UR13, UR6 ;  /* 0x00000006000d0c82 */ /* 0x000fe20008000000 */
        /* <DEDUP_REMOVED lines=14> */
[----:B------:R1:W-:Y:S02]  /*63c0*/  STS [R252+0x3c00], R0 ;  /* 0x003c0000fc007388 */ /* 0x0003e40000000800 */
[----:B-1----:R-:W-:Y:S01]  /*63d0*/  SHF.R.S32.HI R0, RZ, 0x1f, R19 ;  /* 0x0000001fff007819 */ /* 0x002fe20000011413 */
[----:B------:R-:W-:Y:S06]  /*63e0*/  @P0 BRA `(.L_x_277) ;  /* 0x0000000000340947 */ /* 0x000fec0003800000 */
        /* <DEDUP_REMOVED lines=13> */
.L_x_277:
        /* <DEDUP_REMOVED lines=14> */
.L_x_278:
[----:B------:R-:W-:Y:S01]  /*65a0*/  LEA.HI R0, R0, R19, RZ, 0x3 ;  /* 0x0000001300007211 */ /* 0x000fe200078f18ff */
[----:B------:R-:W-:Y:S01]  /*65b0*/  UIMAD UR5, UR19, -0x20, UR5 ;  /* 0xffffffe0130578a4 */ /* 0x000fe2000f8e0205 */
[----:B------:R-:W-:Y:S02]  /*65c0*/  BAR.SYNC.DEFER_BLOCKING 0x0 ;  /* 0x0000000000007b1d */ /* 0x000fe40000010000 */
[----:B------:R-:W-:-:S04]  /*65d0*/  SHF.R.S32.HI R0, RZ, 0x3, R0 ;  /* 0x00000003ff007819 */ /* 0x000fc80000011400 */
[----:B------:R-:W-:-:S13]  /*65e0*/  ISETP.GE.AND P0, PT, R0, UR5, PT ;  /* 0x0000000500007c0c */ /* 0x000fda000bf06270 */
[----:B------:R-:W-:Y:S05]  /*65f0*/  @P0 BRA `(.L_x_267) ;  /* 0x0000000000d40947 */ /* 0x000fea0003800000 */
[----:B------:R-:W2:Y:S01]  /*6600*/  LDL.64 R6, [R1+0x8] ;  /* 0x0000080001067983 */ /* 0x000ea20000100a00 */
[----:B------:R-:W-:Y:S01]  /*6610*/  USHF.L.U32 UR5, UR19, 0x5, URZ ;  /* 0x0000000513057899 */ /* 0x000fe2000800063f */
[----:B------:R-:W-:Y:S01]  /*6620*/  SHF.R.S32.HI R8, RZ, 0x1f, R0 ;  /* 0x0000001fff087819 */ /* 0x000fe20000011400 */
[----:B------:R-:W-:Y:S01]  /*6630*/  USHF.R.S32.HI UR11, URZ, 0x1f, UR54 ;  /* 0x0000001f3f0b7899 */ /* 0x000fe20008011436 */
[----:B------:R-:W1:Y:S01]  /*6640*/  LDS.128 R40, [R237+0x12000] ;  /* 0x01200000ed287984 */ /* 0x000e620000000c00 */
        /* <DEDUP_REMOVED lines=14> */
[----:B------:R-:W4:Y:S04]  /*6730*/  LDS.128 R24, [R237+0x14000] ;  /* 0x01400000ed187984 */ /* 0x000f280000000c00 */
[----:B------:R-:W4:Y:S01]  /*6740*/  LDS.128 R36, [R237+0x17000] ;  /* 0x01700000ed247984 */ /* 0x000f220000000c00 */
[--C-:B--2---:R-:W-:Y:S01]  /*6750*/  SHF.R.S32.HI R5, RZ, 0x1f, R6.reuse ;  /* 0x0000001fff057819 */ /* 0x104fe20000011406 */
[----:B------:R-:W-:-:S04]  /*6760*/  IMAD.MOV.U32 R4, RZ, RZ, R6 ;  /* 0x000000ffff047224 */ /* 0x000fc800078e0006 */
        /* <DEDUP_REMOVED lines=10> */
[----:B------:R-:W-:Y:S01]  /*6810*/  IMAD.WIDE.U32 R4, R4, UR54, R6 ;  /* 0x0000003604047c25 */ /* 0x000fe2000f8e0006 */
[----:B------:R-:W-:Y:S01]  /*6820*/  MOV R0, UR6 ;  /* 0x0000000600007c02 */ /* 0x000fe20008000f00 */
[----:B------:R-:W-:-:S02]  /*6830*/  UIMAD UR5, UR54, UR7, UR5 ;  /* 0x00000007360572a4 */ /* 0x000fc4000f8e0205 */
[----:B------:R-:W-:Y:S01]  /*6840*/  VIADD R5, R5, UR10 ;  /* 0x0000000a05057c36 */ /* 0x000fe20008000000 */
[----:B------:R-:W-:Y:S01]  /*6850*/  ULDC.64 UR6, c[0x0][0x3f0] ;  /* 0x0000fc0000067ab9 */ /* 0x000fe20000000a00 */
[----:B------:R-:W-:Y:S01]  /*6860*/  IMAD.WIDE.U32 R8, R0, UR54, R8 ;  /* 0x0000003600087c25 */ /* 0x000fe2000f8e0008 */
[----:B------:R-:W-:-:S04]  /*6870*/  LEA R6, P0, R4, UR6, 0x1 ;  /* 0x0000000604067c11 */ /* 0x000fc8000f8008ff */
[----:B------:R-:W-:Y:S01]  /*6880*/  LEA.HI.X R7, R4, UR7, R5, 0x1, P0 ;  /* 0x0000000704077c11 */ /* 0x000fe200080f0c05 */
[----:B------:R-:W-:Y:S01]  /*6890*/  ULDC.64 UR6, c[0x0][0x3f8] ;  /* 0x0000fe0000067ab9 */ /* 0x000fe20000000a00 */
[----:B------:R-:W-:Y:S02]  /*68a0*/  IADD3 R0, R9, UR5, RZ ;  /* 0x0000000509007c10 */ /* 0x000fe4000fffe0ff */
[C---:B------:R-:W-:Y:S01]  /*68b0*/  LEA R4, P0, R8.reuse, UR6, 0x1 ;  /* 0x0000000608047c11 */ /* 0x040fe2000f8008ff */
[----:B-1----:R1:W-:Y:S03]  /*68c0*/  STG.E.128 desc[UR8][R6.64+0x100], R40 ;  /* 0x0001002806007986 */ /* 0x0023e6000c101d08 */
[----:B------:R-:W-:Y:S01]  /*68d0*/  LEA.HI.X R5, R8, UR7, R0, 0x1, P0 ;  /* 0x0000000708057c11 */ /* 0x000fe200080f0c00 */
[----:B---3--:R1:W-:Y:S04]  /*68e0*/  STG.E.128 desc[UR8][R6.64+0x80], R16 ;  /* 0x0000801006007986 */ /* 0x0083e8000c101d08 */
[----:B----4-:R1:W-:Y:S04]  /*68f0*/  STG.E.128 desc[UR8][R6.64], R12 ;  /* 0x0000000c06007986 */ /* 0x0103e8000c101d08 */
[----:B------:R1:W-:Y:S04]  /*6900*/  STG.E.128 desc[UR8][R6.64+0x180], R20 ;  /* 0x0001801406007986 */ /* 0x0003e8000c101d08 */
[----:B------:R1:W-:Y:S04]  /*6910*/  STG.E.128 desc[UR8][R4.64+0x100], R32 ;  /* 0x0001002004007986 */ /* 0x0003e8000c101d08 */
[----:B------:R1:W-:Y:S04]  /*6920*/  STG.E.128 desc[UR8][R4.64+0x80], R28 ;  /* 0x0000801c04007986 */ /* 0x0003e8000c101d08 */
[----:B------:R1:W-:Y:S04]  /*6930*/  STG.E.128 desc[UR8][R4.64], R24 ;  /* 0x0000001804007986 */ /* 0x0003e8000c101d08 */
[----:B------:R1:W-:Y:S02]  /*6940*/  STG.E.128 desc[UR8][R4.64+0x180], R36 ;  /* 0x0001802404007986 */ /* 0x0003e4000c101d08 */
.L_x_267:
[----:B------:R-:W-:Y:S05]  /*6950*/  BSYNC B1 ;  /* 0x0000000000017941 */ /* 0x000fea0003800000 */
.L_x_259:
[----:B-12---:R-:W2:Y:S01]  /*6960*/  LDL R4, [R1+0x10] ;  /* 0x0000100001047983 */ /* 0x006ea20000100800 */
[----:B------:R-:W-:Y:S02]  /*6970*/  ULDC UR5, c[0x0][0xc] ;  /* 0x0000030000057ab9 */ /* 0x000fe40000000800 */
[----:B------:R-:W-:Y:S01]  /*6980*/  UIADD3 UR19, UR5, UR19, URZ ;  /* 0x0000001305137290 */ /* 0x000fe2000fffe03f */
[----:B--2---:R-:W-:-:S13]  /*6990*/  R2UR UR6, R4 ;  /* 0x00000000040672ca */ /* 0x004fda00000e0000 */
[----:B------:R-:W-:-:S06]  /*69a0*/  UISETP.GE.AND UP0, UPT, UR19, UR6, UPT ;  /* 0x000000061300728c */ /* 0x000fcc000bf06270 */
[----:B------:R-:W-:-:S13]  /*69b0*/  PLOP3.LUT P0, PT, PT, PT, UP0, 0x80, 0x0 ;  /* 0x000000000000781c */ /* 0x000fda0003f0f008 */
[----:B------:R-:W-:Y:S05]  /*69c0*/  @P0 BRA `(.L_x_279) ;  /* 0x0000000000040947 */ /* 0x000fea0003800000 */
[----:B------:R-:W-:Y:S05]  /*69d0*/  BRA `(.L_x_280) ;  /* 0xffffffa0005c7947 */ /* 0x000fea000383ffff */
.L_x_279:
[----:B------:R-:W-:Y:S05]  /*69e0*/  EXIT ;  /* 0x000000000000794d */ /* 0x000fea0003800000 */
.L_x_281:
        /* <DEDUP_REMOVED lines=9> */
.L_x_2028:


//--------------------- .text._ZN5flash44flash_bwd_dq_dk_dv_loop_seqk_parallel_kernelI23Flash_bwd_kernel_traitsILi256ELi64ELi32ELi8ELi4ELi1ELi2ELb1ELb1EN7cutlass6half_tE19Flash_kernel_traitsILi256ELi64ELi32ELi8ES3_EELb0ELb0ELb1ELb0ELb0ELb1ELb1EEEvNS_16Flash_bwd_paramsE --------------------------
	.section	.text._ZN5flash44flash_bwd_dq_dk_dv_loop_seqk_parallel_kernelI23Flash_bwd_kernel_traitsILi256ELi64ELi32ELi8ELi4ELi1ELi2ELb1ELb1EN7cutlass6half_tE19Flash_kernel_traitsILi256ELi64ELi32ELi8ES3_EELb0ELb0ELb1ELb0ELb0ELb1ELb1EEEvNS_16Flash_bwd_paramsE,"ax",@progbits
	.align	128
        .global         _ZN5flash44flash_bwd_dq_dk_dv_loop_seqk_parallel_kernelI23Flash_bwd_kernel_traitsILi256ELi64ELi32ELi8ELi4ELi1ELi2ELb1ELb1EN7cutlass6half_tE19Flash_kernel_traitsILi256ELi64ELi32ELi8ES3_EELb0ELb0ELb1ELb0ELb0ELb1ELb1EEEvNS_16Flash_bwd_paramsE
        .type           _ZN5flash44flash_bwd_dq_dk_dv_loop_seqk_parallel_kernelI23Flash_bwd_kernel_traitsILi256ELi64ELi32ELi8ELi4ELi1ELi2ELb1ELb1EN7cutlass6half_tE19Flash_kernel_traitsILi256ELi64ELi32ELi8ES3_EELb0ELb0ELb1ELb0ELb0ELb1ELb1EEEvNS_16Flash_bwd_paramsE,@function
        .size           _ZN5flash44flash_bwd_dq_dk_dv_loop_seqk_parallel_kernelI23Flash_bwd_kernel_traitsILi256ELi64ELi32ELi8ELi4ELi1ELi2ELb1ELb1EN7cutlass6half_tE19Flash_kernel_traitsILi256ELi64ELi32ELi8ES3_EELb0ELb0ELb1ELb0ELb0ELb1ELb1EEEvNS_16Flash_bwd_paramsE,(.L_x_2029 - _ZN5flash44flash_bwd_dq_dk_dv_loop_seqk_parallel_kernelI23Flash_bwd_kernel_traitsILi256ELi64ELi32ELi8ELi4ELi1ELi2ELb1ELb1EN7cutlass6half_tE19Flash_kernel_traitsILi256ELi64ELi32ELi8ES3_EELb0ELb0ELb1ELb0ELb0ELb1ELb1EEEvNS_16Flash_bwd_paramsE)
        .other          _ZN5flash44flash_bwd_dq_dk_dv_loop_seqk_parallel_kernelI23Flash_bwd_kernel_traitsILi256ELi64ELi32ELi8ELi4ELi1ELi2ELb1ELb1EN7cutlass6half_tE19Flash_kernel_traitsILi256ELi64ELi32ELi8ES3_EELb0ELb0ELb1ELb0ELb0ELb1ELb1EEEvNS_16Flash_bwd_paramsE,@"STO_CUDA_ENTRY STV_DEFAULT"
_ZN5flash44flash_bwd_dq_dk_dv_loop_seqk_parallel_kernelI23Flash_bwd_kernel_traitsILi256ELi64ELi32ELi8ELi4ELi1ELi2ELb1ELb1EN7cutlass6half_tE19Flash_kernel_traitsILi256ELi64ELi32ELi8ES3_EELb0ELb0ELb1ELb0ELb0ELb1ELb1EEEvNS_16Flash_bwd_paramsE:
.text._ZN5flash44flash_bwd_dq_dk_dv_loop_seqk_parallel_kernelI23Flash_bwd_kernel_traitsILi256ELi64ELi32ELi8ELi4ELi1ELi2ELb1ELb1EN7cutlass6half_tE19Flash_kernel_traitsILi256ELi64ELi32ELi8ES3_EELb0ELb0ELb1ELb0ELb0ELb1ELb1EEEvNS_16Flash_bwd_paramsE:
        /* <DEDUP_REMOVED lines=12> */
[----:B------:R-:W2:Y:S01]  /*00c0*/  S2UR UR53, SR_CTAID.Z ;  /* 0x00000000003579c3 */ /* 0x000ea20000002700 */
[----:B------:R-:W-:Y:S01]  /*00d0*/  UMOV UR5, 0x400 ;  /* 0x0000040000057882 */ /* 0x000fe20000000000 */
[----:B------:R-:W-:Y:S01]  /*00e0*/  IMAD.MOV.U32 R224, RZ, RZ, 0x20 ;  /* 0x00000020ffe07424 */ /* 0x000fe200078e00ff */
[----:B------:R-:W-:Y:S01]  /*00f0*/  ULDC.64 UR8, c[0x0][0x208] ;  /* 0x0000820000087ab9 */ /* 0x000fe20000000a00 */
[----:B------:R-:W-:Y:S01]  /*0100*/  IMAD.MOV.U32 R227, RZ, RZ, 0x40 ;  /* 0x00000040ffe37424 */ /* 0x000fe200078e00ff */
[----:B------:R-:W-:Y:S01]  /*0110*/  ULDC UR57, c[0x0][0x394] ;  /* 0x0000e50000397ab9 */ /* 0x000fe20000000800 */
[----:B------:R-:W-:Y:S02]  /*0120*/  IMAD.MOV.U32 R250, RZ, RZ, 0x1c0 ;  /* 0x000001c0fffa7424 */ /* 0x000fe400078e00ff */
[----:B------:R-:W3:Y:S08]  /*0130*/  S2UR UR4, SR_CgaCtaId ;  /* 0x00000000000479c3 */ /* 0x000ef00000008800 */
[----:B------:R-:W4:Y:S01]  /*0140*/  S2UR UR45, SR_CTAID.Y ;  /* 0x00000000002d79c3 */ /* 0x000f220000002600 */
[----:B--2---:R-:W-:Y:S01]  /*0150*/  USHF.R.S32.HI UR6, URZ, 0x1f, UR53 ;  /* 0x0000001f3f067899 */ /* 0x004fe20008011435 */
[----:B-1----:R-:W-:Y:S01]  /*0160*/  SHF.R.S32.HI R16, RZ, 0x1f, R12 ;  /* 0x0000001fff107819 */ /* 0x002fe2000001140c */
[----:B---3--:R-:W-:-:S03]  /*0170*/  ULEA UR4, UR4, UR5, 0x18 ;  /* 0x0000000504047291 */ /* 0x008fc6000f8ec03f */
[CC--:B------:R-:W-:Y:S01]  /*0180*/  LEA.HI R15, R16.reuse, R12.reuse, RZ, 0x4 ;  /* 0x0000000c100f7211 */ /* 0x0c0fe200078f20ff */
[----:B------:R-:W-:Y:S01]  /*0190*/  UIADD3 UR61, UR4, 0x14000, URZ ;  /* 0x00014000043d7890 */ /* 0x000fe2000fffe03f */
[CC--:B------:R-:W-:Y:S02]  /*01a0*/  LEA.HI R18, R16.reuse, R12.reuse, RZ, 0x3 ;  /* 0x0000000c10127211 */ /* 0x0c0fe400078f18ff */
[----:B------:R-:W-:Y:S01]  /*01b0*/  LEA.HI R17, R16, R12, RZ, 0x2 ;  /* 0x0000000c10117211 */ /* 0x000fe200078f10ff */
[----:B----4-:R-:W-:Y:S01]  /*01c0*/  USHF.L.U32 UR5, UR45, 0x7, URZ ;  /* 0x000000072d057899 */ /* 0x010fe2000800063f */
[----:B------:R-:W-:Y:S02]  /*01d0*/  SHF.R.S32.HI R6, RZ, 0x4, R15 ;  /* 0x00000004ff067819 */ /* 0x000fe4000001140f */
[----:B------:R-:W-:Y:S02]  /*01e0*/  LOP3.LUT R0, R18, 0xfffffff8, RZ, 0xc0, !PT ;  /* 0xfffffff812007812 */ /* 0x000fe400078ec0ff */
[----:B------:R-:W-:-:S02]  /*01f0*/  SHF.R.S32.HI R9, RZ, 0x2, R17 ;  /* 0x00000002ff097819 */ /* 0x000fc40000011411 */
[----:B------:R-:W-:Y:S01]  /*0200*/  SHF.R.S32.HI R2, RZ, 0x1f, R17 ;  /* 0x0000001fff027819 */ /* 0x000fe20000011411 */
[----:B------:R-:W-:Y:S01]  /*0210*/  IMAD.IADD R0, R12, 0x1, -R0 ;  /* 0x000000010c007824 */ /* 0x000fe200078e0a00 */
[----:B------:R-:W-:Y:S02]  /*0220*/  LEA.HI R11, R16, R12, RZ, 0x5 ;  /* 0x0000000c100b7211 */ /* 0x000fe400078f28ff */
[----:B------:R-:W-:Y:S01]  /*0230*/  LEA.HI R3, R15, R6, RZ, 0x1 ;  /* 0x000000060f037211 */ /* 0x000fe200078f08ff */
[----:B------:R-:W-:Y:S01]  /*0240*/  IMAD.SHL.U32 R7, R0, 0x40, RZ ;  /* 0x0000004000077824 */ /* 0x000fe200078e00ff */
[----:B------:R-:W-:Y:S02]  /*0250*/  LEA.HI R2, R2, R9, RZ, 0x3 ;  /* 0x0000000902027211 */ /* 0x000fe400078f18ff */
[----:B------:R-:W-:Y:S02]  /*0260*/  LOP3.LUT R5, R11, 0xffffffe0, RZ, 0xc0, !PT ;  /* 0xffffffe00b057812 */ /* 0x000fe400078ec0ff */
[----:B------:R-:W-:-:S02]  /*0270*/  LOP3.LUT R3, R3, 0xfffffffe, RZ, 0xc0, !PT ;  /* 0xfffffffe03037812 */ /* 0x000fc400078ec0ff */
[----:B------:R-:W-:Y:S01]  /*0280*/  LOP3.LUT R4, R2, 0xfffffff8, RZ, 0xc0, !PT ;  /* 0xfffffff802047812 */ /* 0x000fe200078ec0ff */
[----:B------:R-:W-:Y:S01]  /*0290*/  IMAD.IADD R2, R12, 0x1, -R5 ;  /* 0x000000010c027824 */ /* 0x000fe200078e0a05 */
[----:B------:R-:W-:Y:S01]  /*02a0*/  LOP3.LUT P4, RZ, R0, 0x2, RZ, 0xc0, !PT ;  /* 0x0000000200ff7812 */ /* 0x000fe2000788c0ff */
[----:B------:R-:W-:Y:S01]  /*02b0*/  IMAD.IADD R13, R6, 0x1, -R3 ;  /* 0x00000001060d7824 */ /* 0x000fe200078e0a03 */
[----:B------:R-:W-:Y:S01]  /*02c0*/  LOP3.LUT R3, R7, 0x1c0, RZ, 0xc0, !PT ;  /* 0x000001c007037812 */ /* 0x000fe200078ec0ff */
[----:B------:R-:W-:Y:S01]  /*02d0*/  IMAD.IADD R9, R9, 0x1, -R4 ;  /* 0x0000000109097824 */ /* 0x000fe200078e0a04 */
[----:B------:R-:W-:Y:S01]  /*02e0*/  SHF.R.S32.HI R6, RZ, 0x3, R18 ;  /* 0x00000003ff067819 */ /* 0x000fe20000011412 */
[----:B------:R-:W-:Y:S01]  /*02f0*/  IMAD.SHL.U32 R7, R0, 0x20, RZ ;  /* 0x0000002000077824 */ /* 0x000fe200078e00ff */
[----:B------:R-:W-:Y:S02]  /*0300*/  SHF.R.S32.HI R4, RZ, 0x1f, R2 ;  /* 0x0000001fff047819 */ /* 0x000fe40000011402 */
[----:B------:R-:W-:-:S02]  /*0310*/  LOP3.LUT R5, R3, 0x8, R18, 0xf8, !PT ;  /* 0x0000000803057812 */ /* 0x000fc400078ef812 */
[----:B------:R-:W-:Y:S01]  /*0320*/  LEA.HI R19, R4, R2, RZ, 0x2 ;  /* 0x0000000204137211 */ /* 0x000fe200078f10ff */
[----:B------:R-:W-:Y:S01]  /*0330*/  IMAD.SHL.U32 R4, R6, 0x40, RZ ;  /* 0x0000004006047824 */ /* 0x000fe200078e00ff */
[----:B------:R-:W-:Y:S02]  /*0340*/  SHF.R.U32.HI R3, RZ, 0x3, R3 ;  /* 0x00000003ff037819 */ /* 0x000fe40000011603 */
[----:B------:R-:W-:Y:S02]  /*0350*/  LOP3.LUT P3, RZ, R0, 0x4, RZ, 0xc0, !PT ;  /* 0x0000000400ff7812 */ /* 0x000fe4000786c0ff */
[----:B------:R-:W-:Y:S02]  /*0360*/  LOP3.LUT R2, R5, R3, RZ, 0x3c, !PT ;  /* 0x0000000305027212 */ /* 0x000fe400078e3cff */
[----:B------:R-:W-:Y:S01]  /*0370*/  LOP3.LUT R3, R4, 0x1c0, RZ, 0xc0, !PT ;  /* 0x000001c004037812 */ /* 0x000fe200078ec0ff */
[----:B------:R-:W-:Y:S01]  /*0380*/  IMAD.SHL.U32 R4, R0, 0x8, RZ ;  /* 0x0000000800047824 */ /* 0x000fe200078e00ff */
[----:B------:R-:W-:Y:S01]  /*0390*/  LEA.HI R8, R16, R12, RZ, 0x7 ;  /* 0x0000000c10087211 */ /* 0x000fe200078f38ff */
[----:B------:R-:W-:Y:S01]  /*03a0*/  IMAD.SHL.U32 R0, R13, 0x100, RZ ;  /* 0x000001000d007824 */ /* 0x000fe200078e00ff */
[----:B------:R-:W-:-:S02]  /*03b0*/  SHF.R.U32.HI R5, RZ, 0x3, R3 ;  /* 0x00000003ff057819 */ /* 0x000fc40000011603 */
[----:B------:R-:W-:Y:S02]  /*03c0*/  SHF.R.S32.HI R8, RZ, 0x7, R8 ;  /* 0x00000007ff087819 */ /* 0x000fe40000011408 */
[----:B------:R-:W-:Y:S02]  /*03d0*/  LOP3.LUT R6, R3, 0x38, R4, 0xf8, !PT ;  /* 0x0000003803067812 */ /* 0x000fe400078ef804 */
[----:B------:R-:W-:Y:S01]  /*03e0*/  LOP3.LUT R3, R0, 0x100, RZ, 0xc0, !PT ;  /* 0x0000010000037812 */ /* 0x000fe200078ec0ff */
[----:B------:R-:W-:Y:S01]  /*03f0*/  IMAD R0, R8, 0x2, R13 ;  /* 0x0000000208007824 */ /* 0x000fe200078e020d */
[----:B------:R-:W-:Y:S02]  /*0400*/  LOP3.LUT R4, R9, 0x1, RZ, 0xc0, !PT ;  /* 0x0000000109047812 */ /* 0x000fe400078ec0ff */
[----:B------:R-:W-:Y:S01]  /*0410*/  LOP3.LUT R14, R3, 0xe0, R7, 0xf8, !PT ;  /* 0x000000e0030e7812 */ /* 0x000fe200078ef807 */
[----:B------:R-:W-:Y:S01]  /*0420*/  IMAD.U32 R234, R0, 0x200, R2 ;  /* 0x0000020000ea7824 */ /* 0x000fe200078e0002 */
[----:B------:R-:W-:-:S02]  /*0430*/  LOP3.LUT R3, R17, 0x7ffffffc, RZ, 0xc0, !PT ;  /* 0x7ffffffc11037812 */ /* 0x000fc400078ec0ff */
[----:B------:R-:W-:Y:S01]  /*0440*/  ISETP.NE.U32.AND P1, PT, R4, 0x1, PT ;  /* 0x000000010400780c */ /* 0x000fe20003f25070 */
[----:B------:R-:W-:Y:S01]  /*0450*/  IMAD.SHL.U32 R4, R9, 0x20, RZ ;  /* 0x0000002009047824 */ /* 0x000fe200078e00ff */
[----:B------:R-:W-:Y:S01]  /*0460*/  LOP3.LUT R10, R6, R5, RZ, 0x3c, !PT ;  /* 0x00000005060a7212 */ /* 0x000fe200078e3cff */
[----:B------:R-:W-:Y:S01]  /*0470*/  IMAD.IADD R17, R12, 0x1, -R3 ;  /* 0x000000010c117824 */ /* 0x000fe200078e0a03 */
[--C-:B------:R-:W-:Y:S01]  /*0480*/  SHF.R.S32.HI R2, RZ, 0x5, R11.reuse ;  /* 0x00000005ff027819 */ /* 0x100fe2000001140b */
[----:B------:R-:W-:Y:S01]  /*0490*/  IMAD.SHL.U32 R3, R8, 0x10, RZ ;  /* 0x0000001008037824 */ /* 0x000fe200078e00ff */
[----:B------:R-:W-:Y:S02]  /*04a0*/  SHF.R.S32.HI R5, RZ, 0x1f, R11 ;  /* 0x0000001fff057819 */ /* 0x000fe4000001140b */
[----:B------:R-:W-:Y:S02]  /*04b0*/  LOP3.LUT R0, R15, 0xfffffff0, RZ, 0xc0, !PT ;  /* 0xfffffff00f007812 */ /* 0x000fe400078ec0ff */
[----:B------:R-:W-:-:S02]  /*04c0*/  LOP3.LUT R4, R4, 0xe0, RZ, 0xc0, !PT ;  /* 0x000000e004047812 */ /* 0x000fc400078ec0ff */
[-C--:B------:R-:W-:Y:S01]  /*04d0*/  LEA.HI R5, R5, R2.reuse, RZ, 0x2 ;  /* 0x0000000205057211 */ /* 0x080fe200078f10ff */
[----:B------:R-:W-:Y:S01]  /*04e0*/  IMAD.IADD R0, R12, 0x1, -R0 ;  /* 0x000000010c007824 */ /* 0x000fe200078e0a00 */
[----:B------:R-:W-:Y:S02]  /*04f0*/  LEA.HI R6, R11, R2, RZ, 0x1 ;  /* 0x000000020b067211 */ /* 0x000fe400078f08ff */
[----:B------:R-:W-:Y:S01]  /*0500*/  LEA.HI R7, R16, R12, RZ, 0x6 ;  /* 0x0000000c10077211 */ /* 0x000fe200078f30ff */
[----:B------:R-:W-:Y:S01]  /*0510*/  IMAD.SHL.U32 R12, R12, 0x2, RZ ;  /* 0x000000020c0c7824 */ /* 0x000fe200078e00ff */
[----:B------:R-:W-:Y:S02]  /*0520*/  LOP3.LUT R15, R4, 0x10, R3, 0xf8, !PT ;  /* 0x00000010040f7812 */ /* 0x000fe400078ef803 */
[----:B------:R-:W-:Y:S02]  /*0530*/  LOP3.LUT R5, R5, 0xfffffffc, RZ, 0xc0, !PT ;  /* 0xfffffffc05057812 */ /* 0x000fe400078ec0ff */
[----:B------:R-:W-:-:S02]  /*0540*/  LOP3.LUT R4, R6, 0x3ffffe, RZ, 0xc0, !PT ;  /* 0x003ffffe06047812 */ /* 0x000fc400078ec0ff */
[----:B------:R-:W-:Y:S01]  /*0550*/  LOP3.LUT R8, R3, 0x6, R12, 0xf8, !PT ;  /* 0x0000000603087812 */ /* 0x000fe200078ef80c */
[C---:B------:R-:W-:Y:S01]  /*0560*/  IMAD.IADD R12, R2.reuse, 0x1, -R5 ;  /* 0x00000001020c7824 */ /* 0x040fe200078e0a05 */
[----:B------:R-:W-:Y:S01]  /*0570*/  SHF.R.S32.HI R6, RZ, 0x1f, R0 ;  /* 0x0000001fff067819 */ /* 0x000fe20000011400 */
[C---:B------:R-:W-:Y:S01]  /*0580*/  IMAD.IADD R16, R2.reuse, 0x1, -R4 ;  /* 0x0000000102107824 */ /* 0x040fe200078e0a04 */
[----:B------:R-:W-:Y:S01]  /*0590*/  SHF.R.S32.HI R3, RZ, 0x6, R7 ;  /* 0x00000006ff037819 */ /* 0x000fe20000011407 */
[----:B------:R-:W-:Y:S01]  /*05a0*/  IMAD.SHL.U32 R2, R2, 0x8, RZ ;  /* 0x0000000802027824 */ /* 0x000fe200078e00ff */
[----:B------:R-:W-:Y:S01]  /*05b0*/  LEA.HI R226, R6, R0, RZ, 0x3 ;  /* 0x0000000006e27211 */ /* 0x000fe200078f18ff */
[----:B------:R1:W-:Y:S01]  /*05c0*/  STL [R1+0x4], R8 ;  /* 0x0000040801007387 */ /* 0x0003e20000100800 */
[----:B------:R-:W-:Y:S01]  /*05d0*/  LOP3.LUT P0, RZ, R0, 0x4, RZ, 0xc0, !PT ;  /* 0x0000000400ff7812 */ /* 0x000fe2000780c0ff */
[----:B------:R-:W-:Y:S01]  /*05e0*/  IMAD R237, R3, 0x200, R10 ;  /* 0x0000020003ed7824 */ /* 0x000fe200078e020a */
[----:B------:R-:W-:Y:S01]  /*05f0*/  LOP3.LUT R11, R2, 0x38, RZ, 0xc0, !PT ;  /* 0x00000038020b7812 */ /* 0x000fe200078ec0ff */
[----:B------:R-:W-:Y:S01]  /*0600*/  IMAD.SHL.U32 R5, R0, 0x20, RZ ;  /* 0x0000002000057824 */ /* 0x000fe200078e00ff */
[----:B------:R-:W-:Y:S01]  /*0610*/  LOP3.LUT R2, R226, 0xfffffff8, RZ, 0xc0, !PT ;  /* 0xfffffff8e2027812 */ /* 0x000fe200078ec0ff */
[----:B------:R-:W-:Y:S01]  /*0620*/  IMAD.SHL.U32 R7, R0, 0x4, RZ ;  /* 0x0000000400077824 */ /* 0x000fe200078e00ff */
[----:B------:R-:W-:Y:S01]  /*0630*/  LOP3.LUT P2, RZ, R9, 0x2, RZ, 0xc0, !PT ;  /* 0x0000000209ff7812 */ /* 0x000fe2000784c0ff */
[----:B------:R-:W-:Y:S01]  /*0640*/  IMAD.SHL.U32 R4, R13, 0x20, RZ ;  /* 0x000000200d047824 */ /* 0x000fe200078e00ff */
[----:B------:R-:W-:Y:S01]  /*0650*/  SEL R225, R224, 0xffffffe0, !P3 ;  /* 0xffffffe0e0e17807 */ /* 0x000fe20005800000 */
[----:B------:R-:W-:Y:S01]  /*0660*/  IMAD.IADD R2, R0, 0x1, -R2 ;  /* 0x0000000100027824 */ /* 0x000fe200078e0a02 */
[----:B------:R-:W-:Y:S01]  /*0670*/  SEL R231, R227, 0xffffffc0, !P3 ;  /* 0xffffffc0e3e77807 */ /* 0x000fe20005800000 */
[C---:B------:R-:W-:Y:S01]  /*0680*/  IMAD.SHL.U32 R0, R9.reuse, 0x40, RZ ;  /* 0x0000004009007824 */ /* 0x040fe200078e00ff */
[----:B------:R-:W-:Y:S01]  /*0690*/  LOP3.LUT R4, R4, 0x20, RZ, 0xc0, !PT ;  /* 0x0000002004047812 */ /* 0x000fe200078ec0ff */
[----:B------:R-:W-:Y:S01]  /*06a0*/  IMAD.SHL.U32 R6, R9, 0x4, RZ ;  /* 0x0000000409067824 */ /* 0x000fe200078e00ff */
[----:B------:R-:W-:Y:S01]  /*06b0*/  LOP3.LUT P6, RZ, R2, 0x2, RZ, 0xc0, !PT ;  /* 0x0000000202ff7812 */ /* 0x000fe200078cc0ff */
[----:B------:R-:W-:Y:S01]  /*06c0*/  IMAD.SHL.U32 R226, R226, 0x40, RZ ;  /* 0x00000040e2e27824 */ /* 0x000fe200078e00ff */
[----:B------:R-:W-:-:S02]  /*06d0*/  LOP3.LUT R0, R0, 0x1c0, RZ, 0xc0, !PT ;  /* 0x000001c000007812 */ /* 0x000fc400078ec0ff */
[C---:B------:R-:W-:Y:S01]  /*06e0*/  LOP3.LUT P5, RZ, R2.reuse, 0x4, RZ, 0xc0, !PT ;  /* 0x0000000402ff7812 */ /* 0x040fe200078ac0ff */
[----:B------:R-:W-:Y:S01]  /*06f0*/  IMAD.SHL.U32 R2, R2, 0x40, RZ ;  /* 0x0000004002027824 */ /* 0x000fe200078e00ff */
[----:B------:R-:W-:Y:S02]  /*0700*/  LOP3.LUT R226, R226, 0xfffffe00, RZ, 0xc0, !PT ;  /* 0xfffffe00e2e27812 */ /* 0x000fe400078ec0ff */
[----:B------:R-:W-:Y:S01]  /*0710*/  SEL R250, R250, 0x240, !P1 ;  /* 0x00000240fafa7807 */ /* 0x000fe20004800000 */
[----:B-1----:R-:W-:Y:S01]  /*0720*/  IMAD.SHL.U32 R8, R3, 0x8, RZ ;  /* 0x0000000803087824 */ /* 0x002fe200078e00ff */
[----:B------:R-:W-:Y:S01]  /*0730*/  LOP3.LUT R2, R2, 0x1c0, RZ, 0xc0, !PT ;  /* 0x000001c002027812 */ /* 0x000fe200078ec0ff */
[----:B------:R-:W-:Y:S01]  /*0740*/  IMAD.SHL.U32 R3, R13, 0x8, RZ ;  /* 0x000000080d037824 */ /* 0x000fe200078e00ff */
[----:B------:R-:W-:Y:S02]  /*0750*/  SEL R227, R227, 0xffffffc0, !P5 ;  /* 0xffffffc0e3e37807 */ /* 0x000fe40006800000 */
[----:B------:R-:W-:-:S02]  /*0760*/  LOP3.LUT R9, R4, 0x18, R8, 0xf8, !PT ;  /* 0x0000001804097812 */ /* 0x000fc400078ef808 */
        /* <DEDUP_REMOVED lines=23> */
[C---:B------:R-:W-:Y:S01]  /*08e0*/  IMAD R9, R12.reuse, 0x10, R4 ;  /* 0x000000100c097824 */ /* 0x040fe200078e0204 */
[----:B------:R-:W-:Y:S01]  /*08f0*/  LEA R237, R237, UR4, 0x1 ;  /* 0x00000004eded7c11 */ /* 0x000fe2000f8e08ff */
        /* <DEDUP_REMOVED lines=28> */
[----:B------:R-:W-:Y:S02]  /*0ac0*/  IMAD.IADD R231, R229, 0x1, R231 ;  /* 0x00000001e5e77824 */ /* 0x000fe400078e02e7 */
[----:B------:R-:W-:Y:S02]  /*0ad0*/  IMAD.IADD R225, R225, 0x1, R3 ;  /* 0x00000001e1e17824 */ /* 0x000fe400078e0203 */
[----:B------:R-:W-:-:S02]  /*0ae0*/  IMAD.IADD R250, R250, 0x1, R249 ;  /* 0x00000001fafa7824 */ /* 0x000fc400078e02f9 */
[----:B------:R-:W-:Y:S02]  /*0af0*/  VIADD R236, R235, 0x800 ;  /* 0x00000800ebec7836 */ /* 0x000fe40000000000 */
[----:B-1----:R-:W-:-:S07]  /*0b00*/  IMAD.IADD R227, R224, 0x1, R227 ;  /* 0x00000001e0e37824 */ /* 0x002fce00078e02e3 */
.L_x_304:
        /* <DEDUP_REMOVED lines=16> */
[----:B-12---:R-:W-:Y:S01]  /*0c10*/  IMAD.U32 R4, RZ, RZ, UR6 ;  /* 0x00000006ff047e24 */ /* 0x006fe2000f8e00ff */
        /* <DEDUP_REMOVED lines=50> */
.L_x_282:
        /* <DEDUP_REMOVED lines=103> */
[----:B------:R-:W-:Y:S01]  /*15b0*/  @!UP2 UIADD3 UR48, UR41, UR33, URZ ;  /* 0x000000212930a290 */ /* 0x000fe2000fffe03f */
[----:B------:R-:W-:Y:S01]  /*15c0*/  @UP1 ULDC.64 UR30, c[0x0][0x248] ;  /* 0x00009200001e1ab9 */ /* 0x000fe20000000a00 */
[----:B------:R-:W-:Y:S01]  /*15d0*/  @UP1 ULDC.64 UR26, c[0x0][0x250] ;  /* 0x00009400001a1ab9 */ /* 0x000fe20000000a00 */
[----:B------:R-:W-:Y:S01]  /*15e0*/  UIMAD.WIDE.U32 UR32, UR10, UR14, URZ ;  /* 0x0000000e0a2072a5 */ /* 0x000fe2000f8e003f */
[----:B------:R-:W-:Y:S01]  /*15f0*/  IMAD.MOV.U32 R6, RZ, RZ, R0 ;  /* 0x000000ffff067224 */ /* 0x000fe200078e0000 */
[----:B------:R-:W-:-:S02]  /*1600*/  @UP2 UIADD3 UR46, UR13, UR12, URZ ;  /* 0x0000000c0d2e2290 */ /* 0x000fc4000fffe03f */
[----:B------:R-:W-:Y:S02]  /*1610*/  UIMAD UR14, UR10, UR16, UR11 ;  /* 0x000000100a0e72a4 */ /* 0x000fe4000f8e020b */
[----:B------:R-:W-:Y:S01]  /*1620*/  @UP1 UIMAD.WIDE.U32 UR12, UR29, UR30, URZ ;  /* 0x0000001e1d0c12a5 */ /* 0x000fe2000f8e003f */
[----:B------:R-:W-:Y:S01]  /*1630*/  @!P2 IADD3 R6, -R6, RZ, RZ ;  /* 0x000000ff0606a210 */ /* 0x000fe20007ffe1ff */
[----:B------:R-:W-:Y:S01]  /*1640*/  @UP1 UIMAD.WIDE.U32 UR10, UR35, UR26, URZ ;  /* 0x0000001a230a12a5 */ /* 0x000fe2000f8e003f */
[----:B------:R-:W-:Y:S01]  /*1650*/  @!P3 LOP3.LUT R6, RZ, R8, RZ, 0x33, !PT ;  /* 0x00000008ff06b212 */ /* 0x000fe200078e33ff */
[----:B------:R-:W-:Y:S02]  /*1660*/  @!UP3 UIMAD UR17, UR45, UR58, UR53 ;  /* 0x0000003a2d11b2a4 */ /* 0x000fe4000f8e0235 */
[----:B------:R-:W-:Y:S02]  /*1670*/  UIMAD UR47, UR53, UR59, URZ ;  /* 0x0000003b352f72a4 */ /* 0x000fe4000f8e023f */
[----:B------:R-:W-:-:S02]  /*1680*/  @UP1 UIMAD UR18, UR29, UR31, URZ ;  /* 0x0000001f1d1212a4 */ /* 0x000fc4000f8e023f */
[----:B------:R-:W-:Y:S02]  /*1690*/  @UP1 UIMAD UR16, UR35, UR27, URZ ;  /* 0x0000001b231012a4 */ /* 0x000fe4000f8e023f */
[----:B------:R-:W-:Y:S02]  /*16a0*/  @!UP3 UIMAD UR21, UR17, UR50, URZ ;  /* 0x000000321115b2a4 */ /* 0x000fe4000f8e023f */
[----:B------:R-:W-:Y:S02]  /*16b0*/  USEL UR50, UR34, URZ, UP4 ;  /* 0x0000003f22327287 */ /* 0x000fe4000a000000 */
[----:B------:R-:W-:Y:S02]  /*16c0*/  USHF.R.S32.HI UR51, URZ, 0x1f, UR47 ;  /* 0x0000001f3f337899 */ /* 0x000fe4000801142f */
[----:B------:R-:W-:Y:S02]  /*16d0*/  @UP1 UIADD3 UR29, UR11, UR16, URZ ;  /* 0x000000100b1d1290 */ /* 0x000fe4000fffe03f */
[----:B------:R-:W-:-:S02]  /*16e0*/  USEL UR49, UR49, URZ, UP4 ;  /* 0x0000003f31317287 */ /* 0x000fc4000a000000 */
        /* <DEDUP_REMOVED lines=17> */
.L_x_284:
        /* <DEDUP_REMOVED lines=13> */
.L_x_285:
        /* <DEDUP_REMOVED lines=11> */
.L_x_286:
[----:B------:R-:W-:-:S04]  /*1980*/  UIMAD UR6, UR45, UR58, UR53 ;  /* 0x0000003a2d0672a4 */ /* 0x000fc8000f8e0235 */
[----:B------:R-:W-:-:S12]  /*1990*/  UIMAD UR6, UR6, UR56, URZ ;  /* 0x00000038060672a4 */ /* 0x000fd8000f8e023f */
.L_x_287:
[----:B------:R-:W1:Y:S01]  /*19a0*/  S2R R19, SR_TID.X ;  /* 0x0000000000137919 */ /* 0x000e620000002100 */
[----:B------:R-:W2:Y:S01]  /*19b0*/  LDC.64 R12, c[0x0][0x420] ;  /* 0x00010800ff0c7b82 */ /* 0x000ea20000000a00 */
[----:B------:R-:W-:Y:S01]  /*19c0*/  UIADD3 UR42, UR15, UR6, URZ ;  /* 0x000000060f2a7290 */ /* 0x000fe2000fffe03f */
[----:B------:R-:W-:Y:S01]  /*19d0*/  BSSY B1, `(.L_x_283) ;  /* 0x0000521000017945 */ /* 0x000fe20003800000 */
[----:B------:R-:W-:Y:S01]  /*19e0*/  UIADD3 UR6, -UR5, UR7, UR24 ;  /* 0x0000000705067290 */ /* 0x000fe2000fffe118 */
[----:B------:R-:W-:Y:S01]  /*19f0*/  ULDC UR43, c[0x0][0x398] ;  /* 0x0000e600002b7ab9 */ /* 0x000fe20000000800 */
[----:B------:R-:W-:Y:S02]  /*1a00*/  UIMAD UR14, UR59, UR58, URZ ;  /* 0x0000003a3b0e72a4 */ /* 0x000fe4000f8e023f */
[----:B------:R-:W-:Y:S02]  /*1a10*/  UIADD3 UR6, UR6, -UR43, URZ ;  /* 0x8000002b06067290 */ /* 0x000fe4000fffe03f */
[----:B------:R-:W-:-:S02]  /*1a20*/  UIADD3 UR39, UR15, UR21, URZ ;  /* 0x000000150f277290 */ /* 0x000fc4000fffe03f */
[----:B------:R-:W-:Y:S01]  /*1a30*/  USHF.R.S32.HI UR18, URZ, 0x1f, UR53 ;  /* 0x0000001f3f127899 */ /* 0x000fe20008011435 */
[----:B------:R-:W-:Y:S01]  /*1a40*/  ULDC.64 UR12, c[0x0][0x428] ;  /* 0x00010a00000c7ab9 */ /* 0x000fe20000000a00 */
[----:B------:R-:W-:Y:S02]  /*1a50*/  ULDC.64 UR16, c[0x0][0x258] ;  /* 0x0000960000107ab9 */ /* 0x000fe40000000a00 */
[----:B------:R-:W-:Y:S01]  /*1a60*/  UIMAD UR11, UR18, UR12, URZ ;  /* 0x0000000c120b72a4 */ /* 0x000fe2000f8e023f */
[----:B------:R-:W-:Y:S01]  /*1a70*/  ULDC.64 UR58, c[0x0][0x2b0] ;  /* 0x0000ac00003a7ab9 */ /* 0x000fe20000000a00 */
[----:B------:R-:W-:Y:S02]  /*1a80*/  ULDC.64 UR40, c[0x0][0x210] ;  /* 0x0000840000287ab9 */ /* 0x000fe40000000a00 */
[----:B------:R-:W-:Y:S02]  /*1a90*/  UIMAD UR13, UR53, UR13, UR11 ;  /* 0x0000000d350d72a4 */ /* 0x000fe4000f8e020b */
[----:B------:R-:W-:Y:S01]  /*1aa0*/  UIMAD UR11, UR18, UR16, URZ ;  /* 0x00000010120b72a4 */ /* 0x000fe2000f8e023f */
[----:B--2---:R-:W-:-:S03]  /*1ab0*/  IMAD R14, R12, UR19, RZ ;  /* 0x000000130c0e7c24 */ /* 0x004fc6000f8e02ff */
[----:B------:R-:W-:Y:S01]  /*1ac0*/  UIMAD UR17, UR53, UR17, UR11 ;  /* 0x00000011351172a4 */ /* 0x000fe2000f8e020b */
[----:B------:R-:W-:Y:S01]  /*1ad0*/  IMAD R14, R13, UR15, R14 ;  /* 0x0000000f0d0e7c24 */ /* 0x000fe2000f8e020e */
[----:B-1----:R-:W-:-:S04]  /*1ae0*/  SHF.R.S32.HI R15, RZ, 0x1f, R19 ;  /* 0x0000001fff0f7819 */ /* 0x002fc80000011413 */
[----:B------:R-:W-:-:S04]  /*1af0*/  LEA.HI R0, R15, R19, RZ, 0x3 ;  /* 0x000000130f007211 */ /* 0x000fc800078f18ff */
[----:B------:R-:W-:Y:S02]  /*1b00*/  LOP3.LUT R4, R0, 0xfffffff8, RZ, 0xc0, !PT ;  /* 0xfffffff800047812 */ /* 0x000fe400078ec0ff */
[----:B------:R-:W-:-:S03]  /*1b10*/  SHF.R.S32.HI R0, RZ, 0x3, R0 ;  /* 0x00000003ff007819 */ /* 0x000fc60000011400 */
[----:B------:R-:W-:Y:S01]  /*1b20*/  IMAD.IADD R17, R19, 0x1, -R4 ;  /* 0x0000000113117824 */ /* 0x000fe200078e0a04 */
[----:B------:R-:W-:Y:S02]  /*1b30*/  SHF.R.S32.HI R20, RZ, 0x1f, R0 ;  /* 0x0000001fff147819 */ /* 0x000fe40000011400 */
[----:B------:R-:W-:Y:S01]  /*1b40*/  IADD3 R7, P1, R0, UR15, RZ ;  /* 0x0000000f00077c10 */ /* 0x000fe2000ff3e0ff */
[----:B------:R-:W-:-:S03]  /*1b50*/  IMAD.SHL.U32 R4, R17, 0x8, RZ ;  /* 0x0000000811047824 */ /* 0x000fc600078e00ff */
[----:B------:R-:W-:Y:S01]  /*1b60*/  IADD3.X R8, R20, UR19, RZ, P1, !PT ;  /* 0x0000001314087c10 */ /* 0x000fe20008ffe4ff */
[----:B------:R-:W-:Y:S01]  /*1b70*/  ULDC.64 UR18, c[0x0][0x400] ;  /* 0x0001000000127ab9 */ /* 0x000fe20000000a00 */
[----:B------:R-:W-:-:S03]  /*1b80*/  SHF.R.S32.HI R5, RZ, 0x1f, R4 ;  /* 0x0000001fff057819 */ /* 0x000fc60000011404 */
[----:B------:R-:W-:Y:S02]  /*1b90*/  IMAD R10, R8, UR36, RZ ;  /* 0x00000024080a7c24 */ /* 0x000fe4000f8e02ff */
[----:B------:R-:W-:-:S04]  /*1ba0*/  IMAD.WIDE.U32 R8, R7, UR36, R4 ;  /* 0x0000002407087c25 */ /* 0x000fc8000f8e0004 */
[----:B------:R-:W-:Y:S01]  /*1bb0*/  IMAD R7, R7, UR37, R10 ;  /* 0x0000002507077c24 */ /* 0x000fe2000f8e020a */
[----:B------:R-:W-:-:S04]  /*1bc0*/  IADD3 R10, P1, R8, UR52, RZ ;  /* 0x00000034080a7c10 */ /* 0x000fc8000ff3e0ff */
[----:B------:R-:W-:Y:S01]  /*1bd0*/  IADD3.X R11, R9, UR22, R7, P1, !PT ;  /* 0x00000016090b7c10 */ /* 0x000fe20008ffe407 */
[----:B------:R-:W-:Y:S01]  /*1be0*/  USHF.R.S32.HI UR22, URZ, 0x1f, UR6 ;  /* 0x0000001f3f167899 */ /* 0x000fe20008011406 */
[----:B------:R-:W-:Y:S01]  /*1bf0*/  IADD3 R8, P1, R4, UR10, RZ ;  /* 0x0000000a04087c10 */ /* 0x000fe2000ff3e0ff */
[----:B------:R-:W-:Y:S01]  /*1c00*/  USHF.L.U32 UR10, UR14, 0x6, URZ ;  /* 0x000000060e0a7899 */ /* 0x000fe2000800063f */
[----:B------:R-:W-:Y:S01]  /*1c10*/  LEA.HI R7, R15, R19, RZ, 0x5 ;  /* 0x000000130f077211 */ /* 0x000fe200078f28ff */
[----:B------:R-:W-:Y:S01]  /*1c20*/  ULEA.HI UR22, UR22, UR6, URZ, 0x6 ;  /* 0x0000000616167291 */ /* 0x000fe2000f8f303f */
[----:B------:R-:W-:Y:S01]  /*1c30*/  IADD3.X R9, R5, UR48, RZ, P1, !PT ;  /* 0x0000003005097c10 */ /* 0x000fe20008ffe4ff */
[----:B------:R-:W-:Y:S01]  /*1c40*/  UIADD3 UR21, UP2, UP0, UR32, UR10, UR47 ;  /* 0x0000000a20157290 */ /* 0x000fe2000f85e02f */
[----:B------:R-:W-:Y:S01]  /*1c50*/  LOP3.LUT R16, R7, 0xffffffe0, RZ, 0xc0, !PT ;  /* 0xffffffe007107812 */ /* 0x000fe200078ec0ff */
[----:B------:R-:W-:Y:S01]  /*1c60*/  USHF.R.S32.HI UR10, URZ, 0x1f, UR10 ;  /* 0x0000001f3f0a7899 */ /* 0x000fe2000801140a */
[----:B------:R-:W-:Y:S01]  /*1c70*/  SHF.R.S32.HI R7, RZ, 0x5, R7 ;  /* 0x00000005ff077819 */ /* 0x000fe20000011407 */
[----:B------:R-:W-:Y:S01]  /*1c80*/  IMAD.WIDE.U32 R8, R12, UR15, R8 ;  /* 0x0000000f0c087c25 */ /* 0x000fe2000f8e0008 */
[----:B------:R-:W-:-:S02]  /*1c90*/  USHF.R.S32.HI UR22, URZ, 0x6, UR22 ;  /* 0x000000063f167899 */ /* 0x000fc40008011416 */
[----:B------:R-:W-:Y:S01]  /*1ca0*/  UIADD3.X UR6, UR44, UR10, UR51, UP2, UP0 ;  /* 0x0000000a2c067290 */ /* 0x000fe200097e0433 */
[----:B------:R-:W-:Y:S01]  /*1cb0*/  IMAD.IADD R16, R19, 0x1, -R16 ;  /* 0x0000000113107824 */ /* 0x000fe200078e0a10 */
[----:B------:R-:W-:Y:S01]  /*1cc0*/  UISETP.LT.AND UP0, UPT, URZ, UR22, UPT ;  /* 0x000000163f00728c */ /* 0x000fe2000bf01270 */
[----:B------:R-:W-:Y:S01]  /*1cd0*/  IMAD.U32 R15, RZ, RZ, UR12 ;  /* 0x0000000cff0f7e24 */ /* 0x000fe2000f8e00ff */
[----:B------:R-:W-:Y:S01]  /*1ce0*/  UIADD3 UR12, UP3, UP2, UR50, UR21, UR54 ;  /* 0x00000015320c7290 */ /* 0x000fe2000fa7e036 */
[----:B------:R-:W-:Y:S01]  /*1cf0*/  IMAD.IADD R9, R9, 0x1, R14 ;  /* 0x0000000109097824 */ /* 0x000fe200078e020e */
[----:B------:R-:W-:Y:S01]  /*1d00*/  USEL UR22, URZ, UR22, !UP0 ;  /* 0x000000163f167287 */ /* 0x000fe2000c000000 */
[----:B------:R-:W-:Y:S01]  /*1d10*/  IMAD.U32 R14, RZ, RZ, UR16 ;  /* 0x00000010ff0e7e24 */ /* 0x000fe2000f8e00ff */
[----:B------:R-:W-:Y:S01]  /*1d20*/  UIADD3.X UR6, UR49, UR6, UR46, UP3, UP2 ;  /* 0x0000000631067290 */ /* 0x000fe20009fe442e */
[----:B------:R-:W-:Y:S01]  /*1d30*/  IMAD R7, R7, UR14, R16 ;  /* 0x0000000e07077c24 */ /* 0x000fe2000f8e0210 */
[----:B------:R-:W-:Y:S01]  /*1d40*/  UISETP.GT.AND UP0, UPT, UR38, UR22, UPT ;  /* 0x000000162600728c */ /* 0x000fe2000bf04270 */
[----:B------:R-:W-:Y:S01]  /*1d50*/  IMAD.WIDE.U32 R10, R14, UR53, R10 ;  /* 0x000000350e0a7c25 */ /* 0x000fe2000f8e000a */
[----:B------:R-:W-:-:S02]  /*1d60*/  UIMAD.WIDE UR10, UR39, 0x4, UR58 ;  /* 0x00000004270a78a5 */ /* 0x000fc4000f8e023a */
[----:B------:R-:W-:Y:S01]  /*1d70*/  IADD3 R14, P1, R7, UR12, RZ ;  /* 0x0000000c070e7c10 */ /* 0x000fe2000ff3e0ff */
[----:B------:R-:W-:Y:S01]  /*1d80*/  IMAD.WIDE.U32 R8, R15, UR53, R8 ;  /* 0x000000350f087c25 */ /* 0x000fe2000f8e0008 */
[----:B------:R-:W-:Y:S01]  /*1d90*/  ULDC.64 UR58, c[0x0][0x478] ;  /* 0x00011e00003a7ab9 */ /* 0x000fe20000000a00 */
[----:B------:R-:W-:Y:S01]  /*1da0*/  ULDC.64 UR32, c[0x0][0x3e0] ;  /* 0x0000f80000207ab9 */ /* 0x000fe20000000a00 */
[----:B------:R-:W-:Y:S01]  /*1db0*/  LEA.HI.X.SX32 R16, R7, UR6, 0x1, P1 ;  /* 0x0000000607107c11 */ /* 0x000fe200088f0eff */
[----:B------:R-:W-:Y:S01]  /*1dc0*/  VIADD R9, R9, UR13 ;  /* 0x0000000d09097c36 */ /* 0x000fe20008000000 */
[----:B------:R-:W-:Y:S01]  /*1dd0*/  LEA R238, P1, R14, UR18, 0x2 ;  /* 0x000000120eee7c11 */ /* 0x000fe2000f8210ff */
[-C--:B------:R-:W-:Y:S01]  /*1de0*/  IMAD R15, R20, R12.reuse, RZ ;  /* 0x0000000c140f7224 */ /* 0x080fe200078e02ff */
[----:B------:R-:W-:Y:S01]  /*1df0*/  UIMAD.WIDE UR12, UR42, 0x4, UR58 ;  /* 0x000000042a0c78a5 */ /* 0x000fe2000f8e023a */
[----:B------:R-:W-:Y:S01]  /*1e00*/  IMAD.WIDE.U32 R8, R0, R12, R8 ;  /* 0x0000000c00087225 */ /* 0x000fe200078e0008 */
[----:B------:R-:W-:Y:S01]  /*1e10*/  LEA.HI.X R239, R14, UR19, R16, 0x2, P1 ;  /* 0x000000130eef7c11 */ /* 0x000fe200088f1410 */
[----:B------:R-:W-:Y:S01]  /*1e20*/  UIADD3 UR6, UR38, -0x1, URZ ;  /* 0xffffffff26067890 */ /* 0x000fe2000fffe03f */
[----:B------:R-:W-:Y:S01]  /*1e30*/  PLOP3.LUT P1, PT, PT, PT, UP0, 0x80, 0x0 ;  /* 0x000000000000781c */ /* 0x000fe20003f2f008 */
[----:B------:R-:W-:Y:S01]  /*1e40*/  IMAD R15, R0, R13, R15 ;  /* 0x0000000d000f7224 */ /* 0x000fe200078e020f */
[----:B------:R-:W-:Y:S01]  /*1e50*/  LEA R242, P3, R10, UR40, 0x1 ;  /* 0x000000280af27c11 */ /* 0x000fe2000f8608ff */
[----:B------:R-:W-:Y:S01]  /*1e60*/  VIADD R11, R11, UR17 ;  /* 0x000000110b0b7c36 */ /* 0x000fe20008000000 */
[----:B------:R-:W-:Y:S01]  /*1e70*/  LEA R240, P2, R8, UR32, 0x1 ;  /* 0x0000002008f07c11 */ /* 0x000fe2000f8408ff */
[----:B------:R-:W-:Y:S01]  /*1e80*/  IMAD.IADD R7, R9, 0x1, R15 ;  /* 0x0000000109077824 */ /* 0x000fe200078e020f */
[----:B------:R-:W-:Y:S01]  /*1e90*/  UMOV UR17, UR10 ;  /* 0x0000000a00117c82 */ /* 0x000fe20008000000 */
[----:B------:R-:W-:Y:S01]  /*1ea0*/  UMOV UR16, UR11 ;  /* 0x0000000b00107c82 */ /* 0x000fe20008000000 */
[----:B------:R-:W-:Y:S01]  /*1eb0*/  LEA.HI.X R243, R10, UR41, R11, 0x1, P3 ;  /* 0x000000290af37c11 */ /* 0x000fe200098f0c0b */
[----:B------:R-:W-:Y:S01]  /*1ec0*/  UMOV UR19, UR12 ;  /* 0x0000000c00137c82 */ /* 0x000fe20008000000 */
[----:B------:R-:W-:Y:S01]  /*1ed0*/  LEA.HI.X R241, R8, UR33, R7, 0x1, P2 ;  /* 0x0000002108f17c11 */ /* 0x000fe200090f0c07 */
[----:B------:R-:W-:-:S02]  /*1ee0*/  UMOV UR18, UR13 ;  /* 0x0000000d00127c82 */ /* 0x000fc40008000000 */
[----:B------:R-:W-:Y:S05]  /*1ef0*/  @P1 BRA `(.L_x_288) ;  /* 0x0000000400481947 */ /* 0x000fea0003800000 */
        /* <DEDUP_REMOVED lines=27> */
.L_x_289:
        /* <DEDUP_REMOVED lines=13> */
.L_x_290:
        /* <DEDUP_REMOVED lines=42> */
.L_x_288:
        /* <DEDUP_REMOVED lines=33> */
.L_x_293:
[----:B------:R-:W-:Y:S05]  /*2630*/  BSYNC B0 ;  /* 0x0000000000007941 */ /* 0x000fea0003800000 */
.L_x_292:
        /* <DEDUP_REMOVED lines=60> */
[C---:B------:R-:W-:Y:S01]  /*2a00*/  SHF.L.U64.HI R7, R44.reuse, 0x2, R246 ;  /* 0x000000022c077819 */ /* 0x040fe200000102f6 */
        /* <DEDUP_REMOVED lines=14> */
[----:B------:R-:W-:Y:S01]  /*2af0*/  IADD3 R0, P1, R0, UR24, RZ ;  /* 0x0000001800007c10 */ /* 0x000fe2000ff3e0ff */
[----:B------:R-:W-:Y:S01]  /*2b00*/  ULDC.64 UR10, c[0x0][0x260] ;  /* 0x00009800000a7ab9 */ /* 0x000fe20000000a00 */
[----:B------:R-:W-:-:S03]  /*2b10*/  MOV R7, UR24 ;  /* 0x0000001800077c02 */ /* 0x000fc60008000f00 */
[----:B------:R-:W-:Y:S01]  /*2b20*/  IMAD.WIDE.U32 R4, R0, UR30, R4 ;  /* 0x0000001e00047c25 */ /* 0x000fe2000f8e0004 */
[----:B------:R-:W-:Y:S02]  /*2b30*/  LEA.HI.X.SX32 R7, R7, R20, 0x1, P1 ;  /* 0x0000001407077211 */ /* 0x000fe400008f0eff */
[----:B------:R-:W-:-:S03]  /*2b40*/  IADD3 R4, P1, R4, UR34, RZ ;  /* 0x0000002204047c10 */ /* 0x000fc6000ff3e0ff */
[----:B------:R-:W-:-:S04]  /*2b50*/  IMAD R7, R7, UR30, RZ ;  /* 0x0000001e07077c24 */ /* 0x000fc8000f8e02ff */
[----:B------:R-:W-:Y:S02]  /*2b60*/  IMAD R7, R0, UR31, R7 ;  /* 0x0000001f00077c24 */ /* 0x000fe4000f8e0207 */
        /* <DEDUP_REMOVED lines=15> */
.L_x_295:
[----:B------:R-:W-:Y:S05]  /*2c60*/  BSYNC B0 ;  /* 0x0000000000007941 */ /* 0x000fea0003800000 */
.L_x_294:
[----:B------:R-:W-:Y:S01]  /*2c70*/  IMAD.MOV.U32 R0, RZ, RZ, 0x20 ;  /* 0x00000020ff007424 */ /* 0x000fe200078e00ff */
[----:B------:R-:W-:Y:S01]  /*2c80*/  LOP3.LUT P1, RZ, R17, 0x2, RZ, 0xc0, !PT ;  /* 0x0000000211ff7812 */ /* 0x000fe2000782c0ff */
[----:B------:R-:W-:Y:S01]  /*2c90*/  IMAD.MOV.U32 R192, RZ, RZ, 0x40 ;  /* 0x00000040ffc07424 */ /* 0x000fe200078e00ff */
[----:B---3--:R-:W-:Y:S01]  /*2ca0*/  LEA R4, R234, UR61, 0x1 ;  /* 0x0000003dea047c11 */ /* 0x008fe2000f8e08ff */
[----:B------:R-:W-:Y:S01]  /*2cb0*/  ULDC UR26, c[0x0][0x398] ;  /* 0x0000e600001a7ab9 */ /* 0x000fe20000000800 */
[----:B------:R-:W-:Y:S01]  /*2cc0*/  SEL R0, R0, 0xffffffe0, !P1 ;  /* 0xffffffe000007807 */ /* 0x000fe20004800000 */
[----:B------:R-:W-:Y:S01]  /*2cd0*/  ULDC UR27, c[0x0][0x2dc] ;  /* 0x0000b700001b7ab9 */ /* 0x000fe20000000800 */
[----:B------:R-:W-:Y:S01]  /*2ce0*/  LEA R180, R234, UR4, 0x1 ;  /* 0x00000004eab47c11 */ /* 0x000fe2000f8e08ff */
[----:B------:R-:W-:Y:S01]  /*2cf0*/  UIADD3 UR10, UR24, UR7, URZ ;  /* 0x00000007180a7290 */ /* 0x000fe2000fffe03f */
[----:B------:R-:W-:Y:S01]  /*2d00*/  IMAD.SHL.U32 R247, R44, 0x4, RZ ;  /* 0x000000042cf77824 */ /* 0x000fe200078e00ff */
        /* <DEDUP_REMOVED lines=34> */
[----:B------:R-:W-:Y:S01]  /*2f30*/  UIADD3 UR24, UR10, -UR43, URZ ;  /* 0x8000002b0a187290 */ /* 0x000fe2000fffe03f */
[----:B------:R-:W0:Y:S01]  /*2f40*/  LDGDEPBAR ;  /* 0x00000000000079af */ /* 0x000e220000000000 */
[----:B------:R-:W-:Y:S01]  /*2f50*/  ULDC UR21, c[0x0][0x39c] ;  /* 0x0000e70000157ab9 */ /* 0x000fe20000000800 */
[----:B------:R-:W-:Y:S02]  /*2f60*/  ULDC UR23, c[0x0][0x2ec] ;  /* 0x0000bb0000177ab9 */ /* 0x000fe40000000800 */
[----:B------:R3:W5:Y:S04]  /*2f70*/  @!P0 LDG.E R244, desc[UR8][R10.64] ;  /* 0x000000080af48981 */ /* 0x000768000c1e1900 */
[----:B------:R3:W5:Y:S01]  /*2f80*/  @!P4 LDG.E R245, desc[UR8][R10.64+0x20] ;  /* 0x000020080af5c981 */ /* 0x000762000c1e1900 */
[----:B------:R-:W-:-:S02]  /*2f90*/  LOP3.LUT P0, RZ, R17, 0x4, RZ, 0xc0, !PT ;  /* 0x0000000411ff7812 */ /* 0x000fc4000780c0ff */
[----:B------:R-:W-:Y:S01]  /*2fa0*/  CS2R R16, SRZ ;  /* 0x0000000000107805 */ /* 0x000fe2000001ff00 */
[----:B------:R-:W-:Y:S01]  /*2fb0*/  UMOV UR13, UR11 ;  /* 0x0000000b000d7c82 */ /* 0x000fe20008000000 */
        /* <DEDUP_REMOVED lines=20> */
.L_x_300:
[----:B------:R-:W0:Y:S01]  /*3100*/  LDGDEPBAR ;  /* 0x00000000000079af */ /* 0x000e220000000000 */
[----:B------:R-:W-:Y:S01]  /*3110*/  LEA R0, R234, UR4, 0x1 ;  /* 0x00000004ea007c11 */ /* 0x000fe2000f8e08ff */
[----:B------:R-:W-:Y:S01]  /*3120*/  USHF.L.U32 UR11, UR6, 0x6, URZ ;  /* 0x00000006060b7899 */ /* 0x000fe2000800063f */
[----:B------:R-:W-:Y:S03]  /*3130*/  UMOV UR10, UR57 ;  /* 0x00000039000a7c82 */ /* 0x000fe60008000000 */
[----:B------:R-:W-:Y:S01]  /*3140*/  UISETP.GE.AND UP0, UPT, UR11, UR24, UPT ;  /* 0x000000180b00728c */ /* 0x000fe2000bf06270 */
[----:B------:R-:W-:Y:S04]  /*3150*/  DEPBAR.LE SB0, 0x0 ;  /* 0x000080000000791a */ /* 0x000fe80000000000 */
[----:B------:R-:W-:Y:S06]  /*3160*/  BAR.SYNC.DEFER_BLOCKING 0x0 ;  /* 0x0000000000007b1d */ /* 0x000fec0000010000 */
[----:B--23--:R-:W-:Y:S04]  /*3170*/  LDSM.16.M88.4 R8, [R2] ;  /* 0x000000000208783b */ /* 0x00cfe80000000200 */
[----:B------:R-:W2:Y:S04]  /*3180*/  LDSM.16.M88.4 R44, [R0+0x10000] ;  /* 0x01000000002c783b */ /* 0x000ea80000000200 */
[----:B------:R-:W-:Y:S04]  /*3190*/  LDSM.16.M88.4 R48, [R224] ;  /* 0x00000000e030783b */ /* 0x000fe80000000200 */
[----:B------:R-:W3:Y:S04]  /*31a0*/  LDSM.16.M88.4 R52, [R229+-0x4000] ;  /* 0xffc00000e534783b */ /* 0x000ee80000000200 */
[----:B------:R-:W-:Y:S04]  /*31b0*/  LDSM.16.M88.4 R56, [R228] ;  /* 0x00000000e438783b */ /* 0x000fe80000000200 */
[----:B------:R-:W4:Y:S04]  /*31c0*/  LDSM.16.M88.4 R60, [R230+-0x4000] ;  /* 0xffc00000e63c783b */ /* 0x000f280000000200 */
[----:B------:R-:W-:Y:S01]  /*31d0*/  LDSM.16.M88.4 R64, [R231+-0x4000] ;  /* 0xffc00000e740783b */ /* 0x000fe20000000200 */
[C---:B-12---:R-:W-:Y:S06]  /*31e0*/  HMMA.16816.F32 R4, R8.reuse, R44, RZ ;  /* 0x0000002c0804723c */ /* 0x046fec00000018ff */
        /* <DEDUP_REMOVED lines=26> */
[----:B------:R-:W-:Y:S06]  /*3390*/  IADD3 R60, P0, R247, UR19, RZ ;  /* 0x00000013f73c7c10 */ /* 0x000fec000ff1e0ff */
[----:B------:R-:W-:Y:S02]  /*33a0*/  IADD3.X R61, R246, UR18, RZ, P0, !PT ;  /* 0x00000012f63d7c10 */ /* 0x000fe400087fe4ff */
[----:B------:R-:W-:Y:S03]  /*33b0*/  PLOP3.LUT P0, PT, PT, PT, UP0, 0x80, 0x0 ;  /* 0x000000000000781c */ /* 0x000fe60003f0f008 */
[----:B-----5:R-:W5:Y:S02]  /*33c0*/  LDG.E R69, desc[UR8][R60.64] ;  /* 0x000000083c457981 */ /* 0x020f64000c1e1900 */
[C---:B--2---:R-:W-:Y:S02]  /*33d0*/  HMMA.16816.F32 R4, R44.reuse, R64, R4 ;  /* 0x000000402c04723c */ /* 0x044fe40000001804 */
[----:B------:R2:W5:Y:S04]  /*33e0*/  LDG.E R68, desc[UR8][R60.64+0x20] ;  /* 0x000020083c447981 */ /* 0x000568000c1e1900 */
[----:B------:R-:W-:Y:S01]  /*33f0*/  HMMA.16816.F32 R8, R44, R66, R8 ;  /* 0x000000422c08723c */ /* 0x000fe20000001808 */
[----:B------:R-:W-:Y:S04]  /*3400*/  LDSM.16.M88.4 R44, [R224+0x4000] ;  /* 0x00400000e02c783b */ /* 0x000fe80000000200 */
[----:B------:R-:W-:Y:S11]  /*3410*/  LDSM.16.M88.4 R64, [R229+-0x2000] ;  /* 0xffe00000e540783b */ /* 0x000ff60000000200 */
[----:B------:R-:W-:Y:S02]  /*3420*/  @!UPT UIADD3 URZ, URZ, URZ, URZ ;  /* 0x0000003f3f3ff290 */ /* 0x000fe4000fffe03f */
[C---:B---3--:R-:W-:Y:S01]  /*3430*/  HMMA.16816.F32 R4, R48.reuse, R52, R4 ;  /* 0x000000343004723c */ /* 0x048fe20000001804 */
        /* <DEDUP_REMOVED lines=56> */
[----:B------:R-:W-:Y:S01]  /*37c0*/  USHF.L.U32 UR10, UR20, 0x5, URZ ;  /* 0x00000005140a7899 */ /* 0x000fe2000800063f */
[----:B-12---:R-:W-:Y:S01]  /*37d0*/  MOV R11, R52 ;  /* 0x00000034000b7202 */ /* 0x006fe20000000f00 */
[----:B------:R-:W-:Y:S01]  /*37e0*/  UIADD3 UR14, UR11, 0x40, URZ ;  /* 0x000000400b0e7890 */ /* 0x000fe2000fffe03f */
[----:B------:R-:W-:Y:S01]  /*37f0*/  MOV R9, R54 ;  /* 0x0000003600097202 */ /* 0x000fe20000000f00 */
[----:B------:R-:W-:Y:S01]  /*3800*/  IMAD.MOV.U32 R10, RZ, RZ, R53 ;  /* 0x000000ffff0a7224 */ /* 0x000fe200078e0035 */
[----:B------:R-:W-:Y:S01]  /*3810*/  UIADD3 UR12, UR10, UR7, URZ ;  /* 0x000000070a0c7290 */ /* 0x000fe2000fffe03f */
[----:B------:R-:W-:Y:S01]  /*3820*/  MOV R7, R56 ;  /* 0x0000003800077202 */ /* 0x000fe20000000f00 */
[----:B------:R-:W-:Y:S01]  /*3830*/  IMAD.MOV.U32 R8, RZ, RZ, R55 ;  /* 0x000000ffff087224 */ /* 0x000fe200078e0037 */
[----:B------:R-:W-:Y:S01]  /*3840*/  UIADD3 UR15, UR10, 0x20, URZ ;  /* 0x000000200a0f7890 */ /* 0x000fe2000fffe03f */
[----:B------:R-:W-:Y:S01]  /*3850*/  MOV R5, R58 ;  /* 0x0000003a00057202 */ /* 0x000fe20000000f00 */
[----:B------:R-:W-:Y:S01]  /*3860*/  IMAD.MOV.U32 R6, RZ, RZ, R57 ;  /* 0x000000ffff067224 */ /* 0x000fe200078e0039 */
[----:B------:R-:W-:Y:S01]  /*3870*/  UIADD3 UR10, UR13, UR12, -UR5 ;  /* 0x0000000c0d0a7290 */ /* 0x000fe2000fffe805 */
[----:B------:R-:W-:Y:S02]  /*3880*/  IMAD.MOV.U32 R44, RZ, RZ, R59 ;  /* 0x000000ffff2c7224 */ /* 0x000fe400078e003b */
[----:B------:R-:W-:Y:S01]  /*3890*/  IMAD.U32 R0, RZ, RZ, UR15 ;  /* 0x0000000fff007e24 */ /* 0x000fe2000f8e00ff */
[----:B------:R-:W-:Y:S03]  /*38a0*/  UISETP.GE.AND UP0, UPT, UR14, UR10, UPT ;  /* 0x0000000a0e00728c */ /* 0x000fe6000bf06270 */
[----:B------:R-:W-:Y:S01]  /*38b0*/  UMOV UR10, UR13 ;  /* 0x0000000d000a7c82 */ /* 0x000fe20008000000 */
[----:B------:R-:W-:Y:S02]  /*38c0*/  ISETP.LT.AND P0, PT, R0, UR5, PT ;  /* 0x0000000500007c0c */ /* 0x000fe4000bf01270 */
[----:B------:R-:W-:Y:S11]  /*38d0*/  PLOP3.LUT P1, PT, PT, PT, UP0, 0x80, 0x0 ;  /* 0x000000000000781c */ /* 0x000ff60003f2f008 */
[----:B------:R-:W-:Y:S02]  /*38e0*/  @!UPT UIADD3 URZ, URZ, URZ, URZ ;  /* 0x0000003f3f3ff290 */ /* 0x000fe4000fffe03f */
[----:B------:R-:W-:Y:S05]  /*38f0*/  @!P1 BRA P0, `(.L_x_297) ;  /* 0x0000000000b09947 */ /* 0x000fea0000000000 */
.L_x_296:
[----:B------:R-:W3:Y:S01]  /*3900*/  LDL R45, [R1] ;  /* 0x00000000012d7983 */ /* 0x000ee20000100800 */
[----:B------:R-:W-:Y:S01]  /*3910*/  UIADD3 UR13, UR5, 0x1, -UR7 ;  /* 0x00000001050d7890 */ /* 0x000fe2000fffe807 */
[----:B------:R-:W-:Y:S01]  /*3920*/  IMAD.U32 R0, RZ, RZ, UR20 ;  /* 0x00000014ff007e24 */ /* 0x000fe2000f8e00ff */
[----:B------:R-:W-:Y:S01]  /*3930*/  UIADD3 UR12, -UR10, UR5, -UR7 ;  /* 0x000000050a0c7290 */ /* 0x000fe2000fffe907 */
[----:B--2---:R-:W2:Y:S01]  /*3940*/  LDL R4, [R1+0x4] ;  /* 0x0000040001047983 */ /* 0x004ea20000100800 */
[----:B------:R-:W-:Y:S02]  /*3950*/  IMAD.U32 R10, RZ, RZ, UR26 ;  /* 0x0000001aff0a7e24 */ /* 0x000fe4000f8e00ff */
[----:B--2---:R-:W-:Y:S02]  /*3960*/  IMAD R0, R0, 0x20, R4 ;  /* 0x0000002000007824 */ /* 0x004fe400078e0204 */
[----:B---3--:R-:W-:Y:S01]  /*3970*/  VIADD R9, R45, UR11 ;  /* 0x0000000b2d097c36 */ /* 0x008fe20008000000 */
        /* <DEDUP_REMOVED lines=30> */
[----:B-1----:R-:W-:Y:S02]  /*3b60*/  FSEL R8, R55, -INF , !P5 ;  /* 0xff80000037087808 */ /* 0x002fe40006800000 */
[----:B------:R-:W-:Y:S02]  /*3b70*/  FSEL R9, R54, -INF , !P4 ;  /* 0xff80000036097808 */ /* 0x000fe40006000000 */
[----:B------:R-:W-:Y:S02]  /*3b80*/  FSEL R6, R57, -INF , !P3 ;  /* 0xff80000039067808 */ /* 0x000fe40005800000 */
[----:B------:R-:W-:Y:S02]  /*3b90*/  FSEL R7, R56, -INF , !P2 ;  /* 0xff80000038077808 */ /* 0x000fe40005000000 */
[----:B------:R-:W-:Y:S02]  /*3ba0*/  FSEL R10, R53, -INF , !P1 ;  /* 0xff800000350a7808 */ /* 0x000fe40004800000 */
[----:B------:R-:W-:Y:S07]  /*3bb0*/  FSEL R11, R52, -INF , !P0 ;  /* 0xff800000340b7808 */ /* 0x000fee0004000000 */
.L_x_297:
        /* <DEDUP_REMOVED lines=8> */
[----:B------:R-:W-:Y:S03]  /*3c40*/  FFMA.FTZ R5, R5, UR23, -R4 ;  /* 0x0000001705057c23 */ /* 0x000fe60008010804 */
[----:B------:R1:W-:Y:S10]  /*3c50*/  MUFU.EX2 R67, R0 ;  /* 0x0000000000437308 */ /* 0x0003f40000000800 */
[----:B------:R2:W3:Y:S01]  /*3c60*/  MUFU.EX2 R66, R5 ;  /* 0x0000000500427308 */ /* 0x0004e20000000800 */
[----:B-1----:R-:W-:Y:S05]  /*3c70*/  FSEL R0, R45, RZ, P0 ;  /* 0x000000ff2d007208 */ /* 0x002fea0000000000 */
[--C-:B--2---:R-:W-:Y:S01]  /*3c80*/  FFMA.FTZ R5, R6, UR23, -R0.reuse ;  /* 0x0000001706057c23 */ /* 0x104fe20008010800 */
[----:B---3--:R-:W-:Y:S03]  /*3c90*/  F2FP.F16.F32.PACK_AB R6, R66, R67 ;  /* 0x000000434206723e */ /* 0x008fe600000000ff */
[----:B------:R1:W-:Y:S02]  /*3ca0*/  MUFU.EX2 R65, R5 ;  /* 0x0000000500417308 */ /* 0x0003e40000000800 */
[----:B------:R-:W-:Y:S01]  /*3cb0*/  STS [R248+0x15000], R6 ;  /* 0x01500006f8007388 */ /* 0x000fe20000000800 */
[----:B-1----:R-:W-:Y:S07]  /*3cc0*/  FFMA.FTZ R5, R7, UR23, -R0 ;  /* 0x0000001707057c23 */ /* 0x002fee0008010800 */
[----:B------:R1:W2:Y:S02]  /*3cd0*/  MUFU.EX2 R64, R5 ;  /* 0x0000000500407308 */ /* 0x0002a40000000800 */
[--C-:B-1----:R-:W-:Y:S01]  /*3ce0*/  FFMA.FTZ R5, R8, UR23, -R4.reuse ;  /* 0x0000001708057c23 */ /* 0x102fe20008010804 */
[----:B------:R-:W-:Y:S07]  /*3cf0*/  FFMA.FTZ R4, R9, UR23, -R4 ;  /* 0x0000001709047c23 */ /* 0x000fee0008010804 */
[----:B------:R2:W-:Y:S10]  /*3d00*/  MUFU.EX2 R63, R5 ;  /* 0x00000005003f7308 */ /* 0x0005f40000000800 */
[----:B------:R1:W3:Y:S01]  /*3d10*/  MUFU.EX2 R62, R4 ;  /* 0x00000004003e7308 */ /* 0x0002e20000000800 */
[----:B--2---:R-:W-:Y:S05]  /*3d20*/  F2FP.F16.F32.PACK_AB R5, R64, R65 ;  /* 0x000000414005723e */ /* 0x004fea00000000ff */
[----:B------:R-:W-:Y:S01]  /*3d30*/  STS [R251+0x15000], R5 ;  /* 0x01500005fb007388 */ /* 0x000fe20000000800 */
[--C-:B-1----:R-:W-:Y:S01]  /*3d40*/  FFMA.FTZ R4, R10, UR23, -R0.reuse ;  /* 0x000000170a047c23 */ /* 0x102fe20008010800 */
[----:B------:R-:W-:Y:S03]  /*3d50*/  FFMA.FTZ R0, R11, UR23, -R0 ;  /* 0x000000170b007c23 */ /* 0x000fe60008010800 */
[----:B------:R3:W-:Y:S10]  /*3d60*/  MUFU.EX2 R61, R4 ;  /* 0x00000004003d7308 */ /* 0x0007f40000000800 */
[----:B------:R-:W1:Y:S01]  /*3d70*/  MUFU.EX2 R60, R0 ;  /* 0x00000000003c7308 */ /* 0x000e620000000800 */
[----:B---3--:R-:W-:Y:S05]  /*3d80*/  F2FP.F16.F32.PACK_AB R4, R62, R63 ;  /* 0x0000003f3e04723e */ /* 0x008fea00000000ff */
        /* <DEDUP_REMOVED lines=190> */
.L_x_298:
        /* <DEDUP_REMOVED lines=344> */
.L_x_299:
        /* <DEDUP_REMOVED lines=133> */
.L_x_301:
        /* <DEDUP_REMOVED lines=14> */
.L_x_302:
[----:B------:R-:W-:Y:S01]  /*6820*/  LEA.HI R4, R4, R19, RZ, 0x3 ;  /* 0x0000001304047211 */ /* 0x000fe200078f18ff */
[----:B------:R-:W-:Y:S01]  /*6830*/  UIMAD UR5, UR20, -0x20, UR5 ;  /* 0xffffffe0140578a4 */ /* 0x000fe2000f8e0205 */
[----:B------:R-:W-:Y:S02]  /*6840*/  BAR.SYNC.DEFER_BLOCKING 0x0 ;  /* 0x0000000000007b1d */ /* 0x000fe40000010000 */
[----:B------:R-:W-:-:S04]  /*6850*/  SHF.R.S32.HI R0, RZ, 0x3, R4 ;  /* 0x00000003ff007819 */ /* 0x000fc80000011404 */
[----:B------:R-:W-:-:S13]  /*6860*/  ISETP.GE.AND P0, PT, R0, UR5, PT ;  /* 0x0000000500007c0c */ /* 0x000fda000bf06270 */
[----:B------:R-:W-:Y:S05]  /*6870*/  @P0 BRA `(.L_x_291) ;  /* 0x0000000000d80947 */ /* 0x000fea0003800000 */
[----:B------:R-:W-:Y:S01]  /*6880*/  USHF.L.U32 UR5, UR20, 0x5, URZ ;  /* 0x0000000514057899 */ /* 0x000fe2000800063f */
[----:B------:R-:W-:Y:S01]  /*6890*/  LOP3.LUT R5, R4, 0xfffffff8, RZ, 0xc0, !PT ;  /* 0xfffffff804057812 */ /* 0x000fe200078ec0ff */
[----:B------:R-:W1:Y:S01]  /*68a0*/  LDS.128 R40, [R237+0x12000] ;  /* 0x01200000ed287984 */ /* 0x000e620000000c00 */
[----:B------:R-:W-:Y:S01]  /*68b0*/  SHF.R.S32.HI R8, RZ, 0x1f, R0 ;  /* 0x0000001fff087819 */ /* 0x000fe20000011400 */
[----:B------:R-:W-:Y:S02]  /*68c0*/  USHF.R.S32.HI UR11, URZ, 0x1f, UR53 ;  /* 0x0000001f3f0b7899 */ /* 0x000fe40008011435 */
[----:B------:R-:W-:Y:S01]  /*68d0*/  IMAD.U32 R4, RZ, RZ, UR5 ;  /* 0x00000005ff047e24 */ /* 0x000fe2000f8e00ff */
[----:B------:R-:W-:Y:S01]  /*68e0*/  IADD3 R0, P0, R0, UR5, RZ ;  /* 0x0000000500007c10 */ /* 0x000fe2000ff1e0ff */
[----:B------:R-:W-:Y:S01]  /*68f0*/  IMAD.IADD R5, R19, 0x1, -R5 ;  /* 0x0000000113057824 */ /* 0x000fe200078e0a05 */
[----:B------:R-:W-:Y:S01]  /*6900*/  LDS.128 R12, [R237+0x10000] ;  /* 0x01000000ed0c7984 */ /* 0x000fe20000000c00 */
[----:B------:R-:W-:Y:S01]  /*6910*/  ULDC.64 UR6, c[0x0][0x468] ;  /* 0x00011a0000067ab9 */ /* 0x000fe20000000a00 */
[----:B------:R-:W-:Y:S01]  /*6920*/  LEA.HI.X.SX32 R8, R4, R8, 0x1, P0 ;  /* 0x0000000804087211 */ /* 0x000fe200000f0eff */
[----:B------:R-:W-:Y:S01]  /*6930*/  IMAD.SHL.U32 R4, R5, 0x8, RZ ;  /* 0x0000000805047824 */ /* 0x000fe200078e00ff */
[----:B------:R-:W2:Y:S01]  /*6940*/  LDS.128 R16, [R237+0x11000] ;  /* 0x01100000ed107984 */ /* 0x000ea20000000c00 */
[----:B------:R-:W-:-:S02]  /*6950*/  UIMAD UR5, UR11, UR6, URZ ;  /* 0x000000060b0572a4 */ /* 0x000fc4000f8e023f */
[C---:B------:R-:W-:Y:S01]  /*6960*/  IMAD R9, R8.reuse, UR14, RZ ;  /* 0x0000000e08097c24 */ /* 0x040fe2000f8e02ff */
[--C-:B------:R-:W-:Y:S01]  /*6970*/  SHF.R.S32.HI R5, RZ, 0x1f, R4.reuse ;  /* 0x0000001fff057819 */ /* 0x100fe20000011404 */
[----:B------:R-:W3:Y:S01]  /*6980*/  LDS.128 R20, [R237+0x13000] ;  /* 0x01300000ed147984 */ /* 0x000ee20000000c00 */
[----:B------:R-:W-:Y:S01]  /*6990*/  IMAD R8, R8, UR16, RZ ;  /* 0x0000001008087c24 */ /* 0x000fe2000f8e02ff */
[----:B------:R-:W-:Y:S01]  /*69a0*/  UIMAD UR10, UR53, UR7, UR5 ;  /* 0x00000007350a72a4 */ /* 0x000fe2000f8e0205 */
[C---:B------:R-:W-:Y:S01]  /*69b0*/  IMAD R9, R0.reuse, UR15, R9 ;  /* 0x0000000f00097c24 */ /* 0x040fe2000f8e0209 */
[----:B------:R-:W4:Y:S01]  /*69c0*/  LDS.128 R32, [R237+0x16000] ;  /* 0x01600000ed207984 */ /* 0x000f220000000c00 */
[----:B------:R-:W-:-:S03]  /*69d0*/  IMAD.WIDE.U32 R6, R0, UR14, R4 ;  /* 0x0000000e00067c25 */ /* 0x000fc6000f8e0004 */
[----:B------:R-:W4:Y:S01]  /*69e0*/  LDS.128 R28, [R237+0x15000] ;  /* 0x01500000ed1c7984 */ /* 0x000f220000000c00 */
[----:B------:R-:W-:Y:S01]  /*69f0*/  IMAD.WIDE.U32 R4, R0, UR16, R4 ;  /* 0x0000001000047c25 */ /* 0x000fe2000f8e0004 */
[----:B------:R-:W-:Y:S02]  /*6a00*/  IADD3 R6, P0, R6, UR18, RZ ;  /* 0x0000001206067c10 */ /* 0x000fe4000ff1e0ff */
[----:B------:R-:W4:Y:S01]  /*6a10*/  LDS.128 R24, [R237+0x14000] ;  /* 0x01400000ed187984 */ /* 0x000f220000000c00 */
[----:B------:R-:W-:Y:S01]  /*6a20*/  IMAD R0, R0, UR17, R8 ;  /* 0x0000001100007c24 */ /* 0x000fe2000f8e0208 */
[----:B------:R-:W-:Y:S02]  /*6a30*/  IADD3.X R7, R7, UR19, R9, P0, !PT ;  /* 0x0000001307077c10 */ /* 0x000fe400087fe409 */
[----:B------:R-:W4:Y:S01]  /*6a40*/  LDS.128 R36, [R237+0x17000] ;  /* 0x01700000ed247984 */ /* 0x000f220000000c00 */
[----:B------:R-:W-:Y:S02]  /*6a50*/  IADD3 R8, P0, R4, UR13, RZ ;  /* 0x0000000d04087c10 */ /* 0x000fe4000ff1e0ff */
[----:B------:R-:W-:Y:S01]  /*6a60*/  MOV R4, UR6 ;  /* 0x0000000600047c02 */ /* 0x000fe20008000f00 */
[----:B------:R-:W-:Y:S01]  /*6a70*/  ULDC.64 UR6, c[0x0][0x470] ;  /* 0x00011c0000067ab9 */ /* 0x000fe20000000a00 */
[----:B------:R-:W-:Y:S01]  /*6a80*/  IADD3.X R9, R5, UR21, R0, P0, !PT ;  /* 0x0000001505097c10 */ /* 0x000fe200087fe400 */
[----:B------:R-:W-:Y:S01]  /*6a90*/  UIMAD UR5, UR11, UR6, URZ ;  /* 0x000000060b0572a4 */ /* 0x000fe2000f8e023f */
[----:B------:R-:W-:-:S02]  /*6aa0*/  IMAD.U32 R0, RZ, RZ, UR6 ;  /* 0x00000006ff007e24 */ /* 0x000fc4000f8e00ff */
[----:B------:R-:W-:Y:S01]  /*6ab0*/  IMAD.WIDE.U32 R4, R4, UR53, R6 ;  /* 0x0000003504047c25 */ /* 0x000fe2000f8e0006 */
[----:B------:R-:W-:-:S03]  /*6ac0*/  UIMAD UR5, UR53, UR7, UR5 ;  /* 0x00000007350572a4 */ /* 0x000fc6000f8e0205 */
[----:B------:R-:W-:Y:S01]  /*6ad0*/  ULDC.64 UR6, c[0x0][0x3f0] ;  /* 0x0000fc0000067ab9 */ /* 0x000fe20000000a00 */
[----:B------:R-:W-:Y:S01]  /*6ae0*/  VIADD R5, R5, UR10 ;  /* 0x0000000a05057c36 */ /* 0x000fe20008000000 */
[----:B------:R-:W-:Y:S01]  /*6af0*/  LEA R6, P0, R4, UR6, 0x1 ;  /* 0x0000000604067c11 */ /* 0x000fe2000f8008ff */
[----:B------:R-:W-:-:S03]  /*6b00*/  IMAD.WIDE.U32 R8, R0, UR53, R8 ;  /* 0x0000003500087c25 */ /* 0x000fc6000f8e0008 */
[----:B------:R-:W-:Y:S01]  /*6b10*/  LEA.HI.X R7, R4, UR7, R5, 0x1, P0 ;  /* 0x0000000704077c11 */ /* 0x000fe200080f0c05 */
[----:B------:R-:W-:Y:S01]  /*6b20*/  ULDC.64 UR6, c[0x0][0x3f8] ;  /* 0x0000fe0000067ab9 */ /* 0x000fe20000000a00 */
[----:B------:R-:W-:Y:S02]  /*6b30*/  IADD3 R0, R9, UR5, RZ ;  /* 0x0000000509007c10 */ /* 0x000fe4000fffe0ff */
[C---:B------:R-:W-:Y:S01]  /*6b40*/  LEA R4, P0, R8.reuse, UR6, 0x1 ;  /* 0x0000000608047c11 */ /* 0x040fe2000f8008ff */
[----:B-1----:R1:W-:Y:S03]  /*6b50*/  STG.E.128 desc[UR8][R6.64+0x100], R40 ;  /* 0x0001002806007986 */ /* 0x0023e6000c101d08 */
[----:B------:R-:W-:Y:S01]  /*6b60*/  LEA.HI.X R5, R8, UR7, R0, 0x1, P0 ;  /* 0x0000000708057c11 */ /* 0x000fe200080f0c00 */
[----:B--2---:R1:W-:Y:S04]  /*6b70*/  STG.E.128 desc[UR8][R6.64+0x80], R16 ;  /* 0x0000801006007986 */ /* 0x0043e8000c101d08 */
[----:B------:R1:W-:Y:S04]  /*6b80*/  STG.E.128 desc[UR8][R6.64], R12 ;  /* 0x0000000c06007986 */ /* 0x0003e8000c101d08 */
[----:B---3--:R1:W-:Y:S04]  /*6b90*/  STG.E.128 desc[UR8][R6.64+0x180], R20 ;  /* 0x0001801406007986 */ /* 0x0083e8000c101d08 */
[----:B----4-:R1:W-:Y:S04]  /*6ba0*/  STG.E.128 desc[UR8][R4.64+0x100], R32 ;  /* 0x0001002004007986 */ /* 0x0103e8000c101d08 */
[----:B------:R1:W-:Y:S04]  /*6bb0*/  STG.E.128 desc[UR8][R4.64+0x80], R28 ;  /* 0x0000801c04007986 */ /* 0x0003e8000c101d08 */
[----:B------:R1:W-:Y:S04]  /*6bc0*/  STG.E.128 desc[UR8][R4.64], R24 ;  /* 0x0000001804007986 */ /* 0x0003e8000c101d08 */
[----:B------:R1:W-:Y:S02]  /*6bd0*/  STG.E.128 desc[UR8][R4.64+0x180], R36 ;  /* 0x0001802404007986 */ /* 0x0003e4000c101d08 */
.L_x_291:
[----:B------:R-:W-:Y:S05]  /*6be0*/  BSYNC B1 ;  /* 0x0000000000017941 */ /* 0x000fea0003800000 */
.L_x_283:
[----:B------:R-:W-:Y:S02]  /*6bf0*/  ULDC UR5, c[0x0][0xc] ;  /* 0x0000030000057ab9 */ /* 0x000fe40000000800 */
[----:B------:R-:W-:-:S04]  /*6c00*/  UIADD3 UR20, UR5, UR20, URZ ;  /* 0x0000001405147290 */ /* 0x000fc8000fffe03f */
[----:B------:R-:W-:-:S06]  /*6c10*/  UISETP.GE.AND UP0, UPT, UR20, UR60, UPT ;  /* 0x0000003c1400728c */ /* 0x000fcc000bf06270 */
[----:B------:R-:W-:-:S13]  /*6c20*/  PLOP3.LUT P0, PT, PT, PT, UP0, 0x80, 0x0 ;  /* 0x000000000000781c */ /* 0x000fda0003f0f008 */
[----:B------:R-:W-:Y:S05]  /*6c30*/  @P0 BRA `(.L_x_303) ;  /* 0x0000000000040947 */ /* 0x000fea0003800000 */
[----:B------:R-:W-:Y:S05]  /*6c40*/  BRA `(.L_x_304) ;  /* 0xffffff9c00b07947 */ /* 0x000fea000383ffff */
.L_x_303:
[----:B------:R-:W-:Y:S05]  /*6c50*/  EXIT ;  /* 0x000000000000794d */ /* 0x000fea0003800000 */
.L_x_305:
        /* <DEDUP_REMOVED lines=10> */
.L_x_2029:


//--------------------- .text._ZN5flash44flash_bwd_dq_dk_dv_loop_seqk_parallel_kernelI23Flash_bwd_kernel_traitsILi256ELi64ELi32ELi8ELi4ELi1ELi2ELb1ELb1EN7cutlass6half_tE19Flash_kernel_traitsILi256ELi64ELi32ELi8ES3_EELb0ELb0ELb1ELb1ELb0ELb0ELb0EEEvNS_16Flash_bwd_paramsE --------------------------
	.section	.text._ZN5flash44flash_bwd_dq_dk_dv_loop_seqk_parallel_kernelI23Flash_bwd_kernel_traitsILi256ELi64ELi32ELi8ELi4ELi1ELi2ELb1ELb1EN7cutlass6half_tE19Flash_kernel_traitsILi256ELi64ELi32ELi8ES3_EELb0ELb0ELb1ELb1ELb0ELb0ELb0EEEvNS_16Flash_bwd_paramsE,"ax",@progbits
	.align	128
        .global         _ZN5flash44flash_bwd_dq_dk_dv_loop_seqk_parallel_kernelI23Flash_bwd_kernel_traitsILi256ELi64ELi32ELi8ELi4ELi1ELi2ELb1ELb1EN7cutlass6half_tE19Flash_kernel_traitsILi256ELi64ELi32ELi8ES3_EELb0ELb0ELb1ELb1ELb0ELb0ELb0EEEvNS_16Flash_bwd_paramsE
        .type           _ZN5flash44flash_bwd_dq_dk_dv_loop_seqk_parallel_kernelI23Flash_bwd_kernel_traitsILi256ELi64ELi32ELi8ELi4ELi1ELi2ELb1ELb1EN7cutlass6half_tE19Flash_kernel_traitsILi256ELi64ELi32ELi8ES3_EELb0ELb0ELb1ELb1ELb0ELb0ELb0EEEvNS_16Flash_bwd_paramsE,@function
        .size           _ZN5flash44flash_bwd_dq_dk_dv_loop_seqk_parallel_kernelI23Flash_bwd_kernel_traitsILi256ELi64ELi32ELi8ELi4ELi1ELi2ELb1ELb1EN7cutlass6half_tE19Flash_kernel_traitsILi256ELi64ELi32ELi8ES3_EELb0ELb0ELb1ELb1ELb0ELb0ELb0EEEvNS_16Flash_bwd_paramsE,(.L_x_2030 - _ZN5flash44flash_bwd_dq_dk_dv_loop_seqk_parallel_kernelI23Flash_bwd_kernel_traitsILi256ELi64ELi32ELi8ELi4ELi1ELi2ELb1ELb1EN7cutlass6half_tE19Flash_kernel_traitsILi256ELi64ELi32ELi8ES3_EELb0ELb0ELb1ELb1ELb0ELb0ELb0EEEvNS_16Flash_bwd_paramsE)
        .other          _ZN5flash44flash_bwd_dq_dk_dv_loop_seqk_parallel_kernelI23Flash_bwd_kernel_traitsILi256ELi64ELi32ELi8ELi4ELi1ELi2ELb1ELb1EN7cutlass6half_tE19Flash_kernel_traitsILi256ELi64ELi32ELi8ES3_EELb0ELb0ELb1ELb1ELb0ELb0ELb0EEEvNS_16Flash_bwd_paramsE,@"STO_CUDA_ENTRY STV_DEFAULT"
_ZN5flash44flash_bwd_dq_dk_dv_loop_seqk_parallel_kernelI23Flash_bwd_kernel_traitsILi256ELi64ELi32ELi8ELi4ELi1ELi2ELb1ELb1EN7cutlass6half_tE19Flash_kernel_traitsILi256ELi64ELi32ELi8ES3_EELb0ELb0ELb1ELb1ELb0ELb0ELb0EEEvNS_16Flash_bwd_paramsE:
.text._ZN5flash44flash_bwd_dq_dk_dv_loop_seqk_parallel_kernelI23Flash_bwd_kernel_traitsILi256ELi64ELi32ELi8ELi4ELi1ELi2ELb1ELb1EN7cutlass6half_tE19Flash_kernel_traitsILi256ELi64ELi32ELi8ES3_EELb0ELb0ELb1ELb1ELb0ELb0ELb0EEEvNS_16Flash_bwd_paramsE:
[----:B------:R-:W-:Y:S08]  /*0000*/  LDC R1, c[0x0][0x28] ;  /* 0x00000a00ff017b82 */ /* 0x000ff00000000800 */
[----:B------:R-:W1:Y:S01]  /*0010*/  S2UR UR26, SR_CTAID.X ;  /* 0x00000000001a79c3 */ /* 0x000e620000002500 */
[----:B------:R-:W-:Y:S02]  /*0020*/  ULDC UR4, c[0x0][0x2c8] ;  /* 0x0000b20000047ab9 */ /* 0x000fe40000000800 */
[----:B------:R-:W-:-:S04]  /*0030*/  UIADD3 UR5, UR4, 0x1f, URZ ;  /* 0x0000001f04057890 */ /* 0x000fc8000fffe03f */
[----:B------:R-:W-:-:S04]  /*0040*/  USHF.R.S32.HI UR4, URZ, 0x1f, UR5 ;  /* 0x0000001f3f047899 */ /* 0x000fc80008011405 */
[----:B------:R-:W-:-:S04]  /*0050*/  ULEA.HI UR4, UR4, UR5, URZ, 0x5 ;  /* 0x0000000504047291 */ /* 0x000fc8000f8f283f */
[----:B------:R-:W-:-:S04]  /*0060*/  USHF.R.S32.HI UR61, URZ, 0x5, UR4 ;  /* 0x000000053f3d7899 */ /* 0x000fc80008011404 */
        /* <DEDUP_REMOVED lines=19> */
[CC--:B------:R-:W-:Y:S01]  /*01a0*/  LEA.HI R17, R12.reuse, R16.reuse, RZ, 0x3 ;  /* 0x000000100c117211 */ /* 0x0c0fe200078f18ff */
[----:B------:R-:W-:Y:S01]  /*01b0*/  IMAD.U32 R252, RZ, RZ, UR7 ;  /* 0x00000007fffc7e24 */ /* 0x000fe2000f8e00ff */
        /* <DEDUP_REMOVED lines=105> */
[C---:B------:R-:W-:Y:S01]  /*0850*/  SEL R227, R223.reuse, 0xffffffc0, !P0 ;  /* 0xffffffc0dfe37807 */ /* 0x040fe20004000000 */
        /* <DEDUP_REMOVED lines=10> */
[----:B------:R-:W-:Y:S01]  /*0900*/  SEL R0, R220, 0xffffffe0, !P5 ;  /* 0xffffffe0dc007807 */ /* 0x000fe20006800000 */
[----:B------:R-:W-:Y:S01]  /*0910*/  VIADD R247, R246, 0x10 ;  /* 0x00000010f6f77836 */ /* 0x000fe20000000000 */
[----:B------:R-:W-:Y:S01]  /*0920*/  SEL R220, R220, 0xffffffe0, !P3 ;  /* 0xffffffe0dcdc7807 */ /* 0x000fe20005800000 */
[----:B------:R-:W-:Y:S01]  /*0930*/  @P2 VIADD R247, R246, 0xfffffff0 ;  /* 0xfffffff0f6f72836 */ /* 0x000fe20000000000 */
[----:B------:R-:W-:Y:S01]  /*0940*/  LEA R2, R2, UR4, 0x1 ;  /* 0x0000000402027c11 */ /* 0x000fe2000f8e08ff */
[----:B------:R-:W-:Y:S01]  /*0950*/  IMAD.IADD R249, R246, 0x1, R248 ;  /* 0x00000001f6f97824 */ /* 0x000fe200078e02f8 */
[----:B------:R-:W-:Y:S01]  /*0960*/  LEA R228, R228, UR5, 0x1 ;  /* 0x00000005e4e47c11 */ /* 0x000fe2000f8e08ff */
[----:B------:R-:W-:Y:S01]  /*0970*/  IMAD.IADD R248, R248, 0x1, R247 ;  /* 0x00000001f8f87824 */ /* 0x000fe200078e02f7 */
[----:B------:R-:W-:Y:S01]  /*0980*/  LEA R226, R230, UR5, 0x1 ;  /* 0x00000005e6e27c11 */ /* 0x000fe2000f8e08ff */
[----:B------:R-:W-:Y:S01]  /*0990*/  IMAD.IADD R220, R2, 0x1, R220 ;  /* 0x0000000102dc7824 */ /* 0x000fe200078e02dc */
[----:B------:R-:W-:Y:S01]  /*09a0*/  SHF.R.S32.HI R245, RZ, 0x2, R245 ;  /* 0x00000002fff57819 */ /* 0x000fe200000114f5 */
        /* <DEDUP_REMOVED lines=9> */
[----:B------:R-:W-:Y:S02]  /*0a40*/  IMAD R245, R6, 0x10, R245 ;  /* 0x0000001006f57824 */ /* 0x000fe400078e02f5 */
[----:B------:R-:W-:Y:S02]  /*0a50*/  IMAD.U32 R4, RZ, RZ, UR10 ;  /* 0x0000000aff047e24 */ /* 0x000fe4000f8e00ff */
[----:B------:R-:W-:Y:S02]  /*0a60*/  IMAD.IADD R227, R225, 0x1, R227 ;  /* 0x00000001e1e37824 */ /* 0x000fe400078e02e3 */
[----:B------:R-:W-:Y:S02]  /*0a70*/  IMAD.IADD R221, R221, 0x1, R3 ;  /* 0x00000001dddd7824 */ /* 0x000fe400078e0203 */
[----:B------:R-:W-:Y:S02]  /*0a80*/  VIADD R232, R231, 0x800 ;  /* 0x00000800e7e87836 */ /* 0x000fe40000000000 */
[----:B------:R-:W-:-:S07]  /*0a90*/  IMAD.IADD R223, R220, 0x1, R223 ;  /* 0x00000001dcdf7824 */ /* 0x000fce00078e02df */
.L_x_340:
        /* <DEDUP_REMOVED lines=67> */
.L_x_306:
        /* <DEDUP_REMOVED lines=94> */
[----:B------:R-:W-:Y:S01]  /*14b0*/  @UP0 UIADD3 UR42, UR19, UR30, URZ ;  /* 0x0000001e132a0290 */ /* 0x000fe2000fffe03f */
[----:B------:R-:W-:Y:S01]  /*14c0*/  @UP0 UMOV UR40, UR18 ;  /* 0x0000001200280c82 */ /* 0x000fe20008000000 */
[----:B------:R-:W-:-:S02]  /*14d0*/  @UP1 UIADD3 UR22, UR13, UR12, URZ ;  /* 0x0000000c0d161290 */ /* 0x000fc4000fffe03f */
[----:B------:R-:W-:Y:S01]  /*14e0*/  ULEA UR20, UR43, 0xffffffc0, 0x6 ;  /* 0xffffffc02b147891 */ /* 0x000fe2000f8e303f */
[----:B------:R-:W-:Y:S01]  /*14f0*/  ULDC.64 UR18, c[0x0][0x488] ;  /* 0x0001220000127ab9 */ /* 0x000fe20000000a00 */
[----:B------:R-:W-:Y:S01]  /*1500*/  @UP0 UMOV UR37, UR16 ;  /* 0x0000001000250c82 */ /* 0x000fe20008000000 */
[----:B------:R-:W-:Y:S09]  /*1510*/  @!P1 BRA `(.L_x_308) ;  /* 0x0000000000309947 */ /* 0x000ff20003800000 */
        /* <DEDUP_REMOVED lines=12> */
.L_x_308:
        /* <DEDUP_REMOVED lines=13> */
.L_x_309:
        /* <DEDUP_REMOVED lines=39> */
.L_x_310:
[----:B------:R-:W-:-:S04]  /*1920*/  UIMAD UR6, UR45, UR59, UR55 ;  /* 0x0000003b2d0672a4 */ /* 0x000fc8000f8e0237 */
[----:B------:R-:W-:-:S12]  /*1930*/  UIMAD UR6, UR6, UR57, URZ ;  /* 0x00000039060672a4 */ /* 0x000fd8000f8e023f */
.L_x_311:
[----:B------:R-:W1:Y:S01]  /*1940*/  S2R R37, SR_TID.X ;  /* 0x0000000000257919 */ /* 0x000e620000002100 */
[----:B------:R-:W-:Y:S01]  /*1950*/  UIMAD UR11, UR60, UR59, URZ ;  /* 0x0000003b3c0b72a4 */ /* 0x000fe2000f8e023f */
[----:B------:R-:W2:Y:S01]  /*1960*/  LDC.64 R8, c[0x0][0x420] ;  /* 0x00010800ff087b82 */ /* 0x000ea20000000a00 */
[----:B------:R-:W-:Y:S01]  /*1970*/  UIADD3 UR36, UR20, UR6, URZ ;  /* 0x0000000614247290 */ /* 0x000fe2000fffe03f */
        /* <DEDUP_REMOVED lines=9> */
[----:B------:R-:W-:Y:S02]  /*1a10*/  USHF.R.S32.HI UR54, URZ, 0x1f, UR55 ;  /* 0x0000001f3f367899 */ /* 0x000fe40008011437 */
[----:B------:R-:W-:Y:S01]  /*1a20*/  UIADD3.X UR6, UR16, UR6, UR22, UP3, UP1 ;  /* 0x0000000610067290 */ /* 0x000fe20009fe2416 */
[----:B------:R-:W-:Y:S02]  /*1a30*/  ULDC.64 UR18, c[0x0][0x428] ;  /* 0x00010a0000127ab9 */ /* 0x000fe40000000a00 */
[----:B------:R-:W-:Y:S01]  /*1a40*/  ULDC.64 UR22, c[0x0][0x258] ;  /* 0x0000960000167ab9 */ /* 0x000fe20000000a00 */
[----:B------:R-:W-:Y:S01]  /*1a50*/  IMAD.U32 R29, RZ, RZ, UR18 ;  /* 0x00000012ff1d7e24 */ /* 0x000fe2000f8e00ff */
[----:B------:R-:W-:Y:S01]  /*1a60*/  ULDC.64 UR48, c[0x0][0x478] ;  /* 0x00011e0000307ab9 */ /* 0x000fe20000000a00 */
[----:B------:R-:W-:Y:S01]  /*1a70*/  IMAD.U32 R34, RZ, RZ, UR22 ;  /* 0x00000016ff227e24 */ /* 0x000fe2000f8e00ff */
[----:B------:R-:W-:Y:S01]  /*1a80*/  ULDC.64 UR52, c[0x0][0x2b0] ;  /* 0x0000ac0000347ab9 */ /* 0x000fe20000000a00 */
[----:B------:R-:W-:Y:S01]  /*1a90*/  UIMAD.WIDE UR16, UR36, 0x4, UR48 ;  /* 0x00000004241078a5 */ /* 0x000fe2000f8e0230 */
        /* <DEDUP_REMOVED lines=10> */
[----:B------:R-:W-:Y:S01]  /*1b40*/  UIADD3 UR11, -UR5, UR7, UR27 ;  /* 0x00000007050b7290 */ /* 0x000fe2000fffe11b */
[----:B------:R-:W-:-:S03]  /*1b50*/  IMAD.IADD R37, R37, 0x1, -R5 ;  /* 0x0000000125257824 */ /* 0x000fc600078e0a05 */
[----:B------:R-:W-:Y:S01]  /*1b60*/  IADD3 R4, P0, R0, UR12, RZ ;  /* 0x0000000c00047c10 */ /* 0x000fe2000ff1e0ff */
[----:B------:R-:W-:-:S03]  /*1b70*/  ULDC.64 UR12, c[0x0][0x400] ;  /* 0x00010000000c7ab9 */ /* 0x000fc60000000a00 */
[----:B------:R-:W-:Y:S01]  /*1b80*/  LEA.HI.X.SX32 R0, R0, UR6, 0x1, P0 ;  /* 0x0000000600007c11 */ /* 0x000fe200080f0eff */
[----:B------:R-:W-:Y:S01]  /*1b90*/  UIADD3 UR6, UR11, -UR47, URZ ;  /* 0x8000002f0b067290 */ /* 0x000fe2000fffe03f */
[----:B------:R-:W-:-:S03]  /*1ba0*/  LEA R234, P0, R4, UR12, 0x2 ;  /* 0x0000000c04ea7c11 */ /* 0x000fc6000f8010ff */
        /* <DEDUP_REMOVED lines=15> */
[----:B------:R-:W-:-:S02]  /*1ca0*/  SHF.R.S32.HI R0, RZ, 0x3, R10 ;  /* 0x00000003ff007819 */ /* 0x000fc4000001140a */
        /* <DEDUP_REMOVED lines=22> */
[----:B------:R-:W-:Y:S01]  /*1e10*/  UIMAD UR21, UR54, UR22, URZ ;  /* 0x00000016361572a4 */ /* 0x000fe2000f8e023f */
[----:B------:R-:W-:Y:S01]  /*1e20*/  PLOP3.LUT P2, PT, PT, PT, UP1, 0x80, 0x0 ;  /* 0x000000000000781c */ /* 0x000fe20003f4f018 */
[----:B------:R-:W-:Y:S01]  /*1e30*/  IMAD R35, R22, UR29, R10 ;  /* 0x0000001d16237c24 */ /* 0x000fe2000f8e020a */
[----:B------:R-:W-:Y:S01]  /*1e40*/  SEL R10, RZ, 0x8, P6 ;  /* 0x00000008ff0a7807 */ /* 0x000fe20003000000 */
[----:B------:R-:W-:Y:S01]  /*1e50*/  VIADD R11, R7, UR11 ;  /* 0x0000000b070b7c36 */ /* 0x000fe20008000000 */
[----:B------:R-:W-:-:S02]  /*1e60*/  UIMAD UR21, UR55, UR23, UR21 ;  /* 0x00000017371572a4 */ /* 0x000fc4000f8e0215 */
[----:B------:R-:W-:Y:S01]  /*1e70*/  LOP3.LUT R26, R10, R18, R14, 0xfe, !PT ;  /* 0x000000120a1a7212 */ /* 0x000fe200078efe0e */
[----:B------:R-:W-:Y:S01]  /*1e80*/  IMAD.MOV.U32 R10, RZ, RZ, R6 ;  /* 0x000000ffff0a7224 */ /* 0x000fe200078e0006 */
[----:B------:R-:W-:Y:S01]  /*1e90*/  IADD3.X R13, R13, UR38, R35, P0, !PT ;  /* 0x000000260d0d7c10 */ /* 0x000fe200087fe423 */
[-C--:B------:R-:W-:Y:S01]  /*1ea0*/  IMAD R6, R39, R8.reuse, RZ ;  /* 0x0000000827067224 */ /* 0x080fe200078e02ff */
[----:B------:R-:W-:Y:S01]  /*1eb0*/  UIMAD.WIDE UR22, UR30, 0x4, UR52 ;  /* 0x000000041e1678a5 */ /* 0x000fe2000f8e0234 */
[----:B------:R-:W-:Y:S01]  /*1ec0*/  IMAD.WIDE.U32 R10, R0, R8, R10 ;  /* 0x00000008000a7225 */ /* 0x000fe200078e000a */
[----:B------:R-:W-:Y:S01]  /*1ed0*/  UMOV UR19, UR16 ;  /* 0x0000001000137c82 */ /* 0x000fe20008000000 */
[----:B------:R-:W-:Y:S02]  /*1ee0*/  UMOV UR18, UR17 ;  /* 0x0000001100127c82 */ /* 0x000fe40008000000 */
[----:B------:R-:W-:Y:S01]  /*1ef0*/  IMAD.WIDE.U32 R20, R34, UR55, R12 ;  /* 0x0000003722147c25 */ /* 0x000fe2000f8e000c */
[----:B------:R-:W-:Y:S01]  /*1f00*/  LEA R238, P0, R10, UR12, 0x1 ;  /* 0x0000000c0aee7c11 */ /* 0x000fe2000f8008ff */
[----:B------:R-:W-:Y:S01]  /*1f10*/  UMOV UR17, UR22 ;  /* 0x0000001600117c82 */ /* 0x000fe20008000000 */
[----:B------:R-:W-:Y:S01]  /*1f20*/  UMOV UR16, UR23 ;  /* 0x0000001700107c82 */ /* 0x000fe20008000000 */
[----:B------:R-:W-:Y:S01]  /*1f30*/  IMAD R6, R0, R9, R6 ;  /* 0x0000000900067224 */ /* 0x000fe200078e0206 */
[----:B------:R-:W-:Y:S01]  /*1f40*/  LEA R237, P1, R20, UR14, 0x1 ;  /* 0x0000000e14ed7c11 */ /* 0x000fe2000f8208ff */
[----:B------:R-:W-:-:S02]  /*1f50*/  VIADD R36, R21, UR21 ;  /* 0x0000001515247c36 */ /* 0x000fc40008000000 */
        /* <DEDUP_REMOVED lines=24> */
.L_x_313:
        /* <DEDUP_REMOVED lines=18> */
.L_x_314:
        /* <DEDUP_REMOVED lines=30> */
.L_x_316:
[----:B------:R-:W-:Y:S05]  /*23e0*/  BSYNC B0 ;  /* 0x0000000000007941 */ /* 0x000fea0003800000 */
.L_x_315:
        /* <DEDUP_REMOVED lines=29> */
.L_x_312:
        /* <DEDUP_REMOVED lines=70> */
.L_x_319:
[----:B------:R-:W-:Y:S05]  /*2a20*/  BSYNC B0 ;  /* 0x0000000000007941 */ /* 0x000fea0003800000 */
.L_x_318:
        /* <DEDUP_REMOVED lines=54> */
.L_x_321:
[----:B------:R-:W-:Y:S05]  /*2d90*/  BSYNC B0 ;  /* 0x0000000000007941 */ /* 0x000fea0003800000 */
.L_x_320:
        /* <DEDUP_REMOVED lines=44> */
.L_x_323:
[----:B------:R-:W-:Y:S05]  /*3060*/  BSYNC B0 ;  /* 0x0000000000007941 */ /* 0x000fea0003800000 */
.L_x_322:
        /* <DEDUP_REMOVED lines=39> */
.L_x_325:
[----:B------:R-:W-:Y:S05]  /*32e0*/  BSYNC B0 ;  /* 0x0000000000007941 */ /* 0x000fea0003800000 */
.L_x_324:
        /* <DEDUP_REMOVED lines=42> */
.L_x_327:
[----:B------:R-:W-:Y:S05]  /*3590*/  BSYNC B0 ;  /* 0x0000000000007941 */ /* 0x000fea0003800000 */
.L_x_326:
        /* <DEDUP_REMOVED lines=61> */
.L_x_329:
[----:B------:R-:W-:Y:S05]  /*3970*/  BSYNC B0 ;  /* 0x0000000000007941 */ /* 0x000fea0003800000 */
.L_x_328:
[----:B------:R-:W0:Y:S01]  /*3980*/  LDGDEPBAR ;  /* 0x00000000000079af */ /* 0x000e220000000000 */
[----:B------:R-:W-:Y:S01]  /*3990*/  ULDC.64 UR14, c[0x0][0x3c8] ;  /* 0x0000f200000e7ab9 */ /* 0x000fe20000000a00 */
[----:B------:R-:W-:Y:S02]  /*39a0*/  USHF.R.S32.HI UR11, URZ, 0x1f, UR55 ;  /* 0x0000001f3f0b7899 */ /* 0x000fe40008011437 */
[----:B------:R-:W-:Y:S01]  /*39b0*/  UISETP.NE.U32.AND UP1, UPT, UR14, URZ, UPT ;  /* 0x0000003f0e00728c */ /* 0x000fe2000bf25070 */
[----:B--234-:R-:W-:Y:S01]  /*39c0*/  IMAD.MOV.U32 R6, RZ, RZ, 0x20 ;  /* 0x00000020ff067424 */ /* 0x01cfe200078e00ff */
[C---:B------:R-:W-:Y:S01]  /*39d0*/  LOP3.LUT P2, RZ, R37.reuse, 0x4, RZ, 0xc0, !PT ;  /* 0x0000000425ff7812 */ /* 0x040fe2000784c0ff */
[----:B------:R-:W-:Y:S01]  /*39e0*/  IMAD.MOV.U32 R192, RZ, RZ, 0x40 ;  /* 0x00000040ffc07424 */ /* 0x000fe200078e00ff */
[----:B------:R-:W-:Y:S01]  /*39f0*/  UISETP.NE.AND.EX UP1, UPT, UR15, URZ, UPT, UP1 ;  /* 0x0000003f0f00728c */ /* 0x000fe2000bf25310 */
[----:B------:R-:W-:Y:S02]  /*3a00*/  LOP3.LUT P1, RZ, R37, 0x2, RZ, 0xc0, !PT ;  /* 0x0000000225ff7812 */ /* 0x000fe4000782c0ff */
[----:B------:R-:W-:Y:S01]  /*3a10*/  LEA R180, R230, UR4, 0x1 ;  /* 0x00000004e6b47c11 */ /* 0x000fe2000f8e08ff */
[----:B------:R-:W-:Y:S01]  /*3a20*/  IMAD.SHL.U32 R244, R245, 0x4, RZ ;  /* 0x00000004f5f47824 */ /* 0x000fe200078e00ff */
[----:B------:R-:W-:-:S02]  /*3a30*/  CS2R R126, SRZ ;  /* 0x00000000007e7805 */ /* 0x000fc4000001ff00 */
[----:B------:R-:W-:Y:S02]  /*3a40*/  PLOP3.LUT P0, PT, PT, PT, UP1, 0x80, 0x0 ;  /* 0x000000000000781c */ /* 0x000fe40003f0f018 */
[----:B------:R-:W-:Y:S02]  /*3a50*/  CS2R R124, SRZ ;  /* 0x00000000007c7805 */ /* 0x000fe4000001ff00 */
[----:B------:R-:W-:Y:S02]  /*3a60*/  CS2R R130, SRZ ;  /* 0x0000000000827805 */ /* 0x000fe4000001ff00 */
[----:B------:R-:W-:Y:S02]  /*3a70*/  CS2R R128, SRZ ;  /* 0x0000000000807805 */ /* 0x000fe4000001ff00 */
[----:B------:R-:W-:Y:S01]  /*3a80*/  CS2R R122, SRZ ;  /* 0x00000000007a7805 */ /* 0x000fe2000001ff00 */
        /* <DEDUP_REMOVED lines=9> */
[----:B------:R-:W-:Y:S02]  /*3b20*/  @UP1 UIADD3 UR6, UR13, UR6, URZ ;  /* 0x000000060d061290 */ /* 0x000fe4000fffe03f */
[----:B------:R-:W-:Y:S02]  /*3b30*/  UIADD3 UR11, UR4, 0x14000, URZ ;  /* 0x00014000040b7890 */ /* 0x000fe4000fffe03f */
[----:B------:R-:W-:Y:S01]  /*3b40*/  @UP1 ULEA.HI.X UR15, UR12, UR15, UR6, 0x2, UP0 ;  /* 0x0000000f0c0f1291 */ /* 0x000fe200080f1406 */
[----:B------:R-:W-:Y:S01]  /*3b50*/  IMAD.U32 R4, RZ, RZ, UR14 ;  /* 0x0000000eff047e24 */ /* 0x000fe2000f8e00ff */
[----:B------:R-:W-:Y:S01]  /*3b60*/  SEL R192, R192, 0xffffffc0, !P2 ;  /* 0xffffffc0c0c07807 */ /* 0x000fe20005000000 */
[----:B------:R-:W-:Y:S01]  /*3b70*/  @UP1 ULDC UR6, c[0x0][0x2e8] ;  /* 0x0000ba0000061ab9 */ /* 0x000fe20000000800 */
[----:B------:R-:W-:-:S02]  /*3b80*/  CS2R R120, SRZ ;  /* 0x0000000000787805 */ /* 0x000fc4000001ff00 */
[----:B------:R-:W-:Y:S01]  /*3b90*/  CS2R R118, SRZ ;  /* 0x0000000000767805 */ /* 0x000fe2000001ff00 */
[----:B------:R-:W-:Y:S01]  /*3ba0*/  IMAD.U32 R5, RZ, RZ, UR15 ;  /* 0x0000000fff057e24 */ /* 0x000fe2000f8e00ff */
[----:B------:R-:W-:Y:S02]  /*3bb0*/  CS2R R116, SRZ ;  /* 0x0000000000747805 */ /* 0x000fe4000001ff00 */
[----:B------:R-:W-:Y:S02]  /*3bc0*/  CS2R R110, SRZ ;  /* 0x00000000006e7805 */ /* 0x000fe4000001ff00 */
[----:B------:R-:W-:Y:S02]  /*3bd0*/  CS2R R108, SRZ ;  /* 0x00000000006c7805 */ /* 0x000fe4000001ff00 */
[----:B------:R-:W-:Y:S02]  /*3be0*/  CS2R R114, SRZ ;  /* 0x0000000000727805 */ /* 0x000fe4000001ff00 */
[----:B------:R-:W-:-:S02]  /*3bf0*/  CS2R R112, SRZ ;  /* 0x0000000000707805 */ /* 0x000fc4000001ff00 */
[----:B------:R-:W-:Y:S01]  /*3c00*/  CS2R R106, SRZ ;  /* 0x00000000006a7805 */ /* 0x000fe2000001ff00 */
[----:B------:R-:W2:Y:S01]  /*3c10*/  @P0 LDG.E R4, desc[UR8][R4.64] ;  /* 0x0000000804040981 */ /* 0x000ea2000c1e1900 */
[----:B------:R-:W2:Y:S01]  /*3c20*/  @P0 MUFU.RCP R0, UR6 ;  /* 0x0000000600000d08 */ /* 0x000ea20008001000 */
[----:B------:R-:W-:Y:S02]  /*3c30*/  CS2R R104, SRZ ;  /* 0x0000000000687805 */ /* 0x000fe4000001ff00 */
[----:B------:R-:W-:Y:S01]  /*3c40*/  CS2R R102, SRZ ;  /* 0x0000000000667805 */ /* 0x000fe2000001ff00 */
[----:B------:R3:W4:Y:S01]  /*3c50*/  LDSM.16.M88.4 R132, [R180+0x14000] ;  /* 0x01400000b484783b */ /* 0x0007220000000200 */
        /* <DEDUP_REMOVED lines=14> */
[----:B------:R-:W-:Y:S01]  /*3d40*/  CS2R R26, SRZ ;  /* 0x00000000001a7805 */ /* 0x000fe2000001ff00 */
[----:B------:R3:W1:Y:S01]  /*3d50*/  LDSM.16.M88.4 R136, [R225] ;  /* 0x00000000e188783b */ /* 0x0006620000000200 */
[----:B------:R-:W-:Y:S02]  /*3d60*/  CS2R R24, SRZ ;  /* 0x0000000000187805 */ /* 0x000fe4000001ff00 */
[----:B------:R-:W-:Y:S02]  /*3d70*/  CS2R R18, SRZ ;  /* 0x0000000000127805 */ /* 0x000fe4000001ff00 */
[----:B------:R-:W-:Y:S01]  /*3d80*/  CS2R R16, SRZ ;  /* 0x0000000000107805 */ /* 0x000fe2000001ff00 */
[----:B------:R3:W1:Y:S01]  /*3d90*/  LDSM.16.M88.4 R140, [R226] ;  /* 0x00000000e28c783b */ /* 0x0006620000000200 */
[----:B------:R-:W-:-:S02]  /*3da0*/  CS2R R14, SRZ ;  /* 0x00000000000e7805 */ /* 0x000fc4000001ff00 */
[----:B------:R-:W-:Y:S02]  /*3db0*/  CS2R R12, SRZ ;  /* 0x00000000000c7805 */ /* 0x000fe4000001ff00 */
[----:B------:R-:W-:Y:S01]  /*3dc0*/  SHF.L.U64.HI R243, R245, 0x2, R243 ;  /* 0x00000002f5f37819 */ /* 0x000fe200000102f3 */
[----:B------:R3:W1:Y:S01]  /*3dd0*/  LDSM.16.M88.4 R144, [R227] ;  /* 0x00000000e390783b */ /* 0x0006620000000200 */
[----:B------:R-:W-:Y:S01]  /*3de0*/  ULDC UR12, c[0x0][0x394] ;  /* 0x0000e500000c7ab9 */ /* 0x000fe20000000800 */
[----:B------:R-:W-:Y:S01]  /*3df0*/  UMOV UR6, URZ ;  /* 0x0000003f00067c82 */ /* 0x000fe20008000000 */
[----:B------:R-:W-:Y:S01]  /*3e00*/  ULDC UR23, c[0x0][0x398] ;  /* 0x0000e60000177ab9 */ /* 0x000fe20000000800 */
[----:B------:R3:W1:Y:S01]  /*3e10*/  LDSM.16.M88.4 R152, [R225+0x1000] ;  /* 0x00100000e198783b */ /* 0x0006620000000200 */
        /* <DEDUP_REMOVED lines=8> */
[----:B------:R3:W1:Y:S01]  /*3ea0*/  LDSM.16.M88.4 R188, [R226+0x3000] ;  /* 0x00300000e2bc783b */ /* 0x0006620000000200 */
[----:B--2---:R-:W-:Y:S01]  /*3eb0*/  @P0 FMUL.FTZ R5, R4, R0 ;  /* 0x0000000004050220 */ /* 0x004fe20000410000 */
[----:B------:R-:W-:-:S02]  /*3ec0*/  LEA R4, R230, UR11, 0x1 ;  /* 0x0000000be6047c11 */ /* 0x000fc4000f8e08ff */
[----:B------:R-:W-:Y:S02]  /*3ed0*/  SEL R0, R6, 0xffffffe0, !P1 ;  /* 0xffffffe006007807 */ /* 0x000fe40004800000 */
[----:B------:R-:W-:Y:S02]  /*3ee0*/  @P0 R2UR UR11, R5 ;  /* 0x00000000050b02ca */ /* 0x000fe400000e0000 */
[----:B------:R-:W-:-:S05]  /*3ef0*/  IADD3 R192, R0, R4, R192 ;  /* 0x0000000400c07210 */ /* 0x000fca0007ffe0c0 */
[----:B------:R3:W2:Y:S04]  /*3f00*/  LDSM.16.M88.4 R160, [R192+0x1000] ;  /* 0x00100000c0a0783b */ /* 0x0006a80000000200 */
[----:B------:R3:W1:Y:S02]  /*3f10*/  LDSM.16.M88.4 R176, [R192+0x2000] ;  /* 0x00200000c0b0783b */ /* 0x0006640000000200 */
[----:B------:R-:W-:Y:S02]  /*3f20*/  @UP1 UMOV UR6, UR11 ;  /* 0x0000000b00061c82 */ /* 0x000fe40008000000 */
[----:B----4-:R-:W1:Y:S03]  /*3f30*/  LDSM.16.M88.4 R192, [R192+0x3000] ;  /* 0x00300000c0c0783b */ /* 0x010e660000000200 */
.L_x_334:
[----:B------:R-:W0:Y:S01]  /*3f40*/  LDGDEPBAR ;  /* 0x00000000000079af */ /* 0x000e220000000000 */
[----:B------:R-:W-:Y:S01]  /*3f50*/  LEA R0, R230, UR4, 0x1 ;  /* 0x00000004e6007c11 */ /* 0x000fe2000f8e08ff */
[----:B------:R-:W-:Y:S01]  /*3f60*/  USHF.L.U32 UR13, UR26, 0x5, URZ ;  /* 0x000000051a0d7899 */ /* 0x000fe2000800063f */
[----:B------:R-:W-:Y:S01]  /*3f70*/  IADD3 R60, P0, R244, UR19, RZ ;  /* 0x00000013f43c7c10 */ /* 0x000fe2000ff1e0ff */
[----:B------:R-:W-:Y:S01]  /*3f80*/  USHF.L.U32 UR11, UR10, 0x6, URZ ;  /* 0x000000060a0b7899 */ /* 0x000fe2000800063f */
[----:B------:R-:W-:Y:S02]  /*3f90*/  UMOV UR12, UR58 ;  /* 0x0000003a000c7c82 */ /* 0x000fe40008000000 */
[----:B------:R-:W-:Y:S01]  /*3fa0*/  IADD3.X R61, R243, UR18, RZ, P0, !PT ;  /* 0x00000012f33d7c10 */ /* 0x000fe200087fe4ff */
[----:B------:R-:W-:Y:S01]  /*3fb0*/  UISETP.GE.AND UP0, UPT, UR11, UR22, UPT ;  /* 0x000000160b00728c */ /* 0x000fe2000bf06270 */
[----:B------:R-:W-:Y:S04]  /*3fc0*/  DEPBAR.LE SB0, 0x0 ;  /* 0x000080000000791a */ /* 0x000fe80000000000 */
[----:B------:R-:W-:Y:S06]  /*3fd0*/  BAR.SYNC.DEFER_BLOCKING 0x0 ;  /* 0x0000000000007b1d */ /* 0x000fec0000010000 */
[----:B-1----:R-:W-:Y:S04]  /*3fe0*/  LDSM.16.M88.4 R8, [R2] ;  /* 0x000000000208783b */ /* 0x002fe80000000200 */
[----:B------:R-:W4:Y:S04]  /*3ff0*/  LDSM.16.M88.4 R44, [R0+0x10000] ;  /* 0x01000000002c783b */ /* 0x000f280000000200 */
[----:B------:R-:W-:Y:S04]  /*4000*/  LDSM.16.M88.4 R48, [R220] ;  /* 0x00000000dc30783b */ /* 0x000fe80000000200 */
[----:B------:R-:W3:Y:S04]  /*4010*/  LDSM.16.M88.4 R52, [R225+-0x4000] ;  /* 0xffc00000e134783b */ /* 0x000ee80000000200 */
[----:B------:R-:W-:Y:S04]  /*4020*/  LDSM.16.M88.4 R56, [R226+-0x4000] ;  /* 0xffc00000e238783b */ /* 0x000fe80000000200 */
[----:B-----5:R1:W5:Y:S01]  /*4030*/  LDG.E R62, desc[UR8][R60.64] ;  /* 0x000000083c3e7981 */ /* 0x020362000c1e1900 */
[C---:B----4-:R-:W-:Y:S03]  /*4040*/  HMMA.16816.F32 R4, R8.reuse, R44, RZ ;  /* 0x0000002c0804723c */ /* 0x050fe600000018ff */
        /* <DEDUP_REMOVED lines=70> */
[----:B------:R-:W-:Y:S05]  /*44b0*/  HMMA.16816.F32 R8, R44, R58, R8 ;  /* 0x0000003a2c08723c */ /* 0x000fea0000001808 */
[----:B------:R-:W-:Y:S06]  /*44c0*/  VIADD R56, R250, UR13 ;  /* 0x0000000dfa387c36 */ /* 0x000fec0008000000 */
[----:B------:R-:W-:Y:S05]  /*44d0*/  IADD3 R0, R245, -UR7, -R56 ;  /* 0x80000007f5007c10 */ /* 0x000fea000fffe838 */
[----:B------:R-:W-:Y:S04]  /*44e0*/  VIADD R0, R0, UR5 ;  /* 0x0000000500007c36 */ /* 0x000fe80008000000 */
[----:B------:R-:W-:Y:S01]  /*44f0*/  VIADD R0, R0, UR11 ;  /* 0x0000000b00007c36 */ /* 0x000fe20008000000 */
[C---:B---3--:R-:W-:Y:S05]  /*4500*/  HMMA.16816.F32 R4, R48.reuse, R52, R4 ;  /* 0x000000343004723c */ /* 0x048fea0000001804 */
[C---:B------:R-:W-:Y:S01]  /*4510*/  VIADD R47, R0.reuse, 0x7 ;  /* 0x00000007002f7836 */ /* 0x040fe20000000000 */
[----:B------:R-:W-:Y:S04]  /*4520*/  HMMA.16816.F32 R8, R48, R54, R8 ;  /* 0x000000363008723c */ /* 0x000fe80000001808 */
[----:B------:R-:W-:Y:S01]  /*4530*/  ISETP.GE.AND P0, PT, R47, RZ, PT ;  /* 0x000000ff2f00720c */ /* 0x000fe20003f06270 */
[C---:B------:R-:W-:Y:S02]  /*4540*/  VIADD R57, R0.reuse, 0x8 ;  /* 0x0000000800397836 */ /* 0x040fe40000000000 */
[----:B------:R-:W-:Y:S01]  /*4550*/  IABS R48, R0 ;  /* 0x0000000000307213 */ /* 0x000fe20000000000 */
[C---:B------:R-:W-:Y:S02]  /*4560*/  VIADD R44, R0.reuse, 0xfffffff7 ;  /* 0xfffffff7002c7836 */ /* 0x040fe40000000000 */
[----:B------:R-:W-:Y:S01]  /*4570*/  ISETP.GE.AND P1, PT, R57, RZ, PT ;  /* 0x000000ff3900720c */ /* 0x000fe20003f26270 */
[C---:B------:R-:W-:Y:S02]  /*4580*/  VIADD R46, R0.reuse, 0xffffffff ;  /* 0xffffffff002e7836 */ /* 0x040fe40000000000 */
[----:B------:R-:W-:Y:S03]  /*4590*/  VIADD R45, R0, 0xfffffff8 ;  /* 0xfffffff8002d7836 */ /* 0x000fe60000000000 */
[----:B------:R-:W-:Y:S02]  /*45a0*/  ISETP.GE.AND P2, PT, R46, RZ, PT ;  /* 0x000000ff2e00720c */ /* 0x000fe40003f46270 */
[----:B------:R-:W-:Y:S02]  /*45b0*/  @!P0 IADD3 R47, -R0, -0x7, RZ ;  /* 0xfffffff9002f8810 */ /* 0x000fe40007ffe1ff */
[----:B------:R-:W-:Y:S02]  /*45c0*/  ISETP.GE.AND P0, PT, R44, RZ, PT ;  /* 0x000000ff2c00720c */ /* 0x000fe40003f06270 */
[----:B------:R-:W-:Y:S02]  /*45d0*/  I2FP.F32.S32 R47, R47 ;  /* 0x0000002f002f7245 */ /* 0x000fe40000201400 */
[C---:B------:R-:W-:Y:S02]  /*45e0*/  @!P1 IADD3 R57, -R0.reuse, -0x8, RZ ;  /* 0xfffffff800399810 */ /* 0x040fe40007ffe1ff */
[----:B------:R-:W-:Y:S01]  /*45f0*/  ISETP.GE.AND P1, PT, R45, RZ, PT ;  /* 0x000000ff2d00720c */ /* 0x000fe20003f26270 */
[----:B------:R-:W-:Y:S01]  /*4600*/  FFMA.FTZ R7, R47, -UR6, R7 ;  /* 0x800000062f077c23 */ /* 0x000fe20008010007 */
[----:B------:R-:W-:Y:S02]  /*4610*/  I2FP.F32.S32 R57, R57 ;  /* 0x0000003900397245 */ /* 0x000fe40000201400 */
[C---:B------:R-:W-:Y:S03]  /*4620*/  @!P2 IADD3 R46, -R0.reuse, 0x1, RZ ;  /* 0x00000001002ea810 */ /* 0x040fe60007ffe1ff */
[C---:B------:R-:W-:Y:S01]  /*4630*/  @!P0 IADD3 R44, -R0.reuse, 0x9, RZ ;  /* 0x00000009002c8810 */ /* 0x040fe20007ffe1ff */
[----:B------:R-:W-:Y:S01]  /*4640*/  FFMA.FTZ R6, R57, -UR6, R6 ;  /* 0x8000000639067c23 */ /* 0x000fe20008010006 */
[----:B------:R-:W-:Y:S02]  /*4650*/  PLOP3.LUT P0, PT, PT, PT, UP0, 0x80, 0x0 ;  /* 0x000000000000781c */ /* 0x000fe40003f0f008 */
[----:B------:R-:W-:Y:S02]  /*4660*/  I2FP.F32.S32 R46, R46 ;  /* 0x0000002e002e7245 */ /* 0x000fe40000201400 */
[----:B------:R-:W-:Y:S02]  /*4670*/  @!P1 IADD3 R45, -R0, 0x8, RZ ;  /* 0x00000008002d9810 */ /* 0x000fe40007ffe1ff */
[----:B------:R-:W-:Y:S01]  /*4680*/  I2FP.F32.S32 R0, R48 ;  /* 0x0000003000007245 */ /* 0x000fe20000201400 */
[C---:B------:R-:W-:Y:S01]  /*4690*/  FFMA.FTZ R5, R46.reuse, -UR6, R5 ;  /* 0x800000062e057c23 */ /* 0x040fe20008010005 */
[----:B------:R-:W-:Y:S01]  /*46a0*/  I2FP.F32.S32 R45, R45 ;  /* 0x0000002d002d7245 */ /* 0x000fe20000201400 */
[----:B------:R-:W-:Y:S01]  /*46b0*/  FFMA.FTZ R11, R46, -UR6, R11 ;  /* 0x800000062e0b7c23 */ /* 0x000fe2000801000b */
[----:B------:R-:W-:Y:S01]  /*46c0*/  I2FP.F32.S32 R44, R44 ;  /* 0x0000002c002c7245 */ /* 0x000fe20000201400 */
[C---:B------:R-:W-:Y:S01]  /*46d0*/  FFMA.FTZ R4, R0.reuse, -UR6, R4 ;  /* 0x8000000600047c23 */ /* 0x040fe20008010004 */
[----:B------:R-:W-:Y:S01]  /*46e0*/  FFMA.FTZ R10, R0, -UR6, R10 ;  /* 0x80000006000a7c23 */ /* 0x000fe2000801000a */
[----:B------:R-:W-:Y:S02]  /*46f0*/  FFMA.FTZ R8, R45, -UR6, R8 ;  /* 0x800000062d087c23 */ /* 0x000fe40008010008 */
[----:B------:R-:W-:Y:S01]  /*4700*/  FFMA.FTZ R9, R44, -UR6, R9 ;  /* 0x800000062c097c23 */ /* 0x000fe20008010009 */
[----:B-1--4-:R-:W-:Y:S06]  /*4710*/  @!P0 BRA `(.L_x_330) ;  /* 0x00000000002c8947 */ /* 0x012fec0003800000 */
        /* <DEDUP_REMOVED lines=11> */
.L_x_330:
[----:B------:R-:W-:Y:S01]  /*47d0*/  UIADD3 UR14, UR5, 0x1, -UR7 ;  /* 0x00000001050e7890 */ /* 0x000fe2000fffe807 */
[----:B------:R-:W-:Y:S01]  /*47e0*/  VIADD R44, R245, UR11 ;  /* 0x0000000bf52c7c36 */ /* 0x000fe20008000000 */
[----:B------:R-:W-:Y:S01]  /*47f0*/  UIADD3 UR13, -UR12, UR5, -UR7 ;  /* 0x000000050c0d7290 */ /* 0x000fe2000fffe907 */
[C---:B------:R-:W-:Y:S01]  /*4800*/  VIADD R48, R56.reuse, 0x1 ;  /* 0x0000000138307836 */ /* 0x040fe20000000000 */
[----:B------:R-:W-:Y:S01]  /*4810*/  UIADD3 UR15, UR14, UR23, URZ ;  /* 0x000000170e0f7290 */ /* 0x000fe2000fffe03f */
[----:B------:R-:W-:Y:S02]  /*4820*/  IMAD.U32 R49, RZ, RZ, UR23 ;  /* 0x00000017ff317e24 */ /* 0x000fe4000f8e00ff */
[----:B------:R-:W-:Y:S01]  /*4830*/  VIADD R47, R56, 0x8 ;  /* 0x00000008382f7836 */ /* 0x000fe20000000000 */
[----:B------:R-:W-:Y:S01]  /*4840*/  VIADDMNMX R0, R44, UR13, RZ, !PT ;  /* 0x0000000d2c007c46 */ /* 0x000fe2000f8001ff */
[C---:B------:R-:W-:Y:S02]  /*4850*/  VIADD R46, R56.reuse, 0x9 ;  /* 0x00000009382e7836 */ /* 0x040fe40000000000 */
[----:B------:R-:W-:Y:S01]  /*4860*/  IMAD.U32 R45, RZ, RZ, UR15 ;  /* 0x0000000fff2d7e24 */ /* 0x000fe2000f8e00ff */
[-C--:B------:R-:W-:Y:S02]  /*4870*/  ISETP.GE.AND P1, PT, R56, R0.reuse, PT ;  /* 0x000000003800720c */ /* 0x080fe40003f26270 */
[-C--:B------:R-:W-:Y:S02]  /*4880*/  ISETP.GE.AND P0, PT, R48, R0.reuse, PT ;  /* 0x000000003000720c */ /* 0x080fe40003f06270 */
[C---:B------:R-:W-:Y:S01]  /*4890*/  VIADDMNMX R45, R44.reuse, R45, UR5, PT ;  /* 0x000000052c2d7e46 */ /* 0x040fe2000b80012d */
[----:B------:R-:W-:Y:S01]  /*48a0*/  VIADD R44, R44, 0x8 ;  /* 0x000000082c2c7836 */ /* 0x000fe20000000000 */
[-C--:B------:R-:W-:Y:S02]  /*48b0*/  ISETP.GE.AND P2, PT, R47, R0.reuse, PT ;  /* 0x000000002f00720c */ /* 0x080fe40003f46270 */
[-C--:B------:R-:W-:Y:S02]  /*48c0*/  ISETP.GE.OR P1, PT, R56, R45.reuse, !P1 ;  /* 0x0000002d3800720c */ /* 0x080fe40004f26670 */
[----:B------:R-:W-:Y:S01]  /*48d0*/  IADD3 R49, R44, UR14, R49 ;  /* 0x0000000e2c317c10 */ /* 0x000fe2000fffe031 */
[----:B------:R-:W-:Y:S01]  /*48e0*/  UMOV UR14, UR12 ;  /* 0x0000000c000e7c82 */ /* 0x000fe20008000000 */
[-C--:B------:R-:W-:Y:S02]  /*48f0*/  ISETP.GE.OR P0, PT, R48, R45.reuse, !P0 ;  /* 0x0000002d3000720c */ /* 0x080fe40004706670 */
[----:B------:R-:W-:Y:S02]  /*4900*/  VIADDMNMX R44, R44, UR13, RZ, !PT ;  /* 0x0000000d2c2c7c46 */ /* 0x000fe4000f8001ff */
[----:B------:R-:W-:Y:S02]  /*4910*/  FSEL R4, R4, -INF , !P1 ;  /* 0xff80000004047808 */ /* 0x000fe40004800000 */
[----:B------:R-:W-:Y:S02]  /*4920*/  ISETP.GE.AND P1, PT, R46, R0, PT ;  /* 0x000000002e00720c */ /* 0x000fe40003f26270 */
[----:B------:R-:W-:Y:S02]  /*4930*/  FSEL R5, R5, -INF , !P0 ;  /* 0xff80000005057808 */ /* 0x000fe40004000000 */
[----:B------:R-:W-:Y:S02]  /*4940*/  VIMNMX R0, R49, UR5, PT ;  /* 0x0000000531007c48 */ /* 0x000fe4000bfe0100 */
[----:B------:R-:W-:Y:S02]  /*4950*/  ISETP.GE.AND P0, PT, R56, R44, PT ;  /* 0x0000002c3800720c */ /* 0x000fe40003f06270 */
[-C--:B------:R-:W-:Y:S02]  /*4960*/  ISETP.GE.OR P2, PT, R47, R45.reuse, !P2 ;  /* 0x0000002d2f00720c */ /* 0x080fe40005746670 */
[----:B------:R-:W-:Y:S02]  /*4970*/  ISETP.GE.OR P1, PT, R46, R45, !P1 ;  /* 0x0000002d2e00720c */ /* 0x000fe40004f26670 */
[----:B------:R-:W-:Y:S02]  /*4980*/  ISETP.GE.OR P0, PT, R56, R0, !P0 ;  /* 0x000000003800720c */ /* 0x000fe40004706670 */
        /* <DEDUP_REMOVED lines=12> */
.L_x_331:
        /* <DEDUP_REMOVED lines=236> */
.L_x_332:
        /* <DEDUP_REMOVED lines=385> */
.L_x_333:
        /* <DEDUP_REMOVED lines=147> */
.L_x_335:
        /* <DEDUP_REMOVED lines=20> */
.L_x_336:
        /* <DEDUP_REMOVED lines=51> */
.L_x_338:
[----:B------:R-:W-:Y:S05]  /*7ec0*/  BSYNC B0 ;  /* 0x0000000000007941 */ /* 0x000fea0003800000 */
.L_x_337:
        /* <DEDUP_REMOVED lines=30> */
.L_x_317:
[----:B------:R-:W-:Y:S05]  /*80b0*/  BSYNC B1 ;  /* 0x0000000000017941 */ /* 0x000fea0003800000 */
.L_x_307:
[----:B------:R-:W-:Y:S02]  /*80c0*/  ULDC UR5, c[0x0][0xc] ;  /* 0x0000030000057ab9 */ /* 0x000fe40000000800 */
[----:B------:R-:W-:-:S04]  /*80d0*/  UIADD3 UR26, UR5, UR26, URZ ;  /* 0x0000001a051a7290 */ /* 0x000fc8000fffe03f */
[----:B------:R-:W-:-:S06]  /*80e0*/  UISETP.GE.AND UP0, UPT, UR26, UR61, UPT ;  /* 0x0000003d1a00728c */ /* 0x000fcc000bf06270 */
[----:B------:R-:W-:-:S13]  /*80f0*/  PLOP3.LUT P0, PT, PT, PT, UP0, 0x80, 0x0 ;  /* 0x000000000000781c */ /* 0x000fda0003f0f008 */
[----:B------:R-:W-:Y:S05]  /*8100*/  @P0 BRA `(.L_x_339) ;  /* 0x0000000000040947 */ /* 0x000fea0003800000 */
[----:B------:R-:W-:Y:S05]  /*8110*/  BRA `(.L_x_340) ;  /* 0xffffff8800607947 */ /* 0x000fea000383ffff */
.L_x_339:
[----:B------:R-:W-:Y:S05]  /*8120*/  EXIT ;  /* 0x000000000000794d */ /* 0x000fea0003800000 */
.L_x_341:
        /* <DEDUP_REMOVED lines=13> */
.L_x_2030:


//--------------------- .text._ZN5flash44flash_bwd_dq_dk_dv_loop_seqk_parallel_kernelI23Flash_bwd_kernel_traitsILi256ELi64ELi32ELi8ELi4ELi1ELi2ELb1ELb1EN7cutlass6half_tE19Flash_kernel_traitsILi256ELi64ELi32ELi8ES3_EELb0ELb0ELb1ELb1ELb0ELb0ELb1EEEvNS_16Flash_bwd_paramsE --------------------------
	.section	.text._ZN5flash44flash_bwd_dq_dk_dv_loop_seqk_parallel_kernelI23Flash_bwd_kernel_traitsILi256ELi64ELi32ELi8ELi4ELi1ELi2ELb1ELb1EN7cutlass6half_tE19Flash_kernel_traitsILi256ELi64ELi32ELi8ES3_EELb0ELb0ELb1ELb1ELb0ELb0ELb1EEEvNS_16Flash_bwd_paramsE,"ax",@progbits
	.align	128
        .global         _ZN5flash44flash_bwd_dq_dk_dv_loop_seqk_parallel_kernelI23Flash_bwd_kernel_traitsILi256ELi64ELi32ELi8ELi4ELi1ELi2ELb1ELb1EN7cutlass6half_tE19Flash_kernel_traitsILi256ELi64ELi32ELi8ES3_EELb0ELb0ELb1ELb1ELb0ELb0ELb1EEEvNS_16Flash_bwd_paramsE
        .type           _ZN5flash44flash_bwd_dq_dk_dv_loop_seqk_parallel_kernelI23Flash_bwd_kernel_traitsILi256ELi64ELi32ELi8ELi4ELi1ELi2ELb1ELb1EN7cutlass6half_tE19Flash_kernel_traitsILi256ELi64ELi32ELi8ES3_EELb0ELb0ELb1ELb1ELb0ELb0ELb1EEEvNS_16Flash_bwd_paramsE,@function
        .size           _ZN5flash44flash_bwd_dq_dk_dv_loop_seqk_parallel_kernelI23Flash_bwd_kernel_traitsILi256ELi64ELi32ELi8ELi4ELi1ELi2ELb1ELb1EN7cutlass6half_tE19Flash_kernel_traitsILi256ELi64ELi32ELi8ES3_EELb0ELb0ELb1ELb1ELb0ELb0ELb1EEEvNS_16Flash_bwd_paramsE,(.L_x_2031 - _ZN5flash44flash_bwd_dq_dk_dv_loop_seqk_parallel_kernelI23Flash_bwd_kernel_traitsILi256ELi64ELi32ELi8ELi4ELi1ELi2ELb1ELb1EN7cutlass6half_tE19Flash_kernel_traitsILi256ELi64ELi32ELi8ES3_EELb0ELb0ELb1ELb1ELb0ELb0ELb1EEEvNS_16Flash_bwd_paramsE)
        .other          _ZN5flash44flash_bwd_dq_dk_dv_loop_seqk_parallel_kernelI23Flash_bwd_kernel_traitsILi256ELi64ELi32ELi8ELi4ELi1ELi2ELb1ELb1EN7cutlass6half_tE19Flash_kernel_traitsILi256ELi64ELi32ELi8ES3_EELb0ELb0ELb1ELb1ELb0ELb0ELb1EEEvNS_16Flash_bwd_paramsE,@"STO_CUDA_ENTRY STV_DEFAULT"
_ZN5flash44flash_bwd_dq_dk_dv_loop_seqk_parallel_kernelI23Flash_bwd_kernel_traitsILi256ELi64ELi32ELi8ELi4ELi1ELi2ELb1ELb1EN7cutlass6half_tE19Flash_kernel_traitsILi256ELi64ELi32ELi8ES3_EELb0ELb0ELb1ELb1ELb0ELb0ELb1EEEvNS_16Flash_bwd_paramsE:
.text._ZN5flash44flash_bwd_dq_dk_dv_loop_seqk_parallel_kernelI23Flash_bwd_kernel_traitsILi256ELi64ELi32ELi8ELi4ELi1ELi2ELb1ELb1EN7cutlass6half_tE19Flash_kernel_traitsILi256ELi64ELi32ELi8ES3_EELb0ELb0ELb1ELb1ELb0ELb0ELb1EEEvNS_16Flash_bwd_paramsE:
        /* <DEDUP_REMOVED lines=170> */
.L_x_376:
        /* <DEDUP_REMOVED lines=67> */
.L_x_342:
        /* <DEDUP_REMOVED lines=113> */
.L_x_344:
        /* <DEDUP_REMOVED lines=13> */
.L_x_345:
        /* <DEDUP_REMOVED lines=39> */
.L_x_346:
[----:B------:R-:W-:-:S04]  /*1920*/  UIMAD UR6, UR45, UR59, UR55 ;  /* 0x0000003b2d0672a4 */ /* 0x000fc8000f8e0237 */
[----:B------:R-:W-:-:S12]  /*1930*/  UIMAD UR6, UR6, UR57, URZ ;  /* 0x00000039060672a4 */ /* 0x000fd8000f8e023f */
.L_x_347:
        /* <DEDUP_REMOVED lines=12> */
[----:B------:R-:W-:Y:S01]  /*1a00*/  UIADD3 UR12, UP3, UP1, UR14, UR12, UR23 ;  /* 0x0000000c0e0c7290 */ /* 0x000fe2000f97e017 */
[----:B------:R-:W-:Y:S01]  /*1a10*/  ULDC.64 UR18, c[0x0][0x428] ;  /* 0x00010a0000127ab9 */ /* 0x000fe20000000a00 */
[----:B------:R-:W-:Y:S01]  /*1a20*/  UIADD3 UR30, UR20, UR50, URZ ;  /* 0x00000032141e7290 */ /* 0x000fe2000fffe03f */
[----:B------:R-:W-:Y:S01]  /*1a30*/  IMAD.U32 R29, RZ, RZ, UR18 ;  /* 0x00000012ff1d7e24 */ /* 0x000fe2000f8e00ff */
[----:B------:R-:W-:Y:S01]  /*1a40*/  UIADD3.X UR6, UR16, UR6, UR22, UP3, UP1 ;  /* 0x0000000610067290 */ /* 0x000fe20009fe2416 */
[----:B------:R-:W-:Y:S02]  /*1a50*/  ULDC.64 UR48, c[0x0][0x478] ;  /* 0x00011e0000307ab9 */ /* 0x000fe40000000a00 */
[----:B------:R-:W-:Y:S01]  /*1a60*/  ULDC.64 UR22, c[0x0][0x258] ;  /* 0x0000960000167ab9 */ /* 0x000fe20000000a00 */
[----:B------:R-:W-:Y:S01]  /*1a70*/  ULDC.64 UR52, c[0x0][0x2b0] ;  /* 0x0000ac0000347ab9 */ /* 0x000fe20000000a00 */
[----:B------:R-:W-:Y:S01]  /*1a80*/  IMAD.U32 R34, RZ, RZ, UR22 ;  /* 0x00000016ff227e24 */ /* 0x000fe2000f8e00ff */
[----:B------:R-:W-:Y:S01]  /*1a90*/  UIMAD.WIDE UR16, UR36, 0x4, UR48 ;  /* 0x00000004241078a5 */ /* 0x000fe2000f8e0230 */
        /* <DEDUP_REMOVED lines=28> */
[----:B------:R-:W-:Y:S01]  /*1c60*/  SHF.R.S32.HI R0, RZ, 0x3, R10 ;  /* 0x00000003ff007819 */ /* 0x000fe2000001140a */
[----:B------:R-:W-:Y:S01]  /*1c70*/  VIADD R16, R4, 0xc0 ;  /* 0x000000c004107836 */ /* 0x000fe20000000000 */
[----:B------:R-:W-:Y:S01]  /*1c80*/  ISETP.GE.AND P5, PT, R17, UR46, PT ;  /* 0x0000002e11007c0c */ /* 0x000fe2000bfa6270 */
[----:B------:R-:W-:Y:S01]  /*1c90*/  UIMAD UR11, UR54, UR18, URZ ;  /* 0x00000012360b72a4 */ /* 0x000fe2000f8e023f */
[----:B------:R-:W-:-:S02]  /*1ca0*/  IADD3.X R7, R5, UR39, RZ, P0, !PT ;  /* 0x0000002705077c10 */ /* 0x000fc400087fe4ff */
[----:B------:R-:W-:Y:S01]  /*1cb0*/  SHF.R.S32.HI R39, RZ, 0x1f, R0 ;  /* 0x0000001fff277819 */ /* 0x000fe20000011400 */
[----:B------:R-:W-:Y:S01]  /*1cc0*/  UIMAD UR11, UR55, UR19, UR11 ;  /* 0x00000013370b72a4 */ /* 0x000fe2000f8e020b */
[----:B------:R-:W-:Y:S01]  /*1cd0*/  IADD3 R22, P0, R0, UR20, RZ ;  /* 0x0000001400167c10 */ /* 0x000fe2000ff1e0ff */
[----:B------:R-:W-:Y:S01]  /*1ce0*/  IMAD.WIDE.U32 R6, R8, UR20, R6 ;  /* 0x0000001408067c25 */ /* 0x000fe2000f8e0006 */
[----:B------:R-:W-:Y:S01]  /*1cf0*/  SEL R10, RZ, 0xffffffff, P5 ;  /* 0xffffffffff0a7807 */ /* 0x000fe20002800000 */
[----:B------:R-:W-:Y:S01]  /*1d00*/  UIMAD UR20, UR54, UR22, URZ ;  /* 0x00000016361472a4 */ /* 0x000fe2000f8e023f */
[----:B------:R-:W-:Y:S01]  /*1d10*/  IADD3.X R27, R39, UR21, RZ, P0, !PT ;  /* 0x00000015271b7c10 */ /* 0x000fe200087fe4ff */
[----:B------:R-:W-:Y:S01]  /*1d20*/  USHF.R.S32.HI UR21, URZ, 0x6, UR6 ;  /* 0x000000063f157899 */ /* 0x000fe20008011406 */
[----:B------:R-:W-:Y:S01]  /*1d30*/  ISETP.GE.AND P3, PT, R4, UR46, PT ;  /* 0x0000002e04007c0c */ /* 0x000fe2000bf66270 */
[----:B------:R-:W-:Y:S01]  /*1d40*/  IMAD.SHL.U32 R10, R10, 0x2, RZ ;  /* 0x000000020a0a7824 */ /* 0x000fe200078e00ff */
[----:B------:R-:W-:Y:S01]  /*1d50*/  ISETP.GE.AND P4, PT, R15, UR46, PT ;  /* 0x0000002e0f007c0c */ /* 0x000fe2000bf86270 */
[----:B------:R-:W-:Y:S01]  /*1d60*/  UISETP.LT.AND UP1, UPT, URZ, UR21, UPT ;  /* 0x000000153f00728c */ /* 0x000fe2000bf21270 */
[----:B------:R-:W-:Y:S01]  /*1d70*/  SEL R11, RZ, 0x1, P3 ;  /* 0x00000001ff0b7807 */ /* 0x000fe20001800000 */
[----:B------:R-:W-:Y:S01]  /*1d80*/  IMAD.IADD R7, R7, 0x1, R12 ;  /* 0x0000000107077824 */ /* 0x000fe200078e020c */
[----:B------:R-:W-:Y:S01]  /*1d90*/  ISETP.GE.AND P6, PT, R16, UR46, PT ;  /* 0x0000002e10007c0c */ /* 0x000fe2000bfc6270 */
[----:B------:R-:W-:Y:S01]  /*1da0*/  USEL UR21, URZ, UR21, !UP1 ;  /* 0x000000153f157287 */ /* 0x000fe2000c800000 */
[----:B------:R-:W-:Y:S01]  /*1db0*/  LOP3.LUT R18, R10, 0x2, R11, 0xe2, !PT ;  /* 0x000000020a127812 */ /* 0x000fe200078ee20b */
[----:B------:R-:W-:Y:S01]  /*1dc0*/  IMAD R10, R27, UR28, RZ ;  /* 0x0000001c1b0a7c24 */ /* 0x000fe2000f8e02ff */
[----:B------:R-:W-:Y:S01]  /*1dd0*/  SEL R14, RZ, 0x4, P4 ;  /* 0x00000004ff0e7807 */ /* 0x000fe20002000000 */
[----:B------:R-:W-:Y:S01]  /*1de0*/  IMAD.WIDE.U32 R12, R22, UR28, R4 ;  /* 0x0000001c160c7c25 */ /* 0x000fe2000f8e0004 */
[----:B------:R-:W-:-:S02]  /*1df0*/  UISETP.GT.AND UP1, UPT, UR43, UR21, UPT ;  /* 0x000000152b00728c */ /* 0x000fc4000bf24270 */
[----:B------:R-:W-:Y:S01]  /*1e00*/  UIMAD UR20, UR55, UR23, UR20 ;  /* 0x00000017371472a4 */ /* 0x000fe2000f8e0214 */
[----:B------:R-:W-:Y:S01]  /*1e10*/  IMAD R35, R22, UR29, R10 ;  /* 0x0000001d16237c24 */ /* 0x000fe2000f8e020a */
[----:B------:R-:W-:Y:S01]  /*1e20*/  SEL R10, RZ, 0x8, P6 ;  /* 0x00000008ff0a7807 */ /* 0x000fe20003000000 */
[----:B------:R-:W-:Y:S01]  /*1e30*/  IMAD.WIDE.U32 R6, R29, UR55, R6 ;  /* 0x000000371d067c25 */ /* 0x000fe2000f8e0006 */
[----:B------:R-:W-:Y:S01]  /*1e40*/  IADD3 R12, P0, R12, UR44, RZ ;  /* 0x0000002c0c0c7c10 */ /* 0x000fe2000ff1e0ff */
[----:B------:R-:W-:Y:S01]  /*1e50*/  UIMAD.WIDE UR22, UR30, 0x4, UR52 ;  /* 0x000000041e1678a5 */ /* 0x000fe2000f8e0234 */
[----:B------:R-:W-:Y:S01]  /*1e60*/  LOP3.LUT R26, R10, R18, R14, 0xfe, !PT ;  /* 0x000000120a1a7212 */ /* 0x000fe200078efe0e */
[----:B------:R-:W-:Y:S01]  /*1e70*/  IMAD.MOV.U32 R10, RZ, RZ, R6 ;  /* 0x000000ffff0a7224 */ /* 0x000fe200078e0006 */
[----:B------:R-:W-:Y:S01]  /*1e80*/  PLOP3.LUT P2, PT, PT, PT, UP1, 0x80, 0x0 ;  /* 0x000000000000781c */ /* 0x000fe20003f4f018 */
[----:B------:R-:W-:Y:S01]  /*1e90*/  VIADD R11, R7, UR11 ;  /* 0x0000000b070b7c36 */ /* 0x000fe20008000000 */
[----:B------:R-:W-:Y:S01]  /*1ea0*/  IADD3.X R13, R13, UR38, R35, P0, !PT ;  /* 0x000000260d0d7c10 */ /* 0x000fe200087fe423 */
[-C--:B------:R-:W-:Y:S01]  /*1eb0*/  IMAD R6, R39, R8.reuse, RZ ;  /* 0x0000000827067224 */ /* 0x080fe200078e02ff */
[----:B------:R-:W-:Y:S01]  /*1ec0*/  UMOV UR19, UR16 ;  /* 0x0000001000137c82 */ /* 0x000fe20008000000 */
[----:B------:R-:W-:Y:S01]  /*1ed0*/  IMAD.WIDE.U32 R10, R0, R8, R10 ;  /* 0x00000008000a7225 */ /* 0x000fe200078e000a */
[----:B------:R-:W-:Y:S01]  /*1ee0*/  UMOV UR18, UR17 ;  /* 0x0000001100127c82 */ /* 0x000fe20008000000 */
[----:B------:R-:W-:Y:S01]  /*1ef0*/  UMOV UR17, UR22 ;  /* 0x0000001600117c82 */ /* 0x000fe20008000000 */
[----:B------:R-:W-:Y:S01]  /*1f00*/  UMOV UR16, UR23 ;  /* 0x0000001700107c82 */ /* 0x000fe20008000000 */
        /* <DEDUP_REMOVED lines=29> */
.L_x_349:
        /* <DEDUP_REMOVED lines=18> */
.L_x_350:
        /* <DEDUP_REMOVED lines=30> */
.L_x_352:
[----:B------:R-:W-:Y:S05]  /*23e0*/  BSYNC B0 ;  /* 0x0000000000007941 */ /* 0x000fea0003800000 */
.L_x_351:
        /* <DEDUP_REMOVED lines=29> */
.L_x_348:
        /* <DEDUP_REMOVED lines=70> */
.L_x_355:
[----:B------:R-:W-:Y:S05]  /*2a20*/  BSYNC B0 ;  /* 0x0000000000007941 */ /* 0x000fea0003800000 */
.L_x_354:
        /* <DEDUP_REMOVED lines=54> */
.L_x_357:
[----:B------:R-:W-:Y:S05]  /*2d90*/  BSYNC B0 ;  /* 0x0000000000007941 */ /* 0x000fea0003800000 */
.L_x_356:
        /* <DEDUP_REMOVED lines=44> */
.L_x_359:
[----:B------:R-:W-:Y:S05]  /*3060*/  BSYNC B0 ;  /* 0x0000000000007941 */ /* 0x000fea0003800000 */
.L_x_358:
        /* <DEDUP_REMOVED lines=39> */
.L_x_361:
[----:B------:R-:W-:Y:S05]  /*32e0*/  BSYNC B0 ;  /* 0x0000000000007941 */ /* 0x000fea0003800000 */
.L_x_360:
        /* <DEDUP_REMOVED lines=42> */
.L_x_363:
[----:B------:R-:W-:Y:S05]  /*3590*/  BSYNC B0 ;  /* 0x0000000000007941 */ /* 0x000fea0003800000 */
.L_x_362:
        /* <DEDUP_REMOVED lines=61> */
.L_x_365:
[----:B------:R-:W-:Y:S05]  /*3970*/  BSYNC B0 ;  /* 0x0000000000007941 */ /* 0x000fea0003800000 */
.L_x_364:
        /* <DEDUP_REMOVED lines=8> */
[----:B------:R-:W-:Y:S01]  /*3a00*/  LOP3.LUT P1, RZ, R37, 0x2, RZ, 0xc0, !PT ;  /* 0x0000000225ff7812 */ /* 0x000fe2000782c0ff */
[----:B------:R-:W-:Y:S01]  /*3a10*/  ULDC UR24, c[0x0][0x398] ;  /* 0x0000e60000187ab9 */ /* 0x000fe20000000800 */
        /* <DEDUP_REMOVED lines=83> */
.L_x_370:
[----:B------:R-:W0:Y:S01]  /*3f50*/  LDGDEPBAR ;  /* 0x00000000000079af */ /* 0x000e220000000000 */
[----:B------:R-:W-:Y:S01]  /*3f60*/  LEA R0, R230, UR4, 0x1 ;  /* 0x00000004e6007c11 */ /* 0x000fe2000f8e08ff */
[----:B------:R-:W-:Y:S02]  /*3f70*/  USHF.L.U32 UR13, UR26, 0x5, URZ ;  /* 0x000000051a0d7899 */ /* 0x000fe4000800063f */
[----:B------:R-:W-:Y:S01]  /*3f80*/  USHF.L.U32 UR11, UR10, 0x6, URZ ;  /* 0x000000060a0b7899 */ /* 0x000fe2000800063f */
[----:B------:R-:W-:Y:S03]  /*3f90*/  UMOV UR12, UR58 ;  /* 0x0000003a000c7c82 */ /* 0x000fe60008000000 */
[----:B------:R-:W-:Y:S01]  /*3fa0*/  UISETP.GE.AND UP0, UPT, UR11, UR23, UPT ;  /* 0x000000170b00728c */ /* 0x000fe2000bf06270 */
[----:B------:R-:W-:Y:S04]  /*3fb0*/  DEPBAR.LE SB0, 0x0 ;  /* 0x000080000000791a */ /* 0x000fe80000000000 */
[----:B------:R-:W-:Y:S06]  /*3fc0*/  BAR.SYNC.DEFER_BLOCKING 0x0 ;  /* 0x0000000000007b1d */ /* 0x000fec0000010000 */
[----:B-1----:R-:W-:Y:S04]  /*3fd0*/  LDSM.16.M88.4 R8, [R2] ;  /* 0x000000000208783b */ /* 0x002fe80000000200 */
[----:B------:R-:W4:Y:S04]  /*3fe0*/  LDSM.16.M88.4 R44, [R0+0x10000] ;  /* 0x01000000002c783b */ /* 0x000f280000000200 */
[----:B------:R-:W-:Y:S04]  /*3ff0*/  LDSM.16.M88.4 R48, [R220] ;  /* 0x00000000dc30783b */ /* 0x000fe80000000200 */
[----:B------:R-:W3:Y:S04]  /*4000*/  LDSM.16.M88.4 R52, [R225+-0x4000] ;  /* 0xffc00000e134783b */ /* 0x000ee80000000200 */
[----:B------:R-:W-:Y:S04]  /*4010*/  LDSM.16.M88.4 R56, [R224] ;  /* 0x00000000e038783b */ /* 0x000fe80000000200 */
[----:B------:R-:W2:Y:S04]  /*4020*/  LDSM.16.M88.4 R60, [R226+-0x4000] ;  /* 0xffc00000e23c783b */ /* 0x000ea80000000200 */
[----:B------:R-:W-:Y:S01]  /*4030*/  LDSM.16.M88.4 R64, [R227+-0x4000] ;  /* 0xffc00000e340783b */ /* 0x000fe20000000200 */
[C---:B----4-:R-:W-:Y:S06]  /*4040*/  HMMA.16816.F32 R4, R8.reuse, R44, RZ ;  /* 0x0000002c0804723c */ /* 0x050fec00000018ff */
[----:B------:R-:W-:Y:S01]  /*4050*/  HMMA.16816.F32 R8, R8, R46, RZ ;  /* 0x0000002e0808723c */ /* 0x000fe200000018ff */
[----:B------:R-:W4:Y:S11]  /*4060*/  LDSM.16.M88.4 R44, [R223] ;  /* 0x00000000df2c783b */ /* 0x000f360000000200 */
[----:B------:R-:W-:Y:S06]  /*4070*/  @!UPT UIADD3 URZ, URZ, URZ, URZ ;  /* 0x0000003f3f3ff290 */ /* 0x000fec000fffe03f */
[C---:B---3--:R-:W-:Y:S06]  /*4080*/  HMMA.16816.F32 R4, R48.reuse, R52, R4 ;  /* 0x000000343004723c */ /* 0x048fec0000001804 */
[----:B------:R-:W-:Y:S01]  /*4090*/  HMMA.16816.F32 R8, R48, R54, R8 ;  /* 0x000000363008723c */ /* 0x000fe20000001808 */
[----:B------:R-:W-:Y:S04]  /*40a0*/  LDSM.16.M88.4 R48, [R2+0x2000] ;  /* 0x002000000230783b */ /* 0x000fe80000000200 */
[----:B------:R-:W3:Y:S11]  /*40b0*/  LDSM.16.M88.4 R52, [R0+0x11000] ;  /* 0x011000000034783b */ /* 0x000ef60000000200 */
        /* <DEDUP_REMOVED lines=23> */
[----:B------:R-:W-:Y:S06]  /*4230*/  LDSM.16.M88.4 R64, [R225+-0x2000] ;  /* 0xffe00000e140783b */ /* 0x000fec0000000200 */
[----:B------:R-:W-:Y:S04]  /*4240*/  IADD3 R44, P0, R244, UR19, RZ ;  /* 0x00000013f42c7c10 */ /* 0x000fe8000ff1e0ff */
[----:B------:R-:W-:Y:S05]  /*4250*/  IADD3.X R45, R243, UR18, RZ, P0, !PT ;  /* 0x00000012f32d7c10 */ /* 0x000fea00087fe4ff */
[----:B-----5:R-:W5:Y:S02]  /*4260*/  LDG.E R69, desc[UR8][R44.64] ;  /* 0x000000082c457981 */ /* 0x020f64000c1e1900 */
[C---:B---3--:R-:W-:Y:S02]  /*4270*/  HMMA.16816.F32 R4, R48.reuse, R52, R4 ;  /* 0x000000343004723c */ /* 0x048fe40000001804 */
[----:B------:R3:W5:Y:S04]  /*4280*/  LDG.E R68, desc[UR8][R44.64+0x20] ;  /* 0x000020082c447981 */ /* 0x000768000c1e1900 */
[----:B------:R-:W-:Y:S01]  /*4290*/  HMMA.16816.F32 R8, R48, R54, R8 ;  /* 0x000000363008723c */ /* 0x000fe20000001808 */
[----:B------:R-:W-:Y:S04]  /*42a0*/  LDSM.16.M88.4 R48, [R224+0x4000] ;  /* 0x00400000e030783b */ /* 0x000fe80000000200 */
[----:B------:R-:W-:Y:S11]  /*42b0*/  LDSM.16.M88.4 R52, [R226+-0x2000] ;  /* 0xffe00000e234783b */ /* 0x000ff60000000200 */
[----:B------:R-:W-:Y:S02]  /*42c0*/  @!UPT UIADD3 URZ, URZ, URZ, URZ ;  /* 0x0000003f3f3ff290 */ /* 0x000fe4000fffe03f */
[C---:B--2---:R-:W-:Y:S01]  /*42d0*/  HMMA.16816.F32 R4, R56.reuse, R60, R4 ;  /* 0x0000003c3804723c */ /* 0x044fe20000001804 */
[----:B---3--:R-:W2:Y:S05]  /*42e0*/  LDSM.16.M88.4 R44, [R220+0x4000] ;  /* 0x00400000dc2c783b */ /* 0x008eaa0000000200 */
        /* <DEDUP_REMOVED lines=9> */
[C---:B------:R-:W-:Y:S06]  /*4380*/  HMMA.16816.F32 R4, R48.reuse, R52, R4 ;  /* 0x000000343004723c */ /* 0x040fec0000001804 */
        /* <DEDUP_REMOVED lines=17> */
[C---:B---3--:R-:W-:Y:S06]  /*44a0*/  HMMA.16816.F32 R4, R56.reuse, R60, R4 ;  /* 0x0000003c3804723c */ /* 0x048fec0000001804 */
[----:B------:R-:W-:Y:S11]  /*44b0*/  HMMA.16816.F32 R8, R56, R62, R8 ;  /* 0x0000003e3808723c */ /* 0x000ff60000001808 */
[----:B------:R-:W-:Y:S07]  /*44c0*/  @!UPT UIADD3 URZ, URZ, URZ, URZ ;  /* 0x0000003f3f3ff290 */ /* 0x000fee000fffe03f */
[C---:B--2---:R-:W-:Y:S06]  /*44d0*/  HMMA.16816.F32 R4, R44.reuse, R64, R4 ;  /* 0x000000402c04723c */ /* 0x044fec0000001804 */
[----:B------:R-:W-:Y:S11]  /*44e0*/  HMMA.16816.F32 R8, R44, R66, R8 ;  /* 0x000000422c08723c */ /* 0x000ff60000001808 */
[----:B------:R-:W-:Y:S07]  /*44f0*/  @!UPT UIADD3 URZ, URZ, URZ, URZ ;  /* 0x0000003f3f3ff290 */ /* 0x000fee000fffe03f */
[----:B------:R-:W-:Y:S01]  /*4500*/  FMUL.FTZ R51, R6, UR20 ;  /* 0x0000001406337c20 */ /* 0x000fe20008410000 */
[----:B------:R-:W-:Y:S01]  /*4510*/  IADD3 R6, R250, UR13, RZ ;  /* 0x0000000dfa067c10 */ /* 0x000fe2000fffe0ff */
[----:B------:R-:W-:Y:S01]  /*4520*/  FMUL.FTZ R7, R7, UR20 ;  /* 0x0000001407077c20 */ /* 0x000fe20008410000 */
[----:B------:R-:W-:Y:S01]  /*4530*/  FMUL.FTZ R4, R4, UR20 ;  /* 0x0000001404047c20 */ /* 0x000fe20008410000 */
[----:B------:R-:W-:Y:S01]  /*4540*/  FMUL.FTZ R5, R5, UR20 ;  /* 0x0000001405057c20 */ /* 0x000fe20008410000 */
[----:B------:R-:W-:Y:S01]  /*4550*/  IADD3 R0, R245, -UR7, -R6 ;  /* 0x80000007f5007c10 */ /* 0x000fe2000fffe806 */
[----:B------:R-:W-:Y:S01]  /*4560*/  MUFU.TANH R48, R7 ;  /* 0x0000000700307308 */ /* 0x000fe20000002400 */
[----:B------:R-:W-:Y:S01]  /*4570*/  FMUL.FTZ R8, R8, UR20 ;  /* 0x0000001408087c20 */ /* 0x000fe20008410000 */
[----:B------:R-:W-:Y:S01]  /*4580*/  FMUL.FTZ R10, R10, UR20 ;  /* 0x000000140a0a7c20 */ /* 0x000fe20008410000 */
[----:B------:R-:W-:Y:S01]  /*4590*/  IADD3 R0, R0, UR5, RZ ;  /* 0x0000000500007c10 */ /* 0x000fe2000fffe0ff */
[----:B------:R-:W-:Y:S03]  /*45a0*/  FMUL.FTZ R54, R9, UR20 ;  /* 0x0000001409367c20 */ /* 0x000fe60008410000 */
[----:B------:R-:W-:Y:S03]  /*45b0*/  IADD3 R0, R0, UR11, RZ ;  /* 0x0000000b00007c10 */ /* 0x000fe6000fffe0ff */
[----:B------:R2:W3:Y:S01]  /*45c0*/  MUFU.TANH R7, R4 ;  /* 0x0000000400077308 */ /* 0x0004e20000002400 */
[C---:B------:R-:W-:Y:S02]  /*45d0*/  IADD3 R46, R0.reuse, 0x8, RZ ;  /* 0x00000008002e7810 */ /* 0x040fe40007ffe0ff */
[----:B------:R-:W-:Y:S02]  /*45e0*/  IADD3 R45, R0, 0x7, RZ ;  /* 0x00000007002d7810 */ /* 0x000fe40007ffe0ff */
[----:B------:R-:W-:Y:S05]  /*45f0*/  ISETP.GE.AND P1, PT, R46, RZ, PT ;  /* 0x000000ff2e00720c */ /* 0x000fea0003f26270 */
[----:B------:R4:W1:Y:S01]  /*4600*/  MUFU.TANH R47, R5 ;  /* 0x00000005002f7308 */ /* 0x0008620000002400 */
[----:B------:R-:W-:Y:S02]  /*4610*/  ISETP.GE.AND P0, PT, R45, RZ, PT ;  /* 0x000000ff2d00720c */ /* 0x000fe40003f06270 */
[----:B------:R-:W-:Y:S04]  /*4620*/  IADD3 R44, R0, -0x1, RZ ;  /* 0xffffffff002c7810 */ /* 0x000fe80007ffe0ff */
[----:B------:R-:W-:Y:S03]  /*4630*/  ISETP.GE.AND P2, PT, R44, RZ, PT ;  /* 0x000000ff2c00720c */ /* 0x000fe60003f46270 */
[----:B------:R1:W-:Y:S01]  /*4640*/  MUFU.TANH R52, R8 ;  /* 0x0000000800347308 */ /* 0x0003e20000002400 */
[C---:B--2---:R-:W-:Y:S01]  /*4650*/  IADD3 R4, R0.reuse, -0x9, RZ ;  /* 0xfffffff700047810 */ /* 0x044fe20007ffe0ff */
[----:B---3--:R-:W-:Y:S01]  /*4660*/  FFMA.FTZ R50, -R7, R7, 1 ;  /* 0x3f80000007327423 */ /* 0x008fe20000010107 */
[C---:B------:R-:W-:Y:S02]  /*4670*/  @!P1 IADD3 R46, -R0.reuse, -0x8, RZ ;  /* 0xfffffff8002e9810 */ /* 0x040fe40007ffe1ff */
[C---:B------:R-:W-:Y:S05]  /*4680*/  @!P0 IADD3 R45, -R0.reuse, -0x7, RZ ;  /* 0xfffffff9002d8810 */ /* 0x040fea0007ffe1ff */
[----:B------:R2:W-:Y:S01]  /*4690*/  MUFU.TANH R53, R10 ;  /* 0x0000000a00357308 */ /* 0x0005e20000002400 */
[----:B----4-:R-:W-:Y:S01]  /*46a0*/  IADD3 R5, R0, -0x8, RZ ;  /* 0xfffffff800057810 */ /* 0x010fe20007ffe0ff */
[----:B-1----:R-:W-:Y:S01]  /*46b0*/  FFMA.FTZ R49, -R47, R47, 1 ;  /* 0x3f8000002f317423 */ /* 0x002fe2000001012f */
[----:B------:R-:W-:Y:S02]  /*46c0*/  ISETP.GE.AND P0, PT, R4, RZ, PT ;  /* 0x000000ff0400720c */ /* 0x000fe40003f06270 */
[----:B------:R-:W-:Y:S02]  /*46d0*/  ISETP.GE.AND P1, PT, R5, RZ, PT ;  /* 0x000000ff0500720c */ /* 0x000fe40003f26270 */
[C---:B------:R-:W-:Y:S03]  /*46e0*/  @!P2 IADD3 R44, -R0.reuse, 0x1, RZ ;  /* 0x00000001002ca810 */ /* 0x040fe60007ffe1ff */
[----:B------:R-:W1:Y:S01]  /*46f0*/  MUFU.TANH R51, R51 ;  /* 0x0000003300337308 */ /* 0x000e620000002400 */
[----:B------:R-:W-:Y:S04]  /*4700*/  IABS R8, R0 ;  /* 0x0000000000087213 */ /* 0x000fe80000000000 */
[----:B------:R-:W-:Y:S02]  /*4710*/  MOV R9, R8 ;  /* 0x0000000800097202 */ /* 0x000fe40000000f00 */
[----:B------:R-:W-:Y:S03]  /*4720*/  I2FP.F32.S32 R8, R44 ;  /* 0x0000002c00087245 */ /* 0x000fe60000201400 */
[----:B------:R-:W3:Y:S01]  /*4730*/  MUFU.TANH R54, R54 ;  /* 0x0000003600367308 */ /* 0x000ee20000002400 */
[C---:B------:R-:W-:Y:S02]  /*4740*/  @!P0 IADD3 R4, -R0.reuse, 0x9, RZ ;  /* 0x0000000900048810 */ /* 0x040fe40007ffe1ff */
[----:B------:R-:W-:Y:S01]  /*4750*/  @!P1 IADD3 R5, -R0, 0x8, RZ ;  /* 0x0000000800059810 */ /* 0x000fe20007ffe1ff */
[----:B------:R-:W-:Y:S01]  /*4760*/  FMUL.FTZ R0, R11, UR20 ;  /* 0x000000140b007c20 */ /* 0x000fe20008410000 */
[----:B------:R-:W-:Y:S02]  /*4770*/  PLOP3.LUT P0, PT, PT, PT, UP0, 0x80, 0x0 ;  /* 0x000000000000781c */ /* 0x000fe40003f0f008 */
[----:B------:R-:W-:Y:S01]  /*4780*/  I2FP.F32.S32 R11, R46 ;  /* 0x0000002e000b7245 */ /* 0x000fe20000201400 */
[----:B------:R-:W-:Y:S01]  /*4790*/  FFMA.FTZ R46, R8, -UR6, R47 ;  /* 0x80000006082e7c23 */ /* 0x000fe2000801002f */
[----:B--2---:R-:W-:Y:S01]  /*47a0*/  I2FP.F32.S32 R10, R45 ;  /* 0x0000002d000a7245 */ /* 0x004fe20000201400 */
[----:B------:R-:W2:Y:S01]  /*47b0*/  MUFU.TANH R0, R0 ;  /* 0x0000000000007308 */ /* 0x000ea20000002400 */
[----:B------:R-:W-:Y:S01]  /*47c0*/  I2FP.F32.S32 R5, R5 ;  /* 0x0000000500057245 */ /* 0x000fe20000201400 */
[----:B-1----:R-:W-:Y:S01]  /*47d0*/  FFMA.FTZ R11, R11, -UR6, R51 ;  /* 0x800000060b0b7c23 */ /* 0x002fe20008010033 */
[----:B------:R-:W-:Y:S01]  /*47e0*/  I2FP.F32.S32 R4, R4 ;  /* 0x0000000400047245 */ /* 0x000fe20000201400 */
[----:B------:R-:W-:Y:S01]  /*47f0*/  FFMA.FTZ R10, R10, -UR6, R48 ;  /* 0x800000060a0a7c23 */ /* 0x000fe20008010030 */
[----:B------:R-:W-:Y:S01]  /*4800*/  I2FP.F32.S32 R9, R9 ;  /* 0x0000000900097245 */ /* 0x000fe20000201400 */
[----:B------:R-:W-:Y:S01]  /*4810*/  FFMA.FTZ R45, R5, -UR6, R52 ;  /* 0x80000006052d7c23 */ /* 0x000fe20008010034 */
[----:B------:R-:W-:Y:S01]  /*4820*/  FFMA.FTZ R51, -R51, R51, 1 ;  /* 0x3f80000033337423 */ /* 0x000fe20000010133 */
[----:B---3--:R-:W-:Y:S01]  /*4830*/  FFMA.FTZ R44, R4, -UR6, R54 ;  /* 0x80000006042c7c23 */ /* 0x008fe20008010036 */
[----:B------:R-:W-:Y:S01]  /*4840*/  FFMA.FTZ R48, -R48, R48, 1 ;  /* 0x3f80000030307423 */ /* 0x000fe20000010130 */
[----:B------:R-:W-:Y:S01]  /*4850*/  FFMA.FTZ R47, -R52, R52, 1 ;  /* 0x3f800000342f7423 */ /* 0x000fe20000010134 */
[----:B------:R-:W-:Y:S01]  /*4860*/  FFMA.FTZ R5, -R53, R53, 1 ;  /* 0x3f80000035057423 */ /* 0x000fe20000010135 */
[----:B------:R-:W-:Y:S01]  /*4870*/  FFMA.FTZ R4, -R54, R54, 1 ;  /* 0x3f80000036047423 */ /* 0x000fe20000010136 */
[C---:B------:R-:W-:Y:S01]  /*4880*/  FFMA.FTZ R7, R9.reuse, -UR6, R7 ;  /* 0x8000000609077c23 */ /* 0x040fe20008010007 */
[----:B------:R-:W-:Y:S01]  /*4890*/  FFMA.FTZ R9, R9, -UR6, R53 ;  /* 0x8000000609097c23 */ /* 0x000fe20008010035 */
[----:B------:R-:W-:Y:S01]  /*48a0*/  FMUL.FTZ R59, R51, UR20 ;  /* 0x00000014333b7c20 */ /* 0x000fe20008410000 */
[----:B------:R-:W-:Y:S01]  /*48b0*/  FMUL.FTZ R58, R48, UR20 ;  /* 0x00000014303a7c20 */ /* 0x000fe20008410000 */
[----:B--2---:R-:W-:Y:S01]  /*48c0*/  FFMA.FTZ R8, R8, -UR6, R0 ;  /* 0x8000000608087c23 */ /* 0x004fe20008010000 */
[----:B------:R-:W-:Y:S01]  /*48d0*/  FFMA.FTZ R0, -R0, R0, 1 ;  /* 0x3f80000000007423 */ /* 0x000fe20000010100 */
[----:B------:R-:W-:Y:S01]  /*48e0*/  FMUL.FTZ R53, R50, UR20 ;  /* 0x0000001432357c20 */ /* 0x000fe20008410000 */
[----:B------:R-:W-:Y:S01]  /*48f0*/  FMUL.FTZ R52, R49, UR20 ;  /* 0x0000001431347c20 */ /* 0x000fe20008410000 */
[----:B------:R-:W-:Y:S01]  /*4900*/  FMUL.FTZ R56, R47, UR20 ;  /* 0x000000142f387c20 */ /* 0x000fe20008410000 */
[----:B------:R-:W-:Y:S01]  /*4910*/  FMUL.FTZ R57, R5, UR20 ;  /* 0x0000001405397c20 */ /* 0x000fe20008410000 */
[----:B------:R-:W-:Y:S01]  /*4920*/  FMUL.FTZ R54, R4, UR20 ;  /* 0x0000001404367c20 */ /* 0x000fe20008410000 */
[----:B------:R-:W-:Y:S01]  /*4930*/  FMUL.FTZ R55, R0, UR20 ;  /* 0x0000001400377c20 */ /* 0x000fe20008410000 */
[----:B------:R-:W-:Y:S06]  /*4940*/  @!P0 BRA `(.L_x_366) ;  /* 0x00000000002c8947 */ /* 0x000fec0003800000 */
        /* <DEDUP_REMOVED lines=11> */
.L_x_366:
        /* <DEDUP_REMOVED lines=11> */
[CC--:B------:R-:W-:Y:S02]  /*4ab0*/  ISETP.GE.AND P0, PT, R49.reuse, R0.reuse, PT ;  /* 0x000000003100720c */ /* 0x0c0fe40003f06270 */
[C---:B------:R-:W-:Y:S01]  /*4ac0*/  VIADDMNMX R5, R4.reuse, R5, UR5, PT ;  /* 0x0000000504057e46 */ /* 0x040fe2000b800105 */
[----:B------:R-:W-:Y:S01]  /*4ad0*/  VIADD R4, R4, 0x8 ;  /* 0x0000000804047836 */ /* 0x000fe20000000000 */
[-C--:B------:R-:W-:Y:S02]  /*4ae0*/  ISETP.GE.AND P2, PT, R48, R0.reuse, PT ;  /* 0x000000003000720c */ /* 0x080fe40003f46270 */
[-C--:B------:R-:W-:Y:S02]  /*4af0*/  ISETP.GE.OR P1, PT, R6, R5.reuse, !P1 ;  /* 0x000000050600720c */ /* 0x080fe40004f26670 */
[C---:B------:R-:W-:Y:S01]  /*4b00*/  IADD3 R50, R4.reuse, UR14, R50 ;  /* 0x0000000e04327c10 */ /* 0x040fe2000fffe032 */
[----:B------:R-:W-:Y:S01]  /*4b10*/  UMOV UR14, UR12 ;  /* 0x0000000c000e7c82 */ /* 0x000fe20008000000 */
[-C--:B------:R-:W-:Y:S02]  /*4b20*/  ISETP.GE.OR P0, PT, R49, R5.reuse, !P0 ;  /* 0x000000053100720c */ /* 0x080fe40004706670 */
[----:B------:R-:W-:Y:S02]  /*4b30*/  VIADDMNMX R4, R4, UR13, RZ, !PT ;  /* 0x0000000d04047c46 */ /* 0x000fe4000f8001ff */
[----:B------:R-:W-:Y:S02]  /*4b40*/  FSEL R7, R7, -INF , !P1 ;  /* 0xff80000007077808 */ /* 0x000fe40004800000 */
[C---:B------:R-:W-:Y:S02]  /*4b50*/  ISETP.GE.AND P1, PT, R47.reuse, R0, PT ;  /* 0x000000002f00720c */ /* 0x040fe40003f26270 */
        /* <DEDUP_REMOVED lines=18> */
.L_x_367:
        /* <DEDUP_REMOVED lines=115> */
[----:B------:R-:W-:Y:S01]  /*53b0*/  F2FP.F16.F32.PACK_AB R4, R4, R0 ;  /* 0x000000000404723e */ /* 0x000fe200000000ff */
[----:B------:R-:W-:Y:S01]  /*53c0*/  FMUL.FTZ R10, R61, R10 ;  /* 0x0000000a3d0a7220 */ /* 0x000fe20000410000 */
[----:B------:R-:W-:Y:S01]  /*53d0*/  FMUL.FTZ R9, R60, R11 ;  /* 0x0000000b3c097220 */ /* 0x000fe20000410000 */
        /* <DEDUP_REMOVED lines=126> */
.L_x_368:
        /* <DEDUP_REMOVED lines=385> */
.L_x_369:
        /* <DEDUP_REMOVED lines=147> */
.L_x_371:
        /* <DEDUP_REMOVED lines=20> */
.L_x_372:
        /* <DEDUP_REMOVED lines=51> */
.L_x_374:
[----:B------:R-:W-:Y:S05]  /*8170*/  BSYNC B0 ;  /* 0x0000000000007941 */ /* 0x000fea0003800000 */
.L_x_373:
        /* <DEDUP_REMOVED lines=30> */
.L_x_353:
[----:B------:R-:W-:Y:S05]  /*8360*/  BSYNC B1 ;  /* 0x0000000000017941 */ /* 0x000fea0003800000 */
.L_x_343:
[----:B------:R-:W-:Y:S02]  /*8370*/  ULDC UR5, c[0x0][0xc] ;  /* 0x0000030000057ab9 */ /* 0x000fe40000000800 */
[----:B------:R-:W-:-:S04]  /*8380*/  UIADD3 UR26, UR5, UR26, URZ ;  /* 0x0000001a051a7290 */ /* 0x000fc8000fffe03f */
[----:B------:R-:W-:-:S06]  /*8390*/  UISETP.GE.AND UP0, UPT, UR26, UR61, UPT ;  /* 0x0000003d1a00728c */ /* 0x000fcc000bf06270 */
[----:B------:R-:W-:-:S13]  /*83a0*/  PLOP3.LUT P0, PT, PT, PT, UP0, 0x80, 0x0 ;  /* 0x000000000000781c */ /* 0x000fda0003f0f008 */
[----:B------:R-:W-:Y:S05]  /*83b0*/  @P0 BRA `(.L_x_375) ;  /* 0x0000000000040947 */ /* 0x000fea0003800000 */
[----:B------:R-:W-:Y:S05]  /*83c0*/  BRA `(.L_x_376) ;  /* 0xffffff8400b47947 */ /* 0x000fea000383ffff */
.L_x_375:
[----:B------:R-:W-:Y:S05]  /*83d0*/  EXIT ;  /* 0x000000000000794d */ /* 0x000fea0003800000 */
.L_x_377:
        /* <DEDUP_REMOVED lines=10> */
.L_x_2031:


//--------------------- .text._ZN5flash25flash_bwd_dot_do_o_kernelILb0E23Flash_bwd_kernel_traitsILi256ELi64ELi32ELi8ELi4ELi1ELi2ELb1ELb1EN7cutlass6half_tE19Flash_kernel_traitsILi256ELi64ELi32ELi8ES3_EEEEvNS_16Flash_bwd_paramsE --------------------------
	.section	.text._ZN5flash25flash_bwd_dot_do_o_kernelILb0E23Flash_bwd_kernel_traitsILi256ELi64ELi32ELi8ELi4ELi1ELi2ELb1ELb1EN7cutlass6half_tE19Flash_kernel_traitsILi256ELi64ELi32ELi8ES3_EEEEvNS_16Flash_bwd_paramsE,"ax",@progbits
	.align	128
        .global         _ZN5flash25flash_bwd_dot_do_o_kernelILb0E23Flash_bwd_kernel_traitsILi256ELi64ELi32ELi8ELi4ELi1ELi2ELb1ELb1EN7cutlass6half_tE19Flash_kernel_traitsILi256ELi64ELi32ELi8ES3_EEEEvNS_16Flash_bwd_paramsE
        .type           _ZN5flash25flash_bwd_dot_do_o_kernelILb0E23Flash_bwd_kernel_traitsILi256ELi64ELi32ELi8ELi4ELi1ELi2ELb1ELb1EN7cutlass6half_tE19Flash_kernel_traitsILi256ELi64ELi32ELi8ES3_EEEEvNS_16Flash_bwd_paramsE,@function
        .size           _ZN5flash25flash_bwd_dot_do_o_kernelILb0E23Flash_bwd_kernel_traitsILi256ELi64ELi32ELi8ELi4ELi1ELi2ELb1ELb1EN7cutlass6half_tE19Flash_kernel_traitsILi256ELi64ELi32ELi8ES3_EEEEvNS_16Flash_bwd_paramsE,(.L_x_2032 - _ZN5flash25flash_bwd_dot_do_o_kernelILb0E23Flash_bwd_kernel_traitsILi256ELi64ELi32ELi8ELi4ELi1ELi2ELb1ELb1EN7cutlass6half_tE19Flash_kernel_traitsILi256ELi64ELi32ELi8ES3_EEEEvNS_16Flash_bwd_paramsE)
        .other          _ZN5flash25flash_bwd_dot_do_o_kernelILb0E23Flash_bwd_kernel_traitsILi256ELi64ELi32ELi8ELi4ELi1ELi2ELb1ELb1EN7cutlass6half_tE19Flash_kernel_traitsILi256ELi64ELi32ELi8ES3_EEEEvNS_16Flash_bwd_paramsE,@"STO_CUDA_ENTRY STV_DEFAULT"
_ZN5flash25flash_bwd_dot_do_o_kernelILb0E23Flash_bwd_kernel_traitsILi256ELi64ELi32ELi8ELi4ELi1ELi2ELb1ELb1EN7cutlass6half_tE19Flash_kernel_traitsILi256ELi64ELi32ELi8ES3_EEEEvNS_16Flash_bwd_paramsE:
.text._ZN5flash25flash_bwd_dot_do_o_kernelILb0E23Flash_bwd_kernel_traitsILi256ELi64ELi32ELi8ELi4ELi1ELi2ELb1ELb1EN7cutlass6half_tE19Flash_kernel_traitsILi256ELi64ELi32ELi8ES3_EEEEvNS_16Flash_bwd_paramsE:
        /* <DEDUP_REMOVED lines=13> */
[----:B--2---:R-:W-:-:S06]  /*00d0*/  @P0 IADD3 R0, R0, -R9, RZ ;  /* 0x8000000900000210 */ /* 0x004fcc0007ffe0ff */
[----:B------:R-:W0:Y:S02]  /*00e0*/  @!P0 LDC R0, c[0x0][0x2c4] ;  /* 0x0000b100ff008b82 */ /* 0x000e240000000800 */
[----:B0-----:R-:W-:-:S13]  /*00f0*/  ISETP.GT.AND P0, PT, R0, UR4, PT ;  /* 0x0000000400007c0c */ /* 0x001fda000bf04270 */
[----:B------:R-:W-:Y:S05]  /*0100*/  @!P0 EXIT ;  /* 0x000000000000894d */ /* 0x000fea0003800000 */
[----:B------:R-:W-:Y:S01]  /*0110*/  ISETP.NE.AND P1, PT, R9, -0x1, PT ;  /* 0xffffffff0900780c */ /* 0x000fe20003f25270 */
[----:B------:R-:W0:Y:S01]  /*0120*/  S2R R49, SR_TID.X ;  /* 0x0000000000317919 */ /* 0x000e220000002100 */
[----:B------:R-:W-:Y:S01]  /*0130*/  ULDC.U8 UR8, c[0x0][0x3d8] ;  /* 0x0000f60000087ab9 */ /* 0x000fe20000000000 */
[----:B------:R-:W1:Y:S01]  /*0140*/  S2UR UR5, SR_CTAID.Z ;  /* 0x00000000000579c3 */ /* 0x000e620000002700 */
[----:B------:R-:W-:-:S09]  /*0150*/  ISETP.NE.AND P0, PT, RZ, UR8, PT ;  /* 0x00000008ff007c0c */ /* 0x000fd2000bf05270 */
[----:B------:R-:W2:Y:S01]  /*0160*/  @!P1 LDC.64 R12, c[0x0][0x418] ;  /* 0x00010600ff0c9b82 */ /* 0x000ea20000000a00 */
[--C-:B------:R-:W-:Y:S02]  /*0170*/  @!P1 SHF.R.S32.HI R3, RZ, 0x1f, R7.reuse ;  /* 0x0000001fff039819 */ /* 0x100fe40000011407 */
[----:B------:R-:W-:-:S05]  /*0180*/  @!P1 SHF.R.S32.HI R5, RZ, 0x1f, R7 ;  /* 0x0000001fff059819 */ /* 0x000fca0000011407 */
[----:B------:R-:W3:Y:S08]  /*0190*/  @P1 LDC.64 R10, c[0x0][0x420] ;  /* 0x00010800ff0a1b82 */ /* 0x000ef00000000a00 */
[----:B------:R-:W4:Y:S08]  /*01a0*/  @!P1 LDC.64 R14, c[0x0][0x290] ;  /* 0x0000a400ff0e9b82 */ /* 0x000f300000000a00 */
[----:B------:R-:W5:Y:S01]  /*01b0*/  @P1 LDC.64 R40, c[0x0][0x298] ;  /* 0x0000a600ff281b82 */ /* 0x000f620000000a00 */
[----:B--2---:R-:W-:-:S04]  /*01c0*/  @!P1 IMAD R4, R3, R12, RZ ;  /* 0x0000000c03049224 */ /* 0x004fc800078e02ff */
[----:B------:R-:W-:Y:S02]  /*01d0*/  @!P1 IMAD R13, R7, R13, R4 ;  /* 0x0000000d070d9224 */ /* 0x000fe400078e0204 */
[----:B---3--:R-:W-:-:S04]  /*01e0*/  @P1 IMAD.WIDE.U32 R2, R9, R10, RZ ;  /* 0x0000000a09021225 */ /* 0x008fc800078e00ff */
[----:B------:R-:W-:Y:S01]  /*01f0*/  @P1 IMAD R11, R9, R11, R3 ;  /* 0x0000000b090b1224 */ /* 0x000fe200078e0203 */
[----:B------:R-:W-:Y:S01]  /*0200*/  @P1 MOV R35, R2 ;  /* 0x0000000200231202 */ /* 0x000fe20000000f00 */
[----:B------:R-:W-:-:S04]  /*0210*/  @!P1 IMAD.WIDE.U32 R2, R7, R12, RZ ;  /* 0x0000000c07029225 */ /* 0x000fc800078e00ff */
[-C--:B----4-:R-:W-:Y:S01]  /*0220*/  @!P1 IMAD R6, R5, R14.reuse, RZ ;  /* 0x0000000e05069224 */ /* 0x090fe200078e02ff */
[----:B------:R-:W-:Y:S01]  /*0230*/  @!P1 IADD3 R11, R3, R13, RZ ;  /* 0x0000000d030b9210 */ /* 0x000fe20007ffe0ff */
[----:B------:R-:W-:Y:S01]  /*0240*/  @!P1 IMAD.WIDE.U32 R4, R7, R14, RZ ;  /* 0x0000000e07049225 */ /* 0x000fe200078e00ff */
[----:B------:R-:W-:-:S03]  /*0250*/  @!P1 MOV R35, R2 ;  /* 0x0000000200239202 */ /* 0x000fc60000000f00 */
[----:B------:R-:W-:Y:S02]  /*0260*/  @!P1 IMAD R15, R7, R15, R6 ;  /* 0x0000000f070f9224 */ /* 0x000fe400078e0206 */
[----:B-----5:R-:W-:Y:S01]  /*0270*/  @P1 IMAD.WIDE.U32 R66, R9, R40, RZ ;  /* 0x0000002809421225 */ /* 0x020fe200078e00ff */
[----:B------:R-:W-:-:S03]  /*0280*/  @!P1 MOV R66, R4 ;  /* 0x0000000400429202 */ /* 0x000fc60000000f00 */
[----:B------:R-:W-:Y:S01]  /*0290*/  @P1 IMAD R41, R9, R41, R67 ;  /* 0x0000002909291224 */ /* 0x000fe200078e0243 */
[----:B------:R-:W-:Y:S01]  /*02a0*/  @!P1 IADD3 R41, R5, R15, RZ ;  /* 0x0000000f05299210 */ /* 0x000fe20007ffe0ff */
[----:B01----:R-:W-:Y:S06]  /*02b0*/  @!P0 BRA `(.L_x_378) ;  /* 0x0000000000208947 */ /* 0x003fec0003800000 */
[----:B------:R-:W0:Y:S08]  /*02c0*/  LDC R2, c[0x0][0x2d4] ;  /* 0x0000b500ff027b82 */ /* 0x000e300000000800 */
[----:B------:R-:W1:Y:S08]  /*02d0*/  LDC R54, c[0x0][0x2c0] ;  /* 0x0000b000ff367b82 */ /* 0x000e700000000800 */
[----:B------:R-:W1:Y:S01]  /*02e0*/  LDC R3, c[0x0][0x2e4] ;  /* 0x0000b900ff037b82 */ /* 0x000e620000000800 */
[----:B0-----:R-:W-:Y:S01]  /*02f0*/  @!P1 IMAD R9, R7, R2, RZ ;  /* 0x0000000207099224 */ /* 0x001fe200078e02ff */
[----:B-1----:R-:W-:-:S04]  /*0300*/  LEA R54, R54, R3, 0x7 ;  /* 0x0000000336367211 */ /* 0x002fc800078e38ff */
[----:B------:R-:W-:-:S05]  /*0310*/  LEA R3, R7, R9, 0x7 ;  /* 0x0000000907037211 */ /* 0x000fca00078e38ff */
[----:B------:R-:W-:Y:S01]  /*0320*/  IMAD R54, R54, UR5, R3 ;  /* 0x0000000536367c24 */ /* 0x000fe2000f8e0203 */
[----:B------:R-:W-:Y:S06]  /*0330*/  BRA `(.L_x_379) ;  /* 0x0000000000107947 */ /* 0x000fec0003800000 */
.L_x_378:
[----:B------:R-:W0:Y:S08]  /*0340*/  LDC R54, c[0x0][0x270] ;  /* 0x00009c00ff367b82 */ /* 0x000e300000000800 */
[----:B------:R-:W1:Y:S01]  /*0350*/  LDC R3, c[0x0][0x2d4] ;  /* 0x0000b500ff037b82 */ /* 0x000e620000000800 */
[----:B0-----:R-:W-:-:S04]  /*0360*/  IMAD R54, R7, R54, UR5 ;  /* 0x0000000507367e24 */ /* 0x001fc8000f8e0236 */
[----:B-1----:R-:W-:-:S07]  /*0370*/  IMAD R54, R54, R3, RZ ;  /* 0x0000000336367224 */ /* 0x002fce00078e02ff */
.L_x_379:
[----:B------:R-:W-:Y:S01]  /*0380*/  SHF.R.S32.HI R2, RZ, 0x1f, R49 ;  /* 0x0000001fff027819 */ /* 0x000fe20000011431 */
[----:B------:R-:W0:Y:S01]  /*0390*/  LDC.64 R36, c[0x0][0x420] ;  /* 0x00010800ff247b82 */ /* 0x000e220000000a00 */
[----:B------:R-:W-:Y:S01]  /*03a0*/  USHF.R.S32.HI UR8, URZ, 0x1f, UR4 ;  /* 0x0000001f3f087899 */ /* 0x000fe20008011404 */
[----:B------:R-:W-:Y:S01]  /*03b0*/  BSSY B0, `(.L_x_380) ;  /* 0x0000036000007945 */ /* 0x000fe20003800000 */
[----:B------:R-:W-:Y:S01]  /*03c0*/  LEA.HI R48, R2, R49, RZ, 0x3 ;  /* 0x0000003102307211 */ /* 0x000fe200078f18ff */
[----:B------:R-:W-:Y:S01]  /*03d0*/  USHF.R.S32.HI UR9, URZ, 0x1f, UR5 ;  /* 0x0000001f3f097899 */ /* 0x000fe20008011405 */
[----:B------:R-:W-:Y:S01]  /*03e0*/  HFMA2.MMA R18, -RZ, RZ, 0, 0 ;  /* 0x00000000ff127435 */ /* 0x000fe200000001ff */
[----:B------:R-:W-:Y:S02]  /*03f0*/  CS2R R22, SRZ ;  /* 0x0000000000167805 */ /* 0x000fe4000001ff00 */
[----:B------:R-:W-:Y:S01]  /*0400*/  LOP3.LUT R2, R48, 0x1ffffff8, RZ, 0xc0, !PT ;  /* 0x1ffffff830027812 */ /* 0x000fe200078ec0ff */
[----:B------:R-:W1:Y:S01]  /*0410*/  LDC.64 R38, c[0x0][0x428] ;  /* 0x00010a00ff267b82 */ /* 0x000e620000000a00 */
[----:B------:R-:W-:-:S02]  /*0420*/  SHF.R.S32.HI R48, RZ, 0x3, R48 ;  /* 0x00000003ff307819 */ /* 0x000fc40000011430 */
[----:B------:R-:W-:Y:S02]  /*0430*/  CS2R R6, SRZ ;  /* 0x0000000000067805 */ /* 0x000fe4000001ff00 */
[----:B------:R-:W-:Y:S02]  /*0440*/  IADD3 R2, -R2, R49, RZ ;  /* 0x0000003102027210 */ /* 0x000fe40007ffe1ff */
[----:B------:R-:W-:Y:S02]  /*0450*/  CS2R R30, SRZ ;  /* 0x00000000001e7805 */ /* 0x000fe4000001ff00 */
[----:B------:R-:W-:Y:S02]  /*0460*/  CS2R R28, SRZ ;  /* 0x00000000001c7805 */ /* 0x000fe4000001ff00 */
[----:B------:R-:W-:Y:S02]  /*0470*/  CS2R R26, SRZ ;  /* 0x00000000001a7805 */ /* 0x000fe4000001ff00 */
[----:B------:R-:W-:-:S02]  /*0480*/  SHF.L.U32 R46, R2, 0x3, RZ ;  /* 0x00000003022e7819 */ /* 0x000fc400000006ff */
[----:B------:R-:W-:Y:S02]  /*0490*/  CS2R R24, SRZ ;  /* 0x0000000000187805 */ /* 0x000fe4000001ff00 */
[----:B------:R-:W-:Y:S02]  /*04a0*/  CS2R R14, SRZ ;  /* 0x00000000000e7805 */ /* 0x000fe4000001ff00 */
[----:B------:R-:W-:Y:S02]  /*04b0*/  CS2R R12, SRZ ;  /* 0x00000000000c7805 */ /* 0x000fe4000001ff00 */
[--C-:B------:R-:W-:Y:S02]  /*04c0*/  SHF.R.S32.HI R47, RZ, 0x1f, R46.reuse ;  /* 0x0000001fff2f7819 */ /* 0x100fe4000001142e */
[----:B------:R-:W-:Y:S01]  /*04d0*/  IADD3 R10, R46, 0x40, RZ ;  /* 0x000000402e0a7810 */ /* 0x000fe20007ffe0ff */
[C---:B0-----:R-:W-:Y:S02]  /*04e0*/  IMAD R4, R36.reuse, UR8, RZ ;  /* 0x0000000824047c24 */ /* 0x041fe4000f8e02ff */
[----:B------:R-:W-:-:S04]  /*04f0*/  IMAD.WIDE.U32 R2, R36, UR4, R46 ;  /* 0x0000000424027c25 */ /* 0x000fc8000f8e002e */
[----:B------:R-:W-:Y:S01]  /*0500*/  IMAD R4, R37, UR4, R4 ;  /* 0x0000000425047c24 */ /* 0x000fe2000f8e0204 */
[----:B------:R-:W-:Y:S01]  /*0510*/  IADD3 R34, P0, R35, R2, RZ ;  /* 0x0000000223227210 */ /* 0x000fe20007f1e0ff */
[----:B-1----:R-:W-:-:S03]  /*0520*/  IMAD R2, R38, UR9, RZ ;  /* 0x0000000926027c24 */ /* 0x002fc6000f8e02ff */
[----:B------:R-:W-:Y:S01]  /*0530*/  IADD3.X R35, R11, R3, R4, P0, !PT ;  /* 0x000000030b237210 */ /* 0x000fe200007fe404 */
[----:B------:R-:W-:Y:S01]  /*0540*/  IMAD R39, R39, UR5, R2 ;  /* 0x0000000527277c24 */ /* 0x000fe2000f8e0202 */
[----:B------:R-:W-:Y:S02]  /*0550*/  IADD3 R3, R0, -UR4, RZ ;  /* 0x8000000400037c10 */ /* 0x000fe4000fffe0ff */
[----:B------:R-:W-:Y:S02]  /*0560*/  CS2R R4, SRZ ;  /* 0x0000000000047805 */ /* 0x000fe4000001ff00 */
[----:B------:R-:W-:Y:S01]  /*0570*/  IADD3 R0, R48, 0x20, RZ ;  /* 0x0000002030007810 */ /* 0x000fe20007ffe0ff */
[----:B------:R-:W-:Y:S01]  /*0580*/  IMAD.WIDE.U32 R34, R38, UR5, R34 ;  /* 0x0000000526227c25 */ /* 0x000fe2000f8e0022 */
[-C--:B------:R-:W-:Y:S02]  /*0590*/  ISETP.GE.AND P0, PT, R48, R3.reuse, PT ;  /* 0x000000033000720c */ /* 0x080fe40003f06270 */
[----:B------:R-:W-:-:S02]  /*05a0*/  ISETP.GE.AND P1, PT, R0, R3, PT ;  /* 0x000000030000720c */ /* 0x000fc40003f26270 */
[----:B------:R-:W-:Y:S02]  /*05b0*/  SHF.R.S32.HI R11, RZ, 0x1f, R48 ;  /* 0x0000001fff0b7819 */ /* 0x000fe40000011430 */
[----:B------:R-:W-:-:S07]  /*05c0*/  IADD3 R39, R35, R39, RZ ;  /* 0x0000002723277210 */ /* 0x000fce0007ffe0ff */
[----:B------:R-:W-:Y:S05]  /*05d0*/  @P0 BRA `(.L_x_381) ;  /* 0x00000000004c0947 */ /* 0x000fea0003800000 */
[C---:B------:R-:W-:Y:S01]  /*05e0*/  IADD3 R2, R46.reuse, 0x80, RZ ;  /* 0x000000802e027810 */ /* 0x040fe20007ffe0ff */
[----:B------:R-:W-:Y:S01]  /*05f0*/  IMAD R0, R11, R36, RZ ;  /* 0x000000240b007224 */ /* 0x000fe200078e02ff */
[----:B------:R-:W-:Y:S01]  /*0600*/  MOV R38, R34 ;  /* 0x0000002200267202 */ /* 0x000fe20000000f00 */
[----:B------:R-:W-:Y:S01]  /*0610*/  ULDC UR10, c[0x0][0x2d0] ;  /* 0x0000b400000a7ab9 */ /* 0x000fe20000000800 */
[----:B------:R-:W-:Y:S01]  /*0620*/  IADD3 R8, R46, 0xc0, RZ ;  /* 0x000000c02e087810 */ /* 0x000fe20007ffe0ff */
[----:B------:R-:W-:Y:S01]  /*0630*/  IMAD R9, R48, R37, R0 ;  /* 0x0000002530097224 */ /* 0x000fe200078e0200 */
[----:B------:R-:W-:Y:S01]  /*0640*/  ISETP.GE.AND P4, PT, R2, UR10, PT ;  /* 0x0000000a02007c0c */ /* 0x000fe2000bf86270 */
[----:B------:R-:W-:Y:S01]  /*0650*/  IMAD.WIDE.U32 R2, R48, R36, R38 ;  /* 0x0000002430027225 */ /* 0x000fe200078e0026 */
[----:B------:R-:W-:Y:S01]  /*0660*/  ISETP.GE.AND P5, PT, R8, UR10, PT ;  /* 0x0000000a08007c0c */ /* 0x000fe2000bfa6270 */
[----:B------:R-:W-:Y:S01]  /*0670*/  ULDC.64 UR12, c[0x0][0x3e0] ;  /* 0x0000f800000c7ab9 */ /* 0x000fe20000000a00 */
[----:B------:R-:W-:-:S02]  /*0680*/  ISETP.GE.AND P2, PT, R46, UR10, PT ;  /* 0x0000000a2e007c0c */ /* 0x000fc4000bf46270 */
[----:B------:R-:W-:Y:S02]  /*0690*/  ISETP.GE.AND P3, PT, R10, UR10, PT ;  /* 0x0000000a0a007c0c */ /* 0x000fe4000bf66270 */
[----:B------:R-:W-:Y:S02]  /*06a0*/  IADD3 R3, R3, R9, RZ ;  /* 0x0000000903037210 */ /* 0x000fe40007ffe0ff */
[----:B------:R-:W-:-:S04]  /*06b0*/  LEA R8, P6, R2, UR12, 0x1 ;  /* 0x0000000c02087c11 */ /* 0x000fc8000f8c08ff */
[----:B------:R-:W-:-:S05]  /*06c0*/  LEA.HI.X R9, R2, UR13, R3, 0x1, P6 ;  /* 0x0000000d02097c11 */ /* 0x000fca000b0f0c03 */
[----:B------:R0:W5:Y:S04]  /*06d0*/  @!P2 LDG.E.128 R24, desc[UR6][R8.64] ;  /* 0x000000060818a981 */ /* 0x000168000c1e1d00 */
[----:B------:R0:W5:Y:S04]  /*06e0*/  @!P3 LDG.E.128 R28, desc[UR6][R8.64+0x80] ;  /* 0x00008006081cb981 */ /* 0x000168000c1e1d00 */
[----:B------:R0:W5:Y:S04]  /*06f0*/  @!P4 LDG.E.128 R4, desc[UR6][R8.64+0x100] ;  /* 0x000100060804c981 */ /* 0x000168000c1e1d00 */
[----:B------:R0:W5:Y:S02]  /*0700*/  @!P5 LDG.E.128 R12, desc[UR6][R8.64+0x180] ;  /* 0x00018006080cd981 */ /* 0x000164000c1e1d00 */
.L_x_381:
[----:B------:R-:W-:Y:S05]  /*0710*/  BSYNC B0 ;  /* 0x0000000000007941 */ /* 0x000fea0003800000 */
.L_x_380:
[----:B------:R-:W1:Y:S01]  /*0720*/  LDC.64 R44, c[0x0][0x298] ;  /* 0x0000a600ff2c7b82 */ /* 0x000e620000000a00 */
[----:B0----5:R-:W-:Y:S01]  /*0730*/  MOV R8, R6 ;  /* 0x0000000600087202 */ /* 0x021fe20000000f00 */
[----:B------:R-:W-:Y:S01]  /*0740*/  BSSY B0, `(.L_x_382) ;  /* 0x000002b000007945 */ /* 0x000fe20003800000 */
[----:B------:R-:W-:Y:S01]  /*0750*/  MOV R9, R7 ;  /* 0x0000000700097202 */ /* 0x000fe20000000f00 */
[----:B------:R-:W-:Y:S01]  /*0760*/  HFMA2.MMA R19, -RZ, RZ, 0, 0 ;  /* 0x00000000ff137435 */ /* 0x000fe200000001ff */
[----:B------:R-:W-:Y:S02]  /*0770*/  MOV R6, R4 ;  /* 0x0000000400067202 */ /* 0x000fe40000000f00 */
[----:B------:R-:W-:Y:S02]  /*0780*/  CS2R R20, SRZ ;  /* 0x0000000000147805 */ /* 0x000fe4000001ff00 */
[----:B------:R-:W-:Y:S01]  /*0790*/  MOV R7, R5 ;  /* 0x0000000500077202 */ /* 0x000fe20000000f00 */
[----:B------:R-:W0:Y:S01]  /*07a0*/  LDC.64 R32, c[0x0][0x2a0] ;  /* 0x0000a800ff207b82 */ /* 0x000e220000000a00 */
[----:B------:R-:W-:-:S02]  /*07b0*/  MOV R4, R30 ;  /* 0x0000001e00047202 */ /* 0x000fc40000000f00 */
[----:B------:R-:W-:Y:S02]  /*07c0*/  CS2R R16, SRZ ;  /* 0x0000000000107805 */ /* 0x000fe4000001ff00 */
[----:B------:R-:W-:Y:S02]  /*07d0*/  MOV R5, R31 ;  /* 0x0000001f00057202 */ /* 0x000fe40000000f00 */
[----:B------:R-:W-:Y:S02]  /*07e0*/  CS2R R30, SRZ ;  /* 0x00000000001e7805 */ /* 0x000fe4000001ff00 */
[----:B------:R-:W-:Y:S02]  /*07f0*/  MOV R2, R28 ;  /* 0x0000001c00027202 */ /* 0x000fe40000000f00 */
[----:B------:R-:W-:Y:S02]  /*0800*/  MOV R3, R29 ;  /* 0x0000001d00037202 */ /* 0x000fe40000000f00 */
[----:B------:R-:W-:-:S02]  /*0810*/  CS2R R28, SRZ ;  /* 0x00000000001c7805 */ /* 0x000fc4000001ff00 */
[----:B------:R-:W-:Y:S02]  /*0820*/  MOV R0, R26 ;  /* 0x0000001a00007202 */ /* 0x000fe40000000f00 */
[----:B------:R-:W-:Y:S02]  /*0830*/  MOV R51, R27 ;  /* 0x0000001b00337202 */ /* 0x000fe40000000f00 */
[----:B------:R-:W-:Y:S02]  /*0840*/  CS2R R26, SRZ ;  /* 0x00000000001a7805 */ /* 0x000fe4000001ff00 */
[----:B------:R-:W-:Y:S02]  /*0850*/  MOV R50, R24 ;  /* 0x0000001800327202 */ /* 0x000fe40000000f00 */
[----:B------:R-:W-:Y:S02]  /*0860*/  MOV R52, R25 ;  /* 0x0000001900347202 */ /* 0x000fe40000000f00 */
[----:B------:R-:W-:-:S02]  /*0870*/  CS2R R24, SRZ ;  /* 0x0000000000187805 */ /* 0x000fc4000001ff00 */
[----:B------:R-:W-:Y:S01]  /*0880*/  IADD3 R54, R54, UR4, RZ ;  /* 0x0000000436367c10 */ /* 0x000fe2000fffe0ff */
[----:B------:R-:W-:Y:S06]  /*0890*/  @P1 BRA `(.L_x_383) ;  /* 0x0000000000541947 */ /* 0x000fec0003800000 */
[----:B------:R-:W-:Y:S01]  /*08a0*/  IADD3 R43, P2, R48, 0x20, RZ ;  /* 0x00000020302b7810 */ /* 0x000fe20007f5e0ff */
[----:B------:R-:W-:Y:S01]  /*08b0*/  ULDC UR10, c[0x0][0x2d0] ;  /* 0x0000b400000a7ab9 */ /* 0x000fe20000000800 */
[----:B------:R-:W-:Y:S01]  /*08c0*/  MOV R35, R39 ;  /* 0x0000002700237202 */ /* 0x000fe20000000f00 */
[----:B------:R-:W-:Y:S01]  /*08d0*/  ULDC.64 UR12, c[0x0][0x3e0] ;  /* 0x0000f800000c7ab9 */ /* 0x000fe20000000a00 */
[----:B------:R-:W-:Y:S02]  /*08e0*/  IADD3.X R53, RZ, R11, RZ, P2, !PT ;  /* 0x0000000bff357210 */ /* 0x000fe400017fe4ff */
[C---:B------:R-:W-:Y:S01]  /*08f0*/  IADD3 R39, R46.reuse, 0x80, RZ ;  /* 0x000000802e277810 */ /* 0x040fe20007ffe0ff */
[-C--:B------:R-:W-:Y:S01]  /*0900*/  IMAD.WIDE.U32 R34, R43, R36.reuse, R34 ;  /* 0x000000242b227225 */ /* 0x080fe200078e0022 */
[----:B------:R-:W-:Y:S02]  /*0910*/  IADD3 R40, R46, 0xc0, RZ ;  /* 0x000000c02e287810 */ /* 0x000fe40007ffe0ff */
[----:B------:R-:W-:Y:S01]  /*0920*/  ISETP.GE.AND P5, PT, R39, UR10, PT ;  /* 0x0000000a27007c0c */ /* 0x000fe2000bfa6270 */
[----:B------:R-:W-:Y:S01]  /*0930*/  IMAD R38, R53, R36, RZ ;  /* 0x0000002435267224 */ /* 0x000fe200078e02ff */
[----:B------:R-:W-:-:S02]  /*0940*/  ISETP.GE.AND P6, PT, R40, UR10, PT ;  /* 0x0000000a28007c0c */ /* 0x000fc4000bfc6270 */
[----:B------:R-:W-:Y:S01]  /*0950*/  ISETP.GE.AND P3, PT, R46, UR10, PT ;  /* 0x0000000a2e007c0c */ /* 0x000fe2000bf66270 */
[----:B------:R-:W-:Y:S01]  /*0960*/  IMAD R37, R43, R37, R38 ;  /* 0x000000252b257224 */ /* 0x000fe200078e0226 */
[----:B------:R-:W-:Y:S02]  /*0970*/  ISETP.GE.AND P4, PT, R10, UR10, PT ;  /* 0x0000000a0a007c0c */ /* 0x000fe4000bf86270 */
[----:B------:R-:W-:Y:S02]  /*0980*/  LEA R36, P2, R34, UR12, 0x1 ;  /* 0x0000000c22247c11 */ /* 0x000fe4000f8408ff */
[----:B------:R-:W-:-:S04]  /*0990*/  IADD3 R35, R35, R37, RZ ;  /* 0x0000002523237210 */ /* 0x000fc80007ffe0ff */
[----:B------:R-:W-:-:S05]  /*09a0*/  LEA.HI.X R37, R34, UR13, R35, 0x1, P2 ;  /* 0x0000000d22257c11 */ /* 0x000fca00090f0c23 */
[----:B------:R2:W5:Y:S04]  /*09b0*/  @!P3 LDG.E.128 R28, desc[UR6][R36.64] ;  /* 0x00000006241cb981 */ /* 0x000568000c1e1d00 */
[----:B------:R2:W5:Y:S04]  /*09c0*/  @!P4 LDG.E.128 R24, desc[UR6][R36.64+0x80] ;  /* 0x000080062418c981 */ /* 0x000568000c1e1d00 */
[----:B------:R2:W5:Y:S04]  /*09d0*/  @!P5 LDG.E.128 R20, desc[UR6][R36.64+0x100] ;  /* 0x000100062414d981 */ /* 0x000568000c1e1d00 */
[----:B------:R2:W5:Y:S02]  /*09e0*/  @!P6 LDG.E.128 R16, desc[UR6][R36.64+0x180] ;  /* 0x000180062410e981 */ /* 0x000564000c1e1d00 */
.L_x_383:
[----:B------:R-:W-:Y:S05]  /*09f0*/  BSYNC B0 ;  /* 0x0000000000007941 */ /* 0x000fea0003800000 */
.L_x_382:
[C---:B-12---:R-:W-:Y:S01]  /*0a00*/  IMAD R36, R44.reuse, UR8, RZ ;  /* 0x000000082c247c24 */ /* 0x046fe2000f8e02ff */
[----:B-----5:R-:W-:Y:S01]  /*0a10*/  MOV R55, R20 ;  /* 0x0000001400377202 */ /* 0x020fe20000000f00 */
[----:B------:R-:W-:Y:S01]  /*0a20*/  IMAD.WIDE.U32 R34, R44, UR4, R46 ;  /* 0x000000042c227c25 */ /* 0x000fe2000f8e002e */
[----:B------:R-:W-:Y:S01]  /*0a30*/  BSSY B0, `(.L_x_384) ;  /* 0x0000031000007945 */ /* 0x000fe20003800000 */
[----:B------:R-:W-:Y:S01]  /*0a40*/  HFMA2.MMA R42, -RZ, RZ, 0, 0 ;  /* 0x00000000ff2a7435 */ /* 0x000fe200000001ff */
[----:B------:R-:W-:Y:S01]  /*0a50*/  MOV R53, R22 ;  /* 0x0000001600357202 */ /* 0x000fe20000000f00 */
[----:B------:R-:W-:Y:S01]  /*0a60*/  IMAD R36, R45, UR4, R36 ;  /* 0x000000042d247c24 */ /* 0x000fe2000f8e0224 */
[----:B------:R-:W-:Y:S01]  /*0a70*/  IADD3 R66, P2, R66, R34, RZ ;  /* 0x0000002242427210 */ /* 0x000fe20007f5e0ff */
[----:B0-----:R-:W-:Y:S01]  /*0a80*/  IMAD R20, R32, UR9, RZ ;  /* 0x0000000920147c24 */ /* 0x001fe2000f8e02ff */
[----:B------:R-:W-:Y:S02]  /*0a90*/  MOV R56, R23 ;  /* 0x0000001700387202 */ /* 0x000fe40000000f00 */
[----:B------:R-:W-:-:S02]  /*0aa0*/  CS2R R38, SRZ ;  /* 0x0000000000267805 */ /* 0x000fc4000001ff00 */
[----:B------:R-:W-:Y:S01]  /*0ab0*/  IADD3.X R67, R41, R35, R36, P2, !PT ;  /* 0x0000002329437210 */ /* 0x000fe200017fe424 */
[----:B------:R-:W-:Y:S01]  /*0ac0*/  IMAD R77, R33, UR5, R20 ;  /* 0x00000005214d7c24 */ /* 0x000fe2000f8e0214 */
[----:B------:R-:W-:Y:S02]  /*0ad0*/  MOV R58, R21 ;  /* 0x00000015003a7202 */ /* 0x000fe40000000f00 */
[----:B------:R-:W-:Y:S02]  /*0ae0*/  CS2R R22, SRZ ;  /* 0x0000000000167805 */ /* 0x000fe4000001ff00 */
[----:B------:R-:W-:Y:S01]  /*0af0*/  MOV R57, R26 ;  /* 0x0000001a00397202 */ /* 0x000fe20000000f00 */
[----:B------:R-:W-:Y:S01]  /*0b00*/  IMAD.WIDE.U32 R66, R32, UR5, R66 ;  /* 0x0000000520427c25 */ /* 0x000fe2000f8e0042 */
[----:B------:R-:W-:Y:S02]  /*0b10*/  MOV R60, R27 ;  /* 0x0000001b003c7202 */ /* 0x000fe40000000f00 */
[----:B------:R-:W-:-:S02]  /*0b20*/  CS2R R20, SRZ ;  /* 0x0000000000147805 */ /* 0x000fc4000001ff00 */
[----:B------:R-:W-:Y:S02]  /*0b30*/  MOV R59, R24 ;  /* 0x00000018003b7202 */ /* 0x000fe40000000f00 */
[----:B------:R-:W-:Y:S02]  /*0b40*/  CS2R R26, SRZ ;  /* 0x00000000001a7805 */ /* 0x000fe4000001ff00 */
[----:B------:R-:W-:Y:S02]  /*0b50*/  MOV R62, R25 ;  /* 0x00000019003e7202 */ /* 0x000fe40000000f00 */
[----:B------:R-:W-:Y:S02]  /*0b60*/  CS2R R24, SRZ ;  /* 0x0000000000187805 */ /* 0x000fe4000001ff00 */
        /* <DEDUP_REMOVED lines=8> */
[----:B------:R-:W-:Y:S01]  /*0bf0*/  IADD3 R77, R67, R77, RZ ;  /* 0x0000004d434d7210 */ /* 0x000fe20007ffe0ff */
[----:B------:R-:W-:Y:S06]  /*0c00*/  @P0 BRA `(.L_x_385) ;  /* 0x00000000004c0947 */ /* 0x000fec0003800000 */
[C---:B------:R-:W-:Y:S01]  /*0c10*/  IADD3 R37, R46.reuse, 0x80, RZ ;  /* 0x000000802e257810 */ /* 0x040fe20007ffe0ff */
[----:B------:R-:W-:Y:S01]  /*0c20*/  IMAD R36, R11, R44, RZ ;  /* 0x0000002c0b247224 */ /* 0x000fe200078e02ff */
[----:B------:R-:W-:Y:S01]  /*0c30*/  MOV R76, R66 ;  /* 0x00000042004c7202 */ /* 0x000fe20000000f00 */
[----:B------:R-:W-:Y:S01]  /*0c40*/  ULDC UR8, c[0x0][0x2d0] ;  /* 0x0000b40000087ab9 */ /* 0x000fe20000000800 */
[----:B------:R-:W-:Y:S01]  /*0c50*/  IADD3 R43, R46, 0xc0, RZ ;  /* 0x000000c02e2b7810 */ /* 0x000fe20007ffe0ff */
[----:B------:R-:W-:Y:S01]  /*0c60*/  ULDC.64 UR4, c[0x0][0x280] ;  /* 0x0000a00000047ab9 */ /* 0x000fe20000000a00 */
[----:B------:R-:W-:Y:S01]  /*0c70*/  ISETP.GE.AND P4, PT, R37, UR8, PT ;  /* 0x0000000825007c0c */ /* 0x000fe2000bf86270 */
[----:B------:R-:W-:Y:S01]  /*0c80*/  IMAD.WIDE.U32 R40, R48, R44, R76 ;  /* 0x0000002c30287225 */ /* 0x000fe200078e004c */
[----:B------:R-:W-:Y:S02]  /*0c90*/  ISETP.GE.AND P5, PT, R43, UR8, PT ;  /* 0x000000082b007c0c */ /* 0x000fe4000bfa6270 */
[----:B------:R-:W-:Y:S01]  /*0ca0*/  ISETP.GE.AND P2, PT, R46, UR8, PT ;  /* 0x000000082e007c0c */ /* 0x000fe2000bf46270 */
[----:B------:R-:W-:Y:S01]  /*0cb0*/  IMAD R37, R48, R45, R36 ;  /* 0x0000002d30257224 */ /* 0x000fe200078e0224 */
[----:B------:R-:W-:-:S02]  /*0cc0*/  ISETP.GE.AND P3, PT, R10, UR8, PT ;  /* 0x000000080a007c0c */ /* 0x000fc4000bf66270 */
[----:B------:R-:W-:Y:S02]  /*0cd0*/  LEA R36, P0, R40, UR4, 0x1 ;  /* 0x0000000428247c11 */ /* 0x000fe4000f8008ff */
[----:B------:R-:W-:-:S04]  /*0ce0*/  IADD3 R37, R41, R37, RZ ;  /* 0x0000002529257210 */ /* 0x000fc80007ffe0ff */
[----:B------:R-:W-:-:S05]  /*0cf0*/  LEA.HI.X R37, R40, UR5, R37, 0x1, P0 ;  /* 0x0000000528257c11 */ /* 0x000fca00080f0c25 */
[----:B------:R0:W5:Y:S04]  /*0d00*/  @!P2 LDG.E.128 R28, desc[UR6][R36.64] ;  /* 0x00000006241ca981 */ /* 0x000168000c1e1d00 */
[----:B------:R0:W5:Y:S04]  /*0d10*/  @!P3 LDG.E.128 R24, desc[UR6][R36.64+0x80] ;  /* 0x000080062418b981 */ /* 0x000168000c1e1d00 */
[----:B------:R0:W5:Y:S04]  /*0d20*/  @!P4 LDG.E.128 R20, desc[UR6][R36.64+0x100] ;  /* 0x000100062414c981 */ /* 0x000168000c1e1d00 */
[----:B------:R0:W5:Y:S02]  /*0d30*/  @!P5 LDG.E.128 R32, desc[UR6][R36.64+0x180] ;  /* 0x000180062420d981 */ /* 0x000164000c1e1d00 */
.L_x_385:
[----:B------:R-:W-:Y:S05]  /*0d40*/  BSYNC B0 ;  /* 0x0000000000007941 */ /* 0x000fea0003800000 */
.L_x_384:
[----:B------:R-:W-:Y:S01]  /*0d50*/  BSSY B0, `(.L_x_386) ;  /* 0x0000026000007945 */ /* 0x000fe20003800000 */
[----:B------:R-:W-:Y:S01]  /*0d60*/  HFMA2.MMA R43, -RZ, RZ, 0, 0 ;  /* 0x00000000ff2b7435 */ /* 0x000fe200000001ff */
[----:B-----5:R-:W-:Y:S02]  /*0d70*/  MOV R68, R22 ;  /* 0x0000001600447202 */ /* 0x020fe40000000f00 */
[----:B0-----:R-:W-:Y:S02]  /*0d80*/  CS2R R36, SRZ ;  /* 0x0000000000247805 */ /* 0x001fe4000001ff00 */
[----:B------:R-:W-:Y:S02]  /*0d90*/  MOV R70, R23 ;  /* 0x0000001700467202 */ /* 0x000fe40000000f00 */
[----:B------:R-:W-:Y:S02]  /*0da0*/  CS2R R22, SRZ ;  /* 0x0000000000167805 */ /* 0x000fe4000001ff00 */
        /* <DEDUP_REMOVED lines=9> */
[----:B------:R-:W-:Y:S01]  /*0e40*/  CS2R R24, SRZ ;  /* 0x0000000000187805 */ /* 0x000fe2000001ff00 */
[----:B------:R-:W-:Y:S06]  /*0e50*/  @P1 BRA `(.L_x_387) ;  /* 0x0000000000541947 */ /* 0x000fec0003800000 */
[----:B------:R-:W-:Y:S01]  /*0e60*/  IADD3 R48, P0, R48, 0x20, RZ ;  /* 0x0000002030307810 */ /* 0x000fe20007f1e0ff */
[----:B------:R-:W-:Y:S01]  /*0e70*/  ULDC UR4, c[0x0][0x2d0] ;  /* 0x0000b40000047ab9 */ /* 0x000fe20000000800 */
[----:B------:R-:W-:Y:S02]  /*0e80*/  MOV R67, R77 ;  /* 0x0000004d00437202 */ /* 0x000fe40000000f00 */
[----:B------:R-:W-:Y:S02]  /*0e90*/  IADD3.X R11, RZ, R11, RZ, P0, !PT ;  /* 0x0000000bff0b7210 */ /* 0x000fe400007fe4ff */
[----:B------:R-:W-:Y:S01]  /*0ea0*/  ISETP.GE.AND P2, PT, R10, UR4, PT ;  /* 0x000000040a007c0c */ /* 0x000fe2000bf46270 */
[-C--:B------:R-:W-:Y:S01]  /*0eb0*/  IMAD.WIDE.U32 R66, R48, R44.reuse, R66 ;  /* 0x0000002c30427225 */ /* 0x080fe200078e0042 */
[C---:B------:R-:W-:Y:S02]  /*0ec0*/  ISETP.GE.AND P1, PT, R46.reuse, UR4, PT ;  /* 0x000000042e007c0c */ /* 0x040fe4000bf26270 */
[C---:B------:R-:W-:Y:S01]  /*0ed0*/  IADD3 R10, R46.reuse, 0x80, RZ ;  /* 0x000000802e0a7810 */ /* 0x040fe20007ffe0ff */
[----:B------:R-:W-:Y:S01]  /*0ee0*/  IMAD R11, R11, R44, RZ ;  /* 0x0000002c0b0b7224 */ /* 0x000fe200078e02ff */
[----:B------:R-:W-:-:S02]  /*0ef0*/  IADD3 R46, R46, 0xc0, RZ ;  /* 0x000000c02e2e7810 */ /* 0x000fc40007ffe0ff */
[----:B------:R-:W-:Y:S01]  /*0f00*/  ISETP.GE.AND P3, PT, R10, UR4, PT ;  /* 0x000000040a007c0c */ /* 0x000fe2000bf66270 */
[----:B------:R-:W-:Y:S01]  /*0f10*/  IMAD R11, R48, R45, R11 ;  /* 0x0000002d300b7224 */ /* 0x000fe200078e020b */
[----:B------:R-:W-:Y:S01]  /*0f20*/  ISETP.GE.AND P4, PT, R46, UR4, PT ;  /* 0x000000042e007c0c */ /* 0x000fe2000bf86270 */
[----:B------:R-:W-:Y:S02]  /*0f30*/  ULDC.64 UR4, c[0x0][0x280] ;  /* 0x0000a00000047ab9 */ /* 0x000fe40000000a00 */
[----:B------:R-:W-:Y:S02]  /*0f40*/  LEA R10, P0, R66, UR4, 0x1 ;  /* 0x00000004420a7c11 */ /* 0x000fe4000f8008ff */
[----:B------:R-:W-:-:S04]  /*0f50*/  IADD3 R11, R67, R11, RZ ;  /* 0x0000000b430b7210 */ /* 0x000fc80007ffe0ff */
[----:B------:R-:W-:-:S05]  /*0f60*/  LEA.HI.X R11, R66, UR5, R11, 0x1, P0 ;  /* 0x00000005420b7c11 */ /* 0x000fca00080f0c0b */
[----:B------:R0:W5:Y:S04]  /*0f70*/  @!P1 LDG.E.128 R24, desc[UR6][R10.64] ;  /* 0x000000060a189981 */ /* 0x000168000c1e1d00 */
[----:B------:R0:W5:Y:S04]  /*0f80*/  @!P2 LDG.E.128 R20, desc[UR6][R10.64+0x80] ;  /* 0x000080060a14a981 */ /* 0x000168000c1e1d00 */
[----:B------:R0:W5:Y:S04]  /*0f90*/  @!P3 LDG.E.128 R36, desc[UR6][R10.64+0x100] ;  /* 0x000100060a24b981 */ /* 0x000168000c1e1d00 */
[----:B------:R0:W5:Y:S02]  /*0fa0*/  @!P4 LDG.E.128 R40, desc[UR6][R10.64+0x180] ;  /* 0x000180060a28c981 */ /* 0x000164000c1e1d00 */
.L_x_387:
[----:B------:R-:W-:Y:S05]  /*0fb0*/  BSYNC B0 ;  /* 0x0000000000007941 */ /* 0x000fea0003800000 */
.L_x_386:
[----:B0-----:R-:W-:Y:S01]  /*0fc0*/  HADD2.F32 R10, -RZ, R50.H1_H1 ;  /* 0x30000032ff0a7230 */ /* 0x001fe20000004100 */
[----:B------:R-:W-:Y:S01]  /*0fd0*/  LOP3.LUT P0, RZ, R49, 0x7, RZ, 0xc0, !PT ;  /* 0x0000000731ff7812 */ /* 0x000fe2000780c0ff */
[----:B------:R-:W-:Y:S01]  /*0fe0*/  HADD2.F32 R45, -RZ, R28.H1_H1 ;  /* 0x3000001cff2d7230 */ /* 0x000fe20000004100 */
[----:B------:R-:W-:Y:S01]  /*0ff0*/  ULDC.64 UR4, c[0x0][0x478] ;  /* 0x00011e0000047ab9 */ /* 0x000fe20000000a00 */
[----:B------:R-:W-:Y:S02]  /*1000*/  HADD2.F32 R50, -RZ, R50.H0_H0 ;  /* 0x20000032ff327230 */ /* 0x000fe40000004100 */
[----:B------:R-:W-:Y:S02]  /*1010*/  HADD2.F32 R11, -RZ, R28.H0_H0 ;  /* 0x2000001cff0b7230 */ /* 0x000fe40000004100 */
[----:B------:R-:W-:Y:S01]  /*1020*/  FMUL.FTZ R45, R10, R45 ;  /* 0x0000002d0a2d7220 */ /* 0x000fe20000410000 */
[--C-:B------:R-:W-:Y:S02]  /*1030*/  HADD2.F32 R10, -RZ, R52.reuse.H0_H0 ;  /* 0x20000034ff0a7230 */ /* 0x100fe40000004100 */
[----:B------:R-:W-:-:S02]  /*1040*/  HADD2.F32 R52, -RZ, R52.H1_H1 ;  /* 0x30000034ff347230 */ /* 0x000fc40000004100 */
[----:B------:R-:W-:Y:S01]  /*1050*/  FFMA.FTZ R45, R50, R11, R45 ;  /* 0x0000000b322d7223 */ /* 0x000fe2000001002d */
[--C-:B------:R-:W-:Y:S02]  /*1060*/  HADD2.F32 R11, -RZ, R29.reuse.H0_H0 ;  /* 0x2000001dff0b7230 */ /* 0x100fe40000004100 */
[----:B------:R-:W-:Y:S02]  /*1070*/  HADD2.F32 R29, -RZ, R29.H1_H1 ;  /* 0x3000001dff1d7230 */ /* 0x000fe40000004100 */
[----:B------:R-:W-:Y:S02]  /*1080*/  HADD2.F32 R47, -RZ, R65.H0_H0 ;  /* 0x20000041ff2f7230 */ /* 0x000fe40000004100 */
[----:B------:R-:W-:Y:S01]  /*1090*/  FFMA.FTZ R11, R10, R11, R45 ;  /* 0x0000000b0a0b7223 */ /* 0x000fe2000001002d */
[----:B------:R-:W-:Y:S02]  /*10a0*/  HADD2.F32 R10, -RZ, R63.H1_H1 ;  /* 0x3000003fff0a7230 */ /* 0x000fe40000004100 */
[----:B-----5:R-:W-:-:S02]  /*10b0*/  HADD2.F32 R45, -RZ, R24.H1_H1 ;  /* 0x30000018ff2d7230 */ /* 0x020fc40000004100 */
[----:B------:R-:W-:Y:S02]  /*10c0*/  HADD2.F32 R63, -RZ, R63.H0_H0 ;  /* 0x2000003fff3f7230 */ /* 0x000fe40000004100 */
[----:B------:R-:W-:Y:S02]  /*10d0*/  HADD2.F32 R24, -RZ, R24.H0_H0 ;  /* 0x20000018ff187230 */ /* 0x000fe40000004100 */
[----:B------:R-:W-:Y:S01]  /*10e0*/  FMUL.FTZ R10, R10, R45 ;  /* 0x0000002d0a0a7220 */ /* 0x000fe20000410000 */
[----:B------:R-:W-:Y:S01]  /*10f0*/  FFMA.FTZ R45, R52, R29, R11 ;  /* 0x0000001d342d7223 */ /* 0x000fe2000001000b */
[----:B------:R-:W-:Y:S02]  /*1100*/  HADD2.F32 R11, -RZ, R30.H0_H0 ;  /* 0x2000001eff0b7230 */ /* 0x000fe40000004100 */
[----:B------:R-:W-:Y:S01]  /*1110*/  FFMA.FTZ R24, R63, R24, R10 ;  /* 0x000000183f187223 */ /* 0x000fe2000001000a */
[----:B------:R-:W-:Y:S02]  /*1120*/  HADD2.F32 R10, -RZ, R0.H0_H0 ;  /* 0x20000000ff0a7230 */ /* 0x000fe40000004100 */
[----:B------:R-:W-:-:S02]  /*1130*/  HADD2.F32 R28, -RZ, R25.H0_H0 ;  /* 0x20000019ff1c7230 */ /* 0x000fc40000004100 */
[----:B------:R-:W-:Y:S02]  /*1140*/  HADD2.F32 R0, -RZ, R0.H1_H1 ;  /* 0x30000000ff007230 */ /* 0x000fe40000004100 */
[----:B------:R-:W-:Y:S01]  /*1150*/  FFMA.FTZ R11, R10, R11, R45 ;  /* 0x0000000b0a0b7223 */ /* 0x000fe2000001002d */
[----:B------:R-:W-:Y:S02]  /*1160*/  HADD2.F32 R29, -RZ, R30.H1_H1 ;  /* 0x3000001eff1d7230 */ /* 0x000fe40000004100 */
[----:B------:R-:W-:Y:S01]  /*1170*/  FFMA.FTZ R24, R47, R28, R24 ;  /* 0x0000001c2f187223 */ /* 0x000fe20000010018 */
[----:B------:R-:W-:Y:S02]  /*1180*/  HADD2.F32 R65, -RZ, R65.H1_H1 ;  /* 0x30000041ff417230 */ /* 0x000fe40000004100 */
[----:B------:R-:W-:Y:S02]  /*1190*/  HADD2.F32 R10, -RZ, R25.H1_H1 ;  /* 0x30000019ff0a7230 */ /* 0x000fe40000004100 */
[----:B------:R-:W-:Y:S01]  /*11a0*/  FFMA.FTZ R29, R0, R29, R11 ;  /* 0x0000001d001d7223 */ /* 0x000fe2000001000b */
[----:B------:R-:W-:-:S02]  /*11b0*/  HADD2.F32 R25, -RZ, R61.H0_H0 ;  /* 0x2000003dff197230 */ /* 0x000fc40000004100 */
[----:B------:R-:W-:Y:S02]  /*11c0*/  HADD2.F32 R28, -RZ, R26.H0_H0 ;  /* 0x2000001aff1c7230 */ /* 0x000fe40000004100 */
[----:B------:R-:W-:Y:S01]  /*11d0*/  FFMA.FTZ R10, R65, R10, R24 ;  /* 0x0000000a410a7223 */ /* 0x000fe20000010018 */
[----:B------:R-:W-:Y:S02]  /*11e0*/  HADD2.F32 R0, -RZ, R51.H0_H0 ;  /* 0x20000033ff007230 */ /* 0x000fe40000004100 */
[----:B------:R-:W-:Y:S02]  /*11f0*/  HADD2.F32 R11, -RZ, R31.H0_H0 ;  /* 0x2000001fff0b7230 */ /* 0x000fe40000004100 */
[----:B------:R-:W-:Y:S01]  /*1200*/  FFMA.FTZ R25, R25, R28, R10 ;  /* 0x0000001c19197223 */ /* 0x000fe2000001000a */
[----:B------:R-:W-:Y:S02]  /*1210*/  HADD2.F32 R51, -RZ, R51.H1_H1 ;  /* 0x30000033ff337230 */ /* 0x000fe40000004100 */
[----:B------:R-:W-:-:S02]  /*1220*/  HADD2.F32 R10, -RZ, R31.H1_H1 ;  /* 0x3000001fff0a7230 */ /* 0x000fc40000004100 */
[----:B------:R-:W-:Y:S01]  /*1230*/  FFMA.FTZ R24, R0, R11, R29 ;  /* 0x0000000b00187223 */ /* 0x000fe2000001001d */
[----:B------:R-:W-:Y:S02]  /*1240*/  HADD2.F32 R0, -RZ, R2.H0_H0 ;  /* 0x20000002ff007230 */ /* 0x000fe40000004100 */
[----:B------:R-:W-:Y:S02]  /*1250*/  HADD2.F32 R11, -RZ, R73.H0_H0 ;  /* 0x20000049ff0b7230 */ /* 0x000fe40000004100 */
[----:B------:R-:W-:Y:S01]  /*1260*/  FFMA.FTZ R51, R51, R10, R24 ;  /* 0x0000000a33337223 */ /* 0x000fe20000010018 */
[----:B------:R-:W-:Y:S02]  /*1270*/  HADD2.F32 R28, -RZ, R61.H1_H1 ;  /* 0x3000003dff1c7230 */ /* 0x000fe40000004100 */
[----:B------:R-:W-:Y:S02]  /*1280*/  HADD2.F32 R26, -RZ, R26.H1_H1 ;  /* 0x3000001aff1a7230 */ /* 0x000fe40000004100 */
[----:B------:R-:W-:Y:S01]  /*1290*/  FFMA.FTZ R11, R0, R11, R51 ;  /* 0x0000000b000b7223 */ /* 0x000fe20000010033 */
[----:B------:R-:W-:-:S02]  /*12a0*/  HADD2.F32 R0, -RZ, R64.H0_H0 ;  /* 0x20000040ff007230 */ /* 0x000fc40000004100 */
[----:B------:R-:W-:Y:S02]  /*12b0*/  HADD2.F32 R10, -RZ, R27.H0_H0 ;  /* 0x2000001bff0a7230 */ /* 0x000fe40000004100 */
[----:B------:R-:W-:Y:S01]  /*12c0*/  FFMA.FTZ R25, R28, R26, R25 ;  /* 0x0000001a1c197223 */ /* 0x000fe20000010019 */
[----:B------:R-:W-:Y:S02]  /*12d0*/  HADD2.F32 R2, -RZ, R2.H1_H1 ;  /* 0x30000002ff027230 */ /* 0x000fe40000004100 */
[----:B------:R-:W-:Y:S02]  /*12e0*/  HADD2.F32 R73, -RZ, R73.H1_H1 ;  /* 0x30000049ff497230 */ /* 0x000fe40000004100 */
[----:B------:R-:W-:Y:S01]  /*12f0*/  FFMA.FTZ R25, R0, R10, R25 ;  /* 0x0000000a00197223 */ /* 0x000fe20000010019 */
[----:B------:R-:W-:Y:S02]  /*1300*/  HADD2.F32 R0, -RZ, R3.H0_H0 ;  /* 0x20000003ff007230 */ /* 0x000fe40000004100 */
[----:B------:R-:W-:-:S02]  /*1310*/  HADD2.F32 R64, -RZ, R64.H1_H1 ;  /* 0x30000040ff407230 */ /* 0x000fc40000004100 */
[----:B------:R-:W-:Y:S01]  /*1320*/  FFMA.FTZ R73, R2, R73, R11 ;  /* 0x0000004902497223 */ /* 0x000fe2000001000b */
[----:B------:R-:W-:Y:S02]  /*1330*/  HADD2.F32 R11, -RZ, R75.H0_H0 ;  /* 0x2000004bff0b7230 */ /* 0x000fe40000004100 */
[----:B------:R-:W-:Y:S02]  /*1340*/  HADD2.F32 R27, -RZ, R27.H1_H1 ;  /* 0x3000001bff1b7230 */ /* 0x000fe40000004100 */
[----:B------:R-:W-:Y:S02]  /*1350*/  HADD2.F32 R3, -RZ, R3.H1_H1 ;  /* 0x30000003ff037230 */ /* 0x000fe40000004100 */
[----:B------:R-:W-:Y:S01]  /*1360*/  FFMA.FTZ R0, R0, R11, R73 ;  /* 0x0000000b00007223 */ /* 0x000fe20000010049 */
        /* <DEDUP_REMOVED lines=11> */
[----:B------:R-:W-:Y:S02]  /*1420*/  HADD2.F32 R4, -RZ, R4.H1_H1 ;  /* 0x30000004ff047230 */ /* 0x000fe40000004100 */
[----:B------:R-:W-:Y:S02]  /*1430*/  HADD2.F32 R71, -RZ, R71.H1_H1 ;  /* 0x30000047ff477230 */ /* 0x000fe40000004100 */
[----:B------:R-:W-:Y:S01]  /*1440*/  FFMA.FTZ R25, R2, R20, R25 ;  /* 0x0000001402197223 */ /* 0x000fe20000010019 */
[----:B------:R-:W-:Y:S02]  /*1450*/  HADD2.F32 R10, -RZ, R62.H0_H0 ;  /* 0x2000003eff0a7230 */ /* 0x000fe40000004100 */
[----:B------:R-:W-:Y:S02]  /*1460*/  HADD2.F32 R24, -RZ, R21.H0_H0 ;  /* 0x20000015ff187230 */ /* 0x000fe40000004100 */
        /* <DEDUP_REMOVED lines=8> */
[----:B------:R-:W-:-:S02]  /*14f0*/  HADD2.F32 R3, -RZ, R22.H0_H0 ;  /* 0x20000016ff037230 */ /* 0x000fc40000004100 */
[----:B------:R-:W-:Y:S01]  /*1500*/  FFMA.FTZ R25, R62, R21, R25 ;  /* 0x000000153e197223 */ /* 0x000fe20000010019 */
[----:B------:R-:W-:Y:S02]  /*1510*/  HADD2.F32 R4, -RZ, R57.H1_H1 ;  /* 0x30000039ff047230 */ /* 0x000fe40000004100 */
        /* <DEDUP_REMOVED lines=32> */
[----:B------:R-:W-:Y:S02]  /*1720*/  HADD2.F32 R4, -RZ, R8.H0_H0 ;  /* 0x20000008ff047230 */ /* 0x000fe40000004100 */
[----:B------:R-:W-:Y:S02]  /*1730*/  HADD2.F32 R5, -RZ, R68.H0_H0 ;  /* 0x20000044ff057230 */ /* 0x000fe40000004100 */
[----:B------:R-:W-:Y:S01]  /*1740*/  FFMA.FTZ R11, R7, R72, R0 ;  /* 0x00000048070b7223 */ /* 0x000fe20000010000 */
[----:B------:R-:W-:-:S02]  /*1750*/  HADD2.F32 R6, -RZ, R58.H1_H1 ;  /* 0x3000003aff067230 */ /* 0x000fc40000004100 */
[----:B------:R-:W-:Y:S02]  /*1760*/  HADD2.F32 R37, -RZ, R37.H1_H1 ;  /* 0x30000025ff257230 */ /* 0x000fe40000004100 */
[----:B------:R-:W-:Y:S01]  /*1770*/  FFMA.FTZ R27, R4, R5, R11 ;  /* 0x00000005041b7223 */ /* 0x000fe2000001000b */
[----:B------:R-:W-:Y:S02]  /*1780*/  HADD2.F32 R8, -RZ, R8.H1_H1 ;  /* 0x30000008ff087230 */ /* 0x000fe40000004100 */
[----:B------:R-:W-:Y:S02]  /*1790*/  HADD2.F32 R11, -RZ, R68.H1_H1 ;  /* 0x30000044ff0b7230 */ /* 0x000fe40000004100 */
[----:B------:R-:W-:Y:S01]  /*17a0*/  FFMA.FTZ R6, R6, R37, R25 ;  /* 0x0000002506067223 */ /* 0x000fe20000010019 */
[----:B------:R-:W-:Y:S02]  /*17b0*/  HADD2.F32 R29, -RZ, R53.H0_H0 ;  /* 0x20000035ff1d7230 */ /* 0x000fe40000004100 */
[----:B------:R-:W-:-:S02]  /*17c0*/  HADD2.F32 R24, -RZ, R38.H0_H0 ;  /* 0x20000026ff187230 */ /* 0x000fc40000004100 */
[----:B------:R-:W-:Y:S01]  /*17d0*/  FFMA.FTZ R27, R8, R11, R27 ;  /* 0x0000000b081b7223 */ /* 0x000fe2000001001b */
[----:B------:R-:W-:Y:S02]  /*17e0*/  HADD2.F32 R11, -RZ, R70.H0_H0 ;  /* 0x20000046ff0b7230 */ /* 0x000fe40000004100 */
[----:B------:R-:W-:Y:S02]  /*17f0*/  HADD2.F32 R53, -RZ, R53.H1_H1 ;  /* 0x30000035ff357230 */ /* 0x000fe40000004100 */
[----:B------:R-:W-:Y:S01]  /*1800*/  FFMA.FTZ R8, R29, R24, R6 ;  /* 0x000000181d087223 */ /* 0x000fe20000010006 */
[--C-:B------:R-:W-:Y:S02]  /*1810*/  HADD2.F32 R6, -RZ, R9.reuse.H0_H0 ;  /* 0x20000009ff067230 */ /* 0x100fe40000004100 */
[----:B------:R-:W-:Y:S02]  /*1820*/  HADD2.F32 R38, -RZ, R38.H1_H1 ;  /* 0x30000026ff267230 */ /* 0x000fe40000004100 */
[----:B------:R-:W-:-:S02]  /*1830*/  HADD2.F32 R9, -RZ, R9.H1_H1 ;  /* 0x30000009ff097230 */ /* 0x000fc40000004100 */
[----:B------:R-:W-:Y:S01]  /*1840*/  FFMA.FTZ R6, R6, R11, R27 ;  /* 0x0000000b06067223 */ /* 0x000fe2000001001b */
[----:B------:R-:W-:Y:S02]  /*1850*/  HADD2.F32 R70, -RZ, R70.H1_H1 ;  /* 0x30000046ff467230 */ /* 0x000fe40000004100 */
[----:B------:R-:W-:Y:S01]  /*1860*/  FFMA.FTZ R8, R53, R38, R8 ;  /* 0x0000002635087223 */ /* 0x000fe20000010008 */
[----:B------:R-:W-:Y:S02]  /*1870*/  HADD2.F32 R11, -RZ, R56.H0_H0 ;  /* 0x20000038ff0b7230 */ /* 0x000fe40000004100 */
[----:B------:R-:W-:Y:S02]  /*1880*/  HADD2.F32 R24, -RZ, R39.H0_H0 ;  /* 0x20000027ff187230 */ /* 0x000fe40000004100 */
        /* <DEDUP_REMOVED lines=31> */
[----:B------:R-:W-:Y:S02]  /*1a80*/  HADD2.F32 R14, -RZ, R14.H1_H1 ;  /* 0x3000000eff0e7230 */ /* 0x000fe40000004100 */
[----:B------:R-:W-:-:S02]  /*1a90*/  HADD2.F32 R25, -RZ, R34.H1_H1 ;  /* 0x30000022ff197230 */ /* 0x000fc40000004100 */
[----:B------:R-:W-:Y:S01]  /*1aa0*/  FFMA.FTZ R8, R17, R41, R8 ;  /* 0x0000002911087223 */ /* 0x000fe20000010008 */
[----:B------:R-:W-:Y:S02]  /*1ab0*/  HADD2.F32 R3, -RZ, R18.H0_H0 ;  /* 0x20000012ff037230 */ /* 0x000fe40000004100 */
[----:B------:R-:W-:Y:S02]  /*1ac0*/  HADD2.F32 R2, -RZ, R42.H0_H0 ;  /* 0x2000002aff027230 */ /* 0x000fe40000004100 */
        /* <DEDUP_REMOVED lines=15> */
[----:B------:R-:W-:Y:S02]  /*1bc0*/  FFMA.FTZ R8, R3, R2, R8 ;  /* 0x0000000203087223 */ /* 0x000fe40000010008 */
[----:B------:R-:W0:Y:S02]  /*1bd0*/  SHFL.BFLY PT, R3, R0, 0x4, 0x1f ;  /* 0x0c801f0000037f89 */ /* 0x000e2400000e0000 */
[----:B------:R-:W-:-:S05]  /*1be0*/  FFMA.FTZ R8, R19, R43, R8 ;  /* 0x0000002b13087223 */ /* 0x000fca0000010008 */
[----:B------:R-:W1:Y:S01]  /*1bf0*/  SHFL.BFLY PT, R5, R8, 0x4, 0x1f ;  /* 0x0c801f0008057f89 */ /* 0x000e6200000e0000 */
[----:B0-----:R-:W-:Y:S01]  /*1c00*/  FADD.FTZ R3, R0, R3 ;  /* 0x0000000300037221 */ /* 0x001fe20000010000 */
[----:B------:R-:W-:Y:S02]  /*1c10*/  SHF.R.S32.HI R0, RZ, 0x1f, R54 ;  /* 0x0000001fff007819 */ /* 0x000fe40000011436 */
[----:B------:R-:W-:Y:S02]  /*1c20*/  LEA.HI R54, P1, R49, R54, RZ, 0x1d ;  /* 0x0000003631367211 */ /* 0x000fe4000783e8ff */
[----:B------:R-:W0:Y:S01]  /*1c30*/  SHFL.BFLY PT, R2, R3, 0x2, 0x1f ;  /* 0x0c401f0003027f89 */ /* 0x000e2200000e0000 */
[----:B-1----:R-:W-:-:S05]  /*1c40*/  FADD.FTZ R6, R8, R5 ;  /* 0x0000000508067221 */ /* 0x002fca0000010000 */
[----:B------:R-:W1:Y:S01]  /*1c50*/  SHFL.BFLY PT, R7, R6, 0x2, 0x1f ;  /* 0x0c401f0006077f89 */ /* 0x000e6200000e0000 */
[----:B0-----:R-:W-:Y:S01]  /*1c60*/  FADD.FTZ R4, R3, R2 ;  /* 0x0000000203047221 */ /* 0x001fe20000010000 */
[----:B------:R-:W-:Y:S02]  /*1c70*/  IADD3.X R3, RZ, R0, RZ, P1, !PT ;  /* 0x00000000ff037210 */ /* 0x000fe40000ffe4ff */
[----:B------:R-:W-:Y:S01]  /*1c80*/  LEA R2, P1, R54, UR4, 0x2 ;  /* 0x0000000436027c11 */ /* 0x000fe2000f8210ff */
[----:B------:R-:W-:Y:S01]  /*1c90*/  ULDC UR4, c[0x0][0x384] ;  /* 0x0000e10000047ab9 */ /* 0x000fe20000000800 */
[----:B------:R-:W0:Y:S01]  /*1ca0*/  SHFL.BFLY PT, R5, R4, 0x1, 0x1f ;  /* 0x0c201f0004057f89 */ /* 0x000e2200000e0000 */
[----:B-1----:R-:W-:Y:S01]  /*1cb0*/  FADD.FTZ R7, R6, R7 ;  /* 0x0000000706077221 */ /* 0x002fe20000010000 */
[----:B------:R-:W-:-:S04]  /*1cc0*/  LEA.HI.X R3, R54, UR5, R3, 0x2, P1 ;  /* 0x0000000536037c11 */ /* 0x000fc800088f1403 */
[----:B------:R-:W1:Y:S01]  /*1cd0*/  SHFL.BFLY PT, R10, R7, 0x1, 0x1f ;  /* 0x0c201f00070a7f89 */ /* 0x000e6200000e0000 */
[----:B0-----:R-:W-:-:S04]  /*1ce0*/  FADD.FTZ R5, R4, R5 ;  /* 0x0000000504057221 */ /* 0x001fc80000010000 */
[----:B------:R-:W-:Y:S01]  /*1cf0*/  FMUL.FTZ R5, R5, UR4 ;  /* 0x0000000405057c20 */ /* 0x000fe20008410000 */
[----:B-1----:R-:W-:-:S04]  /*1d00*/  FADD.FTZ R10, R7, R10 ;  /* 0x0000000a070a7221 */ /* 0x002fc80000010000 */
[----:B------:R0:W-:Y:S01]  /*1d10*/  @!P0 STG.E desc[UR6][R2.64], R5 ;  /* 0x0000000502008986 */ /* 0x0001e2000c101906 */
[----:B------:R-:W-:Y:S01]  /*1d20*/  FMUL.FTZ R7, R10, UR4 ;  /* 0x000000040a077c20 */ /* 0x000fe20008410000 */
[----:B------:R-:W-:Y:S06]  /*1d30*/  @P0 EXIT ;  /* 0x000000000000094d */ /* 0x000fec0003800000 */
[----:B------:R-:W-:Y:S01]  /*1d40*/  STG.E desc[UR6][R2.64+0x80], R7 ;  /* 0x0000800702007986 */ /* 0x000fe2000c101906 */
[----:B------:R-:W-:Y:S05]  /*1d50*/  EXIT ;  /* 0x000000000000794d */ /* 0x000fea0003800000 */
.L_x_388:
        /* <DEDUP_REMOVED lines=10> */
.L_x_2032:


//--------------------- .text._ZN5flash25flash_bwd_dot_do_o_kernelILb1E23Flash_bwd_kernel_traitsILi256ELi64ELi32ELi8ELi4ELi1ELi2ELb1ELb1EN7cutlass6half_tE19Flash_kernel_traitsILi256ELi64ELi32ELi8ES3_EEEEvNS_16Flash_bwd_paramsE --------------------------
	.section	.text._ZN5flash25flash_bwd_dot_do_o_kernelILb1E23Flash_bwd_kernel_traitsILi256ELi64ELi32ELi8ELi4ELi1ELi2ELb1ELb1EN7cutlass6half_tE19Flash_kernel_traitsILi256ELi64ELi32ELi8ES3_EEEEvNS_16Flash_bwd_paramsE,"ax",@progbits
	.align	128
        .global         _ZN5flash25flash_bwd_dot_do_o_kernelILb1E23Flash_bwd_kernel_traitsILi256ELi64ELi32ELi8ELi4ELi1ELi2ELb1ELb1EN7cutlass6half_tE19Flash_kernel_traitsILi256ELi64ELi32ELi8ES3_EEEEvNS_16Flash_bwd_paramsE
        .type           _ZN5flash25flash_bwd_dot_do_o_kernelILb1E23Flash_bwd_kernel_traitsILi256ELi64ELi32ELi8ELi4ELi1ELi2ELb1ELb1EN7cutlass6half_tE19Flash_kernel_traitsILi256ELi64ELi32ELi8ES3_EEEEvNS_16Flash_bwd_paramsE,@function
        .size           _ZN5flash25flash_bwd_dot_do_o_kernelILb1E23Flash_bwd_kernel_traitsILi256ELi64ELi32ELi8ELi4ELi1ELi2ELb1ELb1EN7cutlass6half_tE19Flash_kernel_traitsILi256ELi64ELi32ELi8ES3_EEEEvNS_16Flash_bwd_paramsE,(.L_x_2033 - _ZN5flash25flash_bwd_dot_do_o_kernelILb1E23Flash_bwd_kernel_traitsILi256ELi64ELi32ELi8ELi4ELi1ELi2ELb1ELb1EN7cutlass6half_tE19Flash_kernel_traitsILi256ELi64ELi32ELi8ES3_EEEEvNS_16Flash_bwd_paramsE)
        .other          _ZN5flash25flash_bwd_dot_do_o_kernelILb1E23Flash_bwd_kernel_traitsILi256ELi64ELi32ELi8ELi4ELi1ELi2ELb1ELb1EN7cutlass6half_tE19Flash_kernel_traitsILi256ELi64ELi32ELi8ES3_EEEEvNS_16Flash_bwd_paramsE,@"STO_CUDA_ENTRY STV_DEFAULT"
_ZN5flash25flash_bwd_dot_do_o_kernelILb1E23Flash_bwd_kernel_traitsILi256ELi64ELi32ELi8ELi4ELi1ELi2ELb1ELb1EN7cutlass6half_tE19Flash_kernel_traitsILi256ELi64ELi32ELi8ES3_EEEEvNS_16Flash_bwd_paramsE:
.text._ZN5flash25flash_bwd_dot_do_o_kernelILb1E23Flash_bwd_kernel_traitsILi256ELi64ELi32ELi8ELi4ELi1ELi2ELb1ELb1EN7cutlass6half_tE19Flash_kernel_traitsILi256ELi64ELi32ELi8ES3_EEEEvNS_16Flash_bwd_paramsE:
[----:B------:R-:W-:Y:S01]  /*0000*/  LDC R1, c[0x0][0x28] ;  /* 0x00000a00ff017b82 */ /* 0x000fe20000000800 */
[----:B------:R-:W0:Y:S07]  /*0010*/  S2R R52, SR_CTAID.Y ;  /* 0x0000000000347919 */ /* 0x000e2e0000002600 */
[----:B------:R-:W0:Y:S01]  /*0020*/  LDC.64 R2, c[0x0][0x2f0] ;  /* 0x0000bc00ff027b82 */ /* 0x000e220000000a00 */
[----:B------:R-:W-:Y:S01]  /*0030*/  ULDC.64 UR4, c[0x0][0x2f0] ;  /* 0x0000bc0000047ab9 */ /* 0x000fe20000000a00 */
[----:B------:R-:W-:-:S02]  /*0040*/  MOV R15, 0xffffffff ;  /* 0xffffffff000f7802 */ /* 0x000fc40000000f00 */
[----:B------:R-:W-:-:S04]  /*0050*/  ISETP.NE.U32.AND P0, PT, RZ, UR4, PT ;  /* 0x00000004ff007c0c */ /* 0x000fc8000bf05070 */
[----:B------:R-:W-:Y:S01]  /*0060*/  ISETP.NE.AND.EX P0, PT, RZ, UR5, PT, P0 ;  /* 0x00000005ff007c0c */ /* 0x000fe2000bf05300 */
[----:B------:R-:W-:Y:S01]  /*0070*/  ULDC.64 UR4, c[0x0][0x208] ;  /* 0x0000820000047ab9 */ /* 0x000fe20000000a00 */
[----:B0-----:R-:W-:-:S11]  /*0080*/  IMAD.WIDE R2, R52, 0x4, R2 ;  /* 0x0000000434027825 */ /* 0x001fd600078e0202 */
[----:B------:R-:W2:Y:S04]  /*0090*/  @P0 LDG.E R15, desc[UR4][R2.64] ;  /* 0x00000004020f0981 */ /* 0x000ea8000c1e1900 */
[----:B------:R-:W2:Y:S01]  /*00a0*/  @P0 LDG.E R0, desc[UR4][R2.64+0x4] ;  /* 0x0000040402000981 */ /* 0x000ea2000c1e1900 */
[----:B------:R-:W0:Y:S02]  /*00b0*/  S2R R5, SR_CTAID.X ;  /* 0x0000000000057919 */ /* 0x000e240000002500 */
[----:B0-----:R-:W-:Y:S02]  /*00c0*/  SHF.L.U32 R5, R5, 0x6, RZ ;  /* 0x0000000605057819 */ /* 0x001fe400000006ff */
[----:B--2---:R-:W-:-:S06]  /*00d0*/  @P0 IADD3 R0, R0, -R15, RZ ;  /* 0x8000000f00000210 */ /* 0x004fcc0007ffe0ff */
[----:B------:R-:W0:Y:S02]  /*00e0*/  @!P0 LDC R0, c[0x0][0x2c4] ;  /* 0x0000b100ff008b82 */ /* 0x000e240000000800 */
[----:B0-----:R-:W-:-:S13]  /*00f0*/  ISETP.GT.AND P1, PT, R0, R5, PT ;  /* 0x000000050000720c */ /* 0x001fda0003f24270 */
[----:B------:R-:W-:Y:S05]  /*0100*/  @!P1 EXIT ;  /* 0x000000000000994d */ /* 0x000fea0003800000 */
[----:B------:R-:W-:Y:S01]  /*0110*/  ISETP.NE.AND P1, PT, R15, -0x1, PT ;  /* 0xffffffff0f00780c */ /* 0x000fe20003f25270 */
[----:B------:R-:W0:Y:S01]  /*0120*/  LDC R31, c[0x0][0x2d4] ;  /* 0x0000b500ff1f7b82 */ /* 0x000e220000000800 */
[----:B------:R-:W-:Y:S01]  /*0130*/  IMAD.WIDE R2, R52, 0x80, RZ ;  /* 0x0000008034027825 */ /* 0x000fe200078e02ff */
[----:B------:R-:W1:Y:S01]  /*0140*/  S2R R55, SR_TID.X ;  /* 0x0000000000377919 */ /* 0x000e620000002100 */
[----:B------:R-:W-:Y:S01]  /*0150*/  HFMA2.MMA R27, -RZ, RZ, 0, 0 ;  /* 0x00000000ff1b7435 */ /* 0x000fe200000001ff */
[----:B------:R-:W-:Y:S01]  /*0160*/  SEL R12, R2, RZ, P0 ;  /* 0x000000ff020c7207 */ /* 0x000fe20000000000 */
[----:B------:R-:W2:Y:S03]  /*0170*/  S2R R25, SR_CTAID.Z ;  /* 0x0000000000197919 */ /* 0x000ea60000002700 */
[----:B------:R-:W3:Y:S01]  /*0180*/  LDC R53, c[0x0][0x270] ;  /* 0x00009c00ff357b82 */ /* 0x000ee20000000800 */
[----:B------:R-:W-:-:S02]  /*0190*/  SEL R19, R3, RZ, P0 ;  /* 0x000000ff03137207 */ /* 0x000fc40000000000 */
[----:B------:R-:W-:Y:S02]  /*01a0*/  IADD3 R17, P0, R5, R12, RZ ;  /* 0x0000000c05117210 */ /* 0x000fe40007f1e0ff */
[----:B------:R-:W-:Y:S02]  /*01b0*/  @!P1 SHF.R.S32.HI R7, RZ, 0x1f, R52 ;  /* 0x0000001fff079819 */ /* 0x000fe40000011434 */
[----:B------:R-:W-:Y:S01]  /*01c0*/  SHF.R.S32.HI R12, RZ, 0x1f, R5 ;  /* 0x0000001fff0c7819 */ /* 0x000fe20000011405 */
[----:B------:R-:W4:Y:S01]  /*01d0*/  @!P1 LDC.64 R8, c[0x0][0x418] ;  /* 0x00010600ff089b82 */ /* 0x000f220000000a00 */
[----:B------:R-:W-:-:S07]  /*01e0*/  @P1 MOV R23, R15 ;  /* 0x0000000f00171202 */ /* 0x000fce0000000f00 */
[----:B------:R-:W5:Y:S01]  /*01f0*/  @P1 LDC.64 R10, c[0x0][0x420] ;  /* 0x00010800ff0a1b82 */ /* 0x000f620000000a00 */
[----:B0-----:R-:W-:-:S07]  /*0200*/  IMAD.WIDE R2, R52, R31, RZ ;  /* 0x0000001f34027225 */ /* 0x001fce00078e02ff */
[----:B------:R-:W0:Y:S01]  /*0210*/  @P1 LDC.64 R20, c[0x0][0x298] ;  /* 0x0000a600ff141b82 */ /* 0x000e220000000a00 */
[----:B---3--:R-:W-:-:S07]  /*0220*/  IMAD R3, R3, R53, RZ ;  /* 0x0000003503037224 */ /* 0x008fce00078e02ff */
[----:B------:R-:W3:Y:S01]  /*0230*/  LDC R18, c[0x0][0x2dc] ;  /* 0x0000b700ff127b82 */ /* 0x000ee20000000800 */
[----:B----4-:R-:W-:-:S04]  /*0240*/  @!P1 IMAD R4, R7, R8, RZ ;  /* 0x0000000807049224 */ /* 0x010fc800078e02ff */
[C---:B------:R-:W-:Y:S02]  /*0250*/  @!P1 IMAD R13, R52.reuse, R9, R4 ;  /* 0x00000009340d9224 */ /* 0x040fe400078e0204 */
[----:B------:R-:W-:-:S04]  /*0260*/  @!P1 IMAD.WIDE.U32 R8, R52, R8, RZ ;  /* 0x0000000834089225 */ /* 0x000fc800078e00ff */
[----:B-----5:R-:W-:-:S04]  /*0270*/  @P1 IMAD.WIDE.U32 R6, R15, R10, RZ ;  /* 0x0000000a0f061225 */ /* 0x020fc800078e00ff */
[C---:B------:R-:W-:Y:S01]  /*0280*/  @P1 IMAD R4, R15.reuse, R11, R7 ;  /* 0x0000000b0f041224 */ /* 0x040fe200078e0207 */
[----:B------:R-:W-:Y:S02]  /*0290*/  SHF.R.S32.HI R11, RZ, 0x1f, R53 ;  /* 0x0000001fff0b7819 */ /* 0x000fe40000011435 */
[----:B------:R-:W-:Y:S01]  /*02a0*/  @P1 MOV R29, R6 ;  /* 0x00000006001d1202 */ /* 0x000fe20000000f00 */
[----:B0-----:R-:W-:Y:S01]  /*02b0*/  @P1 IMAD.WIDE.U32 R6, R15, R20, RZ ;  /* 0x000000140f061225 */ /* 0x001fe200078e00ff */
[----:B------:R-:W-:-:S03]  /*02c0*/  @!P1 IADD3 R4, R9, R13, RZ ;  /* 0x0000000d09049210 */ /* 0x000fc60007ffe0ff */
[C---:B------:R-:W-:Y:S01]  /*02d0*/  IMAD R3, R2.reuse, R11, R3 ;  /* 0x0000000b02037224 */ /* 0x040fe200078e0203 */
[----:B------:R-:W-:Y:S01]  /*02e0*/  @P1 MOV R39, R6 ;  /* 0x0000000600271202 */ /* 0x000fe20000000f00 */
[----:B------:R-:W-:Y:S01]  /*02f0*/  IMAD.WIDE.U32 R10, R2, R53, RZ ;  /* 0x00000035020a7225 */ /* 0x000fe200078e00ff */
[----:B---3--:R-:W-:-:S03]  /*0300*/  SHF.R.S32.HI R13, RZ, 0x1f, R18 ;  /* 0x0000001fff0d7819 */ /* 0x008fc60000011412 */
[----:B------:R-:W-:Y:S01]  /*0310*/  @P1 IMAD R21, R15, R21, R7 ;  /* 0x000000150f151224 */ /* 0x000fe200078e0207 */
[----:B------:R-:W-:Y:S01]  /*0320*/  IADD3 R6, R11, R3, RZ ;  /* 0x000000030b067210 */ /* 0x000fe20007ffe0ff */
[----:B------:R-:W-:-:S04]  /*0330*/  IMAD.WIDE R2, R53, R18, RZ ;  /* 0x0000001235027225 */ /* 0x000fc800078e02ff */
[----:B------:R-:W-:Y:S01]  /*0340*/  IMAD R16, R6, R18, RZ ;  /* 0x0000001206107224 */ /* 0x000fe200078e02ff */
[----:B-12---:R-:W-:Y:S06]  /*0350*/  @P1 BRA `(.L_x_389) ;  /* 0x0000000000201947 */ /* 0x006fec0003800000 */
[----:B------:R-:W0:Y:S01]  /*0360*/  LDC.64 R20, c[0x0][0x290] ;  /* 0x0000a400ff147b82 */ /* 0x000e220000000a00 */
[----:B------:R-:W-:Y:S02]  /*0370*/  SHF.R.S32.HI R7, RZ, 0x1f, R52 ;  /* 0x0000001fff077819 */ /* 0x000fe40000011434 */
[----:B------:R-:W-:-:S03]  /*0380*/  MOV R23, 0xffffffff ;  /* 0xffffffff00177802 */ /* 0x000fc60000000f00 */
[-C--:B0-----:R-:W-:Y:S02]  /*0390*/  IMAD R14, R7, R20.reuse, RZ ;  /* 0x00000014070e7224 */ /* 0x081fe400078e02ff */
[----:B------:R-:W-:-:S04]  /*03a0*/  IMAD.WIDE.U32 R6, R52, R20, RZ ;  /* 0x0000001434067225 */ /* 0x000fc800078e00ff */
[----:B------:R-:W-:Y:S01]  /*03b0*/  IMAD R21, R52, R21, R14 ;  /* 0x0000001534157224 */ /* 0x000fe200078e020e */
[----:B------:R-:W-:-:S04]  /*03c0*/  MOV R39, R6 ;  /* 0x0000000600277202 */ /* 0x000fc80000000f00 */
[----:B------:R-:W-:-:S07]  /*03d0*/  IADD3 R21, R7, R21, RZ ;  /* 0x0000001507157210 */ /* 0x000fce0007ffe0ff */
.L_x_389:
[----:B------:R-:W-:Y:S01]  /*03e0*/  ULDC.U8 UR6, c[0x0][0x3d8] ;  /* 0x0000f60000067ab9 */ /* 0x000fe20000000000 */
[----:B------:R-:W-:Y:S01]  /*03f0*/  IADD3.X R7, R12, R19, RZ, P0, !PT ;  /* 0x000000130c077210 */ /* 0x000fe200007fe4ff */
[----:B------:R-:W-:Y:S01]  /*0400*/  IMAD R9, R13, R10, R16 ;  /* 0x0000000a0d097224 */ /* 0x000fe200078e0210 */
[----:B------:R-:W-:Y:S01]  /*0410*/  ISETP.NE.AND P0, PT, RZ, UR6, PT ;  /* 0x00000006ff007c0c */ /* 0x000fe2000bf05270 */
[----:B------:R-:W-:Y:S01]  /*0420*/  IMAD R6, R3, R23, RZ ;  /* 0x0000001703067224 */ /* 0x000fe200078e02ff */
[----:B------:R-:W-:Y:S01]  /*0430*/  @!P1 MOV R29, R8 ;  /* 0x00000008001d9202 */ /* 0x000fe20000000f00 */
[----:B------:R-:W-:Y:S01]  /*0440*/  IMAD.WIDE.U32 R10, R10, R18, RZ ;  /* 0x000000120a0a7225 */ /* 0x000fe200078e00ff */
[----:B------:R-:W-:-:S03]  /*0450*/  SHF.R.S32.HI R24, RZ, 0x1f, R25 ;  /* 0x0000001fff187819 */ /* 0x000fc60000011419 */
[----:B------:R-:W-:Y:S01]  /*0460*/  IMAD R14, R7, R2, RZ ;  /* 0x00000002070e7224 */ /* 0x000fe200078e02ff */
[----:B------:R-:W-:Y:S01]  /*0470*/  IADD3 R16, R11, R9, RZ ;  /* 0x000000090b107210 */ /* 0x000fe20007ffe0ff */
[C---:B------:R-:W-:Y:S02]  /*0480*/  IMAD R27, R2.reuse, R27, R6 ;  /* 0x0000001b021b7224 */ /* 0x040fe400078e0206 */
[----:B------:R-:W-:-:S04]  /*0490*/  IMAD.WIDE.U32 R6, R2, R23, RZ ;  /* 0x0000001702067225 */ /* 0x000fc800078e00ff */
[----:B------:R-:W-:Y:S01]  /*04a0*/  IMAD R13, R25, R18, RZ ;  /* 0x00000012190d7224 */ /* 0x000fe200078e02ff */
[----:B------:R-:W-:Y:S01]  /*04b0*/  @P1 IADD3 R16, R7, R27, RZ ;  /* 0x0000001b07101210 */ /* 0x000fe20007ffe0ff */
[----:B------:R-:W-:-:S03]  /*04c0*/  IMAD.WIDE.U32 R8, R17, R2, RZ ;  /* 0x0000000211087225 */ /* 0x000fc600078e00ff */
[----:B------:R-:W-:Y:S01]  /*04d0*/  SHF.R.S32.HI R7, RZ, 0x1f, R13 ;  /* 0x0000001fff077819 */ /* 0x000fe2000001140d */
[----:B------:R-:W-:Y:S01]  /*04e0*/  IMAD R3, R3, R17, R14 ;  /* 0x0000001103037224 */ /* 0x000fe200078e020e */
[----:B------:R-:W-:-:S04]  /*04f0*/  SEL R14, R10, R6, !P1 ;  /* 0x000000060a0e7207 */ /* 0x000fc80004800000 */
[----:B------:R-:W-:Y:S01]  /*0500*/  IADD3 R10, R9, R3, RZ ;  /* 0x00000003090a7210 */ /* 0x000fe20007ffe0ff */
[----:B------:R-:W-:Y:S06]  /*0510*/  @!P0 BRA `(.L_x_390) ;  /* 0x00000000001c8947 */ /* 0x000fec0003800000 */
[----:B------:R-:W0:Y:S01]  /*0520*/  LDC R2, c[0x0][0x2c0] ;  /* 0x0000b000ff027b82 */ /* 0x000e220000000800 */
[----:B------:R-:W-:-:S05]  /*0530*/  @!P1 IMAD R15, R52, R31, RZ ;  /* 0x0000001f340f9224 */ /* 0x000fca00078e02ff */
[----:B------:R-:W-:Y:S02]  /*0540*/  LEA R3, R52, R15, 0x7 ;  /* 0x0000000f34037211 */ /* 0x000fe400078e38ff */
[----:B------:R-:W0:Y:S02]  /*0550*/  LDC R11, c[0x0][0x2e4] ;  /* 0x0000b900ff0b7b82 */ /* 0x000e240000000800 */
[----:B0-----:R-:W-:-:S05]  /*0560*/  LEA R2, R2, R11, 0x7 ;  /* 0x0000000b02027211 */ /* 0x001fca00078e38ff */
[----:B------:R-:W-:Y:S01]  /*0570*/  IMAD R52, R2, R25, R3 ;  /* 0x0000001902347224 */ /* 0x000fe200078e0203 */
[----:B------:R-:W-:Y:S06]  /*0580*/  BRA `(.L_x_391) ;  /* 0x0000000000087947 */ /* 0x000fec0003800000 */
.L_x_390:
[----:B------:R-:W-:-:S04]  /*0590*/  IMAD R52, R52, R53, R25 ;  /* 0x0000003534347224 */ /* 0x000fc800078e0219 */
[----:B------:R-:W-:-:S07]  /*05a0*/  IMAD R52, R52, R31, RZ ;  /* 0x0000001f34347224 */ /* 0x000fce00078e02ff */
.L_x_391:
[----:B------:R-:W-:Y:S01]  /*05b0*/  SHF.R.S32.HI R2, RZ, 0x1f, R55 ;  /* 0x0000001fff027819 */ /* 0x000fe20000011437 */
[----:B------:R-:W-:Y:S01]  /*05c0*/  IMAD R53, R53, R18, RZ ;  /* 0x0000001235357224 */ /* 0x000fe200078e02ff */
[----:B------:R-:W-:Y:S01]  /*05d0*/  IADD3 R9, P0, P1, R8, R14, R13 ;  /* 0x0000000e08097210 */ /* 0x000fe2000791e00d */
[----:B------:R-:W-:Y:S01]  /*05e0*/  ULDC.64 UR10, c[0x0][0x420] ;  /* 0x00010800000a7ab9 */ /* 0x000fe20000000a00 */
[-C--:B------:R-:W-:Y:S01]  /*05f0*/  LEA.HI R3, R2, R55.reuse, RZ, 0x4 ;  /* 0x0000003702037211 */ /* 0x080fe200078f20ff */
[----:B------:R-:W-:Y:S01]  /*0600*/  IMAD R8, R12, UR10, RZ ;  /* 0x0000000a0c087c24 */ /* 0x000fe2000f8e02ff */
[-C--:B------:R-:W-:Y:S01]  /*0610*/  LEA.HI R51, R2, R55.reuse, RZ, 0x3 ;  /* 0x0000003702337211 */ /* 0x080fe200078f18ff */
[----:B------:R-:W-:Y:S01]  /*0620*/  ULDC.64 UR12, c[0x0][0x298] ;  /* 0x0000a600000c7ab9 */ /* 0x000fe20000000a00 */
[----:B------:R-:W-:Y:S01]  /*0630*/  LOP3.LUT R6, R3, 0x3ffffff0, RZ, 0xc0, !PT ;  /* 0x3ffffff003067812 */ /* 0x000fe200078ec0ff */
[----:B------:R-:W-:Y:S01]  /*0640*/  IMAD R13, R5, UR11, R8 ;  /* 0x0000000b050d7c24 */ /* 0x000fe2000f8e0208 */
[----:B------:R-:W-:Y:S01]  /*0650*/  LOP3.LUT R2, R51, 0x1ffffff8, RZ, 0xc0, !PT ;  /* 0x1ffffff833027812 */ /* 0x000fe200078ec0ff */
[----:B------:R-:W-:Y:S01]  /*0660*/  ULDC.64 UR8, c[0x0][0x428] ;  /* 0x00010a0000087ab9 */ /* 0x000fe20000000a00 */
[-C--:B------:R-:W-:Y:S01]  /*0670*/  IADD3 R6, -R6, R55.reuse, RZ ;  /* 0x0000003706067210 */ /* 0x080fe20007ffe1ff */
[----:B------:R-:W-:Y:S01]  /*0680*/  IMAD R12, R12, UR12, RZ ;  /* 0x0000000c0c0c7c24 */ /* 0x000fe2000f8e02ff */
[----:B------:R-:W-:Y:S01]  /*0690*/  SHF.R.S32.HI R3, RZ, 0x4, R3 ;  /* 0x00000004ff037819 */ /* 0x000fe20000011403 */
[----:B------:R-:W-:Y:S01]  /*06a0*/  ULDC.64 UR6, c[0x0][0x400] ;  /* 0x0001000000067ab9 */ /* 0x000fe20000000a00 */
[----:B------:R-:W-:Y:S01]  /*06b0*/  SHF.L.U32 R6, R6, 0x2, RZ ;  /* 0x0000000206067819 */ /* 0x000fe200000006ff */
[----:B------:R-:W-:Y:S01]  /*06c0*/  IMAD R12, R5, UR13, R12 ;  /* 0x0000000d050c7c24 */ /* 0x000fe2000f8e020c */
[----:B------:R-:W-:Y:S01]  /*06d0*/  IADD3 R2, -R2, R55, RZ ;  /* 0x0000003702027210 */ /* 0x000fe20007ffe1ff */
[----:B------:R-:W-:Y:S01]  /*06e0*/  BSSY B0, `(.L_x_392) ;  /* 0x0000039000007945 */ /* 0x000fe20003800000 */
[----:B------:R-:W-:Y:S01]  /*06f0*/  IADD3.X R7, R10, R16, R7, P0, P1 ;  /* 0x000000100a077210 */ /* 0x000fe200007e2407 */
[----:B------:R-:W-:Y:S01]  /*0700*/  IMAD R6, R3, R53, R6 ;  /* 0x0000003503067224 */ /* 0x000fe200078e0206 */
[----:B------:R-:W-:-:S02]  /*0710*/  SHF.L.U32 R2, R2, 0x3, RZ ;  /* 0x0000000302027819 */ /* 0x000fc400000006ff */
[----:B------:R-:W-:Y:S02]  /*0720*/  CS2R R44, SRZ ;  /* 0x00000000002c7805 */ /* 0x000fe4000001ff00 */
[----:B------:R-:W-:Y:S02]  /*0730*/  SHF.R.S32.HI R51, RZ, 0x3, R51 ;  /* 0x00000003ff337819 */ /* 0x000fe40000011433 */
[----:B------:R-:W-:Y:S02]  /*0740*/  CS2R R46, SRZ ;  /* 0x00000000002e7805 */ /* 0x000fe4000001ff00 */
[----:B------:R-:W-:Y:S02]  /*0750*/  SHF.R.S32.HI R3, RZ, 0x1f, R2 ;  /* 0x0000001fff037819 */ /* 0x000fe40000011402 */
[----:B------:R-:W-:Y:S02]  /*0760*/  CS2R R40, SRZ ;  /* 0x0000000000287805 */ /* 0x000fe4000001ff00 */
[----:B------:R-:W-:-:S02]  /*0770*/  IADD3 R10, P0, R6, R9, RZ ;  /* 0x00000009060a7210 */ /* 0x000fc40007f1e0ff */
[----:B------:R-:W-:Y:S02]  /*0780*/  CS2R R42, SRZ ;  /* 0x00000000002a7805 */ /* 0x000fe4000001ff00 */
[C---:B------:R-:W-:Y:S01]  /*0790*/  IADD3 R52, R5.reuse, R52, RZ ;  /* 0x0000003405347210 */ /* 0x040fe20007ffe0ff */
[C-C-:B------:R-:W-:Y:S01]  /*07a0*/  IMAD.WIDE.U32 R8, R5.reuse, UR12, R2.reuse ;  /* 0x0000000c05087c25 */ /* 0x140fe2000f8e0002 */
[----:B------:R-:W-:Y:S02]  /*07b0*/  LEA.HI.X.SX32 R11, R6, R7, 0x1, P0 ;  /* 0x00000007060b7211 */ /* 0x000fe400000f0eff */
[----:B------:R-:W-:Y:S02]  /*07c0*/  CS2R R16, SRZ ;  /* 0x0000000000107805 */ /* 0x000fe4000001ff00 */
[C---:B------:R-:W-:Y:S01]  /*07d0*/  LEA R36, P2, R10.reuse, UR6, 0x2 ;  /* 0x000000060a247c11 */ /* 0x040fe2000f8410ff */
[----:B------:R-:W-:Y:S01]  /*07e0*/  IMAD.WIDE.U32 R6, R5, UR10, R2 ;  /* 0x0000000a05067c25 */ /* 0x000fe2000f8e0002 */
[----:B------:R-:W-:Y:S01]  /*07f0*/  IADD3 R38, P3, R39, R8, RZ ;  /* 0x0000000827267210 */ /* 0x000fe20007f7e0ff */
[----:B------:R-:W-:Y:S01]  /*0800*/  HFMA2.MMA R8, -RZ, RZ, 0, 0 ;  /* 0x00000000ff087435 */ /* 0x000fe200000001ff */
[----:B------:R-:W-:-:S02]  /*0810*/  LEA.HI.X R37, R10, UR7, R11, 0x2, P2 ;  /* 0x000000070a257c11 */ /* 0x000fc400090f140b */
[----:B------:R-:W-:Y:S02]  /*0820*/  CS2R R18, SRZ ;  /* 0x0000000000127805 */ /* 0x000fe4000001ff00 */
[----:B------:R-:W-:Y:S02]  /*0830*/  IADD3 R26, P0, R29, R6, RZ ;  /* 0x000000061d1a7210 */ /* 0x000fe40007f1e0ff */
[----:B------:R-:W-:Y:S02]  /*0840*/  IADD3 R6, -R5, R0, RZ ;  /* 0x0000000005067210 */ /* 0x000fe40007ffe1ff */
[----:B------:R-:W-:Y:S01]  /*0850*/  IADD3.X R27, R4, R7, R13, P0, !PT ;  /* 0x00000007041b7210 */ /* 0x000fe200007fe40d */
[----:B------:R-:W-:Y:S01]  /*0860*/  IMAD R4, R24, UR8, RZ ;  /* 0x0000000818047c24 */ /* 0x000fe2000f8e02ff */
[CC--:B------:R-:W-:Y:S02]  /*0870*/  ISETP.GE.AND P0, PT, R51.reuse, R6.reuse, PT ;  /* 0x000000063300720c */ /* 0x0c0fe40003f06270 */
[----:B------:R-:W-:Y:S01]  /*0880*/  IADD3 R0, R51, 0x20, RZ ;  /* 0x0000002033007810 */ /* 0x000fe20007ffe0ff */
[----:B------:R-:W-:Y:S01]  /*0890*/  IMAD R29, R25, UR9, R4 ;  /* 0x00000009191d7c24 */ /* 0x000fe2000f8e0204 */
[----:B------:R-:W-:Y:S01]  /*08a0*/  IADD3.X R39, R21, R9, R12, P3, !PT ;  /* 0x0000000915277210 */ /* 0x000fe20001ffe40c */
[----:B------:R-:W-:Y:S01]  /*08b0*/  IMAD.WIDE.U32 R26, R25, UR8, R26 ;  /* 0x00000008191a7c25 */ /* 0x000fe2000f8e001a */
[----:B------:R-:W-:-:S02]  /*08c0*/  ISETP.GE.AND P1, PT, R0, R6, PT ;  /* 0x000000060000720c */ /* 0x000fc40003f26270 */
[----:B------:R-:W-:Y:S02]  /*08d0*/  CS2R R12, SRZ ;  /* 0x00000000000c7805 */ /* 0x000fe4000001ff00 */
[----:B------:R-:W-:Y:S02]  /*08e0*/  CS2R R4, SRZ ;  /* 0x0000000000047805 */ /* 0x000fe4000001ff00 */
[----:B------:R-:W-:Y:S02]  /*08f0*/  CS2R R6, SRZ ;  /* 0x0000000000067805 */ /* 0x000fe4000001ff00 */
[----:B------:R-:W-:Y:S02]  /*0900*/  SHF.R.S32.HI R50, RZ, 0x1f, R51 ;  /* 0x0000001fff327819 */ /* 0x000fe40000011433 */
[----:B------:R-:W-:Y:S02]  /*0910*/  IADD3 R65, R2, 0x40, RZ ;  /* 0x0000004002417810 */ /* 0x000fe40007ffe0ff */
[----:B------:R-:W-:Y:S01]  /*0920*/  IADD3 R29, R27, R29, RZ ;  /* 0x0000001d1b1d7210 */ /* 0x000fe20007ffe0ff */
[----:B------:R-:W-:Y:S06]  /*0930*/  @P0 BRA `(.L_x_393) ;  /* 0x00000000004c0947 */ /* 0x000fec0003800000 */
[----:B------:R-:W-:Y:S01]  /*0940*/  IADD3 R9, R2, 0x80, RZ ;  /* 0x0000008002097810 */ /* 0x000fe20007ffe0ff */
[----:B------:R-:W-:Y:S01]  /*0950*/  IMAD R0, R50, UR10, RZ ;  /* 0x0000000a32007c24 */ /* 0x000fe2000f8e02ff */
[----:B------:R-:W-:Y:S01]  /*0960*/  MOV R28, R26 ;  /* 0x0000001a001c7202 */ /* 0x000fe20000000f00 */
[----:B------:R-:W-:Y:S01]  /*0970*/  ULDC UR6, c[0x0][0x2d0] ;  /* 0x0000b40000067ab9 */ /* 0x000fe20000000800 */
[----:B------:R-:W-:Y:S01]  /*0980*/  IADD3 R14, R2, 0xc0, RZ ;  /* 0x000000c0020e7810 */ /* 0x000fe20007ffe0ff */
[----:B------:R-:W-:Y:S01]  /*0990*/  ULDC.64 UR8, c[0x0][0x3e0] ;  /* 0x0000f80000087ab9 */ /* 0x000fe20000000a00 */
[----:B------:R-:W-:Y:S01]  /*09a0*/  ISETP.GE.AND P4, PT, R9, UR6, PT ;  /* 0x0000000609007c0c */ /* 0x000fe2000bf86270 */
[C---:B------:R-:W-:Y:S01]  /*09b0*/  IMAD.WIDE.U32 R10, R51.reuse, UR10, R28 ;  /* 0x0000000a330a7c25 */ /* 0x040fe2000f8e001c */
[----:B------:R-:W-:Y:S02]  /*09c0*/  ISETP.GE.AND P5, PT, R14, UR6, PT ;  /* 0x000000060e007c0c */ /* 0x000fe4000bfa6270 */
[----:B------:R-:W-:Y:S01]  /*09d0*/  ISETP.GE.AND P2, PT, R2, UR6, PT ;  /* 0x0000000602007c0c */ /* 0x000fe2000bf46270 */
[----:B------:R-:W-:Y:S01]  /*09e0*/  IMAD R9, R51, UR11, R0 ;  /* 0x0000000b33097c24 */ /* 0x000fe2000f8e0200 */
        /* <DEDUP_REMOVED lines=8> */
.L_x_393:
[----:B------:R-:W-:Y:S05]  /*0a70*/  BSYNC B0 ;  /* 0x0000000000007941 */ /* 0x000fea0003800000 */
.L_x_392:
        /* <DEDUP_REMOVED lines=11> */
[----:B------:R-:W-:Y:S02]  /*0b30*/  CS2R R10, SRZ ;  /* 0x00000000000a7805 */ /* 0x000fe4000001ff00 */
[----:B------:R-:W-:-:S02]  /*0b40*/  MOV R57, R19 ;  /* 0x0000001300397202 */ /* 0x000fc40000000f00 */
[----:B------:R-:W-:Y:S02]  /*0b50*/  CS2R R18, SRZ ;  /* 0x0000000000127805 */ /* 0x000fe4000001ff00 */
[----:B------:R-:W-:Y:S02]  /*0b60*/  MOV R44, R40 ;  /* 0x00000028002c7202 */ /* 0x000fe40000000f00 */
[----:B------:R-:W-:Y:S01]  /*0b70*/  MOV R45, R41 ;  /* 0x00000029002d7202 */ /* 0x000fe20000000f00 */
[----:B------:R-:W-:Y:S06]  /*0b80*/  @P1 BRA `(.L_x_395) ;  /* 0x0000000000541947 */ /* 0x000fec0003800000 */
[----:B------:R-:W-:Y:S01]  /*0b90*/  IADD3 R31, P2, R51, 0x20, RZ ;  /* 0x00000020331f7810 */ /* 0x000fe20007f5e0ff */
[----:B------:R-:W-:Y:S01]  /*0ba0*/  ULDC UR6, c[0x0][0x2d0] ;  /* 0x0000b40000067ab9 */ /* 0x000fe20000000800 */
[----:B------:R-:W-:Y:S01]  /*0bb0*/  MOV R27, R29 ;  /* 0x0000001d001b7202 */ /* 0x000fe20000000f00 */
[----:B------:R-:W-:Y:S01]  /*0bc0*/  ULDC.64 UR8, c[0x0][0x3e0] ;  /* 0x0000f80000087ab9 */ /* 0x000fe20000000a00 */
[----:B------:R-:W-:Y:S02]  /*0bd0*/  IADD3.X R28, RZ, R50, RZ, P2, !PT ;  /* 0x00000032ff1c7210 */ /* 0x000fe400017fe4ff */
[C---:B------:R-:W-:Y:S01]  /*0be0*/  IADD3 R29, R2.reuse, 0x80, RZ ;  /* 0x00000080021d7810 */ /* 0x040fe20007ffe0ff */
[----:B------:R-:W-:Y:S01]  /*0bf0*/  IMAD.WIDE.U32 R26, R31, UR10, R26 ;  /* 0x0000000a1f1a7c25 */ /* 0x000fe2000f8e001a */
[----:B------:R-:W-:Y:S02]  /*0c00*/  IADD3 R30, R2, 0xc0, RZ ;  /* 0x000000c0021e7810 */ /* 0x000fe40007ffe0ff */
[----:B------:R-:W-:Y:S01]  /*0c10*/  ISETP.GE.AND P5, PT, R29, UR6, PT ;  /* 0x000000061d007c0c */ /* 0x000fe2000bfa6270 */
[----:B------:R-:W-:Y:S01]  /*0c20*/  IMAD R28, R28, UR10, RZ ;  /* 0x0000000a1c1c7c24 */ /* 0x000fe2000f8e02ff */
[----:B------:R-:W-:-:S02]  /*0c30*/  ISETP.GE.AND P6, PT, R30, UR6, PT ;  /* 0x000000061e007c0c */ /* 0x000fc4000bfc6270 */
[----:B------:R-:W-:Y:S01]  /*0c40*/  ISETP.GE.AND P3, PT, R2, UR6, PT ;  /* 0x0000000602007c0c */ /* 0x000fe2000bf66270 */
[----:B------:R-:W-:Y:S01]  /*0c50*/  IMAD R31, R31, UR11, R28 ;  /* 0x0000000b1f1f7c24 */ /* 0x000fe2000f8e021c */
        /* <DEDUP_REMOVED lines=8> */
.L_x_395:
[----:B------:R-:W-:Y:S05]  /*0ce0*/  BSYNC B0 ;  /* 0x0000000000007941 */ /* 0x000fea0003800000 */
.L_x_394:
[----:B------:R-:W-:Y:S01]  /*0cf0*/  ULDC.64 UR6, c[0x0][0x2a0] ;  /* 0x0000a80000067ab9 */ /* 0x000fe20000000a00 */
[----:B-----5:R-:W-:Y:S01]  /*0d00*/  MOV R66, R20 ;  /* 0x0000001400427202 */ /* 0x020fe20000000f00 */
[----:B------:R-:W-:Y:S01]  /*0d10*/  IMAD R24, R24, UR6, RZ ;  /* 0x0000000618187c24 */ /* 0x000fe2000f8e02ff */
[----:B------:R-:W-:Y:S01]  /*0d20*/  BSSY B0, `(.L_x_396) ;  /* 0x000002d000007945 */ /* 0x000fe20003800000 */
[C---:B------:R-:W-:Y:S01]  /*0d30*/  IMAD.WIDE.U32 R38, R25.reuse, UR6, R38 ;  /* 0x0000000619267c25 */ /* 0x040fe2000f8e0026 */
[----:B------:R-:W-:Y:S01]  /*0d40*/  HFMA2.MMA R20, -RZ, RZ, 0, 0 ;  /* 0x00000000ff147435 */ /* 0x000fe200000001ff */
[----:B------:R-:W-:Y:S02]  /*0d50*/  MOV R58, R12 ;  /* 0x0000000c003a7202 */ /* 0x000fe40000000f00 */
[----:B------:R-:W-:Y:S01]  /*0d60*/  CS2R R26, SRZ ;  /* 0x00000000001a7805 */ /* 0x000fe2000001ff00 */
[----:B------:R-:W-:Y:S01]  /*0d70*/  IMAD R41, R25, UR7, R24 ;  /* 0x0000000719297c24 */ /* 0x000fe2000f8e0218 */
[----:B------:R-:W-:-:S02]  /*0d80*/  MOV R59, R13 ;  /* 0x0000000d003b7202 */ /* 0x000fc40000000f00 */
[----:B------:R-:W-:Y:S02]  /*0d90*/  CS2R R24, SRZ ;  /* 0x0000000000187805 */ /* 0x000fe4000001ff00 */
[----:B------:R-:W-:Y:S02]  /*0da0*/  MOV R60, R14 ;  /* 0x0000000e003c7202 */ /* 0x000fe40000000f00 */
        /* <DEDUP_REMOVED lines=15> */
[----:B------:R-:W-:Y:S01]  /*0ea0*/  IADD3 R41, R39, R41, RZ ;  /* 0x0000002927297210 */ /* 0x000fe20007ffe0ff */
[----:B------:R-:W-:Y:S06]  /*0eb0*/  @P0 BRA `(.L_x_397) ;  /* 0x00000000004c0947 */ /* 0x000fec0003800000 */
[----:B------:R-:W-:Y:S01]  /*0ec0*/  IADD3 R18, R2, 0x80, RZ ;  /* 0x0000008002127810 */ /* 0x000fe20007ffe0ff */
[----:B------:R-:W-:Y:S01]  /*0ed0*/  IMAD R22, R50, UR12, RZ ;  /* 0x0000000c32167c24 */ /* 0x000fe2000f8e02ff */
[----:B------:R-:W-:Y:S01]  /*0ee0*/  MOV R40, R38 ;  /* 0x0000002600287202 */ /* 0x000fe20000000f00 */
[----:B------:R-:W-:Y:S01]  /*0ef0*/  ULDC UR8, c[0x0][0x2d0] ;  /* 0x0000b40000087ab9 */ /* 0x000fe20000000800 */
[----:B------:R-:W-:Y:S01]  /*0f00*/  IADD3 R23, R2, 0xc0, RZ ;  /* 0x000000c002177810 */ /* 0x000fe20007ffe0ff */
[C---:B------:R-:W-:Y:S01]  /*0f10*/  IMAD R21, R51.reuse, UR13, R22 ;  /* 0x0000000d33157c24 */ /* 0x040fe2000f8e0216 */
[----:B------:R-:W-:Y:S01]  /*0f20*/  ISETP.GE.AND P4, PT, R18, UR8, PT ;  /* 0x0000000812007c0c */ /* 0x000fe2000bf86270 */
[----:B------:R-:W-:Y:S01]  /*0f30*/  IMAD.WIDE.U32 R18, R51, UR12, R40 ;  /* 0x0000000c33127c25 */ /* 0x000fe2000f8e0028 */
        /* <DEDUP_REMOVED lines=11> */
.L_x_397:
[----:B------:R-:W-:Y:S05]  /*0ff0*/  BSYNC B0 ;  /* 0x0000000000007941 */ /* 0x000fea0003800000 */
.L_x_396:
[----:B------:R-:W-:Y:S01]  /*1000*/  BSSY B0, `(.L_x_398) ;  /* 0x000002b000007945 */ /* 0x000fe20003800000 */
[----:B------:R-:W-:Y:S01]  /*1010*/  HFMA2.MMA R21, -RZ, RZ, 0, 0 ;  /* 0x00000000ff157435 */ /* 0x000fe200000001ff */
[----:B-----5:R-:W-:Y:S02]  /*1020*/  MOV R71, R24 ;  /* 0x0000001800477202 */ /* 0x020fe40000000f00 */
[----:B------:R-:W-:Y:S02]  /*1030*/  CS2R R18, SRZ ;  /* 0x0000000000127805 */ /* 0x000fe4000001ff00 */
[----:B------:R-:W-:Y:S02]  /*1040*/  MOV R73, R25 ;  /* 0x0000001900497202 */ /* 0x000fe40000000f00 */
[----:B0-----:R-:W-:Y:S02]  /*1050*/  CS2R R22, SRZ ;  /* 0x0000000000167805 */ /* 0x001fe4000001ff00 */
        /* <DEDUP_REMOVED lines=12> */
[----:B------:R-:W-:-:S02]  /*1120*/  MOV R78, R34 ;  /* 0x00000022004e7202 */ /* 0x000fc40000000f00 */
[----:B------:R-:W-:Y:S01]  /*1130*/  MOV R81, R35 ;  /* 0x0000002300517202 */ /* 0x000fe20000000f00 */
[----:B------:R-:W-:Y:S06]  /*1140*/  @P1 BRA `(.L_x_399) ;  /* 0x0000000000581947 */ /* 0x000fec0003800000 */
[----:B------:R-:W-:Y:S01]  /*1150*/  IADD3 R51, P0, R51, 0x20, RZ ;  /* 0x0000002033337810 */ /* 0x000fe20007f1e0ff */
[----:B------:R-:W-:Y:S01]  /*1160*/  ULDC.64 UR6, c[0x0][0x280] ;  /* 0x0000a00000067ab9 */ /* 0x000fe20000000a00 */
[----:B------:R-:W-:Y:S02]  /*1170*/  MOV R32, R38 ;  /* 0x0000002600207202 */ /* 0x000fe40000000f00 */
[----:B------:R-:W-:Y:S02]  /*1180*/  IADD3.X R3, RZ, R50, RZ, P0, !PT ;  /* 0x00000032ff037210 */ /* 0x000fe400007fe4ff */
[----:B------:R-:W-:-:S03]  /*1190*/  MOV R33, R41 ;  /* 0x0000002900217202 */ /* 0x000fc60000000f00 */
[----:B------:R-:W-:Y:S02]  /*11a0*/  IMAD R3, R3, UR12, RZ ;  /* 0x0000000c03037c24 */ /* 0x000fe4000f8e02ff */
[----:B------:R-:W-:-:S04]  /*11b0*/  IMAD.WIDE.U32 R32, R51, UR12, R32 ;  /* 0x0000000c33207c25 */ /* 0x000fc8000f8e0020 */
[----:B------:R-:W-:Y:S01]  /*11c0*/  IMAD R3, R51, UR13, R3 ;  /* 0x0000000d33037c24 */ /* 0x000fe2000f8e0203 */
[----:B------:R-:W-:Y:S01]  /*11d0*/  LEA R34, P0, R32, UR6, 0x1 ;  /* 0x0000000620227c11 */ /* 0x000fe2000f8008ff */
[----:B------:R-:W-:Y:S02]  /*11e0*/  ULDC UR6, c[0x0][0x2d0] ;  /* 0x0000b40000067ab9 */ /* 0x000fe40000000800 */
[----:B------:R-:W-:Y:S02]  /*11f0*/  ISETP.GE.AND P1, PT, R65, UR6, PT ;  /* 0x0000000641007c0c */ /* 0x000fe4000bf26270 */
[----:B------:R-:W-:-:S04]  /*1200*/  IADD3 R3, R33, R3, RZ ;  /* 0x0000000321037210 */ /* 0x000fc80007ffe0ff */
[----:B------:R-:W-:Y:S02]  /*1210*/  LEA.HI.X R35, R32, UR7, R3, 0x1, P0 ;  /* 0x0000000720237c11 */ /* 0x000fe400080f0c03 */
[C---:B------:R-:W-:Y:S02]  /*1220*/  ISETP.GE.AND P0, PT, R2.reuse, UR6, PT ;  /* 0x0000000602007c0c */ /* 0x040fe4000bf06270 */
[C---:B------:R-:W-:Y:S02]  /*1230*/  IADD3 R3, R2.reuse, 0x80, RZ ;  /* 0x0000008002037810 */ /* 0x040fe40007ffe0ff */
[----:B------:R-:W-:Y:S01]  /*1240*/  IADD3 R2, R2, 0xc0, RZ ;  /* 0x000000c002027810 */ /* 0x000fe20007ffe0ff */
[----:B------:R0:W5:Y:S01]  /*1250*/  @!P1 LDG.E.128 R24, desc[UR4][R34.64+0x80] ;  /* 0x0000800422189981 */ /* 0x000162000c1e1d00 */
[----:B------:R-:W-:Y:S02]  /*1260*/  ISETP.GE.AND P2, PT, R3, UR6, PT ;  /* 0x0000000603007c0c */ /* 0x000fe4000bf46270 */
[----:B------:R-:W-:-:S05]  /*1270*/  ISETP.GE.AND P3, PT, R2, UR6, PT ;  /* 0x0000000602007c0c */ /* 0x000fca000bf66270 */
[----:B------:R0:W5:Y:S06]  /*1280*/  @!P0 LDG.E.128 R16, desc[UR4][R34.64] ;  /* 0x0000000422108981 */ /* 0x00016c000c1e1d00 */
[----:B------:R0:W5:Y:S04]  /*1290*/  @!P2 LDG.E.128 R28, desc[UR4][R34.64+0x100] ;  /* 0x00010004221ca981 */ /* 0x000168000c1e1d00 */
[----:B------:R0:W5:Y:S02]  /*12a0*/  @!P3 LDG.E.128 R20, desc[UR4][R34.64+0x180] ;  /* 0x000180042214b981 */ /* 0x000164000c1e1d00 */
.L_x_399:
[----:B------:R-:W-:Y:S05]  /*12b0*/  BSYNC B0 ;  /* 0x0000000000007941 */ /* 0x000fea0003800000 */
.L_x_398:
[--C-:B------:R-:W-:Y:S01]  /*12c0*/  HADD2.F32 R2, -RZ, R48.reuse.H1_H1 ;  /* 0x30000030ff027230 */ /* 0x100fe20000004100 */
[----:B------:R-:W-:Y:S01]  /*12d0*/  LOP3.LUT P0, RZ, R55, 0x7, RZ, 0xc0, !PT ;  /* 0x0000000737ff7812 */ /* 0x000fe2000780c0ff */
[--C-:B------:R-:W-:Y:S01]  /*12e0*/  HADD2.F32 R3, -RZ, R71.reuse.H1_H1 ;  /* 0x30000047ff037230 */ /* 0x100fe20000004100 */
[----:B------:R-:W-:Y:S01]  /*12f0*/  ULDC.64 UR6, c[0x0][0x478] ;  /* 0x00011e0000067ab9 */ /* 0x000fe20000000a00 */
[----:B------:R-:W-:Y:S02]  /*1300*/  HADD2.F32 R48, -RZ, R48.H0_H0 ;  /* 0x20000030ff307230 */ /* 0x000fe40000004100 */
[----:B------:R-:W-:Y:S02]  /*1310*/  HADD2.F32 R71, -RZ, R71.H0_H0 ;  /* 0x20000047ff477230 */ /* 0x000fe40000004100 */
[----:B------:R-:W-:Y:S01]  /*1320*/  FMUL.FTZ R3, R2, R3 ;  /* 0x0000000302037220 */ /* 0x000fe20000410000 */
[--C-:B------:R-:W-:Y:S02]  /*1330*/  HADD2.F32 R2, -RZ, R49.reuse.H0_H0 ;  /* 0x20000031ff027230 */ /* 0x100fe40000004100 */
[----:B------:R-:W-:-:S02]  /*1340*/  HADD2.F32 R49, -RZ, R49.H1_H1 ;  /* 0x30000031ff317230 */ /* 0x000fc40000004100 */
[----:B------:R-:W-:Y:S01]  /*1350*/  FFMA.FTZ R71, R48, R71, R3 ;  /* 0x0000004730477223 */ /* 0x000fe20000010003 */
[----:B------:R-:W-:Y:S02]  /*1360*/  HADD2.F32 R3, -RZ, R73.H0_H0 ;  /* 0x20000049ff037230 */ /* 0x000fe40000004100 */
[--C-:B------:R-:W-:Y:S02]  /*1370*/  HADD2.F32 R33, -RZ, R59.reuse.H0_H0 ;  /* 0x2000003bff217230 */ /* 0x100fe40000004100 */
[----:B------:R-:W-:Y:S02]  /*1380*/  HADD2.F32 R59, -RZ, R59.H1_H1 ;  /* 0x3000003bff3b7230 */ /* 0x000fe40000004100 */
[----:B------:R-:W-:Y:S01]  /*1390*/  FFMA.FTZ R32, R2, R3, R71 ;  /* 0x0000000302207223 */ /* 0x000fe20000010047 */
[----:B------:R-:W-:Y:S02]  /*13a0*/  HADD2.F32 R3, -RZ, R58.H1_H1 ;  /* 0x3000003aff037230 */ /* 0x000fe40000004100 */
[----:B-----5:R-:W-:-:S02]  /*13b0*/  HADD2.F32 R2, -RZ, R16.H1_H1 ;  /* 0x30000010ff027230 */ /* 0x020fc40000004100 */
[----:B------:R-:W-:Y:S02]  /*13c0*/  HADD2.F32 R58, -RZ, R58.H0_H0 ;  /* 0x2000003aff3a7230 */ /* 0x000fe40000004100 */
[----:B------:R-:W-:Y:S02]  /*13d0*/  HADD2.F32 R16, -RZ, R16.H0_H0 ;  /* 0x20000010ff107230 */ /* 0x000fe40000004100 */
[----:B------:R-:W-:Y:S01]  /*13e0*/  FMUL.FTZ R3, R3, R2 ;  /* 0x0000000203037220 */ /* 0x000fe20000410000 */
[----:B------:R-:W-:-:S03]  /*13f0*/  HADD2.F32 R2, -RZ, R73.H1_H1 ;  /* 0x30000049ff027230 */ /* 0x000fc60000004100 */
[----:B------:R-:W-:Y:S01]  /*1400*/  FFMA.FTZ R16, R58, R16, R3 ;  /* 0x000000103a107223 */ /* 0x000fe20000010003 */
[----:B------:R-:W-:Y:S02]  /*1410*/  HADD2.F32 R3, -RZ, R72.H0_H0 ;  /* 0x20000048ff037230 */ /* 0x000fe40000004100 */
[----:B------:R-:W-:Y:S01]  /*1420*/  FFMA.FTZ R49, R49, R2, R32 ;  /* 0x0000000231317223 */ /* 0x000fe20000010020 */
[--C-:B------:R-:W-:Y:S01]  /*1430*/  HADD2.F32 R2, -RZ, R46.reuse.H0_H0 ;  /* 0x2000002eff027230 */ /* 0x100fe20000004100 */
[----:B------:R-:W-:Y:S01]  /*1440*/  MOV R32, R18 ;  /* 0x0000001200207202 */ /* 0x000fe20000000f00 */
[----:B------:R-:W-:Y:S02]  /*1450*/  HADD2.F32 R46, -RZ, R46.H1_H1 ;  /* 0x3000002eff2e7230 */ /* 0x000fe40000004100 */
[--C-:B------:R-:W-:Y:S02]  /*1460*/  HADD2.F32 R18, -RZ, R17.reuse.H1_H1 ;  /* 0x30000011ff127230 */ /* 0x100fe40000004100 */
[----:B------:R-:W-:Y:S01]  /*1470*/  FFMA.FTZ R49, R2, R3, R49 ;  /* 0x0000000302317223 */ /* 0x000fe20000010031 */
[----:B------:R-:W-:-:S02]  /*1480*/  HADD2.F32 R2, -RZ, R17.H0_H0 ;  /* 0x20000011ff027230 */ /* 0x000fc40000004100 */
[----:B------:R-:W-:Y:S02]  /*1490*/  HADD2.F32 R3, -RZ, R72.H1_H1 ;  /* 0x30000048ff037230 */ /* 0x000fe40000004100 */
[----:B------:R-:W-:Y:S02]  /*14a0*/  HADD2.F32 R17, -RZ, R60.H0_H0 ;  /* 0x2000003cff117230 */ /* 0x000fe40000004100 */
[----:B------:R-:W-:Y:S01]  /*14b0*/  FFMA.FTZ R16, R33, R2, R16 ;  /* 0x0000000221107223 */ /* 0x000fe20000010010 */
[----:B------:R-:W-:Y:S02]  /*14c0*/  HADD2.F32 R33, -RZ, R32.H0_H0 ;  /* 0x20000020ff217230 */ /* 0x000fe40000004100 */
[----:B------:R-:W-:Y:S01]  /*14d0*/  FFMA.FTZ R49, R46, R3, R49 ;  /* 0x000000032e317223 */ /* 0x000fe20000010031 */
[----:B------:R-:W-:Y:S02]  /*14e0*/  HADD2.F32 R2, -RZ, R47.H0_H0 ;  /* 0x2000002fff027230 */ /* 0x000fe40000004100 */
[----:B------:R-:W-:Y:S01]  /*14f0*/  FFMA.FTZ R16, R59, R18, R16 ;  /* 0x000000123b107223 */ /* 0x000fe20000010010 */
[----:B------:R-:W-:-:S02]  /*1500*/  HADD2.F32 R3, -RZ, R75.H0_H0 ;  /* 0x2000004bff037230 */ /* 0x000fc40000004100 */
[----:B------:R-:W-:Y:S02]  /*1510*/  HADD2.F32 R47, -RZ, R47.H1_H1 ;  /* 0x3000002fff2f7230 */ /* 0x000fe40000004100 */
[----:B------:R-:W-:Y:S01]  /*1520*/  FFMA.FTZ R17, R17, R33, R16 ;  /* 0x0000002111117223 */ /* 0x000fe20000010010 */
        /* <DEDUP_REMOVED lines=23> */
[--C-:B------:R-:W-:Y:S02]  /*16a0*/  HADD2.F32 R18, -RZ, R61.reuse.H0_H0 ;  /* 0x2000003dff127230 */ /* 0x100fe40000004100 */
[--C-:B------:R-:W-:Y:S02]  /*16b0*/  HADD2.F32 R19, -RZ, R24.reuse.H0_H0 ;  /* 0x20000018ff137230 */ /* 0x100fe40000004100 */
        /* <DEDUP_REMOVED lines=25> */
[----:B------:R-:W-:-:S02]  /*1850*/  HADD2.F32 R43, -RZ, R43.H1_H1 ;  /* 0x3000002bff2b7230 */ /* 0x000fc40000004100 */
        /* <DEDUP_REMOVED lines=26> */
[----:B------:R-:W-:Y:S01]  /*1a00*/  HADD2.F32 R54, -RZ, R54.H1_H1 ;  /* 0x30000036ff367230 */ /* 0x000fe20000004100 */
[----:B------:R-:W-:Y:S01]  /*1a10*/  MOV R28, R31 ;  /* 0x0000001f001c7202 */ /* 0x000fe20000000f00 */
        /* <DEDUP_REMOVED lines=9> */
[----:B------:R-:W-:-:S02]  /*1ab0*/  HADD2.F32 R33, -RZ, R68.H0_H0 ;  /* 0x20000044ff217230 */ /* 0x000fc40000004100 */
[----:B------:R-:W-:Y:S01]  /*1ac0*/  FFMA.FTZ R2, R69, R29, R18 ;  /* 0x0000001d45027223 */ /* 0x000fe20000010012 */
[----:B------:R-:W-:Y:S02]  /*1ad0*/  HADD2.F32 R18, -RZ, R12.H0_H0 ;  /* 0x2000000cff127230 */ /* 0x000fe40000004100 */
[----:B------:R-:W-:Y:S02]  /*1ae0*/  HADD2.F32 R12, -RZ, R30.H0_H0 ;  /* 0x2000001eff0c7230 */ /* 0x000fe40000004100 */
[----:B------:R-:W-:Y:S02]  /*1af0*/  HADD2.F32 R56, -RZ, R56.H1_H1 ;  /* 0x30000038ff387230 */ /* 0x000fe40000004100 */
[----:B------:R-:W-:Y:S02]  /*1b00*/  HADD2.F32 R19, -RZ, R78.H1_H1 ;  /* 0x3000004eff137230 */ /* 0x000fe40000004100 */
[--C-:B------:R-:W-:Y:S02]  /*1b10*/  HADD2.F32 R26, -RZ, R14.reuse.H0_H0 ;  /* 0x2000000eff1a7230 */ /* 0x100fe40000004100 */
[----:B------:R-:W-:-:S02]  /*1b20*/  HADD2.F32 R29, -RZ, R14.H1_H1 ;  /* 0x3000000eff1d7230 */ /* 0x000fc40000004100 */
[----:B------:R-:W-:Y:S01]  /*1b30*/  FFMA.FTZ R19, R56, R19, R79 ;  /* 0x0000001338137223 */ /* 0x000fe2000001004f */
[--C-:B------:R-:W-:Y:S02]  /*1b40*/  HADD2.F32 R31, -RZ, R15.reuse.H0_H0 ;  /* 0x2000000fff1f7230 */ /* 0x100fe40000004100 */
[----:B------:R-:W-:Y:S02]  /*1b50*/  HADD2.F32 R14, -RZ, R15.H1_H1 ;  /* 0x3000000fff0e7230 */ /* 0x000fe40000004100 */
[----:B------:R-:W-:Y:S01]  /*1b60*/  FFMA.FTZ R15, R33, R12, R2 ;  /* 0x0000000c210f7223 */ /* 0x000fe20000010002 */
[--C-:B------:R-:W-:Y:S02]  /*1b70*/  HADD2.F32 R27, -RZ, R13.reuse.H0_H0 ;  /* 0x2000000dff1b7230 */ /* 0x100fe40000004100 */
[----:B------:R-:W-:Y:S02]  /*1b80*/  HADD2.F32 R24, -RZ, R13.H1_H1 ;  /* 0x3000000dff187230 */ /* 0x000fe40000004100 */
[----:B------:R-:W-:-:S02]  /*1b90*/  HADD2.F32 R2, -RZ, R57.H0_H0 ;  /* 0x20000039ff027230 */ /* 0x000fc40000004100 */
[----:B------:R-:W-:Y:S02]  /*1ba0*/  HADD2.F32 R13, -RZ, R81.H0_H0 ;  /* 0x20000051ff0d7230 */ /* 0x000fe40000004100 */
        /* <DEDUP_REMOVED lines=10> */
[----:B------:R-:W-:Y:S02]  /*1c50*/  HADD2.F32 R70, -RZ, R70.H1_H1 ;  /* 0x30000046ff467230 */ /* 0x000fe40000004100 */
[----:B------:R-:W-:Y:S01]  /*1c60*/  FFMA.FTZ R15, R30, R13, R15 ;  /* 0x0000000d1e0f7223 */ /* 0x000fe2000001000f */
[----:B------:R-:W-:Y:S02]  /*1c70*/  HADD2.F32 R28, -RZ, R28.H1_H1 ;  /* 0x3000001cff1c7230 */ /* 0x000fe40000004100 */
[----:B------:R-:W-:Y:S01]  /*1c80*/  FFMA.FTZ R3, R3, R18, R2 ;  /* 0x0000001203037223 */ /* 0x000fe20000010002 */
[----:B------:R-:W-:-:S02]  /*1c90*/  HADD2.F32 R4, -RZ, R4.H1_H1 ;  /* 0x30000004ff047230 */ /* 0x000fc40000004100 */
[----:B------:R-:W-:Y:S02]  /*1ca0*/  HADD2.F32 R2, -RZ, R8.H0_H0 ;  /* 0x20000008ff027230 */ /* 0x000fe40000004100 */
[----:B------:R-:W-:Y:S01]  /*1cb0*/  FFMA.FTZ R15, R70, R28, R15 ;  /* 0x0000001c460f7223 */ /* 0x000fe2000001000f */
[----:B------:R-:W-:Y:S02]  /*1cc0*/  HADD2.F32 R12, -RZ, R20.H0_H0 ;  /* 0x20000014ff0c7230 */ /* 0x000fe40000004100 */
[----:B------:R-:W-:Y:S01]  /*1cd0*/  FFMA.FTZ R3, R4, R25, R3 ;  /* 0x0000001904037223 */ /* 0x000fe20000010003 */
[----:B------:R-:W-:Y:S02]  /*1ce0*/  HADD2.F32 R16, -RZ, R5.H0_H0 ;  /* 0x20000005ff107230 */ /* 0x000fe40000004100 */
[----:B------:R-:W-:Y:S02]  /*1cf0*/  HADD2.F32 R8, -RZ, R8.H1_H1 ;  /* 0x30000008ff087230 */ /* 0x000fe40000004100 */
[----:B------:R-:W-:Y:S01]  /*1d00*/  FFMA.FTZ R15, R2, R12, R15 ;  /* 0x0000000c020f7223 */ /* 0x000fe2000001000f */
        /* <DEDUP_REMOVED lines=9> */
[----:B------:R-:W-:Y:S01]  /*1da0*/  FFMA.FTZ R16, R5, R24, R16 ;  /* 0x0000001805107223 */ /* 0x000fe20000010010 */
[----:B------:R-:W-:Y:S01]  /*1db0*/  HADD2.F32 R17, -RZ, R6.H0_H0 ;  /* 0x20000006ff117230 */ /* 0x000fe20000004100 */
[----:B------:R-:W-:Y:S01]  /*1dc0*/  SHF.L.U32 R9, R53, 0x2, RZ ;  /* 0x0000000235097819 */ /* 0x000fe200000006ff */
[----:B------:R-:W-:Y:S02]  /*1dd0*/  HADD2.F32 R2, -RZ, R10.H0_H0 ;  /* 0x2000000aff027230 */ /* 0x000fe40000004100 */
[----:B------:R-:W-:Y:S01]  /*1de0*/  FFMA.FTZ R15, R4, R21, R15 ;  /* 0x00000015040f7223 */ /* 0x000fe2000001000f */
[----:B------:R-:W-:Y:S02]  /*1df0*/  HADD2.F32 R3, -RZ, R22.H0_H0 ;  /* 0x20000016ff037230 */ /* 0x000fe40000004100 */
[----:B------:R-:W-:Y:S01]  /*1e00*/  FFMA.FTZ R17, R17, R26, R16 ;  /* 0x0000001a11117223 */ /* 0x000fe20000010010 */
        /* <DEDUP_REMOVED lines=9> */
[----:B------:R-:W-:Y:S01]  /*1ea0*/  FFMA.FTZ R0, R0, R31, R17 ;  /* 0x0000001f00007223 */ /* 0x000fe20000010011 */
[----:B------:R-:W-:-:S02]  /*1eb0*/  HADD2.F32 R7, -RZ, R7.H1_H1 ;  /* 0x30000007ff077230 */ /* 0x000fc40000004100 */
[----:B------:R-:W-:Y:S02]  /*1ec0*/  HADD2.F32 R4, -RZ, R11.H1_H1 ;  /* 0x3000000bff047230 */ /* 0x000fe40000004100 */
[----:B------:R-:W-:Y:S01]  /*1ed0*/  FFMA.FTZ R15, R2, R3, R15 ;  /* 0x00000003020f7223 */ /* 0x000fe2000001000f */
[----:B------:R-:W-:Y:S02]  /*1ee0*/  HADD2.F32 R23, -RZ, R23.H1_H1 ;  /* 0x30000017ff177230 */ /* 0x000fe40000004100 */
[----:B------:R-:W-:-:S03]  /*1ef0*/  FFMA.FTZ R0, R7, R14, R0 ;  /* 0x0000000e07007223 */ /* 0x000fc60000010000 */
[----:B------:R-:W-:Y:S02]  /*1f00*/  FFMA.FTZ R15, R4, R23, R15 ;  /* 0x00000017040f7223 */ /* 0x000fe4000001000f */
[----:B------:R-:W1:Y:S04]  /*1f10*/  SHFL.BFLY PT, R3, R0, 0x4, 0x1f ;  /* 0x0c801f0000037f89 */ /* 0x000e6800000e0000 */
[----:B------:R-:W2:Y:S01]  /*1f20*/  SHFL.BFLY PT, R4, R15, 0x4, 0x1f ;  /* 0x0c801f000f047f89 */ /* 0x000ea200000e0000 */
[----:B-1----:R-:W-:Y:S01]  /*1f30*/  FADD.FTZ R3, R0, R3 ;  /* 0x0000000300037221 */ /* 0x002fe20000010000 */
[----:B------:R-:W-:Y:S01]  /*1f40*/  LEA.HI R0, P1, R55, R52, RZ, 0x1d ;  /* 0x0000003437007211 */ /* 0x000fe2000783e8ff */
[----:B--2---:R-:W-:-:S03]  /*1f50*/  FADD.FTZ R6, R15, R4 ;  /* 0x000000040f067221 */ /* 0x004fc60000010000 */
[----:B------:R-:W1:Y:S01]  /*1f60*/  SHFL.BFLY PT, R2, R3, 0x2, 0x1f ;  /* 0x0c401f0003027f89 */ /* 0x000e6200000e0000 */
[----:B------:R-:W-:Y:S02]  /*1f70*/  LEA.HI.X.SX32 R11, R52, RZ, 0x1, P1 ;  /* 0x000000ff340b7211 */ /* 0x000fe400008f0eff */
[C---:B------:R-:W-:Y:S01]  /*1f80*/  LEA R12, P1, R0.reuse, UR6, 0x2 ;  /* 0x00000006000c7c11 */ /* 0x040fe2000f8210ff */
[----:B------:R-:W2:Y:S01]  /*1f90*/  SHFL.BFLY PT, R7, R6, 0x2, 0x1f ;  /* 0x0c401f0006077f89 */ /* 0x000ea200000e0000 */
[----:B------:R-:W-:Y:S02]  /*1fa0*/  ULDC UR6, c[0x0][0x384] ;  /* 0x0000e10000067ab9 */ /* 0x000fe40000000800 */
[----:B------:R-:W-:Y:S01]  /*1fb0*/  LEA.HI.X R13, R0, UR7, R11, 0x2, P1 ;  /* 0x00000007000d7c11 */ /* 0x000fe200088f140b */
[----:B-1----:R-:W-:Y:S01]  /*1fc0*/  FADD.FTZ R4, R3, R2 ;  /* 0x0000000203047221 */ /* 0x002fe20000010000 */
[----:B------:R-:W-:-:S04]  /*1fd0*/  IMAD.WIDE R2, R9, 0x10, R36 ;  /* 0x0000001009027825 */ /* 0x000fc800078e0224 */
[----:B--2---:R-:W-:Y:S01]  /*1fe0*/  FADD.FTZ R7, R6, R7 ;  /* 0x0000000706077221 */ /* 0x004fe20000010000 */
[----:B------:R-:W1:Y:S04]  /*1ff0*/  SHFL.BFLY PT, R5, R4, 0x1, 0x1f ;  /* 0x0c201f0004057f89 */ /* 0x000e6800000e0000 */
[----:B------:R-:W2:Y:S01]  /*2000*/  SHFL.BFLY PT, R8, R7, 0x1, 0x1f ;  /* 0x0c201f0007087f89 */ /* 0x000ea200000e0000 */
[----:B-1----:R-:W-:Y:S01]  /*2010*/  FADD.FTZ R5, R4, R5 ;  /* 0x0000000504057221 */ /* 0x002fe20000010000 */
[----:B--2---:R-:W-:-:S03]  /*2020*/  FADD.FTZ R8, R7, R8 ;  /* 0x0000000807087221 */ /* 0x004fc60000010000 */
[----:B------:R-:W-:Y:S01]  /*2030*/  FMUL.FTZ R15, R5, UR6 ;  /* 0x00000006050f7c20 */ /* 0x000fe20008410000 */
[----:B------:R-:W-:-:S04]  /*2040*/  IMAD.WIDE R4, R53, 0x40, R2 ;  /* 0x0000004035047825 */ /* 0x000fc800078e0202 */
[----:B------:R-:W-:Y:S01]  /*2050*/  FMUL.FTZ R17, R8, UR6 ;  /* 0x0000000608117c20 */ /* 0x000fe20008410000 */
[----:B------:R-:W-:Y:S01]  /*2060*/  IADD3 R8, R9, 0x10, R9 ;  /* 0x0000001009087810 */ /* 0x000fe20007ffe009 */
[----:B------:R-:W-:Y:S01]  /*2070*/  @!P0 STG.E desc[UR4][R12.64], R15 ;  /* 0x0000000f0c008986 */ /* 0x000fe2000c101904 */
[----:B------:R-:W-:Y:S02]  /*2080*/  IMAD.WIDE R6, R53, 0x40, R4 ;  /* 0x0000004035067825 */ /* 0x000fe400078e0204 */
[----:B------:R-:W-:Y:S01]  /*2090*/  IADD3 R11, R9, R8, RZ ;  /* 0x00000008090b7210 */ /* 0x000fe20007ffe0ff */
[----:B------:R-:W-:Y:S01]  /*20a0*/  @!P0 STG.E desc[UR4][R12.64+0x80], R17 ;  /* 0x000080110c008986 */ /* 0x000fe2000c101904 */
[----:B------:R-:W-:-:S03]  /*20b0*/  IMAD.WIDE R8, R8, 0x10, R36 ;  /* 0x0000001008087825 */ /* 0x000fc600078e0224 */
[----:B------:R-:W-:Y:S01]  /*20c0*/  STG.E.128 desc[UR4][R36.64], RZ ;  /* 0x000000ff24007986 */ /* 0x000fe2000c101d04 */
[----:B------:R-:W-:-:S03]  /*20d0*/  IMAD.WIDE R10, R11, 0x10, R36 ;  /* 0x000000100b0a7825 */ /* 0x000fc600078e0224 */
[----:B------:R-:W-:Y:S04]  /*20e0*/  STG.E.128 desc[UR4][R2.64], RZ ;  /* 0x000000ff02007986 */ /* 0x000fe8000c101d04 */
        /* <DEDUP_REMOVED lines=13> */
[----:B------:R-:W-:Y:S01]  /*21c0*/  STG.E.128 desc[UR4][R10.64+0x200], RZ ;  /* 0x000200ff0a007986 */ /* 0x000fe2000c101d04 */
[----:B------:R-:W-:Y:S05]  /*21d0*/  EXIT ;  /* 0x000000000000794d */ /* 0x000fea0003800000 */
.L_x_400:
        /* <DEDUP_REMOVED lines=10> */
.L_x_2033:


//--------------------- .text._ZN5flash44flash_bwd_dq_dk_dv_loop_seqk_parallel_kernelI23Flash_bwd_kernel_traitsILi256ELi64ELi64ELi8ELi4ELi2ELi2ELb0ELb1EN7cutlass6half_tE19Flash_kernel_traitsILi256ELi64ELi64ELi8ES3_EELb0ELb0ELb0ELb0ELb0ELb0ELb0EEEvNS_16Flash_bwd_paramsE --------------------------
	.section	.text._ZN5flash44flash_bwd_dq_dk_dv_loop_seqk_parallel_kernelI23Flash_bwd_kernel_traitsILi256ELi64ELi64ELi8ELi4ELi2ELi2ELb0ELb1EN7cutlass6half_tE19Flash_kernel_traitsILi256ELi64ELi64ELi8ES3_EELb0ELb0ELb0ELb0ELb0ELb0ELb0EEEvNS_16Flash_bwd_paramsE,"ax",@progbits
	.align	128
        .global         _ZN5flash44flash_bwd_dq_dk_dv_loop_seqk_parallel_kernelI23Flash_bwd_kernel_traitsILi256ELi64ELi64ELi8ELi4ELi2ELi2ELb0ELb1EN7cutlass6half_tE19Flash_kernel_traitsILi256ELi64ELi64ELi8ES3_EELb0ELb0ELb0ELb0ELb0ELb0ELb0EEEvNS_16Flash_bwd_paramsE
        .type           _ZN5flash44flash_bwd_dq_dk_dv_loop_seqk_parallel_kernelI23Flash_bwd_kernel_traitsILi256ELi64ELi64ELi8ELi4ELi2ELi2ELb0ELb1EN7cutlass6half_tE19Flash_kernel_traitsILi256ELi64ELi64ELi8ES3_EELb0ELb0ELb0ELb0ELb0ELb0ELb0EEEvNS_16Flash_bwd_paramsE,@function
        .size           _ZN5flash44flash_bwd_dq_dk_dv_loop_seqk_parallel_kernelI23Flash_bwd_kernel_traitsILi256ELi64ELi64ELi8ELi4ELi2ELi2ELb0ELb1EN7cutlass6half_tE19Flash_kernel_traitsILi256ELi64ELi64ELi8ES3_EELb0ELb0ELb0ELb0ELb0ELb0ELb0EEEvNS_16Flash_bwd_paramsE,(.L_x_2034 - _ZN5flash44flash_bwd_dq_dk_dv_loop_seqk_parallel_kernelI23Flash_bwd_kernel_traitsILi256ELi64ELi64ELi8ELi4ELi2ELi2ELb0ELb1EN7cutlass6half_tE19Flash_kernel_traitsILi256ELi64ELi64ELi8ES3_EELb0ELb0ELb0ELb0ELb0ELb0ELb0EEEvNS_16Flash_bwd_paramsE)
        .other          _ZN5flash44flash_bwd_dq_dk_dv_loop_seqk_parallel_kernelI23Flash_bwd_kernel_traitsILi256ELi64ELi64ELi8ELi4ELi2ELi2ELb0ELb1EN7cutlass6half_tE19Flash_kernel_traitsILi256ELi64ELi64ELi8ES3_EELb0ELb0ELb0ELb0ELb0ELb0ELb0EEEvNS_16Flash_bwd_paramsE,@"STO_CUDA_ENTRY STV_DEFAULT"
_ZN5flash44flash_bwd_dq_dk_dv_loop_seqk_parallel_kernelI23Flash_bwd_kernel_traitsILi256ELi64ELi64ELi8ELi4ELi2ELi2ELb0ELb1EN7cutlass6half_tE19Flash_kernel_traitsILi256ELi64ELi64ELi8ES3_EELb0ELb0ELb0ELb0ELb0ELb0ELb0EEEvNS_16Flash_bwd_paramsE:
.text._ZN5flash44flash_bwd_dq_dk_dv_loop_seqk_parallel_kernelI23Flash_bwd_kernel_traitsILi256ELi64ELi64ELi8ELi4ELi2ELi2ELb0ELb1EN7cutlass6half_tE19Flash_kernel_traitsILi256ELi64ELi64ELi8ES3_EELb0ELb0ELb0ELb0ELb0ELb0ELb0EEEvNS_16Flash_bwd_paramsE:
        /* <DEDUP_REMOVED lines=14> */
[----:B------:R-:W3:Y:S01]  /*00e0*/  S2UR UR7, SR_CgaCtaId ;  /* 0x00000000000779c3 */ /* 0x000ee20000008800 */
[----:B------:R-:W-:Y:S01]  /*00f0*/  UMOV UR5, 0x400 ;  /* 0x0000040000057882 */ /* 0x000fe20000000000 */
[----:B------:R-:W-:Y:S01]  /*0100*/  UMOV UR6, 0x400 ;  /* 0x0000040000067882 */ /* 0x000fe20000000000 */
[----:B------:R-:W-:Y:S01]  /*0110*/  IMAD.MOV.U32 R226, RZ, RZ, 0x20 ;  /* 0x00000020ffe27424 */ /* 0x000fe200078e00ff */
[----:B------:R-:W-:Y:S01]  /*0120*/  UMOV UR59, URZ ;  /* 0x0000003f003b7c82 */ /* 0x000fe20008000000 */
[----:B------:R-:W-:Y:S02]  /*0130*/  IMAD.MOV.U32 R222, RZ, RZ, 0x40 ;  /* 0x00000040ffde7424 */ /* 0x000fe400078e00ff */
[----:B------:R-:W-:Y:S01]  /*0140*/  IMAD.MOV.U32 R240, RZ, RZ, -0x10 ;  /* 0xfffffff0fff07424 */ /* 0x000fe200078e00ff */
[----:B------:R-:W4:Y:S08]  /*0150*/  S2UR UR48, SR_CTAID.Y ;  /* 0x00000000003079c3 */ /* 0x000f300000002600 */
[----:B------:R-:W-:Y:S08]  /*0160*/  S2UR UR56, SR_CTAID.Z ;  /* 0x00000000003879c3 */ /* 0x000ff00000002700 */
[----:B------:R-:W5:Y:S01]  /*0170*/  S2UR UR4, SR_CgaCtaId ;  /* 0x00000000000479c3 */ /* 0x000f620000008800 */
[----:B---3--:R-:W-:Y:S01]  /*0180*/  ULEA UR5, UR7, UR5, 0x18 ;  /* 0x0000000507057291 */ /* 0x008fe2000f8ec03f */
[----:B--2---:R-:W-:Y:S01]  /*0190*/  SHF.R.S32.HI R11, RZ, 0x1f, R15 ;  /* 0x0000001fff0b7819 */ /* 0x004fe2000001140f */
[----:B------:R-:W-:Y:S01]  /*01a0*/  IMAD.SHL.U32 R252, R15, 0x2, RZ ;  /* 0x000000020ffc7824 */ /* 0x000fe200078e00ff */
[----:B----4-:R-:W-:-:S02]  /*01b0*/  USHF.L.U32 UR7, UR48, 0x7, URZ ;  /* 0x0000000730077899 */ /* 0x010fc4000800063f */
[CC--:B------:R-:W-:Y:S02]  /*01c0*/  LEA.HI R4, R11.reuse, R15.reuse, RZ, 0x5 ;  /* 0x0000000f0b047211 */ /* 0x0c0fe400078f28ff */
[----:B------:R-:W-:Y:S02]  /*01d0*/  LEA.HI R9, R11, R15, RZ, 0x4 ;  /* 0x0000000f0b097211 */ /* 0x000fe400078f20ff */
[--C-:B------:R-:W-:Y:S02]  /*01e0*/  SHF.R.S32.HI R6, RZ, 0x5, R4.reuse ;  /* 0x00000005ff067819 */ /* 0x100fe40000011404 */
[----:B-1----:R-:W-:Y:S02]  /*01f0*/  SHF.R.S32.HI R0, RZ, 0x1f, R4 ;  /* 0x0000001fff007819 */ /* 0x002fe40000011404 */
[-C--:B------:R-:W-:Y:S02]  /*0200*/  LEA.HI R3, R4, R6.reuse, RZ, 0x1 ;  /* 0x0000000604037211 */ /* 0x080fe400078f08ff */
[----:B------:R-:W-:-:S02]  /*0210*/  LEA.HI R0, R0, R6, RZ, 0x2 ;  /* 0x0000000600007211 */ /* 0x000fc400078f10ff */
[----:B------:R-:W-:Y:S01]  /*0220*/  LEA.HI R18, R11, R15, RZ, 0x2 ;  /* 0x0000000f0b127211 */ /* 0x000fe200078f10ff */
[----:B-----5:R-:W-:Y:S01]  /*0230*/  ULEA UR4, UR4, UR6, 0x18 ;  /* 0x0000000604047291 */ /* 0x020fe2000f8ec03f */
[----:B------:R-:W-:Y:S01]  /*0240*/  SHF.R.S32.HI R7, RZ, 0x4, R9 ;  /* 0x00000004ff077819 */ /* 0x000fe20000011409 */
[----:B------:R-:W-:Y:S01]  /*0250*/  USHF.R.S32.HI UR6, URZ, 0x1f, UR48 ;  /* 0x0000001f3f067899 */ /* 0x000fe20008011430 */
[----:B------:R-:W-:Y:S02]  /*0260*/  LOP3.LUT R2, R0, 0xfffffffc, RZ, 0xc0, !PT ;  /* 0xfffffffc00027812 */ /* 0x000fe400078ec0ff */
[----:B------:R-:W-:Y:S02]  /*0270*/  LOP3.LUT R0, R3, 0xfffffffe, RZ, 0xc0, !PT ;  /* 0xfffffffe03007812 */ /* 0x000fe400078ec0ff */
[----:B------:R-:W-:Y:S01]  /*0280*/  SHF.R.S32.HI R10, RZ, 0x2, R18 ;  /* 0x00000002ff0a7819 */ /* 0x000fe20000011412 */
[C---:B------:R-:W-:Y:S01]  /*0290*/  IMAD.IADD R218, R6.reuse, 0x1, -R2 ;  /* 0x0000000106da7824 */ /* 0x040fe200078e0a02 */
[----:B------:R-:W-:Y:S01]  /*02a0*/  SHF.R.S32.HI R5, RZ, 0x1f, R18 ;  /* 0x0000001fff057819 */ /* 0x000fe20000011412 */
[----:B------:R-:W-:Y:S01]  /*02b0*/  IMAD.IADD R224, R6, 0x1, -R0 ;  /* 0x0000000106e07824 */ /* 0x000fe200078e0a00 */
[----:B------:R-:W-:-:S02]  /*02c0*/  LEA.HI R8, R9, R7, RZ, 0x1 ;  /* 0x0000000709087211 */ /* 0x000fc400078f08ff */
[----:B------:R-:W-:Y:S02]  /*02d0*/  LEA.HI R0, R5, R10, RZ, 0x3 ;  /* 0x0000000a05007211 */ /* 0x000fe400078f18ff */
[----:B------:R-:W-:Y:S02]  /*02e0*/  LEA.HI R16, R11, R15, RZ, 0x3 ;  /* 0x0000000f0b107211 */ /* 0x000fe400078f18ff */
[----:B------:R-:W-:Y:S02]  /*02f0*/  LOP3.LUT R3, R8, 0xfffffffe, RZ, 0xc0, !PT ;  /* 0xfffffffe08037812 */ /* 0x000fe400078ec0ff */
[----:B------:R-:W-:Y:S02]  /*0300*/  LOP3.LUT R2, R4, 0xffffffe0, RZ, 0xc0, !PT ;  /* 0xffffffe004027812 */ /* 0x000fe400078ec0ff */
[----:B------:R-:W-:Y:S01]  /*0310*/  LOP3.LUT R0, R0, 0xfffffff8, RZ, 0xc0, !PT ;  /* 0xfffffff800007812 */ /* 0x000fe200078ec0ff */
[----:B------:R-:W-:Y:S01]  /*0320*/  IMAD.IADD R14, R7, 0x1, -R3 ;  /* 0x00000001070e7824 */ /* 0x000fe200078e0a03 */
[----:B------:R-:W-:Y:S01]  /*0330*/  SHF.R.S32.HI R4, RZ, 0x3, R16 ;  /* 0x00000003ff047819 */ /* 0x000fe20000011410 */
[----:B------:R-:W-:Y:S01]  /*0340*/  IMAD.IADD R3, R15, 0x1, -R2 ;  /* 0x000000010f037824 */ /* 0x000fe200078e0a02 */
[----:B------:R-:W-:Y:S01]  /*0350*/  LOP3.LUT R5, R16, 0xfffffff8, RZ, 0xc0, !PT ;  /* 0xfffffff810057812 */ /* 0x000fe200078ec0ff */
[----:B------:R-:W-:-:S02]  /*0360*/  IMAD.IADD R10, R10, 0x1, -R0 ;  /* 0x000000010a0a7824 */ /* 0x000fc400078e0a00 */
[----:B------:R-:W-:Y:S01]  /*0370*/  IMAD.SHL.U32 R2, R4, 0x40, RZ ;  /* 0x0000004004027824 */ /* 0x000fe200078e00ff */
[----:B------:R-:W-:Y:S01]  /*0380*/  LOP3.LUT R4, R9, 0xfffffff0, RZ, 0xc0, !PT ;  /* 0xfffffff009047812 */ /* 0x000fe200078ec0ff */
[----:B------:R-:W-:Y:S01]  /*0390*/  IMAD.IADD R0, R15, 0x1, -R5 ;  /* 0x000000010f007824 */ /* 0x000fe200078e0a05 */
[----:B------:R-:W-:Y:S01]  /*03a0*/  SHF.R.S32.HI R5, RZ, 0x1f, R3 ;  /* 0x0000001fff057819 */ /* 0x000fe20000011403 */
[----:B------:R-:W-:Y:S01]  /*03b0*/  IMAD.SHL.U32 R219, R14, 0x200, RZ ;  /* 0x000002000edb7824 */ /* 0x000fe200078e00ff */
[----:B------:R-:W-:Y:S01]  /*03c0*/  LOP3.LUT R2, R2, 0x1c0, RZ, 0xc0, !PT ;  /* 0x000001c002027812 */ /* 0x000fe200078ec0ff */
[----:B------:R-:W-:Y:S01]  /*03d0*/  IMAD.SHL.U32 R232, R0, 0x8, RZ ;  /* 0x0000000800e87824 */ /* 0x000fe200078e00ff */
[----:B------:R-:W-:Y:S01]  /*03e0*/  LEA.HI R17, R5, R3, RZ, 0x2 ;  /* 0x0000000305117211 */ /* 0x000fe200078f10ff */
[----:B------:R-:W-:Y:S01]  /*03f0*/  IMAD.IADD R3, R15, 0x1, -R4 ;  /* 0x000000010f037824 */ /* 0x000fe200078e0a04 */
[----:B------:R-:W-:Y:S02]  /*0400*/  SHF.R.U32.HI R4, RZ, 0x3, R2 ;  /* 0x00000003ff047819 */ /* 0x000fe40000011602 */
[----:B------:R-:W-:-:S02]  /*0410*/  LOP3.LUT R2, R2, 0x38, R232, 0xf8, !PT ;  /* 0x0000003802027812 */ /* 0x000fc400078ef8e8 */
[C---:B------:R-:W-:Y:S02]  /*0420*/  LOP3.LUT P4, RZ, R0.reuse, 0x4, RZ, 0xc0, !PT ;  /* 0x0000000400ff7812 */ /* 0x040fe4000788c0ff */
[C---:B------:R-:W-:Y:S01]  /*0430*/  LOP3.LUT P3, RZ, R0.reuse, 0x2, RZ, 0xc0, !PT ;  /* 0x0000000200ff7812 */ /* 0x040fe2000786c0ff */
[----:B------:R-:W-:Y:S01]  /*0440*/  IMAD.SHL.U32 R0, R0, 0x40, RZ ;  /* 0x0000004000007824 */ /* 0x000fe200078e00ff */
[----:B------:R-:W-:Y:S01]  /*0450*/  LOP3.LUT R12, R2, R4, RZ, 0x3c, !PT ;  /* 0x00000004020c7212 */ /* 0x000fe200078e3cff */
[----:B------:R-:W-:Y:S01]  /*0460*/  IMAD.SHL.U32 R2, R224, 0x10, RZ ;  /* 0x00000010e0027824 */ /* 0x000fe200078e00ff */
[----:B------:R-:W-:Y:S02]  /*0470*/  SHF.R.S32.HI R5, RZ, 0x1f, R3 ;  /* 0x0000001fff057819 */ /* 0x000fe40000011403 */
[----:B------:R-:W-:Y:S02]  /*0480*/  LEA.HI R4, R11, R15, RZ, 0x7 ;  /* 0x0000000f0b047211 */ /* 0x000fe400078f38ff */
[----:B------:R-:W-:-:S02]  /*0490*/  LOP3.LUT R0, R0, 0x1c0, RZ, 0xc0, !PT ;  /* 0x000001c000007812 */ /* 0x000fc400078ec0ff */
[----:B------:R-:W-:Y:S02]  /*04a0*/  LEA.HI R13, R5, R3, RZ, 0x3 ;  /* 0x00000003050d7211 */ /* 0x000fe400078f18ff */
[----:B------:R-:W-:Y:S02]  /*04b0*/  SHF.R.S32.HI R9, RZ, 0x7, R4 ;  /* 0x00000007ff097819 */ /* 0x000fe40000011404 */
[C---:B------:R-:W-:Y:S02]  /*04c0*/  LOP3.LUT R5, R0.reuse, 0x10, R2, 0xf8, !PT ;  /* 0x0000001000057812 */ /* 0x040fe400078ef802 */
[----:B------:R-:W-:Y:S02]  /*04d0*/  LOP3.LUT R4, R0, 0x8, R16, 0xf8, !PT ;  /* 0x0000000800047812 */ /* 0x000fe400078ef810 */
[----:B------:R-:W-:Y:S02]  /*04e0*/  SHF.R.U32.HI R0, RZ, 0x3, R0 ;  /* 0x00000003ff007819 */ /* 0x000fe40000011600 */
[----:B------:R-:W-:-:S02]  /*04f0*/  LOP3.LUT R5, R5, 0x8, R16, 0xf8, !PT ;  /* 0x0000000805057812 */ /* 0x000fc400078ef810 */
[----:B------:R-:W-:Y:S02]  /*0500*/  LOP3.LUT R6, R13, 0xfffffff8, RZ, 0xc0, !PT ;  /* 0xfffffff80d067812 */ /* 0x000fe400078ec0ff */
[----:B------:R-:W-:Y:S01]  /*0510*/  LOP3.LUT R2, R4, R0, RZ, 0x3c, !PT ;  /* 0x0000000004027212 */ /* 0x000fe200078e3cff */
[----:B------:R-:W-:Y:S01]  /*0520*/  IMAD R4, R9, 0x800, R219 ;  /* 0x0000080009047824 */ /* 0x000fe200078e02db */
[----:B------:R-:W-:Y:S01]  /*0530*/  LOP3.LUT R219, R219, R5, R0, 0xf6, !PT ;  /* 0x00000005dbdb7212 */ /* 0x000fe200078ef600 */
[----:B------:R-:W-:Y:S01]  /*0540*/  IMAD.IADD R7, R3, 0x1, -R6 ;  /* 0x0000000103077824 */ /* 0x000fe200078e0a06 */
[----:B------:R-:W-:Y:S01]  /*0550*/  LEA.HI R0, R11, R15, RZ, 0x6 ;  /* 0x0000000f0b007211 */ /* 0x000fe200078f30ff */
[----:B------:R-:W-:Y:S01]  /*0560*/  IMAD.IADD R3, R4, 0x1, R2 ;  /* 0x0000000104037824 */ /* 0x000fe200078e0202 */
[----:B------:R-:W-:Y:S01]  /*0570*/  LOP3.LUT R2, R18, 0x7ffffffc, RZ, 0xc0, !PT ;  /* 0x7ffffffc12027812 */ /* 0x000fe200078ec0ff */
[C---:B------:R-:W-:Y:S01]  /*0580*/  IMAD.SHL.U32 R4, R10.reuse, 0x40, RZ ;  /* 0x000000400a047824 */ /* 0x040fe200078e00ff */
[----:B------:R-:W-:Y:S01]  /*0590*/  SHF.R.S32.HI R0, RZ, 0x6, R0 ;  /* 0x00000006ff007819 */ /* 0x000fe20000011400 */
[----:B------:R-:W-:Y:S01]  /*05a0*/  IMAD.SHL.U32 R5, R9, 0x20, RZ ;  /* 0x0000002009057824 */ /* 0x000fe200078e00ff */
[----:B------:R-:W-:Y:S01]  /*05b0*/  LOP3.LUT R8, R10, 0x1, RZ, 0xc0, !PT ;  /* 0x000000010a087812 */ /* 0x000fe200078ec0ff */
[----:B------:R-:W-:Y:S01]  /*05c0*/  IMAD.IADD R11, R15, 0x1, -R2 ;  /* 0x000000010f0b7824 */ /* 0x000fe200078e0a02 */
[----:B------:R-:W-:Y:S01]  /*05d0*/  SEL R216, R222, 0xffffffc0, !P4 ;  /* 0xffffffc0ded87807 */ /* 0x000fe20006000000 */
[----:B------:R-:W-:Y:S01]  /*05e0*/  IMAD R12, R0, 0x200, R12 ;  /* 0x00000200000c7824 */ /* 0x000fe200078e020c */
[----:B------:R-:W-:Y:S01]  /*05f0*/  ISETP.NE.U32.AND P0, PT, R8, 0x1, PT ;  /* 0x000000010800780c */ /* 0x000fe20003f05070 */
[----:B------:R-:W-:Y:S01]  /*0600*/  IMAD.SHL.U32 R2, R0, 0x8, RZ ;  /* 0x0000000800027824 */ /* 0x000fe200078e00ff */
[----:B------:R-:W-:Y:S01]  /*0610*/  LOP3.LUT R0, R4, 0x1c0, RZ, 0xc0, !PT ;  /* 0x000001c004007812 */ /* 0x000fe200078ec0ff */
[----:B------:R-:W-:Y:S01]  /*0620*/  IMAD.SHL.U32 R6, R14, 0x20, RZ ;  /* 0x000000200e067824 */ /* 0x000fe200078e00ff */
[----:B------:R-:W-:Y:S01]  /*0630*/  LOP3.LUT R252, R5, 0x6, R252, 0xf8, !PT ;  /* 0x0000000605fc7812 */ /* 0x000fe200078ef8fc */
[----:B------:R-:W-:Y:S01]  /*0640*/  IMAD.SHL.U32 R3, R3, 0x2, RZ ;  /* 0x0000000203037824 */ /* 0x000fe200078e00ff */
[----:B------:R-:W-:-:S02]  /*0650*/  LOP3.LUT R2, R2, 0x18, RZ, 0xc0, !PT ;  /* 0x0000001802027812 */ /* 0x000fc400078ec0ff */
[----:B------:R-:W-:Y:S02]  /*0660*/  SHF.R.U32.HI R4, RZ, 0x3, R0 ;  /* 0x00000003ff047819 */ /* 0x000fe40000011600 */
[----:B------:R-:W-:Y:S02]  /*0670*/  LOP3.LUT R5, R0, 0x20, R5, 0xf8, !PT ;  /* 0x0000002000057812 */ /* 0x000fe400078ef805 */
[----:B------:R-:W-:Y:S01]  /*0680*/  LOP3.LUT R8, R4, R0, R2, 0x1e, !PT ;  /* 0x0000000004087212 */ /* 0x000fe200078e1e02 */
[----:B------:R-:W-:Y:S01]  /*0690*/  IMAD.SHL.U32 R0, R11, 0x2, RZ ;  /* 0x000000020b007824 */ /* 0x000fe200078e00ff */
[----:B------:R-:W-:Y:S01]  /*06a0*/  LOP3.LUT R9, R2, 0x20, R6, 0xf8, !PT ;  /* 0x0000002002097812 */ /* 0x000fe200078ef806 */
[----:B------:R-:W-:Y:S01]  /*06b0*/  IMAD.SHL.U32 R6, R7, 0x40, RZ ;  /* 0x0000004007067824 */ /* 0x000fe200078e00ff */
[----:B------:R-:W-:Y:S01]  /*06c0*/  LOP3.LUT R4, R5, R4, RZ, 0x3c, !PT ;  /* 0x0000000405047212 */ /* 0x000fe200078e3cff */
[--C-:B------:R-:W-:Y:S01]  /*06d0*/  IMAD R5, R218, 0x400, R0.reuse ;  /* 0x00000400da057824 */ /* 0x100fe200078e0200 */
[----:B------:R-:W-:Y:S01]  /*06e0*/  R2P PR, R10, 0x6 ;  /* 0x000000060a007804 */ /* 0x000fe20000000000 */
[----:B------:R-:W-:Y:S01]  /*06f0*/  IMAD R2, R224, 0x400, R0 ;  /* 0x00000400e0027824 */ /* 0x000fe200078e0200 */
[----:B------:R-:W-:Y:S01]  /*0700*/  LOP3.LUT R0, R6, 0x1c0, RZ, 0xc0, !PT ;  /* 0x000001c006007812 */ /* 0x000fe200078ec0ff */
[----:B------:R-:W-:Y:S01]  /*0710*/  IMAD.IADD R239, R5, 0x1, R4 ;  /* 0x0000000105ef7824 */ /* 0x000fe200078e0204 */
[C---:B------:R-:W-:Y:S01]  /*0720*/  LOP3.LUT P6, RZ, R7.reuse, 0x4, RZ, 0xc0, !PT ;  /* 0x0000000407ff7812 */ /* 0x040fe200078cc0ff */
[----:B------:R-:W-:Y:S01]  /*0730*/  IMAD.U32 R6, RZ, RZ, UR7 ;  /* 0x00000007ff067e24 */ /* 0x000fe2000f8e00ff */
[----:B------:R-:W-:Y:S01]  /*0740*/  USHF.R.S32.HI UR7, URZ, 0x1f, UR56 ;  /* 0x0000001f3f077899 */ /* 0x000fe20008011438 */
[----:B------:R-:W-:Y:S01]  /*0750*/  IMAD.SHL.U32 R4, R14, 0x8, RZ ;  /* 0x000000080e047824 */ /* 0x000fe200078e00ff */
[----:B------:R-:W-:Y:S01]  /*0760*/  LOP3.LUT P5, RZ, R7, 0x2, RZ, 0xc0, !PT ;  /* 0x0000000207ff7812 */ /* 0x000fe200078ac0ff */
[----:B------:R-:W-:Y:S01]  /*0770*/  IMAD.IADD R8, R2, 0x1, R8 ;  /* 0x0000000102087824 */ /* 0x000fe200078e0208 */
[----:B------:R-:W-:Y:S01]  /*0780*/  SHF.R.U32.HI R2, RZ, 0x3, R0 ;  /* 0x00000003ff027819 */ /* 0x000fe20000011600 */
[----:B------:R-:W-:Y:S01]  /*0790*/  IMAD.SHL.U32 R5, R13, 0x40, RZ ;  /* 0x000000400d057824 */ /* 0x000fe200078e00ff */
[----:B------:R-:W-:Y:S01]  /*07a0*/  LOP3.LUT R6, R0, 0x8, R4, 0xf8, !PT ;  /* 0x0000000800067812 */ /* 0x000fe200078ef804 */
[----:B------:R-:W-:Y:S01]  /*07b0*/  IMAD.U32 R4, RZ, RZ, UR7 ;  /* 0x00000007ff047e24 */ /* 0x000fe2000f8e00ff */
[----:B------:R-:W-:Y:S01]  /*07c0*/  SHF.R.S32.HI R4, RZ, 0x2, R17 ;  /* 0x00000002ff047819 */ /* 0x000fe20000011411 */
[----:B------:R-:W-:Y:S01]  /*07d0*/  USHF.R.S32.HI UR7, URZ, 0x1f, UR48 ;  /* 0x0000001f3f077899 */ /* 0x000fe20008011430 */
[----:B------:R-:W-:-:S02]  /*07e0*/  LOP3.LUT R7, R2, R9, R0, 0x1e, !PT ;  /* 0x0000000902077212 */ /* 0x000fc400078e1e00 */
[----:B------:R-:W-:Y:S01]  /*07f0*/  LOP3.LUT R0, R5, 0xfffffe00, RZ, 0xc0, !PT ;  /* 0xfffffe0005007812 */ /* 0x000fe200078ec0ff */
[----:B------:R-:W-:Y:S01]  /*0800*/  IMAD R4, R218, 0x10, R4 ;  /* 0x00000010da047824 */ /* 0x000fe200078e0204 */
[----:B------:R-:W-:Y:S02]  /*0810*/  LOP3.LUT R2, R6, R2, RZ, 0x3c, !PT ;  /* 0x0000000206027212 */ /* 0x000fe400078e3cff */
[----:B------:R-:W-:Y:S01]  /*0820*/  LEA R239, R239, UR5, 0x1 ;  /* 0x00000005efef7c11 */ /* 0x000fe2000f8e08ff */
[--C-:B------:R-:W-:Y:S01]  /*0830*/  IMAD R218, R218, 0x400, R0.reuse ;  /* 0x00000400dada7824 */ /* 0x100fe200078e0200 */
[----:B------:R1:W-:Y:S01]  /*0840*/  STL [R1], R4 ;  /* 0x0000000401007387 */ /* 0x0003e20000100800 */
[----:B------:R-:W-:Y:S01]  /*0850*/  IMAD R224, R224, 0x400, R0 ;  /* 0x00000400e0e07824 */ /* 0x000fe200078e0200 */
[----:B------:R-:W-:Y:S01]  /*0860*/  SEL R222, R222, 0xffffffc0, !P6 ;  /* 0xffffffc0dede7807 */ /* 0x000fe20007000000 */
[----:B------:R-:W-:Y:S01]  /*0870*/  IMAD.IADD R218, R218, 0x1, R2 ;  /* 0x00000001dada7824 */ /* 0x000fe200078e0202 */
[----:B------:R-:W-:Y:S01]  /*0880*/  SEL R240, R240, 0x10, !P0 ;  /* 0x00000010f0f07807 */ /* 0x000fe20004000000 */
[----:B------:R-:W-:Y:S01]  /*0890*/  IMAD.IADD R224, R2, 0x1, R224 ;  /* 0x0000000102e07824 */ /* 0x000fe200078e02e0 */
[----:B------:R-:W-:Y:S01]  /*08a0*/  LEA R219, R219, UR5, 0x1 ;  /* 0x00000005dbdb7c11 */ /* 0x000fe2000f8e08ff */
[C---:B------:R-:W-:Y:S01]  /*08b0*/  VIADD R238, R239.reuse, 0x20 ;  /* 0x00000020efee7836 */ /* 0x040fe20000000000 */
[----:B------:R-:W-:Y:S01]  /*08c0*/  LEA R218, R218, UR5, 0x1 ;  /* 0x00000005dada7c11 */ /* 0x000fe2000f8e08ff */
[----:B------:R-:W-:Y:S01]  /*08d0*/  @P1 VIADD R238, R239, 0xffffffe0 ;  /* 0xffffffe0efee1836 */ /* 0x000fe20000000000 */
[----:B------:R-:W-:Y:S01]  /*08e0*/  LOP3.LUT R0, R7, R0, RZ, 0xfc, !PT ;  /* 0x0000000007007212 */ /* 0x000fe200078efcff */
[----:B------:R-:W-:Y:S01]  /*08f0*/  IMAD.IADD R221, R216, 0x1, R219 ;  /* 0x00000001d8dd7824 */ /* 0x000fe200078e02db */
[----:B------:R-:W-:Y:S01]  /*0900*/  LEA R230, R12, UR5, 0x1 ;  /* 0x000000050ce67c11 */ /* 0x000fe2000f8e08ff */
[----:B------:R-:W-:Y:S01]  /*0910*/  IMAD.IADD R241, R239, 0x1, R240 ;  /* 0x00000001eff17824 */ /* 0x000fe200078e02f0 */
[----:B------:R-:W-:Y:S01]  /*0920*/  LEA R0, R0, UR5, 0x1 ;  /* 0x0000000500007c11 */ /* 0x000fe2000f8e08ff */
[----:B------:R-:W-:-:S02]  /*0930*/  IMAD.IADD R223, R218, 0x1, R222 ;  /* 0x00000001dadf7824 */ /* 0x000fc400078e02de */
[----:B------:R-:W-:Y:S02]  /*0940*/  IMAD.IADD R240, R240, 0x1, R238 ;  /* 0x00000001f0f07824 */ /* 0x000fe400078e02ee */
[----:B-1----:R-:W-:Y:S01]  /*0950*/  IMAD.U32 R4, RZ, RZ, UR6 ;  /* 0x00000006ff047e24 */ /* 0x002fe2000f8e00ff */
[----:B------:R-:W-:-:S06]  /*0960*/  USHF.R.S32.HI UR6, URZ, 0x1f, UR56 ;  /* 0x0000001f3f067899 */ /* 0x000fcc0008011438 */
[----:B------:R-:W-:Y:S02]  /*0970*/  IMAD.U32 R2, RZ, RZ, UR6 ;  /* 0x00000006ff027e24 */ /* 0x000fe4000f8e00ff */
[----:B------:R-:W-:Y:S01]  /*0980*/  IMAD.U32 R2, RZ, RZ, UR7 ;  /* 0x00000007ff027e24 */ /* 0x000fe2000f8e00ff */
[----:B------:R-:W-:Y:S01]  /*0990*/  UIADD3 UR7, UR5, 0x10000, URZ ;  /* 0x0001000005077890 */ /* 0x000fe2000fffe03f */
[----:B------:R-:W-:Y:S01]  /*09a0*/  IMAD.U32 R2, RZ, RZ, UR6 ;  /* 0x00000006ff027e24 */ /* 0x000fe2000f8e00ff */
[----:B------:R-:W-:Y:S01]  /*09b0*/  UIADD3 UR6, UR5, 0x20000, URZ ;  /* 0x0002000005067890 */ /* 0x000fe2000fffe03f */
[C---:B------:R-:W-:Y:S02]  /*09c0*/  SEL R2, R226.reuse, 0xffffffe0, !P3 ;  /* 0xffffffe0e2027807 */ /* 0x040fe40005800000 */
[----:B------:R-:W-:Y:S01]  /*09d0*/  SEL R226, R226, 0xffffffe0, !P5 ;  /* 0xffffffe0e2e27807 */ /* 0x000fe20006800000 */
[----:B------:R-:W-:Y:S01]  /*09e0*/  VIADD R217, R3, UR7 ;  /* 0x0000000703d97c36 */ /* 0x000fe20008000000 */
[----:B------:R-:W-:-:S02]  /*09f0*/  LEA R249, R8, UR7, 0x1 ;  /* 0x0000000708f97c11 */ /* 0x000fc4000f8e08ff */
[----:B------:R-:W-:Y:S01]  /*0a00*/  LEA R224, R224, UR6, 0x1 ;  /* 0x00000006e0e07c11 */ /* 0x000fe2000f8e08ff */
[C---:B------:R-:W-:Y:S01]  /*0a10*/  IMAD.IADD R2, R217.reuse, 0x1, R2 ;  /* 0x00000001d9027824 */ /* 0x040fe200078e0202 */
[----:B------:R-:W-:Y:S01]  /*0a20*/  ULDC.64 UR6, c[0x0][0x208] ;  /* 0x0000820000067ab9 */ /* 0x000fe20000000a00 */
[----:B------:R-:W-:Y:S02]  /*0a30*/  IMAD.IADD R220, R218, 0x1, R226 ;  /* 0x00000001dadc7824 */ /* 0x000fe400078e02e2 */
[----:B------:R-:W-:Y:S02]  /*0a40*/  IMAD.IADD R225, R222, 0x1, R224 ;  /* 0x00000001dee17824 */ /* 0x000fe400078e02e0 */
[----:B------:R-:W-:Y:S02]  /*0a50*/  IMAD.IADD R217, R217, 0x1, R216 ;  /* 0x00000001d9d97824 */ /* 0x000fe400078e02d8 */
[----:B------:R-:W-:Y:S02]  /*0a60*/  VIADD R250, R249, 0x40 ;  /* 0x00000040f9fa7836 */ /* 0x000fe40000000000 */
[----:B------:R-:W-:-:S02]  /*0a70*/  IMAD.IADD R227, R226, 0x1, R224 ;  /* 0x00000001e2e37824 */ /* 0x000fc400078e02e0 */
[----:B------:R-:W-:Y:S02]  /*0a80*/  IMAD.IADD R216, R2, 0x1, R216 ;  /* 0x0000000102d87824 */ /* 0x000fe400078e02d8 */
[----:B------:R-:W-:Y:S02]  /*0a90*/  @P2 VIADD R250, R249, 0xffffffc0 ;  /* 0xffffffc0f9fa2836 */ /* 0x000fe40000000000 */
[----:B------:R-:W-:Y:S02]  /*0aa0*/  IMAD.IADD R222, R220, 0x1, R222 ;  /* 0x00000001dcde7824 */ /* 0x000fe400078e02de */
[----:B------:R-:W-:-:S07]  /*0ab0*/  IMAD.IADD R226, R226, 0x1, R225 ;  /* 0x00000001e2e27824 */ /* 0x000fce00078e02e1 */
.L_x_445:
[----:B------:R-:W-:Y:S01]  /*0ac0*/  ULDC.64 UR12, c[0x0][0x308] ;  /* 0x0000c200000c7ab9 */ /* 0x000fe20000000a00 */
[----:B------:R-:W-:Y:S01]  /*0ad0*/  ULDC.64 UR10, c[0x0][0x300] ;  /* 0x0000c000000a7ab9 */ /* 0x000fe20000000a00 */
[----:B------:R-:W-:Y:S02]  /*0ae0*/  UISETP.NE.U32.AND UP3, UPT, UR12, URZ, UPT ;  /* 0x0000003f0c00728c */ /* 0x000fe4000bf65070 */
[----:B------:R-:W-:Y:S02]  /*0af0*/  UISETP.NE.U32.AND UP4, UPT, UR10, URZ, UPT ;  /* 0x0000003f0a00728c */ /* 0x000fe4000bf85070 */
[----:B------:R-:W-:Y:S02]  /*0b00*/  UISETP.NE.AND.EX UP3, UPT, UR13, URZ, UPT, UP3 ;  /* 0x0000003f0d00728c */ /* 0x000fe4000bf65330 */
[----:B------:R-:W-:Y:S02]  /*0b10*/  USHF.R.S32.HI UR57, URZ, 0x1f, UR48 ;  /* 0x0000001f3f397899 */ /* 0x000fe40008011430 */
[----:B------:R-:W-:-:S02]  /*0b20*/  USHF.L.U32 UR16, UR48, 0x2, URZ ;  /* 0x0000000230107899 */ /* 0x000fc4000800063f */
[----:B------:R-:W-:Y:S01]  /*0b30*/  UISETP.NE.AND.EX UP4, UPT, UR11, URZ, UPT, UP4 ;  /* 0x0000003f0b00728c */ /* 0x000fe2000bf85340 */
[----:B------:R-:W-:Y:S01]  /*0b40*/  PLOP3.LUT P0, PT, PT, PT, UP3, 0x80, 0x0 ;  /* 0x000000000000781c */ /* 0x000fe20003f0f038 */
[----:B------:R-:W-:Y:S01]  /*0b50*/  ULDC.64 UR8, c[0x0][0x2f0] ;  /* 0x0000bc0000087ab9 */ /* 0x000fe20000000a00 */
[----:B------:R-:W-:Y:S02]  /*0b60*/  USHF.L.U64.HI UR5, UR48, 0x2, UR57 ;  /* 0x0000000230057899 */ /* 0x000fe40008010239 */
[----:B------:R-:W-:Y:S01]  /*0b70*/  UIADD3 UR15, UP0, UR16, UR8, URZ ;  /* 0x00000008100f7290 */ /* 0x000fe2000ff1e03f */
[----:B------:R-:W-:Y:S01]  /*0b80*/  PLOP3.LUT P1, PT, PT, PT, UP4, 0x80, 0x0 ;  /* 0x000000000000781c */ /* 0x000fe20003f2f048 */
[----:B------:R-:W-:Y:S02]  /*0b90*/  UISETP.NE.U32.AND UP2, UPT, UR8, URZ, UPT ;  /* 0x0000003f0800728c */ /* 0x000fe4000bf45070 */
[----:B------:R-:W-:Y:S02]  /*0ba0*/  UIADD3.X UR14, UR5, UR9, URZ, UP0, !UPT ;  /* 0x00000009050e7290 */ /* 0x000fe400087fe43f */
[----:B------:R-:W-:-:S02]  /*0bb0*/  @UP3 UIADD3 UR8, UP0, UR16, UR12, URZ ;  /* 0x0000000c10083290 */ /* 0x000fc4000ff1e03f */
[----:B------:R-:W-:Y:S02]  /*0bc0*/  UISETP.NE.AND.EX UP2, UPT, UR9, URZ, UPT, UP2 ;  /* 0x0000003f0900728c */ /* 0x000fe4000bf45320 */
[----:B------:R-:W-:Y:S02]  /*0bd0*/  @UP4 UIADD3 UR10, UP1, UR16, UR10, URZ ;  /* 0x0000000a100a4290 */ /* 0x000fe4000ff3e03f */
[----:B------:R-:W-:Y:S01]  /*0be0*/  @UP3 UIADD3.X UR9, UR5, UR13, URZ, UP0, !UPT ;  /* 0x0000000d05093290 */ /* 0x000fe200087fe43f */
[----:B------:R-:W-:Y:S01]  /*0bf0*/  IMAD.U32 R6, RZ, RZ, UR8 ;  /* 0x00000008ff067e24 */ /* 0x000fe2000f8e00ff */
[----:B------:R-:W-:Y:S01]  /*0c00*/  ULDC.U8 UR17, c[0x0][0x3c2] ;  /* 0x0000f08000117ab9 */ /* 0x000fe20000000000 */
[----:B------:R-:W-:Y:S01]  /*0c10*/  ULDC.64 UR12, c[0x0][0x2f8] ;  /* 0x0000be00000c7ab9 */ /* 0x000fe20000000a00 */
[----:B------:R-:W-:Y:S01]  /*0c20*/  @UP4 UIADD3.X UR11, UR5, UR11, URZ, UP1, !UPT ;  /* 0x0000000b050b4290 */ /* 0x000fe20008ffe43f */
[----:B------:R-:W-:Y:S01]  /*0c30*/  PLOP3.LUT P3, PT, PT, PT, UP2, 0x80, 0x0 ;  /* 0x000000000000781c */ /* 0x000fe20003f6f028 */
[----:B------:R-:W-:Y:S01]  /*0c40*/  UISETP.NE.AND UP4, UPT, UR17, URZ, UPT ;  /* 0x0000003f1100728c */ /* 0x000fe2000bf85270 */
[----:B------:R-:W-:Y:S01]  /*0c50*/  IMAD.U32 R7, RZ, RZ, UR9 ;  /* 0x00000009ff077e24 */ /* 0x000fe2000f8e00ff */
[----:B------:R-:W-:Y:S01]  /*0c60*/  UISETP.EQ.U32.AND UP1, UPT, UR12, URZ, UPT ;  /* 0x0000003f0c00728c */ /* 0x000fe2000bf22070 */
[----:B------:R-:W-:Y:S01]  /*0c70*/  IMAD.U32 R4, RZ, RZ, UR10 ;  /* 0x0000000aff047e24 */ /* 0x000fe2000f8e00ff */
[----:B------:R-:W-:Y:S01]  /*0c80*/  UIADD3 UR10, UP0, UR16, UR12, URZ ;  /* 0x0000000c100a7290 */ /* 0x000fe2000ff1e03f */
[----:B------:R-:W-:Y:S01]  /*0c90*/  IMAD.U32 R5, RZ, RZ, UR11 ;  /* 0x0000000bff057e24 */ /* 0x000fe2000f8e00ff */
[----:B------:R-:W-:Y:S01]  /*0ca0*/  UISETP.EQ.OR.EX UP1, UPT, UR13, URZ, !UP4, UP1 ;  /* 0x0000003f0d00728c */ /* 0x000fe2000e722710 */
[----:B------:R-:W2:Y:S01]  /*0cb0*/  @P0 LDG.E R8, desc[UR6][R6.64] ;  /* 0x0000000606080981 */ /* 0x000ea2000c1e1900 */
[----:B------:R-:W-:Y:S01]  /*0cc0*/  UIADD3.X UR5, UR5, UR13, URZ, UP0, !UPT ;  /* 0x0000000d05057290 */ /* 0x000fe200087fe43f */
[----:B------:R-:W1:Y:S03]  /*0cd0*/  S2R R11, SR_TID.X ;  /* 0x00000000000b7919 */ /* 0x000e660000002100 */
[----:B------:R-:W-:Y:S01]  /*0ce0*/  PLOP3.LUT P2, PT, PT, PT, UP1, 0x80, 0x0 ;  /* 0x000000000000781c */ /* 0x000fe20003f4f018 */
[----:B---3--:R-:W3:Y:S01]  /*0cf0*/  S2UR UR17, SR_CTAID.X ;  /* 0x00000000001179c3 */ /* 0x008ee20000002500 */
[----:B------:R-:W-:Y:S01]  /*0d00*/  @!UP3 ULDC.64 UR8, c[0x0][0x318] ;  /* 0x0000c6000008bab9 */ /* 0x000fe20000000a00 */
[----:B----45:R4:W5:Y:S02]  /*0d10*/  @P1 LDG.E R10, desc[UR6][R4.64] ;  /* 0x00000006040a1981 */ /* 0x030964000c1e1900 */
[----:B----4-:R-:W-:-:S02]  /*0d20*/  IMAD.U32 R4, RZ, RZ, UR15 ;  /* 0x0000000fff047e24 */ /* 0x010fc4000f8e00ff */
[----:B------:R-:W-:-:S05]  /*0d30*/  IMAD.U32 R5, RZ, RZ, UR14 ;  /* 0x0000000eff057e24 */ /* 0x000fca000f8e00ff */
[----:B------:R-:W4:Y:S04]  /*0d40*/  @P3 LDG.E R9, desc[UR6][R4.64] ;  /* 0x0000000604093981 */ /* 0x000f28000c1e1900 */
[----:B------:R3:W4:Y:S02]  /*0d50*/  @P3 LDG.E R6, desc[UR6][R4.64+0x4] ;  /* 0x0000040604063981 */ /* 0x000724000c1e1900 */
[----:B---3--:R-:W-:Y:S02]  /*0d60*/  IMAD.U32 R4, RZ, RZ, UR10 ;  /* 0x0000000aff047e24 */ /* 0x008fe4000f8e00ff */
[----:B------:R-:W-:-:S05]  /*0d70*/  IMAD.U32 R5, RZ, RZ, UR5 ;  /* 0x00000005ff057e24 */ /* 0x000fca000f8e00ff */
[----:B------:R-:W3:Y:S01]  /*0d80*/  @!P2 LDG.E R7, desc[UR6][R4.64] ;  /* 0x000000060407a981 */ /* 0x000ee2000c1e1900 */
[----:B------:R-:W-:Y:S01]  /*0d90*/  UMOV UR16, URZ ;  /* 0x0000003f00107c82 */ /* 0x000fe20008000000 */
[----:B------:R-:W-:Y:S01]  /*0da0*/  @!UP3 UISETP.NE.U32.AND UP0, UPT, UR8, URZ, UPT ;  /* 0x0000003f0800b28c */ /* 0x000fe2000bf05070 */
[----:B------:R-:W-:-:S03]  /*0db0*/  ULDC UR5, c[0x0][0xc] ;  /* 0x0000030000057ab9 */ /* 0x000fc60000000800 */
[----:B------:R-:W-:Y:S02]  /*0dc0*/  @!UP3 UISETP.NE.AND.EX UP0, UPT, UR9, URZ, UPT, UP0 ;  /* 0x0000003f0900b28c */ /* 0x000fe4000bf05300 */
[----:B------:R-:W-:-:S03]  /*0dd0*/  USHF.L.U32 UR14, UR5, 0x6, URZ ;  /* 0x00000006050e7899 */ /* 0x000fc6000800063f */
[----:B------:R-:W-:Y:S01]  /*0de0*/  @!UP3 ULDC UR5, c[0x0][0x2cc] ;  /* 0x0000b3000005bab9 */ /* 0x000fe20000000800 */
[----:B------:R-:W-:Y:S01]  /*0df0*/  UMOV UR8, 0xffffffff ;  /* 0xffffffff00087882 */ /* 0x000fe20000000000 */
[----:B------:R-:W-:Y:S01]  /*0e00*/  @!UP3 USEL UR10, UR5, URZ, UP0 ;  /* 0x0000003f050ab287 */ /* 0x000fe20008000000 */
[----:B------:R-:W-:Y:S01]  /*0e10*/  UMOV UR32, 0xffffffff ;  /* 0xffffffff00207882 */ /* 0x000fe20000000000 */
[----:B------:R-:W-:Y:S02]  /*0e20*/  USHF.L.U32 UR34, UR33, 0x6, URZ ;  /* 0x0000000621227899 */ /* 0x000fe4000800063f */
[----:B------:R-:W-:Y:S01]  /*0e30*/  USHF.L.U32 UR15, UR17, 0x6, URZ ;  /* 0x00000006110f7899 */ /* 0x000fe2000800063f */
[----:B------:R-:W-:Y:S01]  /*0e40*/  ULDC UR9, c[0x0][0x2c8] ;  /* 0x0000b20000097ab9 */ /* 0x000fe20000000800 */
[----:B--2---:R-:W-:Y:S02]  /*0e50*/  @P0 R2UR UR11, R8 ;  /* 0x00000000080b02ca */ /* 0x004fe400000e0000 */
[----:B------:R-:W-:-:S04]  /*0e60*/  ISETP.NE.U32.AND P0, PT, RZ, UR12, PT ;  /* 0x0000000cff007c0c */ /* 0x000fc8000bf05070 */
[----:B------:R-:W-:Y:S02]  /*0e70*/  ISETP.NE.AND.EX P0, PT, RZ, UR13, PT, P0 ;  /* 0x0000000dff007c0c */ /* 0x000fe4000bf05300 */
[----:B-----5:R-:W-:-:S13]  /*0e80*/  @P1 R2UR UR16, R10 ;  /* 0x000000000a1012ca */ /* 0x020fda00000e0000 */
[----:B------:R-:W-:Y:S01]  /*0e90*/  @UP3 UIADD3 UR5, UR11, -UR16, URZ ;  /* 0x800000100b053290 */ /* 0x000fe2000fffe03f */
[----:B----4-:R-:W-:Y:S02]  /*0ea0*/  @P3 R2UR UR8, R9 ;  /* 0x00000000090832ca */ /* 0x010fe400000e0000 */
[----:B------:R-:W-:Y:S02]  /*0eb0*/  @P3 R2UR UR12, R6 ;  /* 0x00000000060c32ca */ /* 0x000fe400000e0000 */
[----:B-1----:R-:W-:Y:S02]  /*0ec0*/  SHF.R.S32.HI R9, RZ, 0x1f, R11 ;  /* 0x0000001fff097819 */ /* 0x002fe4000001140b */
[----:B---3--:R-:W-:Y:S01]  /*0ed0*/  @!P2 R2UR UR32, R7 ;  /* 0x000000000720a2ca */ /* 0x008fe200000e0000 */
[----:B------:R-:W-:-:S14]  /*0ee0*/  @!P0 BRA `(.L_x_401) ;  /* 0x0000000000188947 */ /* 0x000fdc0003800000 */
[----:B------:R-:W-:-:S13]  /*0ef0*/  PLOP3.LUT P0, PT, PT, PT, UP4, 0x80, 0x0 ;  /* 0x000000000000781c */ /* 0x000fda0003f0f048 */
[----:B------:R-:W2:Y:S04]  /*0f00*/  @P0 LDG.E R6, desc[UR6][R4.64+0x4] ;  /* 0x0000040604060981 */ /* 0x000ea8000c1e1900 */
[----:B------:R-:W3:Y:S01]  /*0f10*/  @!P0 LDG.E R4, desc[UR6][R4.64] ;  /* 0x0000000604048981 */ /* 0x000ee2000c1e1900 */
[----:B--2---:R-:W-:-:S13]  /*0f20*/  @P0 R2UR UR9, R6 ;  /* 0x00000000060902ca */ /* 0x004fda00000e0000 */
[----:B------:R-:W-:-:S07]  /*0f30*/  @UP4 UIADD3 UR9, UR9, -UR32, URZ ;  /* 0x8000002009094290 */ /* 0x000fce000fffe03f */
[----:B---3--:R-:W-:-:S15]  /*0f40*/  @!P0 R2UR UR9, R4 ;  /* 0x00000000040982ca */ /* 0x008fde00000e0000 */
.L_x_401:
[----:B------:R-:W-:Y:S01]  /*0f50*/  @!UP3 UIADD3 UR5, UR10, UR9, -UR16 ;  /* 0x000000090a05b290 */ /* 0x000fe2000fffe810 */
[----:B------:R-:W-:Y:S01]  /*0f60*/  LEA.HI R14, R9, R11, RZ, 0x3 ;  /* 0x0000000b090e7211 */ /* 0x000fe200078f18ff */
[----:B------:R-:W-:Y:S02]  /*0f70*/  UIMAD UR9, UR14, UR59, UR15 ;  /* 0x0000003b0e0972a4 */ /* 0x000fe4000f8e020f */
[----:B------:R-:W-:Y:S01]  /*0f80*/  UISETP.GT.AND UP0, UPT, UR5, UR34, UPT ;  /* 0x000000220500728c */ /* 0x000fe2000bf04270 */
[----:B------:R-:W-:Y:S01]  /*0f90*/  SHF.R.S32.HI R14, RZ, 0x3, R14 ;  /* 0x00000003ff0e7819 */ /* 0x000fe2000001140e */
[----:B------:R-:W-:Y:S02]  /*0fa0*/  @UP2 UIADD3 UR39, UR12, -UR8, URZ ;  /* 0x800000080c272290 */ /* 0x000fe4000fffe03f */
[----:B------:R-:W-:Y:S01]  /*0fb0*/  IMAD.U32 R4, RZ, RZ, UR9 ;  /* 0x00000009ff047e24 */ /* 0x000fe2000f8e00ff */
[----:B------:R-:W-:Y:S02]  /*0fc0*/  IADD3 R21, P1, R14, UR9, RZ ;  /* 0x000000090e157c10 */ /* 0x000fe4000ff3e0ff */
[----:B------:R-:W-:-:S02]  /*0fd0*/  PLOP3.LUT P0, PT, PT, PT, UP0, 0x80, 0x0 ;  /* 0x000000000000781c */ /* 0x000fc40003f0f008 */
[----:B------:R-:W-:Y:S01]  /*0fe0*/  SHF.R.S32.HI R25, RZ, 0x1f, R14 ;  /* 0x0000001fff197819 */ /* 0x000fe2000001140e */
[----:B------:R-:W-:-:S03]  /*0ff0*/  @!UP2 ULDC UR39, c[0x0][0x2c4] ;  /* 0x0000b1000027aab9 */ /* 0x000fc60000000800 */
[----:B------:R-:W-:-:S07]  /*1000*/  LEA.HI.X.SX32 R23, R4, R25, 0x1, P1 ;  /* 0x0000001904177211 */ /* 0x000fce00008f0eff */
[----:B------:R-:W-:Y:S05]  /*1010*/  @!P0 BRA `(.L_x_402) ;  /* 0x00000090007c8947 */ /* 0x000fea0003800000 */
[----:B------:R-:W1:Y:S01]  /*1020*/  LDC R10, c[0x0][0x278] ;  /* 0x00009e00ff0a7b82 */ /* 0x000e620000000800 */
[----:B------:R-:W-:Y:S01]  /*1030*/  UISETP.NE.AND UP1, UPT, UR8, -0x1, UPT ;  /* 0xffffffff0800788c */ /* 0x000fe2000bf25270 */
[----:B------:R-:W-:Y:S01]  /*1040*/  IABS R7, UR56 ;  /* 0x0000003800077c13 */ /* 0x000fe20008000000 */
[----:B------:R-:W-:Y:S01]  /*1050*/  ULDC.64 UR10, c[0x0][0x228] ;  /* 0x00008a00000a7ab9 */ /* 0x000fe20000000a00 */
[----:B------:R-:W-:Y:S01]  /*1060*/  ULDC.64 UR12, c[0x0][0x488] ;  /* 0x00012200000c7ab9 */ /* 0x000fe20000000a00 */
[----:B------:R-:W-:Y:S02]  /*1070*/  UIMAD UR9, UR57, UR10, URZ ;  /* 0x0000000a390972a4 */ /* 0x000fe4000f8e023f */
[----:B------:R-:W-:Y:S02]  /*1080*/  UIMAD.WIDE.U32 UR22, UR48, UR10, URZ ;  /* 0x0000000a301672a5 */ /* 0x000fe4000f8e003f */
[----:B------:R-:W-:Y:S02]  /*1090*/  UIMAD UR30, UR48, UR11, UR9 ;  /* 0x0000000b301e72a4 */ /* 0x000fe4000f8e0209 */
[----:B------:R-:W-:Y:S01]  /*10a0*/  UIMAD.WIDE.U32 UR28, UR17, UR12, URZ ;  /* 0x0000000c111c72a5 */ /* 0x000fe2000f8e003f */
[----:B------:R-:W-:Y:S01]  /*10b0*/  @!UP1 ULDC.64 UR10, c[0x0][0x418] ;  /* 0x00010600000a9ab9 */ /* 0x000fe20000000a00 */
[----:B------:R-:W-:Y:S01]  /*10c0*/  ULDC UR58, c[0x0][0x2d4] ;  /* 0x0000b500003a7ab9 */ /* 0x000fe20000000800 */
[----:B------:R-:W-:-:S02]  /*10d0*/  @!UP1 UIMAD UR9, UR57, UR10, URZ ;  /* 0x0000000a390992a4 */ /* 0x000fc4000f8e023f */
[----:B------:R-:W-:Y:S02]  /*10e0*/  UIMAD UR51, UR17, UR13, UR29 ;  /* 0x0000000d113372a4 */ /* 0x000fe4000f8e021d */
[----:B------:R-:W-:Y:S02]  /*10f0*/  @!UP1 UIMAD UR37, UR48, UR11, UR9 ;  /* 0x0000000b302592a4 */ /* 0x000fe4000f8e0209 */
[----:B------:R-:W-:Y:S02]  /*1100*/  UIADD3 UR9, UR39, 0x3f, URZ ;  /* 0x0000003f27097890 */ /* 0x000fe4000fffe03f */
[----:B------:R-:W-:Y:S01]  /*1110*/  USHF.R.S32.HI UR35, URZ, 0x1f, UR58 ;  /* 0x0000001f3f237899 */ /* 0x000fe2000801143a */
[----:B-1----:R-:W-:Y:S01]  /*1120*/  IABS R8, R10 ;  /* 0x0000000a00087213 */ /* 0x002fe20000000000 */
[----:B------:R-:W-:Y:S01]  /*1130*/  USHF.R.S32.HI UR17, URZ, 0x1f, UR9 ;  /* 0x0000001f3f117899 */ /* 0x000fe20008011409 */
[----:B------:R-:W-:Y:S01]  /*1140*/  ISETP.NE.AND P3, PT, R10, RZ, PT ;  /* 0x000000ff0a00720c */ /* 0x000fe20003f65270 */
[----:B------:R-:W-:Y:S01]  /*1150*/  @UP1 ULDC.64 UR12, c[0x0][0x420] ;  /* 0x00010800000c1ab9 */ /* 0x000fe20000000a00 */
[----:B------:R-:W1:Y:S01]  /*1160*/  I2F.RP R4, R8 ;  /* 0x0000000800047306 */ /* 0x000e620000209400 */
[----:B------:R-:W-:-:S02]  /*1170*/  @UP1 UIMAD.WIDE.U32 UR46, UR8, UR12, URZ ;  /* 0x0000000c082e12a5 */ /* 0x000fc4000f8e003f */
[----:B------:R-:W-:Y:S02]  /*1180*/  ULEA.HI UR45, UR17, UR9, URZ, 0x6 ;  /* 0x00000009112d7291 */ /* 0x000fe4000f8f303f */
[----:B------:R-:W-:Y:S01]  /*1190*/  UIMAD UR9, UR35, UR48, URZ ;  /* 0x00000030230972a4 */ /* 0x000fe2000f8e023f */
[----:B------:R-:W-:Y:S01]  /*11a0*/  ULDC.64 UR26, c[0x0][0x240] ;  /* 0x00009000001a7ab9 */ /* 0x000fe20000000a00 */
[----:B------:R-:W-:Y:S01]  /*11b0*/  ULDC UR61, c[0x0][0x2dc] ;  /* 0x0000b700003d7ab9 */ /* 0x000fe20000000800 */
[----:B------:R-:W-:Y:S01]  /*11c0*/  ULDC UR60, c[0x0][0x270] ;  /* 0x00009c00003c7ab9 */ /* 0x000fe20000000800 */
[----:B------:R-:W-:Y:S02]  /*11d0*/  @UP1 UIMAD UR38, UR8, UR13, UR47 ;  /* 0x0000000d082612a4 */ /* 0x000fe4000f8e022f */
[----:B------:R-:W-:Y:S02]  /*11e0*/  @!UP1 UIMAD.WIDE.U32 UR40, UR48, UR10, URZ ;  /* 0x0000000a302892a5 */ /* 0x000fe4000f8e003f */
[----:B------:R-:W-:Y:S01]  /*11f0*/  USHF.L.U32 UR15, UR48, 0x7, URZ ;  /* 0x00000007300f7899 */ /* 0x000fe2000800063f */
[----:B-1----:R-:W1:Y:S01]  /*1200*/  MUFU.RCP R4, R4 ;  /* 0x0000000400047308 */ /* 0x002e620000001000 */
[----:B------:R-:W-:-:S02]  /*1210*/  UIMAD.WIDE.U32 UR20, UR8, UR26, URZ ;  /* 0x0000001a081472a5 */ /* 0x000fc4000f8e003f */
[----:B------:R-:W-:Y:S02]  /*1220*/  UIMAD.WIDE UR10, UR61, UR60, URZ ;  /* 0x0000003c3d0a72a5 */ /* 0x000fe4000f8e023f */
[----:B------:R-:W-:Y:S02]  /*1230*/  UIMAD.WIDE.U32 UR12, UR48, UR58, URZ ;  /* 0x0000003a300c72a5 */ /* 0x000fe4000f8e003f */
[----:B------:R-:W-:Y:S02]  /*1240*/  UIMAD UR9, UR57, UR58, UR9 ;  /* 0x0000003a390972a4 */ /* 0x000fe4000f8e0209 */
[----:B------:R-:W-:Y:S02]  /*1250*/  USEL UR44, UR22, UR20, !UP1 ;  /* 0x00000014162c7287 */ /* 0x000fe4000c800000 */
[----:B------:R-:W-:Y:S02]  /*1260*/  UIADD3 UR35, UR23, UR30, URZ ;  /* 0x0000001e17237290 */ /* 0x000fe4000fffe03f */
[----:B------:R-:W-:-:S02]  /*1270*/  UIMAD.WIDE.U32 UR22, UR10, UR12, URZ ;  /* 0x0000000c0a1672a5 */ /* 0x000fc4000f8e003f */
[----:B------:R-:W-:Y:S01]  /*1280*/  UIMAD UR20, UR11, UR12, URZ ;  /* 0x0000000c0b1472a4 */ /* 0x000fe2000f8e023f */
[----:B-1----:R-:W-:Y:S01]  /*1290*/  VIADD R4, R4, 0xffffffe ;  /* 0x0ffffffe04047836 */ /* 0x002fe20000000000 */
[----:B------:R-:W-:Y:S02]  /*12a0*/  UIADD3 UR9, UR13, UR9, URZ ;  /* 0x000000090d097290 */ /* 0x000fe4000fffe03f */
[----:B------:R-:W-:Y:S01]  /*12b0*/  USEL UR29, UR15, URZ, UP2 ;  /* 0x0000003f0f1d7287 */ /* 0x000fe20009000000 */
[----:B------:R-:W1:Y:S01]  /*12c0*/  F2I.FTZ.U32.TRUNC.NTZ R5, R4 ;  /* 0x0000000400057305 */ /* 0x000e62000021f000 */
[----:B------:R-:W-:Y:S01]  /*12d0*/  UIMAD.WIDE.U32 UR12, UR10, UR8, URZ ;  /* 0x000000080a0c72a5 */ /* 0x000fe2000f8e003f */
[----:B------:R-:W-:Y:S01]  /*12e0*/  ULDC.U8 UR15, c[0x0][0x3d8] ;  /* 0x0000f600000f7ab9 */ /* 0x000fe20000000000 */
[----:B------:R-:W-:Y:S02]  /*12f0*/  ULOP3.LUT UR17, UR45, 0xffffffc0, URZ, 0xc0, !UPT ;  /* 0xffffffc02d117892 */ /* 0x000fe4000f8ec03f */
[----:B------:R-:W-:-:S02]  /*1300*/  UISETP.NE.AND UP3, UPT, UR15, URZ, UPT ;  /* 0x0000003f0f00728c */ /* 0x000fc4000bf65270 */
[----:B------:R-:W-:Y:S02]  /*1310*/  USHF.L.U64.HI UR14, UR48, 0x7, UR57 ;  /* 0x00000007300e7899 */ /* 0x000fe40008010239 */
[----:B------:R-:W-:Y:S02]  /*1320*/  UIMAD UR9, UR10, UR9, UR20 ;  /* 0x000000090a0972a4 */ /* 0x000fe4000f8e0214 */
[----:B------:R-:W-:Y:S02]  /*1330*/  USEL UR55, UR22, UR12, !UP1 ;  /* 0x0000000c16377287 */ /* 0x000fe4000c800000 */
[----:B------:R-:W-:Y:S01]  /*1340*/  UIADD3 UR22, UR17, -0x40, URZ ;  /* 0xffffffc011167890 */ /* 0x000fe2000fffe03f */
[----:B-1----:R-:W-:Y:S01]  /*1350*/  IMAD.MOV R4, RZ, RZ, -R5 ;  /* 0x000000ffff047224 */ /* 0x002fe200078e0a05 */
[----:B------:R-:W-:Y:S02]  /*1360*/  UISETP.NE.AND UP0, UPT, UR32, -0x1, UPT ;  /* 0xffffffff2000788c */ /* 0x000fe4000bf05270 */
[----:B------:R-:W-:Y:S01]  /*1370*/  USEL UR36, UR14, URZ, UP2 ;  /* 0x0000003f0e247287 */ /* 0x000fe20009000000 */
[----:B------:R-:W-:Y:S01]  /*1380*/  IMAD R6, R4, R8, RZ ;  /* 0x0000000804067224 */ /* 0x000fe200078e02ff */
[----:B------:R-:W-:Y:S01]  /*1390*/  UIADD3 UR49, UR23, UR9, URZ ;  /* 0x0000000917317290 */ /* 0x000fe2000fffe03f */
[----:B------:R-:W-:Y:S01]  /*13a0*/  IMAD.MOV.U32 R4, RZ, RZ, RZ ;  /* 0x000000ffff047224 */ /* 0x000fe200078e00ff */
[----:B------:R-:W-:-:S02]  /*13b0*/  UIADD3 UR9, UP2, UR22, UR29, URZ ;  /* 0x0000001d16097290 */ /* 0x000fc4000ff5e03f */
[----:B------:R-:W-:Y:S01]  /*13c0*/  USHF.R.S32.HI UR23, URZ, 0x1f, UR22 ;  /* 0x0000001f3f177899 */ /* 0x000fe20008011416 */
[----:B------:R-:W-:Y:S01]  /*13d0*/  IMAD.HI.U32 R4, R5, R6, R4 ;  /* 0x0000000605047227 */ /* 0x000fe200078e0004 */
[----:B------:R-:W-:Y:S01]  /*13e0*/  MOV R5, R7 ;  /* 0x0000000700057202 */ /* 0x000fe20000000f00 */
[----:B------:R-:W-:Y:S01]  /*13f0*/  UIMAD UR20, UR11, UR8, URZ ;  /* 0x000000080b1472a4 */ /* 0x000fe2000f8e023f */
[----:B------:R-:W-:Y:S01]  /*1400*/  ULDC UR30, c[0x0][0x2c4] ;  /* 0x0000b100001e7ab9 */ /* 0x000fe20000000800 */
[----:B------:R-:W-:Y:S02]  /*1410*/  UIMAD UR11, UR11, UR9, URZ ;  /* 0x000000090b0b72a4 */ /* 0x000fe4000f8e023f */
[----:B------:R-:W-:Y:S01]  /*1420*/  IMAD.HI.U32 R4, R4, R5, RZ ;  /* 0x0000000504047227 */ /* 0x000fe200078e00ff */
[----:B------:R-:W-:Y:S02]  /*1430*/  UIMAD.WIDE.U32 UR42, UR10, UR9, URZ ;  /* 0x000000090a2a72a5 */ /* 0x000fe4000f8e003f */
[----:B------:R-:W-:Y:S01]  /*1440*/  UIADD3.X UR12, UR23, UR36, URZ, UP2, !UPT ;  /* 0x00000024170c7290 */ /* 0x000fe200097fe43f */
[----:B------:R-:W-:Y:S01]  /*1450*/  IMAD.MOV R6, RZ, RZ, -R4 ;  /* 0x000000ffff067224 */ /* 0x000fe200078e0a04 */
[----:B------:R-:W-:Y:S01]  /*1460*/  @UP3 UIMAD UR9, UR48, UR30, URZ ;  /* 0x0000001e300932a4 */ /* 0x000fe2000f8e023f */
[----:B------:R-:W-:-:S02]  /*1470*/  ULDC.U8 UR18, c[0x0][0x480] ;  /* 0x0001200000127ab9 */ /* 0x000fc40000000000 */
[C---:B------:R-:W-:Y:S01]  /*1480*/  IMAD R5, R8.reuse, R6, R5 ;  /* 0x0000000608057224 */ /* 0x040fe200078e0205 */
[----:B------:R-:W-:Y:S02]  /*1490*/  UIMAD UR25, UR8, UR27, URZ ;  /* 0x0000001b081972a4 */ /* 0x000fe4000f8e023f */
[----:B------:R-:W-:Y:S02]  /*14a0*/  @UP0 UIADD3 UR24, UR16, UR32, URZ ;  /* 0x0000002010180290 */ /* 0x000fe4000fffe03f */
[----:B------:R-:W-:Y:S01]  /*14b0*/  ISETP.GT.U32.AND P1, PT, R8, R5, PT ;  /* 0x000000050800720c */ /* 0x000fe20003f24070 */
[----:B------:R-:W-:Y:S02]  /*14c0*/  @UP0 UIADD3 UR31, UR16, UR32, URZ ;  /* 0x00000020101f0290 */ /* 0x000fe4000fffe03f */
[----:B------:R-:W-:Y:S02]  /*14d0*/  UIMAD UR11, UR10, UR12, UR11 ;  /* 0x0000000c0a0b72a4 */ /* 0x000fe4000f8e020b */
[----:B------:R-:W-:-:S02]  /*14e0*/  UISETP.NE.AND UP4, UPT, UR18, URZ, UPT ;  /* 0x0000003f1200728c */ /* 0x000fc4000bf85270 */
[----:B------:R-:W-:Y:S01]  /*14f0*/  @UP3 USEL UR10, UR9, UR8, !UP1 ;  /* 0x00000008090a3287 */ /* 0x000fe2000c800000 */
[----:B------:R-:W-:Y:S01]  /*1500*/  @UP0 ULDC.64 UR14, c[0x0][0x248] ;  /* 0x00009200000e0ab9 */ /* 0x000fe20000000a00 */
[----:B------:R-:W-:Y:S01]  /*1510*/  @UP0 ULDC.64 UR18, c[0x0][0x250] ;  /* 0x0000940000120ab9 */ /* 0x000fe20000000a00 */
[----:B------:R-:W-:-:S03]  /*1520*/  @UP1 UIADD3 UR35, UR21, UR25, URZ ;  /* 0x0000001915231290 */ /* 0x000fc6000fffe03f */
[----:B------:R-:W-:Y:S01]  /*1530*/  @!P1 IMAD.IADD R5, R5, 0x1, -R8 ;  /* 0x0000000105059824 */ /* 0x000fe200078e0a08 */
[----:B------:R-:W-:Y:S01]  /*1540*/  @!P1 IADD3 R4, R4, 0x1, RZ ;  /* 0x0000000104049810 */ /* 0x000fe20007ffe0ff */
[----:B------:R-:W-:Y:S01]  /*1550*/  @UP1 UIADD3 UR49, UR13, UR20, URZ ;  /* 0x000000140d311290 */ /* 0x000fe2000fffe03f */
[----:B------:R-:W-:Y:S01]  /*1560*/  PLOP3.LUT P1, PT, PT, PT, UP0, 0x80, 0x0 ;  /* 0x000000000000781c */ /* 0x000fe20003f2f008 */
[----:B------:R-:W-:Y:S01]  /*1570*/  @UP3 ULDC UR9, c[0x0][0x2e4] ;  /* 0x0000b90000093ab9 */ /* 0x000fe20000000800 */
[----:B------:R-:W-:Y:S01]  /*1580*/  ISETP.GE.U32.AND P0, PT, R5, R8, PT ;  /* 0x000000080500720c */ /* 0x000fe20003f06070 */
[----:B------:R-:W-:Y:S01]  /*1590*/  @UP0 UIMAD.WIDE.U32 UR20, UR24, UR14, URZ ;  /* 0x0000000e181402a5 */ /* 0x000fe2000f8e003f */
[----:B------:R-:W-:Y:S01]  /*15a0*/  LOP3.LUT R5, R10, UR56, RZ, 0x3c, !PT ;  /* 0x000000380a057c12 */ /* 0x000fe2000f8e3cff */
[----:B------:R-:W-:Y:S02]  /*15b0*/  @UP0 UIMAD.WIDE.U32 UR12, UR31, UR18, URZ ;  /* 0x000000121f0c02a5 */ /* 0x000fe4000f8e003f */
[----:B------:R-:W-:Y:S01]  /*15c0*/  @UP3 UIMAD UR25, UR56, UR9, UR10 ;  /* 0x00000009381932a4 */ /* 0x000fe2000f8e020a */
[----:B------:R-:W-:Y:S01]  /*15d0*/  ISETP.GE.AND P2, PT, R5, RZ, PT ;  /* 0x000000ff0500720c */ /* 0x000fe20003f46270 */
[----:B------:R-:W-:-:S02]  /*15e0*/  @!UP3 UIMAD UR9, UR48, UR60, UR56 ;  /* 0x0000003c3009b2a4 */ /* 0x000fc4000f8e0238 */
[----:B------:R-:W-:Y:S02]  /*15f0*/  UIMAD UR50, UR56, UR61, URZ ;  /* 0x0000003d383272a4 */ /* 0x000fe4000f8e023f */
[----:B------:R-:W-:Y:S02]  /*1600*/  @UP0 UIMAD UR24, UR24, UR15, URZ ;  /* 0x0000000f181802a4 */ /* 0x000fe4000f8e023f */
[----:B------:R-:W-:Y:S01]  /*1610*/  @P0 VIADD R4, R4, 0x1 ;  /* 0x0000000104040836 */ /* 0x000fe20000000000 */
[----:B------:R-:W-:Y:S01]  /*1620*/  @UP0 UIMAD UR31, UR31, UR19, URZ ;  /* 0x000000131f1f02a4 */ /* 0x000fe2000f8e023f */
[----:B------:R-:W-:Y:S01]  /*1630*/  PLOP3.LUT P0, PT, PT, PT, UP3, 0x80, 0x0 ;  /* 0x000000000000781c */ /* 0x000fe20003f0f038 */
[----:B------:R-:W-:Y:S01]  /*1640*/  USEL UR53, UR28, URZ, UP4 ;  /* 0x0000003f1c357287 */ /* 0x000fe2000a000000 */
[----:B------:R-:W-:Y:S01]  /*1650*/  IMAD.MOV.U32 R18, RZ, RZ, R4 ;  /* 0x000000ffff127224 */ /* 0x000fe200078e0004 */
[----:B------:R-:W-:Y:S02]  /*1660*/  USEL UR52, UR51, URZ, UP4 ;  /* 0x0000003f33347287 */ /* 0x000fe4000a000000 */
[----:B------:R-:W-:-:S02]  /*1670*/  @!UP3 UIMAD UR25, UR9, UR30, URZ ;  /* 0x0000001e0919b2a4 */ /* 0x000fc4000f8e023f */
[----:B------:R-:W-:Y:S01]  /*1680*/  @!UP1 UIADD3 UR38, UR41, UR37, URZ ;  /* 0x0000002529269290 */ /* 0x000fe2000fffe03f */
[----:B------:R-:W-:Y:S01]  /*1690*/  @!P2 IADD3 R18, -R18, RZ, RZ ;  /* 0x000000ff1212a210 */ /* 0x000fe20007ffe1ff */
[----:B------:R-:W-:Y:S01]  /*16a0*/  USHF.R.S32.HI UR54, URZ, 0x1f, UR50 ;  /* 0x0000001f3f367899 */ /* 0x000fe20008011432 */
[----:B------:R-:W-:Y:S01]  /*16b0*/  @!P3 LOP3.LUT R18, RZ, R10, RZ, 0x33, !PT ;  /* 0x0000000aff12b212 */ /* 0x000fe200078e33ff */
[----:B------:R-:W-:Y:S02]  /*16c0*/  @UP0 UIADD3 UR31, UR13, UR31, URZ ;  /* 0x0000001f0d1f0290 */ /* 0x000fe4000fffe03f */
[----:B------:R-:W-:Y:S02]  /*16d0*/  UIADD3 UR51, UR43, UR11, URZ ;  /* 0x0000000b2b337290 */ /* 0x000fe4000fffe03f */
        /* <DEDUP_REMOVED lines=16> */
.L_x_403:
        /* <DEDUP_REMOVED lines=13> */
.L_x_404:
        /* <DEDUP_REMOVED lines=11> */
.L_x_405:
[----:B------:R-:W-:-:S04]  /*1960*/  UIMAD UR8, UR48, UR60, UR56 ;  /* 0x0000003c300872a4 */ /* 0x000fc8000f8e0238 */
[----:B------:R-:W-:-:S12]  /*1970*/  UIMAD UR8, UR8, UR58, URZ ;  /* 0x0000003a080872a4 */ /* 0x000fd8000f8e023f */
.L_x_406:
[----:B------:R-:W1:Y:S01]  /*1980*/  LDC.64 R4, c[0x0][0x420] ;  /* 0x00010800ff047b82 */ /* 0x000e620000000a00 */
[----:B------:R-:W-:Y:S01]  /*1990*/  UIADD3 UR8, UR22, UR8, URZ ;  /* 0x0000000816087290 */ /* 0x000fe2000fffe03f */
[----:B------:R-:W-:Y:S01]  /*19a0*/  LEA.HI R9, R9, R11, RZ, 0x5 ;  /* 0x0000000b09097211 */ /* 0x000fe200078f28ff */
[----:B------:R-:W-:Y:S01]  /*19b0*/  UIMAD UR9, UR61, UR60, URZ ;  /* 0x0000003c3d0972a4 */ /* 0x000fe2000f8e023f */
[----:B------:R-:W-:Y:S01]  /*19c0*/  SHF.R.S32.HI R233, RZ, 0x1f, R232 ;  /* 0x0000001fffe97819 */ /* 0x000fe200000114e8 */
[----:B------:R-:W-:Y:S01]  /*19d0*/  ULDC.64 UR10, c[0x0][0x478] ;  /* 0x00011e00000a7ab9 */ /* 0x000fe20000000a00 */
[----:B------:R-:W-:Y:S01]  /*19e0*/  LOP3.LUT R10, R9, 0xffffffe0, RZ, 0xc0, !PT ;  /* 0xffffffe0090a7812 */ /* 0x000fe200078ec0ff */
[----:B------:R-:W-:Y:S01]  /*19f0*/  UIMAD.WIDE UR10, UR8, 0x4, UR10 ;  /* 0x00000004080a78a5 */ /* 0x000fe2000f8e020a */
[----:B------:R-:W-:Y:S01]  /*1a00*/  IADD3 R6, P0, R232, UR17, RZ ;  /* 0x00000011e8067c10 */ /* 0x000fe2000ff1e0ff */
[----:B------:R-:W-:Y:S01]  /*1a10*/  USHF.L.U32 UR8, UR9, 0x6, URZ ;  /* 0x0000000609087899 */ /* 0x000fe2000800063f */
[----:B------:R-:W-:Y:S01]  /*1a20*/  SHF.R.S32.HI R9, RZ, 0x5, R9 ;  /* 0x00000005ff097819 */ /* 0x000fe20000011409 */
[----:B------:R-:W-:Y:S01]  /*1a30*/  IMAD.IADD R10, R11, 0x1, -R10 ;  /* 0x000000010b0a7824 */ /* 0x000fe200078e0a0a */
[----:B------:R-:W-:Y:S01]  /*1a40*/  IADD3.X R7, R233, UR38, RZ, P0, !PT ;  /* 0x00000026e9077c10 */ /* 0x000fe200087fe4ff */
[----:B------:R-:W-:Y:S01]  /*1a50*/  UIADD3 UR20, UP1, UP0, UR42, UR8, UR50 ;  /* 0x000000082a147290 */ /* 0x000fe2000f83e032 */
[----:B------:R-:W-:Y:S01]  /*1a60*/  IADD3 R15, P0, R14, UR22, RZ ;  /* 0x000000160e0f7c10 */ /* 0x000fe2000ff1e0ff */
[----:B------:R-:W-:Y:S01]  /*1a70*/  USHF.R.S32.HI UR8, URZ, 0x1f, UR8 ;  /* 0x0000001f3f087899 */ /* 0x000fe20008011408 */
[----:B------:R-:W-:Y:S01]  /*1a80*/  IMAD R9, R9, UR9, R10 ;  /* 0x0000000909097c24 */ /* 0x000fe2000f8e020a */
[----:B------:R-:W-:Y:S01]  /*1a90*/  UISETP.GE.AND UP2, UPT, UR39, 0x1, UPT ;  /* 0x000000012700788c */ /* 0x000fe2000bf46270 */
[----:B------:R-:W-:Y:S01]  /*1aa0*/  IADD3.X R12, R25, UR23, RZ, P0, !PT ;  /* 0x00000017190c7c10 */ /* 0x000fe200087fe4ff */
[----:B------:R-:W-:Y:S01]  /*1ab0*/  UIADD3.X UR8, UR51, UR8, UR54, UP1, UP0 ;  /* 0x0000000833087290 */ /* 0x000fe20008fe0436 */
[----:B------:R-:W-:Y:S01]  /*1ac0*/  IMAD.WIDE.U32 R10, R15, UR26, R232 ;  /* 0x0000001a0f0a7c25 */ /* 0x000fe2000f8e00e8 */
[----:B------:R-:W-:Y:S01]  /*1ad0*/  UIADD3 UR9, UP1, UP0, UR53, UR20, UR55 ;  /* 0x0000001435097290 */ /* 0x000fe2000f83e037 */
[----:B------:R-:W-:Y:S01]  /*1ae0*/  BSSY B1, `(.L_x_402) ;  /* 0x0000872000017945 */ /* 0x000fe20003800000 */
[----:B------:R-:W-:Y:S01]  /*1af0*/  USHF.R.S32.HI UR24, URZ, 0x1f, UR56 ;  /* 0x0000001f3f187899 */ /* 0x000fe20008011438 */
[C---:B-1----:R-:W-:Y:S01]  /*1b00*/  IMAD R8, R4.reuse, UR23, RZ ;  /* 0x0000001704087c24 */ /* 0x042fe2000f8e02ff */
[----:B------:R-:W-:Y:S01]  /*1b10*/  PLOP3.LUT P0, PT, PT, PT, UP2, 0x80, 0x0 ;  /* 0x000000000000781c */ /* 0x000fe20003f0f028 */
[----:B------:R-:W-:Y:S01]  /*1b20*/  IMAD.WIDE.U32 R6, R4, UR22, R6 ;  /* 0x0000001604067c25 */ /* 0x000fe2000f8e0006 */
[----:B------:R-:W-:Y:S01]  /*1b30*/  UIADD3.X UR8, UR52, UR8, UR49, UP1, UP0 ;  /* 0x0000000834087290 */ /* 0x000fe20008fe0431 */
[----:B------:R-:W-:Y:S01]  /*1b40*/  IADD3 R10, P2, R10, UR44, RZ ;  /* 0x0000002c0a0a7c10 */ /* 0x000fe2000ff5e0ff */
[----:B------:R-:W-:Y:S01]  /*1b50*/  ULDC.64 UR36, c[0x0][0x258] ;  /* 0x0000960000247ab9 */ /* 0x000fe20000000a00 */
[----:B------:R-:W-:Y:S01]  /*1b60*/  IMAD R8, R5, UR22, R8 ;  /* 0x0000001605087c24 */ /* 0x000fe2000f8e0208 */
[----:B------:R-:W-:Y:S01]  /*1b70*/  UIADD3 UR21, UR22, UR25, URZ ;  /* 0x0000001916157290 */ /* 0x000fe2000fffe03f */
[----:B------:R-:W-:Y:S01]  /*1b80*/  IMAD R13, R12, UR26, RZ ;  /* 0x0000001a0c0d7c24 */ /* 0x000fe2000f8e02ff */
[----:B------:R-:W-:Y:S01]  /*1b90*/  ULDC.64 UR12, c[0x0][0x428] ;  /* 0x00010a00000c7ab9 */ /* 0x000fe20000000a00 */
[----:B------:R-:W-:Y:S01]  /*1ba0*/  IMAD.IADD R7, R7, 0x1, R8 ;  /* 0x0000000107077824 */ /* 0x000fe200078e0208 */
[----:B------:R-:W-:Y:S01]  /*1bb0*/  IADD3 R8, P1, R9, UR9, RZ ;  /* 0x0000000909087c10 */ /* 0x000fe2000ff3e0ff */
[----:B------:R-:W-:Y:S01]  /*1bc0*/  UIMAD UR25, UR24, UR36, URZ ;  /* 0x00000024181972a4 */ /* 0x000fe2000f8e023f */
[----:B------:R-:W-:Y:S01]  /*1bd0*/  IMAD R19, R15, UR27, R13 ;  /* 0x0000001b0f137c24 */ /* 0x000fe2000f8e020d */
[----:B------:R-:W-:Y:S01]  /*1be0*/  UIMAD UR24, UR24, UR12, URZ ;  /* 0x0000000c181872a4 */ /* 0x000fe2000f8e023f */
[----:B------:R-:W-:Y:S01]  /*1bf0*/  IMAD.U32 R17, RZ, RZ, UR12 ;  /* 0x0000000cff117e24 */ /* 0x000fe2000f8e00ff */
[----:B------:R-:W-:Y:S01]  /*1c00*/  ULDC.64 UR40, c[0x0][0x400] ;  /* 0x0001000000287ab9 */ /* 0x000fe20000000a00 */
[----:B------:R-:W-:Y:S01]  /*1c10*/  LEA.HI.X.SX32 R13, R9, UR8, 0x1, P1 ;  /* 0x00000008090d7c11 */ /* 0x000fe200088f0eff */
[----:B------:R-:W-:Y:S01]  /*1c20*/  UIMAD UR24, UR56, UR13, UR24 ;  /* 0x0000000d381872a4 */ /* 0x000fe2000f8e0218 */
[C---:B------:R-:W-:Y:S01]  /*1c30*/  LEA R228, P1, R8.reuse, UR40, 0x2 ;  /* 0x0000002808e47c11 */ /* 0x040fe2000f8210ff */
[----:B------:R-:W-:Y:S01]  /*1c40*/  ULDC.64 UR46, c[0x0][0x2b0] ;  /* 0x0000ac00002e7ab9 */ /* 0x000fe20000000a00 */
[----:B------:R-:W-:Y:S01]  /*1c50*/  IMAD.WIDE.U32 R6, R17, UR56, R6 ;  /* 0x0000003811067c25 */ /* 0x000fe2000f8e0006 */
[----:B------:R-:W-:Y:S01]  /*1c60*/  ULEA.HI.SX32 UR43, UR45, 0xffffffff, 0x1a ;  /* 0xffffffff2d2b7891 */ /* 0x000fe2000f8fd23f */
[----:B------:R-:W-:Y:S01]  /*1c70*/  LEA.HI.X R229, R8, UR41, R13, 0x2, P1 ;  /* 0x0000002908e57c11 */ /* 0x000fe200088f140d */
[----:B------:R-:W-:Y:S01]  /*1c80*/  UIMAD.WIDE UR20, UR21, 0x4, UR46 ;  /* 0x00000004151478a5 */ /* 0x000fe2000f8e022e */
[----:B------:R-:W-:Y:S01]  /*1c90*/  VIADD R9, R7, UR24 ;  /* 0x0000001807097c36 */ /* 0x000fe20008000000 */
[----:B------:R-:W-:Y:S01]  /*1ca0*/  UIMAD UR25, UR56, UR37, UR25 ;  /* 0x00000025381972a4 */ /* 0x000fe2000f8e0219 */
[----:B------:R-:W-:Y:S01]  /*1cb0*/  IADD3.X R11, R11, UR35, R19, P2, !PT ;  /* 0x000000230b0b7c10 */ /* 0x000fe200097fe413 */
[----:B------:R-:W-:Y:S01]  /*1cc0*/  IMAD.MOV.U32 R8, RZ, RZ, R6 ;  /* 0x000000ffff087224 */ /* 0x000fe200078e0006 */
[----:B------:R-:W-:Y:S09]  /*1cd0*/  @!P0 BRA `(.L_x_407) ;  /* 0x0000007800a48947 */ /* 0x000ff20003800000 */
[----:B------:R-:W-:Y:S01]  /*1ce0*/  PLOP3.LUT P0, PT, PT, PT, UP4, 0x80, 0x0 ;  /* 0x000000000000781c */ /* 0x000fe20003f0f048 */
[----:B------:R-:W-:Y:S01]  /*1cf0*/  UMOV UR8, UR43 ;  /* 0x0000002b00087c82 */ /* 0x000fe20008000000 */
[-C--:B------:R-:W-:Y:S01]  /*1d00*/  IMAD R6, R25, R4.reuse, RZ ;  /* 0x0000000419067224 */ /* 0x080fe200078e02ff */
[----:B------:R-:W-:Y:S01]  /*1d10*/  UIMAD UR13, UR8, -0x40, UR39 ;  /* 0xffffffc0080d78a4 */ /* 0x000fe2000f8e0227 */
[----:B------:R-:W-:Y:S01]  /*1d20*/  IMAD.U32 R22, RZ, RZ, UR36 ;  /* 0x00000024ff167e24 */ /* 0x000fe2000f8e00ff */
[----:B------:R-:W-:Y:S01]  /*1d30*/  UMOV UR12, UR10 ;  /* 0x0000000a000c7c82 */ /* 0x000fe20008000000 */
[C---:B------:R-:W-:Y:S01]  /*1d40*/  IMAD.WIDE.U32 R8, R14.reuse, R4, R8 ;  /* 0x000000040e087225 */ /* 0x040fe200078e0008 */
[----:B------:R-:W-:Y:S01]  /*1d50*/  UMOV UR10, UR20 ;  /* 0x00000014000a7c82 */ /* 0x000fe20008000000 */
[----:B------:R-:W-:Y:S01]  /*1d60*/  UMOV UR9, UR21 ;  /* 0x0000001500097c82 */ /* 0x000fe20008000000 */
[C---:B------:R-:W-:Y:S01]  /*1d70*/  ISETP.GE.AND P6, PT, R14.reuse, UR13, PT ;  /* 0x0000000d0e007c0c */ /* 0x040fe2000bfc6270 */
[C---:B------:R-:W-:Y:S01]  /*1d80*/  IMAD R6, R14.reuse, R5, R6 ;  /* 0x000000050e067224 */ /* 0x040fe200078e0206 */
[----:B------:R-:W-:Y:S01]  /*1d90*/  ULDC.64 UR20, c[0x0][0x3e0] ;  /* 0x0000f80000147ab9 */ /* 0x000fe20000000a00 */
[----:B------:R-:W-:Y:S01]  /*1da0*/  VIADD R26, R14, 0x20 ;  /* 0x000000200e1a7836 */ /* 0x000fe20000000000 */
[----:B------:R-:W-:Y:S01]  /*1db0*/  @P0 BAR.SYNC.DEFER_BLOCKING 0x0 ;  /* 0x0000000000000b1d */ /* 0x000fe20000010000 */
[----:B------:R-:W-:Y:S01]  /*1dc0*/  IMAD.WIDE.U32 R10, R22, UR56, R10 ;  /* 0x00000038160a7c25 */ /* 0x000fe2000f8e000a */
[----:B------:R-:W-:-:S02]  /*1dd0*/  LEA R236, P0, R8, UR20, 0x1 ;  /* 0x0000001408ec7c11 */ /* 0x000fc4000f8008ff */
[----:B------:R-:W-:Y:S01]  /*1de0*/  IADD3 R16, R9, R6, RZ ;  /* 0x0000000609107210 */ /* 0x000fe20007ffe0ff */
[C---:B------:R-:W-:Y:S01]  /*1df0*/  VIADD R247, R232.reuse, 0x80 ;  /* 0x00000080e8f77836 */ /* 0x040fe20000000000 */
[----:B------:R-:W-:Y:S01]  /*1e00*/  ULDC.64 UR22, c[0x0][0x210] ;  /* 0x0000840000167ab9 */ /* 0x000fe20000000a00 */
[----:B------:R-:W-:Y:S01]  /*1e10*/  BSSY B0, `(.L_x_408) ;  /* 0x0000034000007945 */ /* 0x000fe20003800000 */
[C---:B------:R-:W-:Y:S01]  /*1e20*/  IADD3 R248, R232.reuse, 0x40, RZ ;  /* 0x00000040e8f87810 */ /* 0x040fe20007ffe0ff */
[----:B------:R-:W-:Y:S01]  /*1e30*/  VIADD R20, R11, UR25 ;  /* 0x000000190b147c36 */ /* 0x000fe20008000000 */
[----:B------:R-:W-:Y:S02]  /*1e40*/  IADD3 R246, R232, 0xc0, RZ ;  /* 0x000000c0e8f67810 */ /* 0x000fe40007ffe0ff */
[----:B------:R-:W-:Y:S02]  /*1e50*/  ISETP.GE.AND P5, PT, R26, UR13, PT ;  /* 0x0000000d1a007c0c */ /* 0x000fe4000bfa6270 */
[----:B------:R-:W-:-:S02]  /*1e60*/  LEA R235, P1, R10, UR22, 0x1 ;  /* 0x000000160aeb7c11 */ /* 0x000fc4000f8208ff */
[----:B------:R-:W-:Y:S01]  /*1e70*/  LEA.HI.X R237, R8, UR21, R16, 0x1, P0 ;  /* 0x0000001508ed7c11 */ /* 0x000fe200080f0c10 */
[----:B------:R1:W-:Y:S04]  /*1e80*/  @P6 STS.128 [R230+0x8000], RZ ;  /* 0x008000ffe6006388 */ /* 0x0003e80000000c00 */
[----:B------:R1:W-:Y:S04]  /*1e90*/  @P6 STS.128 [R230+0xa000], RZ ;  /* 0x00a000ffe6006388 */ /* 0x0003e80000000c00 */
[----:B------:R1:W-:Y:S04]  /*1ea0*/  @P6 STS.128 [R230+0xc000], RZ ;  /* 0x00c000ffe6006388 */ /* 0x0003e80000000c00 */
[----:B------:R1:W-:Y:S01]  /*1eb0*/  @P6 STS.128 [R230+0xe000], RZ ;  /* 0x00e000ffe6006388 */ /* 0x0003e20000000c00 */
[----:B------:R-:W-:Y:S05]  /*1ec0*/  @P6 BRA `(.L_x_409) ;  /* 0x0000000000a06947 */ /* 0x000fea0003800000 */
[----:B------:R-:W2:Y:S01]  /*1ed0*/  LDC.64 R28, c[0x0][0x3e0] ;  /* 0x0000f800ff1c7b82 */ /* 0x000ea20000000a00 */
[----:B------:R-:W-:Y:S01]  /*1ee0*/  IMAD R12, R12, R4, RZ ;  /* 0x000000040c0c7224 */ /* 0x000fe200078e02ff */
[----:B------:R-:W-:Y:S01]  /*1ef0*/  UMOV UR36, UR17 ;  /* 0x0000001100247c82 */ /* 0x000fe20008000000 */
[----:B------:R-:W-:Y:S02]  /*1f00*/  UMOV UR37, UR38 ;  /* 0x0000002600257c82 */ /* 0x000fe40008000000 */
[-C--:B------:R-:W-:Y:S02]  /*1f10*/  IMAD R12, R5, R15.reuse, R12 ;  /* 0x0000000f050c7224 */ /* 0x080fe400078e020c */
[----:B------:R-:W-:Y:S01]  /*1f20*/  IMAD.WIDE.U32 R6, R4, R15, UR36 ;  /* 0x0000002404067e25 */ /* 0x000fe2000f8e000f */
[----:B------:R-:W-:Y:S02]  /*1f30*/  ULDC UR36, c[0x0][0x2d0] ;  /* 0x0000b40000247ab9 */ /* 0x000fe40000000800 */
[----:B------:R-:W-:Y:S01]  /*1f40*/  ISETP.GE.AND P4, PT, R232, UR36, PT ;  /* 0x00000024e8007c0c */ /* 0x000fe2000bf86270 */
[----:B------:R-:W-:Y:S01]  /*1f50*/  IMAD.IADD R7, R7, 0x1, R12 ;  /* 0x0000000107077824 */ /* 0x000fe200078e020c */
[----:B------:R-:W-:-:S02]  /*1f60*/  ISETP.GE.AND P3, PT, R248, UR36, PT ;  /* 0x00000024f8007c0c */ /* 0x000fc4000bf66270 */
[----:B------:R-:W-:Y:S01]  /*1f70*/  ISETP.GE.AND P2, PT, R247, UR36, PT ;  /* 0x00000024f7007c0c */ /* 0x000fe2000bf46270 */
[----:B------:R-:W-:-:S04]  /*1f80*/  IMAD.WIDE.U32 R12, R17, UR56, R6 ;  /* 0x00000038110c7c25 */ /* 0x000fc8000f8e0006 */
[----:B------:R-:W-:-:S04]  /*1f90*/  VIADD R13, R13, UR24 ;  /* 0x000000180d0d7c36 */ /* 0x000fc80008000000 */
[----:B------:R3:W-:Y:S01]  /*1fa0*/  @P4 STS.128 [R230+0x8000], RZ ;  /* 0x008000ffe6004388 */ /* 0x0007e20000000c00 */
[----:B--2---:R-:W-:-:S03]  /*1fb0*/  IMAD.WIDE R6, R232, 0x2, R28 ;  /* 0x00000002e8067825 */ /* 0x004fc600078e021c */
[----:B------:R-:W-:-:S04]  /*1fc0*/  LEA R6, P0, R12, R6, 0x1 ;  /* 0x000000060c067211 */ /* 0x000fc800078008ff */
[----:B------:R-:W-:Y:S02]  /*1fd0*/  LEA.HI.X R7, R12, R7, R13, 0x1, P0 ;  /* 0x000000070c077211 */ /* 0x000fe400000f0c0d */
[----:B------:R-:W-:Y:S02]  /*1fe0*/  ISETP.GE.AND P0, PT, R246, UR36, PT ;  /* 0x00000024f6007c0c */ /* 0x000fe4000bf06270 */
        /* <DEDUP_REMOVED lines=22> */
.L_x_409:
[----:B------:R-:W-:Y:S05]  /*2150*/  BSYNC B0 ;  /* 0x0000000000007941 */ /* 0x000fea0003800000 */
.L_x_408:
[----:B------:R4:W-:Y:S01]  /*2160*/  @P5 STS.128 [R230+0x9000], RZ ;  /* 0x009000ffe6005388 */ /* 0x0009e20000000c00 */
[----:B------:R-:W-:Y:S01]  /*2170*/  USHF.R.S32.HI UR24, URZ, 0x1f, UR34 ;  /* 0x0000001f3f187899 */ /* 0x000fe20008011422 */
[----:B------:R-:W-:Y:S01]  /*2180*/  BSSY B0, `(.L_x_410) ;  /* 0x000002d000007945 */ /* 0x000fe20003800000 */
[----:B------:R-:W-:Y:S01]  /*2190*/  MOV R17, UR14 ;  /* 0x0000000e00117c02 */ /* 0x000fe20008000f00 */
[----:B------:R4:W-:Y:S01]  /*21a0*/  @P5 STS.128 [R230+0xb000], RZ ;  /* 0x00b000ffe6005388 */ /* 0x0009e20000000c00 */
[----:B------:R-:W-:-:S03]  /*21b0*/  LEA.HI.X R234, R10, UR23, R20, 0x1, P1 ;  /* 0x000000170aea7c11 */ /* 0x000fc600088f0c14 */
[----:B------:R4:W-:Y:S04]  /*21c0*/  @P5 STS.128 [R230+0xd000], RZ ;  /* 0x00d000ffe6005388 */ /* 0x0009e80000000c00 */
[----:B------:R4:W-:Y:S01]  /*21d0*/  @P5 STS.128 [R230+0xf000], RZ ;  /* 0x00f000ffe6005388 */ /* 0x0009e20000000c00 */
[----:B------:R-:W-:Y:S05]  /*21e0*/  @P5 BRA `(.L_x_411) ;  /* 0x0000000000985947 */ /* 0x000fea0003800000 */
[----:B------:R-:W-:Y:S01]  /*21f0*/  ULDC UR17, c[0x0][0x2d0] ;  /* 0x0000b40000117ab9 */ /* 0x000fe20000000800 */
[----:B--23--:R-:W-:Y:S01]  /*2200*/  IMAD.WIDE.U32 R6, R4, 0x20, RZ ;  /* 0x0000002004067825 */ /* 0x00cfe200078e00ff */
[----:B------:R-:W-:Y:S02]  /*2210*/  ISETP.GE.AND P3, PT, R248, UR17, PT ;  /* 0x00000011f8007c0c */ /* 0x000fe4000bf66270 */
[----:B------:R-:W-:Y:S02]  /*2220*/  ISETP.GE.AND P4, PT, R232, UR17, PT ;  /* 0x00000011e8007c0c */ /* 0x000fe4000bf86270 */
[----:B------:R-:W-:Y:S01]  /*2230*/  IADD3 R6, P0, R8, R6, RZ ;  /* 0x0000000608067210 */ /* 0x000fe20007f1e0ff */
[----:B------:R-:W-:Y:S01]  /*2240*/  IMAD.SHL.U32 R8, R5, 0x20, RZ ;  /* 0x0000002005087824 */ /* 0x000fe200078e00ff */
[----:B------:R-:W-:-:S04]  /*2250*/  ISETP.GE.AND P2, PT, R247, UR17, PT ;  /* 0x00000011f7007c0c */ /* 0x000fc8000bf46270 */
[----:B------:R-:W-:-:S03]  /*2260*/  IADD3.X R7, R16, R7, R8, P0, !PT ;  /* 0x0000000710077210 */ /* 0x000fc600007fe408 */
[----:B------:R-:W-:Y:S02]  /*2270*/  @!P3 LEA R8, P0, R6, UR20, 0x1 ;  /* 0x000000140608bc11 */ /* 0x000fe4000f8008ff */
[----:B------:R-:W-:Y:S01]  /*2280*/  @!P4 LEA R12, P1, R4, R236, 0x6 ;  /* 0x000000ec040cc211 */ /* 0x000fe200078230ff */
[----:B------:R2:W-:Y:S01]  /*2290*/  @P4 STS.128 [R230+0x9000], RZ ;  /* 0x009000ffe6004388 */ /* 0x0005e20000000c00 */
[----:B------:R-:W-:Y:S02]  /*22a0*/  @!P3 LEA.HI.X R9, R6, UR21, R7, 0x1, P0 ;  /* 0x000000150609bc11 */ /* 0x000fe400080f0c07 */
[----:B------:R-:W-:Y:S02]  /*22b0*/  ISETP.GE.AND P0, PT, R246, UR17, PT ;  /* 0x00000011f6007c0c */ /* 0x000fe4000bf06270 */
[----:B------:R-:W-:Y:S02]  /*22c0*/  @!P4 LEA.HI.X R13, R4, R237, R5, 0x6, P1 ;  /* 0x000000ed040dc211 */ /* 0x000fe400008f3405 */
[----:B------:R-:W-:-:S03]  /*22d0*/  @!P2 LEA R4, P1, R6, UR20, 0x1 ;  /* 0x000000140604ac11 */ /* 0x000fc6000f8208ff */
        /* <DEDUP_REMOVED lines=23> */
.L_x_411:
[----:B------:R-:W-:Y:S05]  /*2450*/  BSYNC B0 ;  /* 0x0000000000007941 */ /* 0x000fea0003800000 */
.L_x_410:
[----:B------:R1:W-:Y:S01]  /*2460*/  @P6 STS.128 [R230], RZ ;  /* 0x000000ffe6006388 */ /* 0x0003e20000000c00 */
[----:B------:R-:W-:Y:S03]  /*2470*/  BSSY B0, `(.L_x_412) ;  /* 0x000002b000007945 */ /* 0x000fe60003800000 */
[----:B------:R1:W-:Y:S04]  /*2480*/  @P6 STS.128 [R230+0x2000], RZ ;  /* 0x002000ffe6006388 */ /* 0x0003e80000000c00 */
[----:B------:R1:W-:Y:S04]  /*2490*/  @P6 STS.128 [R230+0x4000], RZ ;  /* 0x004000ffe6006388 */ /* 0x0003e80000000c00 */
[----:B------:R1:W-:Y:S01]  /*24a0*/  @P6 STS.128 [R230+0x6000], RZ ;  /* 0x006000ffe6006388 */ /* 0x0003e20000000c00 */
[----:B------:R-:W-:Y:S05]  /*24b0*/  @P6 BRA `(.L_x_413) ;  /* 0x0000000000986947 */ /* 0x000fea0003800000 */
[----:B--2---:R-:W2:Y:S01]  /*24c0*/  LDC.64 R8, c[0x0][0x210] ;  /* 0x00008400ff087b82 */ /* 0x004ea20000000a00 */
[----:B------:R-:W-:Y:S01]  /*24d0*/  IMAD.U32 R4, RZ, RZ, UR44 ;  /* 0x0000002cff047e24 */ /* 0x000fe2000f8e00ff */
[----:B------:R-:W-:Y:S01]  /*24e0*/  ULDC UR17, c[0x0][0x2d0] ;  /* 0x0000b40000117ab9 */ /* 0x000fe20000000800 */
[----:B------:R-:W-:Y:S01]  /*24f0*/  IMAD.U32 R5, RZ, RZ, UR35 ;  /* 0x00000023ff057e24 */ /* 0x000fe2000f8e00ff */
[----:B------:R-:W-:Y:S02]  /*2500*/  ISETP.GE.AND P3, PT, R232, UR17, PT ;  /* 0x00000011e8007c0c */ /* 0x000fe4000bf66270 */
[----:B------:R-:W-:Y:S01]  /*2510*/  ISETP.GE.AND P2, PT, R248, UR17, PT ;  /* 0x00000011f8007c0c */ /* 0x000fe2000bf46270 */
[----:B------:R-:W-:Y:S01]  /*2520*/  IMAD.WIDE.U32 R4, R15, UR26, R4 ;  /* 0x0000001a0f047c25 */ /* 0x000fe2000f8e0004 */
[----:B------:R-:W-:Y:S02]  /*2530*/  ISETP.GE.AND P1, PT, R247, UR17, PT ;  /* 0x00000011f7007c0c */ /* 0x000fe4000bf26270 */
[----:B------:R-:W-:-:S02]  /*2540*/  ISETP.GE.AND P0, PT, R246, UR17, PT ;  /* 0x00000011f6007c0c */ /* 0x000fc4000bf06270 */
[----:B------:R-:W-:-:S03]  /*2550*/  IADD3 R5, R19, R5, RZ ;  /* 0x0000000513057210 */ /* 0x000fc60007ffe0ff */
[----:B---3--:R-:W-:Y:S02]  /*2560*/  IMAD.WIDE.U32 R6, R22, UR56, R4 ;  /* 0x0000003816067c25 */ /* 0x008fe4000f8e0004 */
[----:B------:R3:W-:Y:S02]  /*2570*/  @P3 STS.128 [R230], RZ ;  /* 0x000000ffe6003388 */ /* 0x0007e40000000c00 */
        /* <DEDUP_REMOVED lines=26> */
.L_x_413:
[----:B------:R-:W-:Y:S05]  /*2720*/  BSYNC B0 ;  /* 0x0000000000007941 */ /* 0x000fea0003800000 */
.L_x_412:
[----:B------:R1:W-:Y:S01]  /*2730*/  @P5 STS.128 [R230+0x1000], RZ ;  /* 0x001000ffe6005388 */ /* 0x0003e20000000c00 */
[----:B------:R-:W-:Y:S03]  /*2740*/  BSSY B0, `(.L_x_414) ;  /* 0x000002e000007945 */ /* 0x000fe60003800000 */
[----:B------:R1:W-:Y:S04]  /*2750*/  @P5 STS.128 [R230+0x3000], RZ ;  /* 0x003000ffe6005388 */ /* 0x0003e80000000c00 */
[----:B------:R1:W-:Y:S04]  /*2760*/  @P5 STS.128 [R230+0x5000], RZ ;  /* 0x005000ffe6005388 */ /* 0x0003e80000000c00 */
[----:B------:R1:W-:Y:S01]  /*2770*/  @P5 STS.128 [R230+0x7000], RZ ;  /* 0x007000ffe6005388 */ /* 0x0003e20000000c00 */
[----:B------:R-:W-:Y:S05]  /*2780*/  @P5 BRA `(.L_x_415) ;  /* 0x0000000000a45947 */ /* 0x000fea0003800000 */
[----:B------:R-:W-:Y:S01]  /*2790*/  ULDC UR25, c[0x0][0x2d0] ;  /* 0x0000b40000197ab9 */ /* 0x000fe20000000800 */
[----:B------:R-:W-:Y:S01]  /*27a0*/  UIMAD.WIDE.U32 UR20, UR26, 0x20, URZ ;  /* 0x000000201a1478a5 */ /* 0x000fe2000f8e003f */
[----:B------:R-:W-:Y:S01]  /*27b0*/  ISETP.GE.AND P4, PT, R232, UR25, PT ;  /* 0x00000019e8007c0c */ /* 0x000fe2000bf86270 */
[----:B------:R-:W-:Y:S01]  /*27c0*/  USHF.L.U32 UR17, UR27, 0x5, URZ ;  /* 0x000000051b117899 */ /* 0x000fe2000800063f */
[----:B------:R-:W-:Y:S01]  /*27d0*/  ISETP.GE.AND P3, PT, R248, UR25, PT ;  /* 0x00000019f8007c0c */ /* 0x000fe2000bf66270 */
[----:B--23--:R-:W-:Y:S01]  /*27e0*/  IMAD.U32 R7, RZ, RZ, UR26 ;  /* 0x0000001aff077e24 */ /* 0x00cfe2000f8e00ff */
[----:B------:R-:W-:Y:S01]  /*27f0*/  ISETP.GE.AND P2, PT, R247, UR25, PT ;  /* 0x00000019f7007c0c */ /* 0x000fe2000bf46270 */
[----:B------:R-:W-:Y:S01]  /*2800*/  IMAD.U32 R6, RZ, RZ, UR27 ;  /* 0x0000001bff067e24 */ /* 0x000fe2000f8e00ff */
[----:B------:R-:W-:Y:S01]  /*2810*/  IADD3 R4, P1, R10, UR20, RZ ;  /* 0x000000140a047c10 */ /* 0x000fe2000ff3e0ff */
[----:B------:R-:W-:-:S05]  /*2820*/  IMAD.U32 R5, RZ, RZ, UR17 ;  /* 0x00000011ff057e24 */ /* 0x000fca000f8e00ff */
[----:B------:R-:W-:Y:S01]  /*2830*/  IADD3.X R5, R20, UR21, R5, P1, !PT ;  /* 0x0000001514057c10 */ /* 0x000fe20008ffe405 */
[----:B------:R2:W-:Y:S01]  /*2840*/  @P4 STS.128 [R230+0x1000], RZ ;  /* 0x001000ffe6004388 */ /* 0x0005e20000000c00 */
[C---:B------:R-:W-:Y:S02]  /*2850*/  @!P4 LEA R10, P0, R7.reuse, R235, 0x6 ;  /* 0x000000eb070ac211 */ /* 0x040fe400078030ff */
[----:B------:R-:W-:Y:S02]  /*2860*/  @!P3 LEA R8, P5, R4, UR22, 0x1 ;  /* 0x000000160408bc11 */ /* 0x000fe4000f8a08ff */
[----:B------:R-:W-:Y:S02]  /*2870*/  @!P4 LEA.HI.X R11, R7, R234, R6, 0x6, P0 ;  /* 0x000000ea070bc211 */ /* 0x000fe400000f3406 */
[----:B------:R-:W-:Y:S02]  /*2880*/  ISETP.GE.AND P0, PT, R246, UR25, PT ;  /* 0x00000019f6007c0c */ /* 0x000fe4000bf06270 */
[C---:B------:R-:W-:Y:S01]  /*2890*/  @!P2 LEA R6, P1, R4.reuse, UR22, 0x1 ;  /* 0x000000160406ac11 */ /* 0x040fe2000f8208ff */
[----:B------:R-:W-:Y:S01]  /*28a0*/  @!PT LDS RZ, [RZ] ;  /* 0x00000000fffff984 */ /* 0x000fe20000000800 */
[----:B------:R-:W-:Y:S01]  /*28b0*/  @!PT LDS RZ, [RZ] ;  /* 0x00000000fffff984 */ /* 0x000fe20000000800 */
[----:B------:R-:W-:Y:S01]  /*28c0*/  @!PT LDS RZ, [RZ] ;  /* 0x00000000fffff984 */ /* 0x000fe20000000800 */
[----:B------:R2:W-:Y:S01]  /*28d0*/  @!P4 LDGSTS.E.BYPASS.LTC128B.128 [R230+0x1000], desc[UR6][R10.64] ;  /* 0x010000000ae6cfae */ /* 0x0005e2000b901d46 */
[----:B------:R-:W-:-:S02]  /*28e0*/  @!P3 LEA.HI.X R9, R4, UR23, R5, 0x1, P5 ;  /* 0x000000170409bc11 */ /* 0x000fc4000a8f0c05 */
[----:B------:R-:W-:Y:S01]  /*28f0*/  @!P2 LEA.HI.X R7, R4, UR23, R5, 0x1, P1 ;  /* 0x000000170407ac11 */ /* 0x000fe200088f0c05 */
        /* <DEDUP_REMOVED lines=18> */
.L_x_415:
[----:B------:R-:W-:Y:S05]  /*2a20*/  BSYNC B0 ;  /* 0x0000000000007941 */ /* 0x000fea0003800000 */
.L_x_414:
[----:B------:R-:W5:Y:S01]  /*2a30*/  LDL R84, [R1] ;  /* 0x0000000001547983 */ /* 0x000f620000100800 */
[----:B------:R-:W-:Y:S01]  /*2a40*/  UIADD3 UR17, -UR34, UR5, URZ ;  /* 0x0000000522117290 */ /* 0x000fe2000fffe13f */
[----:B--23--:R-:W-:Y:S01]  /*2a50*/  IMAD.WIDE.U32 R4, R17, UR34, R232 ;  /* 0x0000002211047c25 */ /* 0x00cfe2000f8e00e8 */
[----:B------:R-:W-:Y:S01]  /*2a60*/  UIMAD UR20, UR24, UR14, URZ ;  /* 0x0000000e181472a4 */ /* 0x000fe2000f8e023f */
[----:B------:R-:W-:Y:S03]  /*2a70*/  BSSY B0, `(.L_x_416) ;  /* 0x0000042000007945 */ /* 0x000fe60003800000 */
[----:B------:R-:W-:Y:S01]  /*2a80*/  ISETP.GE.AND P4, PT, R14, UR17, PT ;  /* 0x000000110e007c0c */ /* 0x000fe2000bf86270 */
[----:B------:R-:W-:Y:S01]  /*2a90*/  UIMAD UR20, UR34, UR15, UR20 ;  /* 0x0000000f221472a4 */ /* 0x000fe2000f8e0214 */
[----:B------:R-:W-:-:S05]  /*2aa0*/  IADD3 R8, P0, R4, UR28, RZ ;  /* 0x0000001c04087c10 */ /* 0x000fca000ff1e0ff */
[----:B------:R-:W-:Y:S01]  /*2ab0*/  IMAD.U32 R4, RZ, RZ, UR20 ;  /* 0x00000014ff047e24 */ /* 0x000fe2000f8e00ff */
[----:B------:R-:W-:-:S04]  /*2ac0*/  ULDC.64 UR20, c[0x0][0x260] ;  /* 0x0000980000147ab9 */ /* 0x000fc80000000a00 */
[----:B------:R-:W-:Y:S01]  /*2ad0*/  IADD3.X R9, R5, UR30, R4, P0, !PT ;  /* 0x0000001e05097c10 */ /* 0x000fe200087fe404 */
[----:B------:R2:W-:Y:S01]  /*2ae0*/  @P4 STS.128 [R230+0x10000], RZ ;  /* 0x010000ffe6004388 */ /* 0x0005e20000000c00 */
[----:B------:R-:W-:-:S03]  /*2af0*/  IMAD R4, R24, UR20, RZ ;  /* 0x0000001418047c24 */ /* 0x000fc6000f8e02ff */
[----:B------:R2:W-:Y:S01]  /*2b00*/  @P4 STS.128 [R230+0x12000], RZ ;  /* 0x012000ffe6004388 */ /* 0x0005e20000000c00 */
[C---:B------:R-:W-:Y:S02]  /*2b10*/  IMAD R15, R18.reuse, UR21, R4 ;  /* 0x00000015120f7c24 */ /* 0x040fe4000f8e0204 */
[----:B------:R-:W-:Y:S01]  /*2b20*/  IMAD.WIDE.U32 R8, R18, UR20, R8 ;  /* 0x0000001412087c25 */ /* 0x000fe2000f8e0008 */
[----:B------:R2:W-:Y:S03]  /*2b30*/  @P4 STS.128 [R230+0x14000], RZ ;  /* 0x014000ffe6004388 */ /* 0x0005e60000000c00 */
[----:B------:R-:W-:Y:S01]  /*2b40*/  IMAD.IADD R16, R9, 0x1, R15 ;  /* 0x0000000109107824 */ /* 0x000fe200078e020f */
[----:B------:R2:W-:Y:S01]  /*2b50*/  @P4 STS.128 [R230+0x16000], RZ ;  /* 0x016000ffe6004388 */ /* 0x0005e20000000c00 */
[C---:B-----5:R-:W-:Y:S02]  /*2b60*/  IADD3 R6, R84.reuse, 0x8, RZ ;  /* 0x0000000854067810 */ /* 0x060fe40007ffe0ff */
[----:B------:R-:W-:-:S02]  /*2b70*/  ISETP.GE.AND P6, PT, R84, UR13, PT ;  /* 0x0000000d54007c0c */ /* 0x000fc4000bfc6270 */
[----:B------:R-:W-:Y:S01]  /*2b80*/  ISETP.GE.AND P5, PT, R6, UR13, PT ;  /* 0x0000000d06007c0c */ /* 0x000fe2000bfa6270 */
[----:B--2---:R-:W-:-:S12]  /*2b90*/  @P4 BRA `(.L_x_417) ;  /* 0x0000000000bc4947 */ /* 0x004fd80003800000 */
[----:B------:R-:W-:Y:S01]  /*2ba0*/  ULDC UR13, c[0x0][0x2d0] ;  /* 0x0000b400000d7ab9 */ /* 0x000fe20000000800 */
[----:B------:R-:W2:Y:S01]  /*2bb0*/  LDC.64 R28, c[0x0][0x218] ;  /* 0x00008600ff1c7b82 */ /* 0x000ea20000000a00 */
[----:B------:R-:W-:Y:S01]  /*2bc0*/  ISETP.GE.AND P0, PT, R232, UR13, PT ;  /* 0x0000000de8007c0c */ /* 0x000fe2000bf06270 */
[----:B------:R-:W-:Y:S01]  /*2bd0*/  IMAD R6, R23, UR14, RZ ;  /* 0x0000000e17067c24 */ /* 0x000fe2000f8e02ff */
[----:B------:R-:W-:Y:S02]  /*2be0*/  MOV R4, UR28 ;  /* 0x0000001c00047c02 */ /* 0x000fe40008000f00 */
[----:B------:R-:W-:Y:S01]  /*2bf0*/  MOV R5, UR30 ;  /* 0x0000001e00057c02 */ /* 0x000fe20008000f00 */
[C---:B------:R-:W-:Y:S01]  /*2c00*/  IMAD R11, R21.reuse, UR15, R6 ;  /* 0x0000000f150b7c24 */ /* 0x040fe2000f8e0206 */
[----:B------:R-:W-:Y:S01]  /*2c10*/  ISETP.GE.AND P2, PT, R248, UR13, PT ;  /* 0x0000000df8007c0c */ /* 0x000fe2000bf46270 */
[----:B------:R-:W-:-:S06]  /*2c20*/  IMAD.WIDE.U32 R4, R21, UR14, R4 ;  /* 0x0000000e15047c25 */ /* 0x000fcc000f8e0004 */
[----:B------:R-:W3:Y:S01]  /*2c30*/  @!P0 LDC.64 R12, c[0x0][0x218] ;  /* 0x00008600ff0c8b82 */ /* 0x000ee20000000a00 */
[----:B------:R-:W-:Y:S01]  /*2c40*/  @!P0 MOV R7, R16 ;  /* 0x0000001000078202 */ /* 0x000fe20000000f00 */
[----:B------:R-:W-:Y:S01]  /*2c50*/  @!P0 IMAD R10, R25, UR14, RZ ;  /* 0x0000000e190a8c24 */ /* 0x000fe2000f8e02ff */
[----:B------:R1:W-:Y:S01]  /*2c60*/  @P0 STS.128 [R230+0x10000], RZ ;  /* 0x010000ffe6000388 */ /* 0x0003e20000000c00 */
[----:B------:R-:W-:Y:S02]  /*2c70*/  @!P0 IMAD.MOV.U32 R6, RZ, RZ, R8 ;  /* 0x000000ffff068224 */ /* 0x000fe400078e0008 */
[C---:B------:R-:W-:Y:S02]  /*2c80*/  @!P0 IMAD R10, R14.reuse, UR15, R10 ;  /* 0x0000000f0e0a8c24 */ /* 0x040fe4000f8e020a */
[----:B------:R-:W-:-:S04]  /*2c90*/  @!P0 IMAD.WIDE.U32 R6, R14, UR14, R6 ;  /* 0x0000000e0e068c25 */ /* 0x000fc8000f8e0006 */
[----:B------:R-:W-:Y:S01]  /*2ca0*/  IMAD.IADD R5, R5, 0x1, R11 ;  /* 0x0000000105057824 */ /* 0x000fe200078e020b */
[----:B------:R-:W-:Y:S02]  /*2cb0*/  @!P0 IADD3 R10, R7, R10, RZ ;  /* 0x0000000a070a8210 */ /* 0x000fe40007ffe0ff */
[----:B---3--:R-:W-:-:S04]  /*2cc0*/  @!P0 LEA R12, P1, R6, R12, 0x1 ;  /* 0x0000000c060c8211 */ /* 0x008fc800078208ff */
[----:B------:R-:W-:Y:S01]  /*2cd0*/  @!P0 LEA.HI.X R13, R6, R13, R10, 0x1, P1 ;  /* 0x0000000d060d8211 */ /* 0x000fe200008f0c0a */
[----:B--2---:R-:W-:Y:S01]  /*2ce0*/  IMAD.WIDE R10, R232, 0x2, R28 ;  /* 0x00000002e80a7825 */ /* 0x004fe200078e021c */
[----:B------:R-:W-:-:S03]  /*2cf0*/  ISETP.GE.AND P1, PT, R247, UR13, PT ;  /* 0x0000000df7007c0c */ /* 0x000fc6000bf26270 */
[----:B------:R-:W-:Y:S01]  /*2d00*/  IMAD.WIDE.U32 R6, R18, UR20, R4 ;  /* 0x0000001412067c25 */ /* 0x000fe2000f8e0004 */
[----:B------:R-:W-:Y:S01]  /*2d10*/  @!PT LDS RZ, [RZ] ;  /* 0x00000000fffff984 */ /* 0x000fe20000000800 */
[----:B------:R-:W-:Y:S01]  /*2d20*/  @!PT LDS RZ, [RZ] ;  /* 0x00000000fffff984 */ /* 0x000fe20000000800 */
[----:B------:R-:W-:Y:S01]  /*2d30*/  @!PT LDS RZ, [RZ] ;  /* 0x00000000fffff984 */ /* 0x000fe20000000800 */
[----:B------:R1:W-:Y:S01]  /*2d40*/  @!P0 LDGSTS.E.BYPASS.LTC128B.128 [R230+0x10000], desc[UR6][R12.64] ;  /* 0x100000000ce68fae */ /* 0x0003e2000b901d46 */
[----:B------:R-:W-:Y:S02]  /*2d50*/  ISETP.GE.AND P0, PT, R246, UR13, PT ;  /* 0x0000000df6007c0c */ /* 0x000fe4000bf06270 */
[----:B------:R-:W-:Y:S01]  /*2d60*/  IMAD.IADD R5, R15, 0x1, R7 ;  /* 0x000000010f057824 */ /* 0x000fe200078e0207 */
[C---:B------:R-:W-:Y:S01]  /*2d70*/  LEA R4, P3, R6.reuse, R10, 0x1 ;  /* 0x0000000a06047211 */ /* 0x040fe200078608ff */
[----:B------:R1:W-:Y:S03]  /*2d80*/  @P2 STS.128 [R230+0x12000], RZ ;  /* 0x012000ffe6002388 */ /* 0x0003e60000000c00 */
[----:B------:R-:W-:-:S05]  /*2d90*/  LEA.HI.X R5, R6, R11, R5, 0x1, P3 ;  /* 0x0000000b06057211 */ /* 0x000fca00018f0c05 */
        /* <DEDUP_REMOVED lines=15> */
.L_x_417:
[----:B------:R-:W-:Y:S05]  /*2e90*/  BSYNC B0 ;  /* 0x0000000000007941 */ /* 0x000fea0003800000 */
.L_x_416:
[----:B------:R-:W-:Y:S01]  /*2ea0*/  ISETP.GE.AND P3, PT, R26, UR17, PT ;  /* 0x000000111a007c0c */ /* 0x000fe2000bf66270 */
[----:B------:R-:W-:Y:S01]  /*2eb0*/  BSSY B0, `(.L_x_418) ;  /* 0x000003a000007945 */ /* 0x000fe20003800000 */
[----:B------:R-:W-:-:S11]  /*2ec0*/  MOV R17, UR18 ;  /* 0x0000001200117c02 */ /* 0x000fd60008000f00 */
[----:B------:R3:W-:Y:S04]  /*2ed0*/  @P3 STS.128 [R230+0x11000], RZ ;  /* 0x011000ffe6003388 */ /* 0x0007e80000000c00 */
[----:B------:R3:W-:Y:S04]  /*2ee0*/  @P3 STS.128 [R230+0x13000], RZ ;  /* 0x013000ffe6003388 */ /* 0x0007e80000000c00 */
[----:B------:R3:W-:Y:S04]  /*2ef0*/  @P3 STS.128 [R230+0x15000], RZ ;  /* 0x015000ffe6003388 */ /* 0x0007e80000000c00 */
[----:B------:R3:W-:Y:S01]  /*2f00*/  @P3 STS.128 [R230+0x17000], RZ ;  /* 0x017000ffe6003388 */ /* 0x0007e20000000c00 */
[----:B------:R-:W-:Y:S05]  /*2f10*/  @P3 BRA `(.L_x_419) ;  /* 0x0000000000cc3947 */ /* 0x000fea0003800000 */
[----:B------:R-:W-:Y:S01]  /*2f20*/  ULDC UR13, c[0x0][0x2d0] ;  /* 0x0000b400000d7ab9 */ /* 0x000fe20000000800 */
[----:B------:R-:W5:Y:S01]  /*2f30*/  LDC.64 R26, c[0x0][0x218] ;  /* 0x00008600ff1a7b82 */ /* 0x000f620000000a00 */
[----:B------:R-:W-:Y:S01]  /*2f40*/  ISETP.GE.AND P0, PT, R232, UR13, PT ;  /* 0x0000000de8007c0c */ /* 0x000fe2000bf06270 */
[----:B-12---:R-:W-:Y:S01]  /*2f50*/  IMAD.U32 R4, RZ, RZ, UR28 ;  /* 0x0000001cff047e24 */ /* 0x006fe2000f8e00ff */
[----:B------:R-:W-:Y:S01]  /*2f60*/  IADD3 R6, P1, R21, 0x20, RZ ;  /* 0x0000002015067810 */ /* 0x000fe20007f3e0ff */
[----:B------:R-:W-:Y:S02]  /*2f70*/  IMAD.U32 R5, RZ, RZ, UR30 ;  /* 0x0000001eff057e24 */ /* 0x000fe4000f8e00ff */
[----:B------:R-:W-:Y:S01]  /*2f80*/  IMAD.MOV.U32 R11, RZ, RZ, R16 ;  /* 0x000000ffff0b7224 */ /* 0x000fe200078e0010 */
[----:B------:R-:W-:Y:S01]  /*2f90*/  IADD3.X R9, RZ, R23, RZ, P1, !PT ;  /* 0x00000017ff097210 */ /* 0x000fe20000ffe4ff */
[----:B------:R-:W-:Y:S01]  /*2fa0*/  IMAD.WIDE.U32 R4, R6, UR14, R4 ;  /* 0x0000000e06047c25 */ /* 0x000fe2000f8e0004 */
[----:B------:R-:W-:-:S03]  /*2fb0*/  IADD3 R7, P1, R14, 0x20, RZ ;  /* 0x000000200e077810 */ /* 0x000fc60007f3e0ff */
[----:B------:R-:W-:Y:S01]  /*2fc0*/  IMAD R9, R9, UR14, RZ ;  /* 0x0000000e09097c24 */ /* 0x000fe2000f8e02ff */
[----:B------:R-:W-:Y:S01]  /*2fd0*/  IADD3.X R10, RZ, R25, RZ, P1, !PT ;  /* 0x00000019ff0a7210 */ /* 0x000fe20000ffe4ff */
[----:B------:R-:W1:Y:S01]  /*2fe0*/  @!P0 LDC.64 R12, c[0x0][0x218] ;  /* 0x00008600ff0c8b82 */ /* 0x000e620000000a00 */
[----:B------:R2:W-:Y:S01]  /*2ff0*/  @P0 STS.128 [R230+0x11000], RZ ;  /* 0x011000ffe6000388 */ /* 0x0005e20000000c00 */
[----:B------:R-:W-:Y:S02]  /*3000*/  IMAD R6, R6, UR15, R9 ;  /* 0x0000000f06067c24 */ /* 0x000fe4000f8e0209 */
[----:B------:R-:W-:Y:S01]  /*3010*/  IMAD R9, R10, UR14, RZ ;  /* 0x0000000e0a097c24 */ /* 0x000fe2000f8e02ff */
[----:B------:R-:W-:Y:S01]  /*3020*/  MOV R10, R8 ;  /* 0x00000008000a7202 */ /* 0x000fe20000000f00 */
[----:B------:R-:W-:Y:S02]  /*3030*/  IMAD.IADD R5, R5, 0x1, R6 ;  /* 0x0000000105057824 */ /* 0x000fe400078e0206 */
[----:B------:R-:W-:-:S02]  /*3040*/  IMAD R9, R7, UR15, R9 ;  /* 0x0000000f07097c24 */ /* 0x000fc4000f8e0209 */
[----:B------:R-:W-:-:S04]  /*3050*/  IMAD.WIDE.U32 R10, R7, UR14, R10 ;  /* 0x0000000e070a7c25 */ /* 0x000fc8000f8e000a */
[----:B------:R-:W-:Y:S01]  /*3060*/  IMAD.WIDE.U32 R6, R18, UR20, R4 ;  /* 0x0000001412067c25 */ /* 0x000fe2000f8e0004 */
[----:B------:R-:W-:-:S03]  /*3070*/  IADD3 R9, R11, R9, RZ ;  /* 0x000000090b097210 */ /* 0x000fc60007ffe0ff */
[----:B-----5:R-:W-:-:S04]  /*3080*/  IMAD.WIDE R4, R232, 0x2, R26 ;  /* 0x00000002e8047825 */ /* 0x020fc800078e021a */
[----:B------:R-:W-:Y:S01]  /*3090*/  IMAD.IADD R7, R15, 0x1, R7 ;  /* 0x000000010f077824 */ /* 0x000fe200078e0207 */
[----:B------:R-:W-:Y:S02]  /*30a0*/  LEA R4, P1, R6, R4, 0x1 ;  /* 0x0000000406047211 */ /* 0x000fe400078208ff */
[----:B-1----:R-:W-:Y:S02]  /*30b0*/  @!P0 LEA R8, P2, R10, R12, 0x1 ;  /* 0x0000000c0a088211 */ /* 0x002fe400078408ff */
[----:B------:R-:W-:Y:S02]  /*30c0*/  LEA.HI.X R5, R6, R5, R7, 0x1, P1 ;  /* 0x0000000506057211 */ /* 0x000fe400008f0c07 */
[----:B------:R-:W-:Y:S02]  /*30d0*/  @!P0 LEA.HI.X R9, R10, R13, R9, 0x1, P2 ;  /* 0x0000000d0a098211 */ /* 0x000fe400010f0c09 */
[----:B------:R-:W-:Y:S02]  /*30e0*/  ISETP.GE.AND P2, PT, R248, UR13, PT ;  /* 0x0000000df8007c0c */ /* 0x000fe4000bf46270 */
[----:B------:R-:W-:Y:S01]  /*30f0*/  ISETP.GE.AND P1, PT, R247, UR13, PT ;  /* 0x0000000df7007c0c */ /* 0x000fe2000bf26270 */
[----:B------:R-:W-:Y:S01]  /*3100*/  @!PT LDS RZ, [RZ] ;  /* 0x00000000fffff984 */ /* 0x000fe20000000800 */
[----:B------:R-:W-:Y:S01]  /*3110*/  @!PT LDS RZ, [RZ] ;  /* 0x00000000fffff984 */ /* 0x000fe20000000800 */
[----:B------:R-:W-:Y:S01]  /*3120*/  @!PT LDS RZ, [RZ] ;  /* 0x00000000fffff984 */ /* 0x000fe20000000800 */
[----:B------:R2:W-:Y:S01]  /*3130*/  @!P0 LDGSTS.E.BYPASS.LTC128B.128 [R230+0x11000], desc[UR6][R8.64] ;  /* 0x1100000008e68fae */ /* 0x0005e2000b901d46 */
[----:B------:R-:W-:-:S09]  /*3140*/  ISETP.GE.AND P0, PT, R246, UR13, PT ;  /* 0x0000000df6007c0c */ /* 0x000fd2000bf06270 */
        /* <DEDUP_REMOVED lines=16> */
.L_x_419:
[----:B------:R-:W-:Y:S05]  /*3250*/  BSYNC B0 ;  /* 0x0000000000007941 */ /* 0x000fea0003800000 */
.L_x_418:
[----:B------:R-:W-:Y:S01]  /*3260*/  UIMAD UR13, UR24, UR18, URZ ;  /* 0x00000012180d72a4 */ /* 0x000fe2000f8e023f */
[----:B------:R3:W-:Y:S01]  /*3270*/  @P4 STS.128 [R230+0x18000], RZ ;  /* 0x018000ffe6004388 */ /* 0x0007e20000000c00 */
[----:B-12---:R-:W-:Y:S01]  /*3280*/  IMAD.WIDE.U32 R4, R17, UR34, R232 ;  /* 0x0000002211047c25 */ /* 0x006fe2000f8e00e8 */
[----:B------:R-:W-:Y:S01]  /*3290*/  ULDC.64 UR14, c[0x0][0x268] ;  /* 0x00009a00000e7ab9 */ /* 0x000fe20000000a00 */
[----:B------:R-:W-:Y:S01]  /*32a0*/  UIMAD UR13, UR34, UR19, UR13 ;  /* 0x00000013220d72a4 */ /* 0x000fe2000f8e020d */
[----:B------:R3:W-:Y:S01]  /*32b0*/  @P4 STS.128 [R230+0x1a000], RZ ;  /* 0x01a000ffe6004388 */ /* 0x0007e20000000c00 */
[----:B------:R-:W-:Y:S01]  /*32c0*/  IMAD.SHL.U32 R16, R84, 0x4, RZ ;  /* 0x0000000454107824 */ /* 0x000fe200078e00ff */
[----:B------:R-:W-:Y:S01]  /*32d0*/  IADD3 R8, P0, R4, UR29, RZ ;  /* 0x0000001d04087c10 */ /* 0x000fe2000ff1e0ff */
[----:B------:R-:W-:Y:S01]  /*32e0*/  BSSY B0, `(.L_x_420) ;  /* 0x000003f000007945 */ /* 0x000fe20003800000 */
[----:B------:R3:W-:Y:S01]  /*32f0*/  @P4 STS.128 [R230+0x1c000], RZ ;  /* 0x01c000ffe6004388 */ /* 0x0007e20000000c00 */
[----:B------:R-:W-:Y:S01]  /*3300*/  MOV R4, UR13 ;  /* 0x0000000d00047c02 */ /* 0x000fe20008000f00 */
[----:B------:R-:W-:Y:S01]  /*3310*/  IMAD.MOV.U32 R242, RZ, RZ, 0x7f800000 ;  /* 0x7f800000fff27424 */ /* 0x000fe200078e00ff */
[----:B------:R-:W-:Y:S01]  /*3320*/  SHF.R.S32.HI R245, RZ, 0x1f, R84 ;  /* 0x0000001ffff57819 */ /* 0x000fe20000011454 */
[----:B------:R3:W-:Y:S01]  /*3330*/  @P4 STS.128 [R230+0x1e000], RZ ;  /* 0x01e000ffe6004388 */ /* 0x0007e20000000c00 */
[----:B------:R-:W-:Y:S01]  /*3340*/  IADD3.X R9, R5, UR31, R4, P0, !PT ;  /* 0x0000001f05097c10 */ /* 0x000fe200087fe404 */
[----:B------:R-:W-:Y:S01]  /*3350*/  IMAD R4, R24, UR14, RZ ;  /* 0x0000000e18047c24 */ /* 0x000fe2000f8e02ff */
[----:B------:R-:W-:-:S02]  /*3360*/  IADD3 R16, P1, R16, UR10, RZ ;  /* 0x0000000a10107c10 */ /* 0x000fc4000ff3e0ff */
[----:B------:R-:W-:Y:S01]  /*3370*/  SHF.L.U64.HI R5, R84, 0x2, R245 ;  /* 0x0000000254057819 */ /* 0x000fe200000102f5 */
[C---:B------:R-:W-:Y:S01]  /*3380*/  IMAD R15, R18.reuse, UR15, R4 ;  /* 0x0000000f120f7c24 */ /* 0x040fe2000f8e0204 */
[----:B------:R-:W-:Y:S01]  /*3390*/  MOV R243, 0x7f800000 ;  /* 0x7f80000000f37802 */ /* 0x000fe20000000f00 */
[----:B------:R-:W-:Y:S01]  /*33a0*/  IMAD.WIDE.U32 R8, R18, UR14, R8 ;  /* 0x0000000e12087c25 */ /* 0x000fe2000f8e0008 */
[----:B------:R-:W-:-:S03]  /*33b0*/  IADD3.X R17, R5, UR9, RZ, P1, !PT ;  /* 0x0000000905117c10 */ /* 0x000fc60008ffe4ff */
[----:B------:R-:W-:Y:S01]  /*33c0*/  IMAD.IADD R19, R9, 0x1, R15 ;  /* 0x0000000109137824 */ /* 0x000fe200078e020f */
[----:B------:R-:W-:Y:S06]  /*33d0*/  @P4 BRA `(.L_x_421) ;  /* 0x0000000000bc4947 */ /* 0x000fec0003800000 */
[----:B------:R-:W-:Y:S01]  /*33e0*/  ULDC UR13, c[0x0][0x2d0] ;  /* 0x0000b400000d7ab9 */ /* 0x000fe20000000800 */
[----:B------:R-:W1:Y:S01]  /*33f0*/  LDC.64 R26, c[0x0][0x220] ;  /* 0x00008800ff1a7b82 */ /* 0x000e620000000a00 */
[----:B------:R-:W-:Y:S01]  /*3400*/  ISETP.GE.AND P0, PT, R232, UR13, PT ;  /* 0x0000000de8007c0c */ /* 0x000fe2000bf06270 */
[----:B------:R-:W-:Y:S01]  /*3410*/  IMAD R6, R23, UR18, RZ ;  /* 0x0000001217067c24 */ /* 0x000fe2000f8e02ff */
[----:B------:R-:W-:Y:S02]  /*3420*/  MOV R4, UR29 ;  /* 0x0000001d00047c02 */ /* 0x000fe40008000f00 */
[----:B------:R-:W-:Y:S01]  /*3430*/  MOV R5, UR31 ;  /* 0x0000001f00057c02 */ /* 0x000fe20008000f00 */
[C---:B------:R-:W-:Y:S01]  /*3440*/  IMAD R11, R21.reuse, UR19, R6 ;  /* 0x00000013150b7c24 */ /* 0x040fe2000f8e0206 */
[----:B------:R-:W-:Y:S01]  /*3450*/  ISETP.GE.AND P2, PT, R248, UR13, PT ;  /* 0x0000000df8007c0c */ /* 0x000fe2000bf46270 */
[----:B------:R-:W-:-:S06]  /*3460*/  IMAD.WIDE.U32 R4, R21, UR18, R4 ;  /* 0x0000001215047c25 */ /* 0x000fcc000f8e0004 */
[----:B------:R-:W2:Y:S01]  /*3470*/  @!P0 LDC.64 R12, c[0x0][0x220] ;  /* 0x00008800ff0c8b82 */ /* 0x000ea20000000a00 */
        /* <DEDUP_REMOVED lines=8> */
[----:B--2---:R-:W-:-:S04]  /*3500*/  @!P0 LEA R12, P1, R6, R12, 0x1 ;  /* 0x0000000c060c8211 */ /* 0x004fc800078208ff */
[----:B------:R-:W-:Y:S01]  /*3510*/  @!P0 LEA.HI.X R13, R6, R13, R10, 0x1, P1 ;  /* 0x0000000d060d8211 */ /* 0x000fe200008f0c0a */
[----:B-1----:R-:W-:Y:S01]  /*3520*/  IMAD.WIDE R10, R232, 0x2, R26 ;  /* 0x00000002e80a7825 */ /* 0x002fe200078e021a */
        /* <DEDUP_REMOVED lines=26> */
.L_x_421:
[----:B------:R-:W-:Y:S05]  /*36d0*/  BSYNC B0 ;  /* 0x0000000000007941 */ /* 0x000fea0003800000 */
.L_x_420:
[----:B------:R1:W-:Y:S01]  /*36e0*/  @P3 STS.128 [R230+0x19000], RZ ;  /* 0x019000ffe6003388 */ /* 0x0003e20000000c00 */
[----:B------:R-:W-:Y:S03]  /*36f0*/  BSSY B0, `(.L_x_422) ;  /* 0x0000037000007945 */ /* 0x000fe60003800000 */
[----:B------:R1:W-:Y:S04]  /*3700*/  @P3 STS.128 [R230+0x1b000], RZ ;  /* 0x01b000ffe6003388 */ /* 0x0003e80000000c00 */
[----:B------:R1:W-:Y:S04]  /*3710*/  @P3 STS.128 [R230+0x1d000], RZ ;  /* 0x01d000ffe6003388 */ /* 0x0003e80000000c00 */
[----:B------:R1:W-:Y:S01]  /*3720*/  @P3 STS.128 [R230+0x1f000], RZ ;  /* 0x01f000ffe6003388 */ /* 0x0003e20000000c00 */
[----:B------:R-:W-:Y:S05]  /*3730*/  @P3 BRA `(.L_x_423) ;  /* 0x0000000000c83947 */ /* 0x000fea0003800000 */
[----:B------:R-:W-:Y:S01]  /*3740*/  ULDC UR13, c[0x0][0x2d0] ;  /* 0x0000b400000d7ab9 */ /* 0x000fe20000000800 */
[----:B------:R-:W-:Y:S01]  /*3750*/  IADD3 R6, P0, R21, 0x20, RZ ;  /* 0x0000002015067810 */ /* 0x000fe20007f1e0ff */
[----:B-1----:R-:W1:Y:S01]  /*3760*/  LDC.64 R12, c[0x0][0x220] ;  /* 0x00008800ff0c7b82 */ /* 0x002e620000000a00 */
[----:B------:R-:W-:Y:S01]  /*3770*/  ISETP.GE.AND P3, PT, R232, UR13, PT ;  /* 0x0000000de8007c0c */ /* 0x000fe2000bf66270 */
[----:B--2---:R-:W-:Y:S01]  /*3780*/  IMAD.U32 R4, RZ, RZ, UR29 ;  /* 0x0000001dff047e24 */ /* 0x004fe2000f8e00ff */
[----:B------:R-:W-:Y:S01]  /*3790*/  IADD3 R14, P1, R14, 0x20, RZ ;  /* 0x000000200e0e7810 */ /* 0x000fe20007f3e0ff */
[----:B------:R-:W-:Y:S01]  /*37a0*/  IMAD.X R7, RZ, RZ, R23, P0 ;  /* 0x000000ffff077224 */ /* 0x000fe200000e0617 */
[----:B------:R-:W-:Y:S02]  /*37b0*/  MOV R5, UR31 ;  /* 0x0000001f00057c02 */ /* 0x000fe40008000f00 */
[----:B------:R-:W-:Y:S01]  /*37c0*/  ISETP.GE.AND P2, PT, R248, UR13, PT ;  /* 0x0000000df8007c0c */ /* 0x000fe2000bf46270 */
[----:B------:R-:W-:-:S02]  /*37d0*/  IMAD R7, R7, UR18, RZ ;  /* 0x0000001207077c24 */ /* 0x000fc4000f8e02ff */
[----:B------:R-:W-:Y:S01]  /*37e0*/  IMAD.X R9, RZ, RZ, R25, P1 ;  /* 0x000000ffff097224 */ /* 0x000fe200008e0619 */
[----:B------:R-:W-:Y:S01]  /*37f0*/  ISETP.GE.AND P1, PT, R247, UR13, PT ;  /* 0x0000000df7007c0c */ /* 0x000fe2000bf26270 */
[C---:B------:R-:W-:Y:S02]  /*3800*/  IMAD.WIDE.U32 R4, R6.reuse, UR18, R4 ;  /* 0x0000001206047c25 */ /* 0x040fe4000f8e0004 */
[----:B------:R-:W2:Y:S01]  /*3810*/  @!P3 LDC.64 R10, c[0x0][0x220] ;  /* 0x00008800ff0abb82 */ /* 0x000ea20000000a00 */
[----:B------:R1:W-:Y:S01]  /*3820*/  @P3 STS.128 [R230+0x19000], RZ ;  /* 0x019000ffe6003388 */ /* 0x0003e20000000c00 */
[----:B------:R-:W-:Y:S02]  /*3830*/  IMAD R6, R6, UR19, R7 ;  /* 0x0000001306067c24 */ /* 0x000fe4000f8e0207 */
[----:B------:R-:W-:Y:S01]  /*3840*/  IMAD R7, R9, UR18, RZ ;  /* 0x0000001209077c24 */ /* 0x000fe2000f8e02ff */
[----:B------:R-:W-:Y:S01]  /*3850*/  MOV R9, R19 ;  /* 0x0000001300097202 */ /* 0x000fe20000000f00 */
[----:B------:R-:W-:-:S02]  /*3860*/  IMAD.IADD R5, R5, 0x1, R6 ;  /* 0x0000000105057824 */ /* 0x000fc400078e0206 */
[----:B------:R-:W-:-:S04]  /*3870*/  IMAD.WIDE.U32 R8, R14, UR18, R8 ;  /* 0x000000120e087c25 */ /* 0x000fc8000f8e0008 */
[----:B------:R-:W-:Y:S02]  /*3880*/  IMAD R14, R14, UR19, R7 ;  /* 0x000000130e0e7c24 */ /* 0x000fe4000f8e0207 */
[----:B------:R-:W-:-:S03]  /*3890*/  IMAD.WIDE.U32 R6, R18, UR14, R4 ;  /* 0x0000000e12067c25 */ /* 0x000fc6000f8e0004 */
[----:B------:R-:W-:Y:S01]  /*38a0*/  IADD3 R14, R9, R14, RZ ;  /* 0x0000000e090e7210 */ /* 0x000fe20007ffe0ff */
[----:B-1----:R-:W-:Y:S01]  /*38b0*/  IMAD.WIDE R4, R232, 0x2, R12 ;  /* 0x00000002e8047825 */ /* 0x002fe200078e020c */
[----:B--2---:R-:W-:-:S03]  /*38c0*/  @!P3 LEA R10, P0, R8, R10, 0x1 ;  /* 0x0000000a080ab211 */ /* 0x004fc600078008ff */
[----:B------:R-:W-:Y:S01]  /*38d0*/  IMAD.IADD R7, R15, 0x1, R7 ;  /* 0x000000010f077824 */ /* 0x000fe200078e0207 */
[----:B------:R-:W-:Y:S02]  /*38e0*/  LEA R4, P4, R6, R4, 0x1 ;  /* 0x0000000406047211 */ /* 0x000fe400078808ff */
[----:B------:R-:W-:Y:S02]  /*38f0*/  @!P3 LEA.HI.X R11, R8, R11, R14, 0x1, P0 ;  /* 0x0000000b080bb211 */ /* 0x000fe400000f0c0e */
[----:B------:R-:W-:Y:S02]  /*3900*/  ISETP.GE.AND P0, PT, R246, UR13, PT ;  /* 0x0000000df6007c0c */ /* 0x000fe4000bf06270 */
[----:B------:R-:W-:Y:S01]  /*3910*/  LEA.HI.X R5, R6, R5, R7, 0x1, P4 ;  /* 0x0000000506057211 */ /* 0x000fe200020f0c07 */
        /* <DEDUP_REMOVED lines=20> */
.L_x_423:
[----:B------:R-:W-:Y:S05]  /*3a60*/  BSYNC B0 ;  /* 0x0000000000007941 */ /* 0x000fea0003800000 */
.L_x_422:
[----:B------:R-:W1:Y:S01]  /*3a70*/  LDC R251, c[0x0][0x270] ;  /* 0x00009c00fffb7b82 */ /* 0x000e620000000800 */
[----:B------:R-:W-:Y:S01]  /*3a80*/  UIADD3 UR13, UR34, 0x40, URZ ;  /* 0x00000040220d7890 */ /* 0x000fe2000fffe03f */
[----:B------:R-:W-:Y:S01]  /*3a90*/  IMAD.SHL.U32 R244, R84, 0x4, RZ ;  /* 0x0000000454f47824 */ /* 0x000fe200078e00ff */
        /* <DEDUP_REMOVED lines=64> */
[----:B------:R-:W-:Y:S01]  /*3ea0*/  SHF.L.U64.HI R245, R84, 0x2, R245 ;  /* 0x0000000254f57819 */ /* 0x000fe200000102f5 */
[----:B------:R-:W-:Y:S01]  /*3eb0*/  UISETP.GE.AND UP0, UPT, UR13, UR5, UPT ;  /* 0x000000050d00728c */ /* 0x000fe2000bf06270 */
[----:B------:R1:W5:Y:S01]  /*3ec0*/  @!P6 LDG.E R242, desc[UR6][R16.64] ;  /* 0x0000000610f2e981 */ /* 0x000362000c1e1900 */
[----:B------:R-:W-:Y:S01]  /*3ed0*/  ULDC UR17, c[0x0][0x2d0] ;  /* 0x0000b40000117ab9 */ /* 0x000fe20000000800 */
[----:B------:R-:W-:Y:S01]  /*3ee0*/  ULDC UR18, c[0x0][0x2dc] ;  /* 0x0000b70000127ab9 */ /* 0x000fe20000000800 */
[----:B------:R-:W-:Y:S01]  /*3ef0*/  ULDC UR13, c[0x0][0x2ec] ;  /* 0x0000bb00000d7ab9 */ /* 0x000fe20000000800 */
[----:B------:R1:W5:Y:S04]  /*3f00*/  @!P5 LDG.E R243, desc[UR6][R16.64+0x20] ;  /* 0x0000200610f3d981 */ /* 0x000368000c1e1900 */
[----:B------:R-:W0:Y:S02]  /*3f10*/  LDGDEPBAR ;  /* 0x00000000000079af */ /* 0x000e240000000000 */
.L_x_426:
[----:B------:R-:W0:Y:S01]  /*3f20*/  LDGDEPBAR ;  /* 0x00000000000079af */ /* 0x000e220000000000 */
[----:B------:R-:W-:Y:S01]  /*3f30*/  PLOP3.LUT P1, PT, PT, PT, UP0, 0x80, 0x0 ;  /* 0x000000000000781c */ /* 0x000fe20003f2f008 */
[----:B------:R-:W-:Y:S01]  /*3f40*/  UISETP.GE.AND UP3, UPT, UR8, 0x1, UPT ;  /* 0x000000010800788c */ /* 0x000fe2000bf66270 */
[----:B------:R-:W-:Y:S02]  /*3f50*/  PLOP3.LUT P5, PT, PT, PT, UP0, 0x80, 0x0 ;  /* 0x000000000000781c */ /* 0x000fe40003faf008 */
[----:B------:R-:W-:Y:S02]  /*3f60*/  PLOP3.LUT P2, PT, PT, PT, UP0, 0x80, 0x0 ;  /* 0x000000000000781c */ /* 0x000fe40003f4f008 */
[----:B------:R-:W-:Y:S02]  /*3f70*/  PLOP3.LUT P0, PT, PT, PT, UP0, 0x80, 0x0 ;  /* 0x000000000000781c */ /* 0x000fe40003f0f008 */
[----:B------:R-:W-:Y:S02]  /*3f80*/  PLOP3.LUT P4, PT, PT, PT, UP0, 0x80, 0x0 ;  /* 0x000000000000781c */ /* 0x000fe40003f8f008 */
[----:B-----5:R-:W-:Y:S02]  /*3f90*/  FSETP.NEU.FTZ.AND P3, PT, R242, -INF , PT ;  /* 0xff800000f200780b */ /* 0x020fe40003f7d000 */
[----:B------:R-:W-:Y:S01]  /*3fa0*/  PLOP3.LUT P6, PT, PT, PT, UP0, 0x80, 0x0 ;  /* 0x000000000000781c */ /* 0x000fe20003fcf008 */
[----:B------:R-:W-:Y:S04]  /*3fb0*/  DEPBAR.LE SB0, 0x0 ;  /* 0x000080000000791a */ /* 0x000fe80000000000 */
[----:B------:R-:W-:Y:S06]  /*3fc0*/  BAR.SYNC.DEFER_BLOCKING 0x0 ;  /* 0x0000000000007b1d */ /* 0x000fec0000010000 */
[----:B-1----:R-:W-:Y:S04]  /*3fd0*/  LDSM.16.M88.4 R16, [R218] ;  /* 0x00000000da10783b */ /* 0x002fe80000000200 */
[----:B------:R-:W2:Y:S04]  /*3fe0*/  LDSM.16.M88.4 R8, [R3+UR4+0x10000] ;  /* 0x010000040308783b */ /* 0x000ea80008000200 */
[----:B------:R-:W1:Y:S04]  /*3ff0*/  LDSM.16.M88.4 R84, [R3+UR4+0x10800] ;  /* 0x010800040354783b */ /* 0x000e680008000200 */
[----:B------:R-:W-:Y:S04]  /*4000*/  LDSM.16.M88.4 R88, [R220] ;  /* 0x00000000dc58783b */ /* 0x000fe80000000200 */
[----:B------:R-:W3:Y:S04]  /*4010*/  LDSM.16.M88.4 R92, [R2] ;  /* 0x00000000025c783b */ /* 0x000ee80000000200 */
[----:B------:R-:W4:Y:S04]  /*4020*/  LDSM.16.M88.4 R96, [R2+0x800] ;  /* 0x000800000260783b */ /* 0x000f280000000200 */
[----:B------:R-:W-:Y:S04]  /*4030*/  LDSM.16.M88.4 R100, [R223] ;  /* 0x00000000df64783b */ /* 0x000fe80000000200 */
[----:B------:R-:W4:Y:S04]  /*4040*/  LDSM.16.M88.4 R104, [R217] ;  /* 0x00000000d968783b */ /* 0x000f280000000200 */
[----:B------:R-:W-:Y:S04]  /*4050*/  LDSM.16.M88.4 R108, [R222] ;  /* 0x00000000de6c783b */ /* 0x000fe80000000200 */
[----:B------:R-:W-:Y:S01]  /*4060*/  LDSM.16.M88.4 R112, [R216] ;  /* 0x00000000d870783b */ /* 0x000fe20000000200 */
[C---:B--2---:R-:W-:Y:S06]  /*4070*/  HMMA.16816.F32 R4, R16.reuse, R8, RZ ;  /* 0x000000081004723c */ /* 0x044fec00000018ff */
[C---:B------:R-:W-:Y:S06]  /*4080*/  HMMA.16816.F32 R8, R16.reuse, R10, RZ ;  /* 0x0000000a1008723c */ /* 0x040fec00000018ff */
[C---:B-1----:R-:W-:Y:S06]  /*4090*/  HMMA.16816.F32 R12, R16.reuse, R84, RZ ;  /* 0x00000054100c723c */ /* 0x042fec00000018ff */
[----:B------:R-:W-:Y:S01]  /*40a0*/  HMMA.16816.F32 R16, R16, R86, RZ ;  /* 0x000000561010723c */ /* 0x000fe200000018ff */
[----:B------:R-:W1:Y:S05]  /*40b0*/  LDSM.16.M88.4 R84, [R217+0x800] ;  /* 0x00080000d954783b */ /* 0x000e6a0000000200 */
[C---:B---3--:R-:W-:Y:S06]  /*40c0*/  HMMA.16816.F32 R4, R88.reuse, R92, R4 ;  /* 0x0000005c5804723c */ /* 0x048fec0000001804 */
[C---:B------:R-:W-:Y:S01]  /*40d0*/  HMMA.16816.F32 R8, R88.reuse, R94, R8 ;  /* 0x0000005e5808723c */ /* 0x040fe20000001808 */
[----:B------:R-:W-:Y:S05]  /*40e0*/  LDSM.16.M88.4 R92, [R218+0x2000] ;  /* 0x00200000da5c783b */ /* 0x000fea0000000200 */
[C---:B----4-:R-:W-:Y:S06]  /*40f0*/  HMMA.16816.F32 R12, R88.reuse, R96, R12 ;  /* 0x00000060580c723c */ /* 0x050fec000000180c */
[----:B------:R-:W-:Y:S01]  /*4100*/  HMMA.16816.F32 R16, R88, R98, R16 ;  /* 0x000000625810723c */ /* 0x000fe20000001810 */
[----:B------:R-:W2:Y:S04]  /*4110*/  LDSM.16.M88.4 R88, [R216+0x800] ;  /* 0x00080000d858783b */ /* 0x000ea80000000200 */
[----:B------:R-:W3:Y:S01]  /*4120*/  LDSM.16.M88.4 R96, [R3+UR4+0x12000] ;  /* 0x012000040360783b */ /* 0x000ee20008000200 */
[C---:B------:R-:W-:Y:S06]  /*4130*/  HMMA.16816.F32 R4, R100.reuse, R104, R4 ;  /* 0x000000686404723c */ /* 0x040fec0000001804 */
[C---:B------:R-:W-:Y:S01]  /*4140*/  HMMA.16816.F32 R8, R100.reuse, R106, R8 ;  /* 0x0000006a6408723c */ /* 0x040fe20000001808 */
[----:B------:R-:W-:Y:S05]  /*4150*/  LDSM.16.M88.4 R104, [R2+0x2000] ;  /* 0x002000000268783b */ /* 0x000fea0000000200 */
[C---:B-1----:R-:W-:Y:S06]  /*4160*/  HMMA.16816.F32 R12, R100.reuse, R84, R12 ;  /* 0x00000054640c723c */ /* 0x042fec000000180c */
[----:B------:R-:W-:Y:S01]  /*4170*/  HMMA.16816.F32 R16, R100, R86, R16 ;  /* 0x000000566410723c */ /* 0x000fe20000001810 */
[----:B------:R-:W1:Y:S04]  /*4180*/  LDSM.16.M88.4 R84, [R3+UR4+0x12800] ;  /* 0x012800040354783b */ /* 0x000e680008000200 */
[----:B------:R-:W4:Y:S01]  /*4190*/  LDSM.16.M88.4 R100, [R220+0x2000] ;  /* 0x00200000dc64783b */ /* 0x000f220000000200 */
[C---:B------:R-:W-:Y:S06]  /*41a0*/  HMMA.16816.F32 R4, R108.reuse, R112, R4 ;  /* 0x000000706c04723c */ /* 0x040fec0000001804 */
[C---:B------:R-:W-:Y:S01]  /*41b0*/  HMMA.16816.F32 R8, R108.reuse, R114, R8 ;  /* 0x000000726c08723c */ /* 0x040fe20000001808 */
[----:B------:R-:W-:Y:S05]  /*41c0*/  LDSM.16.M88.4 R112, [R217+0x2000] ;  /* 0x00200000d970783b */ /* 0x000fea0000000200 */
[C---:B--2---:R-:W-:Y:S06]  /*41d0*/  HMMA.16816.F32 R12, R108.reuse, R88, R12 ;  /* 0x000000586c0c723c */ /* 0x044fec000000180c */
[----:B------:R-:W-:Y:S01]  /*41e0*/  HMMA.16816.F32 R16, R108, R90, R16 ;  /* 0x0000005a6c10723c */ /* 0x000fe20000001810 */
[----:B------:R-:W2:Y:S04]  /*41f0*/  LDSM.16.M88.4 R88, [R2+0x2800] ;  /* 0x002800000258783b */ /* 0x000ea80000000200 */
[----:B------:R-:W2:Y:S01]  /*4200*/  LDSM.16.M88.4 R108, [R223+0x2000] ;  /* 0x00200000df6c783b */ /* 0x000ea20000000200 */
[C---:B---3--:R-:W-:Y:S06]  /*4210*/  HMMA.16816.F32 R4, R92.reuse, R96, R4 ;  /* 0x000000605c04723c */ /* 0x048fec0000001804 */
[C---:B------:R-:W-:Y:S01]  /*4220*/  HMMA.16816.F32 R8, R92.reuse, R98, R8 ;  /* 0x000000625c08723c */ /* 0x040fe20000001808 */
[----:B------:R-:W-:Y:S05]  /*4230*/  LDSM.16.M88.4 R96, [R216+0x2000] ;  /* 0x00200000d860783b */ /* 0x000fea0000000200 */
[C---:B-1----:R-:W-:Y:S06]  /*4240*/  HMMA.16816.F32 R12, R92.reuse, R84, R12 ;  /* 0x000000545c0c723c */ /* 0x042fec000000180c */
[----:B------:R-:W-:Y:S01]  /*4250*/  HMMA.16816.F32 R16, R92, R86, R16 ;  /* 0x000000565c10723c */ /* 0x000fe20000001810 */
[----:B------:R-:W1:Y:S04]  /*4260*/  LDSM.16.M88.4 R84, [R217+0x2800] ;  /* 0x00280000d954783b */ /* 0x000e680000000200 */
[----:B------:R-:W3:Y:S01]  /*4270*/  LDSM.16.M88.4 R92, [R222+0x2000] ;  /* 0x00200000de5c783b */ /* 0x000ee20000000200 */
[C---:B----4-:R-:W-:Y:S06]  /*4280*/  HMMA.16816.F32 R4, R100.reuse, R104, R4 ;  /* 0x000000686404723c */ /* 0x050fec0000001804 */
[C---:B------:R-:W-:Y:S01]  /*4290*/  HMMA.16816.F32 R8, R100.reuse, R106, R8 ;  /* 0x0000006a6408723c */ /* 0x040fe20000001808 */
[----:B------:R-:W-:Y:S05]  /*42a0*/  LDSM.16.M88.4 R104, [R3+UR4+0x14000] ;  /* 0x014000040368783b */ /* 0x000fea0008000200 */
[C---:B--2---:R-:W-:Y:S06]  /*42b0*/  HMMA.16816.F32 R12, R100.reuse, R88, R12 ;  /* 0x00000058640c723c */ /* 0x044fec000000180c */
[----:B------:R-:W-:Y:S01]  /*42c0*/  HMMA.16816.F32 R16, R100, R90, R16 ;  /* 0x0000005a6410723c */ /* 0x000fe20000001810 */
[----:B------:R-:W2:Y:S04]  /*42d0*/  LDSM.16.M88.4 R88, [R216+0x2800] ;  /* 0x00280000d858783b */ /* 0x000ea80000000200 */
[----:B------:R-:W4:Y:S01]  /*42e0*/  LDSM.16.M88.4 R100, [R218+0x4000] ;  /* 0x00400000da64783b */ /* 0x000f220000000200 */
[C---:B------:R-:W-:Y:S06]  /*42f0*/  HMMA.16816.F32 R4, R108.reuse, R112, R4 ;  /* 0x000000706c04723c */ /* 0x040fec0000001804 */
[C---:B------:R-:W-:Y:S01]  /*4300*/  HMMA.16816.F32 R8, R108.reuse, R114, R8 ;  /* 0x000000726c08723c */ /* 0x040fe20000001808 */
[----:B------:R-:W-:Y:S05]  /*4310*/  LDSM.16.M88.4 R112, [R2+0x4000] ;  /* 0x004000000270783b */ /* 0x000fea0000000200 */
[C---:B-1----:R-:W-:Y:S06]  /*4320*/  HMMA.16816.F32 R12, R108.reuse, R84, R12 ;  /* 0x000000546c0c723c */ /* 0x042fec000000180c */
[----:B------:R-:W-:Y:S01]  /*4330*/  HMMA.16816.F32 R16, R108, R86, R16 ;  /* 0x000000566c10723c */ /* 0x000fe20000001810 */
[----:B------:R-:W1:Y:S04]  /*4340*/  LDSM.16.M88.4 R84, [R3+UR4+0x14800] ;  /* 0x014800040354783b */ /* 0x000e680008000200 */
[----:B------:R-:W1:Y:S01]  /*4350*/  LDSM.16.M88.4 R108, [R220+0x4000] ;  /* 0x00400000dc6c783b */ /* 0x000e620000000200 */
[C---:B---3--:R-:W-:Y:S06]  /*4360*/  HMMA.16816.F32 R4, R92.reuse, R96, R4 ;  /* 0x000000605c04723c */ /* 0x048fec0000001804 */
[C---:B------:R-:W-:Y:S01]  /*4370*/  HMMA.16816.F32 R8, R92.reuse, R98, R8 ;  /* 0x000000625c08723c */ /* 0x040fe20000001808 */
[----:B------:R-:W-:Y:S05]  /*4380*/  LDSM.16.M88.4 R96, [R217+0x4000] ;  /* 0x00400000d960783b */ /* 0x000fea0000000200 */
[C---:B--2---:R-:W-:Y:S06]  /*4390*/  HMMA.16816.F32 R12, R92.reuse, R88, R12 ;  /* 0x000000585c0c723c */ /* 0x044fec000000180c */
[----:B------:R-:W-:Y:S01]  /*43a0*/  HMMA.16816.F32 R16, R92, R90, R16 ;  /* 0x0000005a5c10723c */ /* 0x000fe20000001810 */
[----:B------:R-:W2:Y:S04]  /*43b0*/  LDSM.16.M88.4 R88, [R2+0x4800] ;  /* 0x004800000258783b */ /* 0x000ea80000000200 */
[----:B------:R-:W3:Y:S01]  /*43c0*/  LDSM.16.M88.4 R92, [R223+0x4000] ;  /* 0x00400000df5c783b */ /* 0x000ee20000000200 */
[C---:B----4-:R-:W-:Y:S06]  /*43d0*/  HMMA.16816.F32 R4, R100.reuse, R104, R4 ;  /* 0x000000686404723c */ /* 0x050fec0000001804 */
[C---:B------:R-:W-:Y:S01]  /*43e0*/  HMMA.16816.F32 R8, R100.reuse, R106, R8 ;  /* 0x0000006a6408723c */ /* 0x040fe20000001808 */
[----:B------:R-:W-:Y:S05]  /*43f0*/  LDSM.16.M88.4 R104, [R216+0x4000] ;  /* 0x00400000d868783b */ /* 0x000fea0000000200 */
[C---:B-1----:R-:W-:Y:S06]  /*4400*/  HMMA.16816.F32 R12, R100.reuse, R84, R12 ;  /* 0x00000054640c723c */ /* 0x042fec000000180c */
[----:B------:R-:W-:Y:S01]  /*4410*/  HMMA.16816.F32 R16, R100, R86, R16 ;  /* 0x000000566410723c */ /* 0x000fe20000001810 */
[----:B------:R-:W1:Y:S04]  /*4420*/  LDSM.16.M88.4 R84, [R217+0x4800] ;  /* 0x00480000d954783b */ /* 0x000e680000000200 */
[----:B------:R-:W4:Y:S01]  /*4430*/  LDSM.16.M88.4 R100, [R222+0x4000] ;  /* 0x00400000de64783b */ /* 0x000f220000000200 */
[C---:B------:R-:W-:Y:S06]  /*4440*/  HMMA.16816.F32 R4, R108.reuse, R112, R4 ;  /* 0x000000706c04723c */ /* 0x040fec0000001804 */
[C---:B------:R-:W-:Y:S01]  /*4450*/  HMMA.16816.F32 R8, R108.reuse, R114, R8 ;  /* 0x000000726c08723c */ /* 0x040fe20000001808 */
[----:B------:R-:W-:Y:S05]  /*4460*/  LDSM.16.M88.4 R112, [R3+UR4+0x16000] ;  /* 0x016000040370783b */ /* 0x000fea0008000200 */
        /* <DEDUP_REMOVED lines=9> */
[----:B------:R-:W1:Y:S04]  /*4500*/  LDSM.16.M88.4 R84, [R3+UR4+0x16800] ;  /* 0x016800040354783b */ /* 0x000e680008000200 */
[----:B------:R-:W3:Y:S01]  /*4510*/  LDSM.16.M88.4 R92, [R220+0x6000] ;  /* 0x00600000dc5c783b */ /* 0x000ee20000000200 */
[C---:B----4-:R-:W-:Y:S06]  /*4520*/  HMMA.16816.F32 R4, R100.reuse, R104, R4 ;  /* 0x000000686404723c */ /* 0x050fec0000001804 */
[C---:B------:R-:W-:Y:S01]  /*4530*/  HMMA.16816.F32 R8, R100.reuse, R106, R8 ;  /* 0x0000006a6408723c */ /* 0x040fe20000001808 */
[----:B------:R-:W-:Y:S05]  /*4540*/  LDSM.16.M88.4 R104, [R217+0x6000] ;  /* 0x00600000d968783b */ /* 0x000fea0000000200 */
        /* <DEDUP_REMOVED lines=9> */
[----:B------:R-:W1:Y:S04]  /*45e0*/  LDSM.16.M88.4 R84, [R217+0x6800] ;  /* 0x00680000d954783b */ /* 0x000e680000000200 */
[----:B------:R-:W1:Y:S01]  /*45f0*/  LDSM.16.M88.4 R108, [R222+0x6000] ;  /* 0x00600000de6c783b */ /* 0x000e620000000200 */
[C---:B---3--:R-:W-:Y:S06]  /*4600*/  HMMA.16816.F32 R4, R92.reuse, R96, R4 ;  /* 0x000000605c04723c */ /* 0x048fec0000001804 */
[C---:B------:R-:W-:Y:S06]  /*4610*/  HMMA.16816.F32 R8, R92.reuse, R98, R8 ;  /* 0x000000625c08723c */ /* 0x040fec0000001808 */
[C---:B--2---:R-:W-:Y:S06]  /*4620*/  HMMA.16816.F32 R12, R92.reuse, R88, R12 ;  /* 0x000000585c0c723c */ /* 0x044fec000000180c */
[----:B------:R-:W-:Y:S01]  /*4630*/  HMMA.16816.F32 R16, R92, R90, R16 ;  /* 0x0000005a5c10723c */ /* 0x000fe20000001810 */
[----:B------:R-:W-:Y:S04]  /*4640*/  IMAD.U32 R89, RZ, RZ, UR33 ;  /* 0x00000021ff597e24 */ /* 0x000fe8000f8e00ff */
[----:B------:R-:W-:Y:S01]  /*4650*/  @P1 IMAD R89, R89, 0x40, R252 ;  /* 0x0000004059591824 */ /* 0x000fe200078e02fc */
[C---:B----4-:R-:W-:Y:S01]  /*4660*/  HMMA.16816.F32 R4, R100.reuse, R104, R4 ;  /* 0x000000686404723c */ /* 0x050fe20000001804 */
[----:B------:R-:W-:Y:S04]  /*4670*/  PLOP3.LUT P1, PT, PT, PT, UP0, 0x80, 0x0 ;  /* 0x000000000000781c */ /* 0x000fe80003f2f008 */
[C---:B------:R-:W-:Y:S01]  /*4680*/  @P5 ISETP.GE.AND P5, PT, R89.reuse, UR5, PT ;  /* 0x0000000559005c0c */ /* 0x040fe2000bfa6270 */
[C---:B------:R-:W-:Y:S05]  /*4690*/  HMMA.16816.F32 R8, R100.reuse, R106, R8 ;  /* 0x0000006a6408723c */ /* 0x040fea0000001808 */
[----:B------:R-:W-:Y:S01]  /*46a0*/  @P2 VIADD R90, R89, 0x1 ;  /* 0x00000001595a2836 */ /* 0x000fe20000000000 */
[C---:B-1----:R-:W-:Y:S03]  /*46b0*/  HMMA.16816.F32 R12, R100.reuse, R84, R12 ;  /* 0x00000054640c723c */ /* 0x042fe6000000180c */
[C---:B------:R-:W-:Y:S02]  /*46c0*/  FSETP.NEU.FTZ.AND P2, PT, R243.reuse, -INF , PT ;  /* 0xff800000f300780b */ /* 0x040fe40003f5d000 */
[----:B------:R-:W-:Y:S01]  /*46d0*/  @P4 ISETP.GE.AND P4, PT, R90, UR5, PT ;  /* 0x000000055a004c0c */ /* 0x000fe2000bf86270 */
[----:B------:R-:W-:Y:S01]  /*46e0*/  HMMA.16816.F32 R16, R100, R86, R16 ;  /* 0x000000566410723c */ /* 0x000fe20000001810 */
[----:B------:R-:W1:Y:S04]  /*46f0*/  LDSM.16.M88.4 R84, [R216+0x6800] ;  /* 0x00680000d854783b */ /* 0x000e680000000200 */
[----:B------:R-:W-:Y:S01]  /*4700*/  FMUL.FTZ R90, R243, 1.4426950216293334961 ;  /* 0x3fb8aa3bf35a7820 */ /* 0x000fe20000410000 */
[C---:B------:R-:W-:Y:S05]  /*4710*/  HMMA.16816.F32 R4, R108.reuse, R112, R4 ;  /* 0x000000706c04723c */ /* 0x040fea0000001804 */
[----:B------:R-:W-:Y:S01]  /*4720*/  FMUL.FTZ R88, R242, 1.4426950216293334961 ;  /* 0x3fb8aa3bf2587820 */ /* 0x000fe20000410000 */
[C---:B------:R-:W-:Y:S05]  /*4730*/  HMMA.16816.F32 R8, R108.reuse, R114, R8 ;  /* 0x000000726c08723c */ /* 0x040fea0000001808 */
[----:B------:R-:W-:Y:S02]  /*4740*/  FSEL R88, R88, RZ, P3 ;  /* 0x000000ff58587208 */ /* 0x000fe40001800000 */
[----:B------:R-:W-:Y:S11]  /*4750*/  PLOP3.LUT P3, PT, PT, PT, UP0, 0x80, 0x0 ;  /* 0x000000000000781c */ /* 0x000ff60003f6f008 */
[----:B------:R-:W-:Y:S02]  /*4760*/  @P0 FSEL R4, R4, -INF , !P5 ;  /* 0xff80000004040808 */ /* 0x000fe40006800000 */
[----:B------:R-:W-:Y:S02]  /*4770*/  @P1 FSEL R5, R5, -INF , !P4 ;  /* 0xff80000005051808 */ /* 0x000fe40006000000 */
[----:B------:R-:W-:Y:S01]  /*4780*/  PLOP3.LUT P0, PT, PT, PT, UP0, 0x80, 0x0 ;  /* 0x000000000000781c */ /* 0x000fe20003f0f008 */
[--C-:B------:R-:W-:Y:S01]  /*4790*/  FFMA.FTZ R4, R4, UR13, -R88.reuse ;  /* 0x0000000d04047c23 */ /* 0x100fe20008010858 */
[----:B------:R-:W-:Y:S01]  /*47a0*/  PLOP3.LUT P1, PT, PT, PT, UP0, 0x80, 0x0 ;  /* 0x000000000000781c */ /* 0x000fe20003f2f008 */
[----:B------:R-:W-:Y:S02]  /*47b0*/  FFMA.FTZ R5, R5, UR13, -R88 ;  /* 0x0000000d05057c23 */ /* 0x000fe40008010858 */
[----:B------:R2:W-:Y:S01]  /*47c0*/  MUFU.EX2 R126, R4 ;  /* 0x00000004007e7308 */ /* 0x0005e20000000800 */
[C---:B-1----:R-:W-:Y:S06]  /*47d0*/  HMMA.16816.F32 R12, R108.reuse, R84, R12 ;  /* 0x000000546c0c723c */ /* 0x042fec000000180c */
[----:B------:R-:W-:Y:S03]  /*47e0*/  HMMA.16816.F32 R16, R108, R86, R16 ;  /* 0x000000566c10723c */ /* 0x000fe60000001810 */
[----:B------:R1:W3:Y:S02]  /*47f0*/  MUFU.EX2 R125, R5 ;  /* 0x00000005007d7308 */ /* 0x0002e40000000800 */
[----:B------:R-:W-:Y:S02]  /*4800*/  @P0 FSEL R6, R6, -INF , !P5 ;  /* 0xff80000006060808 */ /* 0x000fe40006800000 */
[----:B------:R-:W-:Y:S02]  /*4810*/  PLOP3.LUT P0, PT, PT, PT, UP0, 0x80, 0x0 ;  /* 0x000000000000781c */ /* 0x000fe40003f0f008 */
[----:B------:R-:W-:Y:S02]  /*4820*/  PLOP3.LUT P5, PT, PT, PT, UP0, 0x80, 0x0 ;  /* 0x000000000000781c */ /* 0x000fe40003faf008 */
[----:B--2---:R-:W-:Y:S02]  /*4830*/  FSEL R4, R90, RZ, P2 ;  /* 0x000000ff5a047208 */ /* 0x004fe40001000000 */
[----:B------:R-:W-:Y:S02]  /*4840*/  PLOP3.LUT P2, PT, PT, PT, UP0, 0x80, 0x0 ;  /* 0x000000000000781c */ /* 0x000fe40003f4f008 */
[----:B------:R-:W-:Y:S01]  /*4850*/  @P1 FSEL R7, R7, -INF , !P4 ;  /* 0xff80000007071808 */ /* 0x000fe20006000000 */
[--C-:B------:R-:W-:Y:S01]  /*4860*/  FFMA.FTZ R6, R6, UR13, -R4.reuse ;  /* 0x0000000d06067c23 */ /* 0x100fe20008010804 */
[----:B------:R-:W-:Y:S01]  /*4870*/  PLOP3.LUT P1, PT, PT, PT, UP0, 0x80, 0x0 ;  /* 0x000000000000781c */ /* 0x000fe20003f2f008 */
[----:B-1----:R-:W-:Y:S01]  /*4880*/  @P3 VIADD R5, R89, 0x8 ;  /* 0x0000000859053836 */ /* 0x002fe20000000000 */
[----:B------:R-:W-:Y:S01]  /*4890*/  PLOP3.LUT P3, PT, PT, PT, UP0, 0x80, 0x0 ;  /* 0x000000000000781c */ /* 0x000fe20003f6f008 */
[----:B------:R-:W-:Y:S01]  /*48a0*/  FFMA.FTZ R7, R7, UR13, -R4 ;  /* 0x0000000d07077c23 */ /* 0x000fe20008010804 */
[----:B------:R-:W-:Y:S01]  /*48b0*/  PLOP3.LUT P4, PT, PT, PT, UP0, 0x80, 0x0 ;  /* 0x000000000000781c */ /* 0x000fe20003f8f008 */
[----:B------:R3:W-:Y:S01]  /*48c0*/  MUFU.EX2 R130, R6 ;  /* 0x0000000600827308 */ /* 0x0007e20000000800 */
[----:B------:R-:W-:Y:S03]  /*48d0*/  @P6 ISETP.GE.AND P6, PT, R5, UR5, PT ;  /* 0x0000000505006c0c */ /* 0x000fe6000bfc6270 */
[----:B------:R-:W-:Y:S01]  /*48e0*/  @P2 VIADD R5, R89, 0x9 ;  /* 0x0000000959052836 */ /* 0x000fe20000000000 */
[----:B------:R-:W-:Y:S02]  /*48f0*/  @P0 FSEL R8, R8, -INF , !P6 ;  /* 0xff80000008080808 */ /* 0x000fe40007000000 */
[----:B------:R-:W-:Y:S03]  /*4900*/  PLOP3.LUT P0, PT, PT, PT, UP0, 0x80, 0x0 ;  /* 0x000000000000781c */ /* 0x000fe60003f0f008 */
[----:B------:R-:W1:Y:S01]  /*4910*/  MUFU.EX2 R129, R7 ;  /* 0x0000000700817308 */ /* 0x000e620000000800 */
[----:B------:R-:W-:Y:S01]  /*4920*/  @P5 ISETP.GE.AND P5, PT, R5, UR5, PT ;  /* 0x0000000505005c0c */ /* 0x000fe2000bfa6270 */
[----:B------:R-:W-:Y:S01]  /*4930*/  @P3 VIADD R5, R89, 0x10 ;  /* 0x0000001059053836 */ /* 0x000fe20000000000 */
[----:B------:R-:W-:Y:S01]  /*4940*/  PLOP3.LUT P2, PT, PT, PT, UP0, 0x80, 0x0 ;  /* 0x000000000000781c */ /* 0x000fe20003f4f008 */
[--C-:B------:R-:W-:Y:S01]  /*4950*/  FFMA.FTZ R8, R8, UR13, -R88.reuse ;  /* 0x0000000d08087c23 */ /* 0x100fe20008010858 */
[----:B------:R-:W-:Y:S02]  /*4960*/  @P1 FSEL R9, R9, -INF , !P5 ;  /* 0xff80000009091808 */ /* 0x000fe40006800000 */
[----:B------:R-:W-:Y:S03]  /*4970*/  PLOP3.LUT P1, PT, PT, PT, UP0, 0x80, 0x0 ;  /* 0x000000000000781c */ /* 0x000fe60003f2f008 */
[----:B------:R-:W-:Y:S01]  /*4980*/  MUFU.EX2 R123, R8 ;  /* 0x00000008007b7308 */ /* 0x000fe20000000800 */
[----:B------:R-:W-:Y:S01]  /*4990*/  @P4 ISETP.GE.AND P4, PT, R5, UR5, PT ;  /* 0x0000000505004c0c */ /* 0x000fe2000bf86270 */
[----:B------:R-:W-:Y:S01]  /*49a0*/  FFMA.FTZ R9, R9, UR13, -R88 ;  /* 0x0000000d09097c23 */ /* 0x000fe20008010858 */
[----:B------:R-:W-:Y:S02]  /*49b0*/  PLOP3.LUT P3, PT, PT, PT, UP0, 0x80, 0x0 ;  /* 0x000000000000781c */ /* 0x000fe40003f6f008 */
[----:B------:R-:W-:Y:S02]  /*49c0*/  @P0 FSEL R10, R10, -INF , !P6 ;  /* 0xff8000000a0a0808 */ /* 0x000fe40007000000 */
[----:B------:R-:W-:Y:S03]  /*49d0*/  PLOP3.LUT P0, PT, PT, PT, UP0, 0x80, 0x0 ;  /* 0x000000000000781c */ /* 0x000fe60003f0f008 */
[----:B------:R-:W-:Y:S01]  /*49e0*/  MUFU.EX2 R122, R9 ;  /* 0x00000009007a7308 */ /* 0x000fe20000000800 */
[----:B------:R-:W-:Y:S01]  /*49f0*/  PLOP3.LUT P6, PT, PT, PT, UP0, 0x80, 0x0 ;  /* 0x000000000000781c */ /* 0x000fe20003fcf008 */
[--C-:B------:R-:W-:Y:S01]  /*4a00*/  FFMA.FTZ R10, R10, UR13, -R4.reuse ;  /* 0x0000000d0a0a7c23 */ /* 0x100fe20008010804 */
[----:B------:R-:W-:Y:S01]  /*4a10*/  @P2 FSEL R11, R11, -INF , !P5 ;  /* 0xff8000000b0b2808 */ /* 0x000fe20006800000 */
[----:B------:R-:W-:Y:S01]  /*4a20*/  @P1 VIADD R5, R89, 0x11 ;  /* 0x0000001159051836 */ /* 0x000fe20000000000 */
[----:B------:R-:W-:Y:S02]  /*4a30*/  PLOP3.LUT P2, PT, PT, PT, UP0, 0x80, 0x0 ;  /* 0x000000000000781c */ /* 0x000fe40003f4f008 */
[----:B------:R-:W-:Y:S01]  /*4a40*/  PLOP3.LUT P1, PT, PT, PT, UP0, 0x80, 0x0 ;  /* 0x000000000000781c */ /* 0x000fe20003f2f008 */
[----:B------:R-:W-:Y:S01]  /*4a50*/  FFMA.FTZ R11, R11, UR13, -R4 ;  /* 0x0000000d0b0b7c23 */ /* 0x000fe20008010804 */
[----:B------:R-:W-:Y:S01]  /*4a60*/  PLOP3.LUT P5, PT, PT, PT, UP0, 0x80, 0x0 ;  /* 0x000000000000781c */ /* 0x000fe20003faf008 */
[----:B------:R-:W-:Y:S01]  /*4a70*/  MUFU.EX2 R128, R10 ;  /* 0x0000000a00807308 */ /* 0x000fe20000000800 */
[----:B---3--:R-:W-:Y:S02]  /*4a80*/  F2FP.F16.F32.PACK_AB R6, R125, R126 ;  /* 0x0000007e7d06723e */ /* 0x008fe400000000ff */
[----:B------:R-:W-:Y:S02]  /*4a90*/  @P0 FSEL R12, R12, -INF , !P4 ;  /* 0xff8000000c0c0808 */ /* 0x000fe40006000000 */
[----:B------:R-:W-:Y:S01]  /*4aa0*/  PLOP3.LUT P0, PT, PT, PT, UP0, 0x80, 0x0 ;  /* 0x000000000000781c */ /* 0x000fe20003f0f008 */
[----:B------:R2:W-:Y:S01]  /*4ab0*/  STS [R239+0x22000], R6 ;  /* 0x02200006ef007388 */ /* 0x0005e20000000800 */
[----:B------:R-:W-:Y:S03]  /*4ac0*/  @P6 ISETP.GE.AND P6, PT, R5, UR5, PT ;  /* 0x0000000505006c0c */ /* 0x000fe6000bfc6270 */
[----:B------:R-:W3:Y:S01]  /*4ad0*/  MUFU.EX2 R127, R11 ;  /* 0x0000000b007f7308 */ /* 0x000ee20000000800 */
[----:B------:R-:W-:Y:S01]  /*4ae0*/  FFMA.FTZ R12, R12, UR13, -R88 ;  /* 0x0000000d0c0c7c23 */ /* 0x000fe20008010858 */
[----:B------:R-:W-:Y:S02]  /*4af0*/  @P1 FSEL R14, R14, -INF , !P4 ;  /* 0xff8000000e0e1808 */ /* 0x000fe40006000000 */
[----:B------:R-:W-:Y:S02]  /*4b00*/  @P2 FSEL R13, R13, -INF , !P6 ;  /* 0xff8000000d0d2808 */ /* 0x000fe40007000000 */
[----:B------:R-:W-:Y:S01]  /*4b10*/  PLOP3.LUT P2, PT, PT, PT, UP0, 0x80, 0x0 ;  /* 0x000000000000781c */ /* 0x000fe20003f4f008 */
[----:B------:R-:W-:Y:S01]  /*4b20*/  FFMA.FTZ R14, R14, UR13, -R4 ;  /* 0x0000000d0e0e7c23 */ /* 0x000fe20008010804 */
[----:B------:R-:W-:Y:S01]  /*4b30*/  PLOP3.LUT P1, PT, PT, PT, UP0, 0x80, 0x0 ;  /* 0x000000000000781c */ /* 0x000fe20003f2f008 */
[----:B------:R-:W-:Y:S01]  /*4b40*/  FFMA.FTZ R13, R13, UR13, -R88 ;  /* 0x0000000d0d0d7c23 */ /* 0x000fe20008010858 */
[C---:B------:R-:W-:Y:S01]  /*4b50*/  @P0 VIADD R5, R89.reuse, 0x18 ;  /* 0x0000001859050836 */ /* 0x040fe20000000000 */
[----:B------:R-:W-:Y:S01]  /*4b60*/  PLOP3.LUT P4, PT, PT, PT, UP0, 0x80, 0x0 ;  /* 0x000000000000781c */ /* 0x000fe20003f8f008 */
[----:B------:R-:W-:Y:S01]  /*4b70*/  @P5 VIADD R89, R89, 0x19 ;  /* 0x0000001959595836 */ /* 0x000fe20000000000 */
[----:B------:R-:W-:Y:S01]  /*4b80*/  PLOP3.LUT P0, PT, PT, PT, UP0, 0x80, 0x0 ;  /* 0x000000000000781c */ /* 0x000fe20003f0f008 */
[----:B------:R-:W-:Y:S01]  /*4b90*/  MUFU.EX2 R118, R12 ;  /* 0x0000000c00767308 */ /* 0x000fe20000000800 */
[----:B------:R-:W-:Y:S02]  /*4ba0*/  @P3 ISETP.GE.AND P3, PT, R5, UR5, PT ;  /* 0x0000000505003c0c */ /* 0x000fe4000bf66270 */
[----:B-1----:R-:W-:Y:S02]  /*4bb0*/  F2FP.F16.F32.PACK_AB R5, R129, R130 ;  /* 0x000000828105723e */ /* 0x002fe400000000ff */
[----:B------:R-:W-:Y:S02]  /*4bc0*/  @P2 FSEL R15, R15, -INF , !P6 ;  /* 0xff8000000f0f2808 */ /* 0x000fe40007000000 */
[----:B------:R-:W-:Y:S01]  /*4bd0*/  @P1 FSEL R16, R16, -INF , !P3 ;  /* 0xff80000010101808 */ /* 0x000fe20005800000 */
[----:B------:R1:W-:Y:S01]  /*4be0*/  STS [R239+0x22400], R5 ;  /* 0x02240005ef007388 */ /* 0x0003e20000000800 */
[----:B------:R-:W-:Y:S01]  /*4bf0*/  PLOP3.LUT P2, PT, PT, PT, UP0, 0x80, 0x0 ;  /* 0x000000000000781c */ /* 0x000fe20003f4f008 */
[----:B------:R-:W-:Y:S01]  /*4c00*/  FFMA.FTZ R15, R15, UR13, -R4 ;  /* 0x0000000d0f0f7c23 */ /* 0x000fe20008010804 */
[----:B------:R-:W-:Y:S01]  /*4c10*/  PLOP3.LUT P1, PT, PT, PT, UP0, 0x80, 0x0 ;  /* 0x000000000000781c */ /* 0x000fe20003f2f008 */
[--C-:B------:R-:W-:Y:S01]  /*4c20*/  FFMA.FTZ R16, R16, UR13, -R88.reuse ;  /* 0x0000000d10107c23 */ /* 0x100fe20008010858 */
[----:B------:R-:W-:Y:S01]  /*4c30*/  @P4 ISETP.GE.AND P4, PT, R89, UR5, PT ;  /* 0x0000000559004c0c */ /* 0x000fe2000bf86270 */
[----:B------:R-:W4:Y:S01]  /*4c40*/  MUFU.EX2 R117, R13 ;  /* 0x0000000d00757308 */ /* 0x000f220000000800 */
[----:B---3--:R-:W-:Y:S02]  /*4c50*/  F2FP.F16.F32.PACK_AB R8, R127, R128 ;  /* 0x000000807f08723e */ /* 0x008fe400000000ff */
[----:B------:R-:W-:Y:S02]  /*4c60*/  @P0 FSEL R17, R17, -INF , !P4 ;  /* 0xff80000011110808 */ /* 0x000fe40006000000 */
[----:B------:R-:W-:Y:S01]  /*4c70*/  IADD3 R112, P0, R244, UR12, RZ ;  /* 0x0000000cf4707c10 */ /* 0x000fe2000ff1e0ff */
[----:B------:R-:W-:Y:S02]  /*4c80*/  STS [R241+0x22400], R8 ;  /* 0x02240008f1007388 */ /* 0x000fe40000000800 */
[----:B------:R-:W-:Y:S01]  /*4c90*/  @P2 FSEL R18, R18, -INF , !P3 ;  /* 0xff80000012122808 */ /* 0x000fe20005800000 */
[----:B------:R-:W-:Y:S01]  /*4ca0*/  FFMA.FTZ R88, R17, UR13, -R88 ;  /* 0x0000000d11587c23 */ /* 0x000fe20008010858 */
[----:B------:R-:W-:Y:S01]  /*4cb0*/  @P1 FSEL R19, R19, -INF , !P4 ;  /* 0xff80000013131808 */ /* 0x000fe20006000000 */
[----:B------:R-:W-:Y:S01]  /*4cc0*/  MUFU.EX2 R124, R14 ;  /* 0x0000000e007c7308 */ /* 0x000fe20000000800 */
[----:B------:R-:W-:Y:S01]  /*4cd0*/  IADD3.X R113, R245, UR11, RZ, P0, !PT ;  /* 0x0000000bf5717c10 */ /* 0x000fe200087fe4ff */
[--C-:B------:R-:W-:Y:S01]  /*4ce0*/  FFMA.FTZ R18, R18, UR13, -R4.reuse ;  /* 0x0000000d12127c23 */ /* 0x100fe20008010804 */
[----:B------:R-:W-:Y:S01]  /*4cf0*/  PLOP3.LUT P0, PT, PT, PT, UP3, 0x80, 0x0 ;  /* 0x000000000000781c */ /* 0x000fe20003f0f038 */
[----:B------:R-:W-:Y:S01]  /*4d00*/  FFMA.FTZ R4, R19, UR13, -R4 ;  /* 0x0000000d13047c23 */ /* 0x000fe20008010804 */
[----:B----4-:R-:W-:Y:S01]  /*4d10*/  F2FP.F16.F32.PACK_AB R7, R117, R118 ;  /* 0x000000767507723e */ /* 0x010fe200000000ff */
[----:B------:R-:W3:Y:S04]  /*4d20*/  LDG.E R114, desc[UR6][R112.64] ;  /* 0x0000000670727981 */ /* 0x000ee8000c1e1900 */
[----:B------:R4:W-:Y:S10]  /*4d30*/  MUFU.EX2 R119, R4 ;  /* 0x0000000400777308 */ /* 0x0009f40000000800 */
[----:B------:R-:W2:Y:S10]  /*4d40*/  MUFU.EX2 R121, R15 ;  /* 0x0000000f00797308 */ /* 0x000eb40000000800 */
[----:B------:R-:W-:Y:S01]  /*4d50*/  MUFU.EX2 R116, R16 ;  /* 0x0000001000747308 */ /* 0x000fe20000000800 */
[----:B----4-:R-:W-:Y:S05]  /*4d60*/  F2FP.F16.F32.PACK_AB R4, R122, R123 ;  /* 0x0000007b7a04723e */ /* 0x010fea00000000ff */
[----:B------:R4:W-:Y:S04]  /*4d70*/  STS [R241+0x22000], R4 ;  /* 0x02200004f1007388 */ /* 0x0009e80000000800 */
[----:B------:R-:W1:Y:S01]  /*4d80*/  MUFU.EX2 R115, R88 ;  /* 0x0000005800737308 */ /* 0x000e620000000800 */
[----:B--2---:R-:W-:Y:S01]  /*4d90*/  F2FP.F16.F32.PACK_AB R6, R121, R124 ;  /* 0x0000007c7906723e */ /* 0x004fe200000000ff */
[----:B------:R-:W-:Y:S04]  /*4da0*/  STS [R238+0x22000], R7 ;  /* 0x02200007ee007388 */ /* 0x000fe80000000800 */
[----:B------:R-:W-:Y:S04]  /*4db0*/  STS [R238+0x22400], R6 ;  /* 0x02240006ee007388 */ /* 0x000fe80000000800 */
[----:B------:R-:W4:Y:S01]  /*4dc0*/  MUFU.EX2 R120, R18 ;  /* 0x0000001200787308 */ /* 0x000f220000000800 */
[----:B------:R-:W2:Y:S01]  /*4dd0*/  LDG.E R112, desc[UR6][R112.64+0x20] ;  /* 0x0000200670707981 */ /* 0x000ea2000c1e1900 */
[----:B-1----:R-:W-:Y:S05]  /*4de0*/  F2FP.F16.F32.PACK_AB R5, R115, R116 ;  /* 0x000000747305723e */ /* 0x002fea00000000ff */
[----:B------:R-:W-:Y:S01]  /*4df0*/  STS [R240+0x22000], R5 ;  /* 0x02200005f0007388 */ /* 0x000fe20000000800 */
[----:B----4-:R-:W-:Y:S05]  /*4e00*/  F2FP.F16.F32.PACK_AB R4, R119, R120 ;  /* 0x000000787704723e */ /* 0x010fea00000000ff */
[----:B------:R-:W-:Y:S04]  /*4e10*/  STS [R240+0x22400], R4 ;  /* 0x02240004f0007388 */ /* 0x000fe80000000800 */
[----:B------:R-:W-:Y:S04]  /*4e20*/  LDSM.16.M88.4 R16, [R218+0x8000] ;  /* 0x00800000da10783b */ /* 0x000fe80000000200 */
[----:B------:R-:W1:Y:S04]  /*4e30*/  LDSM.16.M88.4 R8, [R3+UR4+0x18000] ;  /* 0x018000040308783b */ /* 0x000e680008000200 */
[----:B------:R-:W4:Y:S04]  /*4e40*/  LDSM.16.M88.4 R84, [R3+UR4+0x18800] ;  /* 0x018800040354783b */ /* 0x000f280008000200 */
[----:B------:R-:W-:Y:S04]  /*4e50*/  LDSM.16.M88.4 R88, [R220+0x8000] ;  /* 0x00800000dc58783b */ /* 0x000fe80000000200 */
[----:B------:R-:W4:Y:S04]  /*4e60*/  LDSM.16.M88.4 R92, [R2+0x8000] ;  /* 0x00800000025c783b */ /* 0x000f280000000200 */
[----:B------:R-:W4:Y:S04]  /*4e70*/  LDSM.16.M88.4 R96, [R2+0x8800] ;  /* 0x008800000260783b */ /* 0x000f280000000200 */
[----:B------:R-:W-:Y:S04]  /*4e80*/  LDSM.16.M88.4 R100, [R223+0x8000] ;  /* 0x00800000df64783b */ /* 0x000fe80000000200 */
[----:B------:R-:W4:Y:S04]  /*4e90*/  LDSM.16.M88.4 R104, [R217+0x8000] ;  /* 0x00800000d968783b */ /* 0x000f280000000200 */
[----:B------:R-:W-:Y:S01]  /*4ea0*/  LDSM.16.M88.4 R108, [R216+0x8000] ;  /* 0x00800000d86c783b */ /* 0x000fe20000000200 */
[C---:B-1----:R-:W-:Y:S06]  /*4eb0*/  HMMA.16816.F32 R4, R16.reuse, R8, RZ ;  /* 0x000000081004723c */ /* 0x042fec00000018ff */
[C---:B------:R-:W-:Y:S06]  /*4ec0*/  HMMA.16816.F32 R8, R16.reuse, R10, RZ ;  /* 0x0000000a1008723c */ /* 0x040fec00000018ff */
[C---:B----4-:R-:W-:Y:S06]  /*4ed0*/  HMMA.16816.F32 R12, R16.reuse, R84, RZ ;  /* 0x00000054100c723c */ /* 0x050fec00000018ff */
[----:B------:R-:W-:Y:S01]  /*4ee0*/  HMMA.16816.F32 R16, R16, R86, RZ ;  /* 0x000000561010723c */ /* 0x000fe200000018ff */
[----:B------:R-:W1:Y:S05]  /*4ef0*/  LDSM.16.M88.4 R84, [R217+0x8800] ;  /* 0x00880000d954783b */ /* 0x000e6a0000000200 */
[C---:B------:R-:W-:Y:S06]  /*4f00*/  HMMA.16816.F32 R4, R88.reuse, R92, R4 ;  /* 0x0000005c5804723c */ /* 0x040fec0000001804 */
[C---:B------:R-:W-:Y:S01]  /*4f10*/  HMMA.16816.F32 R8, R88.reuse, R94, R8 ;  /* 0x0000005e5808723c */ /* 0x040fe20000001808 */
[----:B------:R-:W4:Y:S05]  /*4f20*/  LDSM.16.M88.4 R92, [R222+0x8000] ;  /* 0x00800000de5c783b */ /* 0x000f2a0000000200 */
[C---:B------:R-:W-:Y:S06]  /*4f30*/  HMMA.16816.F32 R12, R88.reuse, R96, R12 ;  /* 0x00000060580c723c */ /* 0x040fec000000180c */
[----:B------:R-:W-:Y:S01]  /*4f40*/  HMMA.16816.F32 R16, R88, R98, R16 ;  /* 0x000000625810723c */ /* 0x000fe20000001810 */
[----:B------:R-:W4:Y:S04]  /*4f50*/  LDSM.16.M88.4 R88, [R216+0x8800] ;  /* 0x00880000d858783b */ /* 0x000f280000000200 */
[----:B------:R-:W-:Y:S01]  /*4f60*/  LDSM.16.M88.4 R96, [R218+0xa000] ;  /* 0x00a00000da60783b */ /* 0x000fe20000000200 */
[C---:B------:R-:W-:Y:S06]  /*4f70*/  HMMA.16816.F32 R4, R100.reuse, R104, R4 ;  /* 0x000000686404723c */ /* 0x040fec0000001804 */
[C---:B------:R-:W-:Y:S01]  /*4f80*/  HMMA.16816.F32 R8, R100.reuse, R106, R8 ;  /* 0x0000006a6408723c */ /* 0x040fe20000001808 */
[----:B------:R-:W4:Y:S05]  /*4f90*/  LDSM.16.M88.4 R104, [R3+UR4+0x1a000] ;  /* 0x01a000040368783b */ /* 0x000f2a0008000200 */
[C---:B-1----:R-:W-:Y:S06]  /*4fa0*/  HMMA.16816.F32 R12, R100.reuse, R84, R12 ;  /* 0x00000054640c723c */ /* 0x042fec000000180c */
[----:B------:R-:W-:Y:S01]  /*4fb0*/  HMMA.16816.F32 R16, R100, R86, R16 ;  /* 0x000000566410723c */ /* 0x000fe20000001810 */
[----:B------:R-:W1:Y:S04]  /*4fc0*/  LDSM.16.M88.4 R84, [R3+UR4+0x1a800] ;  /* 0x01a800040354783b */ /* 0x000e680008000200 */
[----:B------:R-:W-:Y:S01]  /*4fd0*/  LDSM.16.M88.4 R100, [R220+0xa000] ;  /* 0x00a00000dc64783b */ /* 0x000fe20000000200 */
[C---:B----4-:R-:W-:Y:S06]  /*4fe0*/  HMMA.16816.F32 R4, R92.reuse, R108, R4 ;  /* 0x0000006c5c04723c */ /* 0x050fec0000001804 */
        /* <DEDUP_REMOVED lines=8> */
[----:B------:R-:W4:Y:S05]  /*5070*/  LDSM.16.M88.4 R104, [R217+0xa000] ;  /* 0x00a00000d968783b */ /* 0x000f2a0000000200 */
[C---:B-1----:R-:W-:Y:S06]  /*5080*/  HMMA.16816.F32 R12, R96.reuse, R84, R12 ;  /* 0x00000054600c723c */ /* 0x042fec000000180c */
[----:B------:R-:W-:Y:S01]  /*5090*/  HMMA.16816.F32 R16, R96, R86, R16 ;  /* 0x000000566010723c */ /* 0x000fe20000001810 */
[----:B------:R-:W1:Y:S04]  /*50a0*/  LDSM.16.M88.4 R84, [R217+0xa800] ;  /* 0x00a80000d954783b */ /* 0x000e680000000200 */
[----:B------:R-:W-:Y:S01]  /*50b0*/  LDSM.16.M88.4 R96, [R222+0xa000] ;  /* 0x00a00000de60783b */ /* 0x000fe20000000200 */
[C---:B----4-:R-:W-:Y:S06]  /*50c0*/  HMMA.16816.F32 R4, R100.reuse, R108, R4 ;  /* 0x0000006c6404723c */ /* 0x050fec0000001804 */
[C---:B------:R-:W-:Y:S01]  /*50d0*/  HMMA.16816.F32 R8, R100.reuse, R110, R8 ;  /* 0x0000006e6408723c */ /* 0x040fe20000001808 */
[----:B------:R-:W4:Y:S05]  /*50e0*/  LDSM.16.M88.4 R108, [R216+0xa000] ;  /* 0x00a00000d86c783b */ /* 0x000f2a0000000200 */
[C---:B------:R-:W-:Y:S06]  /*50f0*/  HMMA.16816.F32 R12, R100.reuse, R88, R12 ;  /* 0x00000058640c723c */ /* 0x040fec000000180c */
[----:B------:R-:W-:Y:S01]  /*5100*/  HMMA.16816.F32 R16, R100, R90, R16 ;  /* 0x0000005a6410723c */ /* 0x000fe20000001810 */
[----:B------:R-:W3:Y:S04]  /*5110*/  LDSM.16.M88.4 R88, [R216+0xa800] ;  /* 0x00a80000d858783b */ /* 0x000ee80000000200 */
[----:B------:R-:W-:Y:S01]  /*5120*/  LDSM.16.M88.4 R100, [R218+0xc000] ;  /* 0x00c00000da64783b */ /* 0x000fe20000000200 */
[C---:B------:R-:W-:Y:S06]  /*5130*/  HMMA.16816.F32 R4, R92.reuse, R104, R4 ;  /* 0x000000685c04723c */ /* 0x040fec0000001804 */
[C---:B------:R-:W-:Y:S01]  /*5140*/  HMMA.16816.F32 R8, R92.reuse, R106, R8 ;  /* 0x0000006a5c08723c */ /* 0x040fe20000001808 */
[----:B------:R-:W3:Y:S05]  /*5150*/  LDSM.16.M88.4 R104, [R3+UR4+0x1c000] ;  /* 0x01c000040368783b */ /* 0x000eea0008000200 */
[C---:B-1----:R-:W-:Y:S06]  /*5160*/  HMMA.16816.F32 R12, R92.reuse, R84, R12 ;  /* 0x000000545c0c723c */ /* 0x042fec000000180c */
[----:B------:R-:W-:Y:S01]  /*5170*/  HMMA.16816.F32 R16, R92, R86, R16 ;  /* 0x000000565c10723c */ /* 0x000fe20000001810 */
[----:B------:R-:W1:Y:S04]  /*5180*/  LDSM.16.M88.4 R84, [R3+UR4+0x1c800] ;  /* 0x01c800040354783b */ /* 0x000e680008000200 */
[----:B------:R-:W-:Y:S01]  /*5190*/  LDSM.16.M88.4 R92, [R220+0xc000] ;  /* 0x00c00000dc5c783b */ /* 0x000fe20000000200 */
[C---:B----4-:R-:W-:Y:S06]  /*51a0*/  HMMA.16816.F32 R4, R96.reuse, R108, R4 ;  /* 0x0000006c6004723c */ /* 0x050fec0000001804 */
[C---:B------:R-:W-:Y:S01]  /*51b0*/  HMMA.16816.F32 R8, R96.reuse, R110, R8 ;  /* 0x0000006e6008723c */ /* 0x040fe20000001808 */
[----:B------:R-:W4:Y:S05]  /*51c0*/  LDSM.16.M88.4 R108, [R2+0xc000] ;  /* 0x00c00000026c783b */ /* 0x000f2a0000000200 */
[C---:B---3--:R-:W-:Y:S06]  /*51d0*/  HMMA.16816.F32 R12, R96.reuse, R88, R12 ;  /* 0x00000058600c723c */ /* 0x048fec000000180c */
[----:B------:R-:W-:Y:S01]  /*51e0*/  HMMA.16816.F32 R16, R96, R90, R16 ;  /* 0x0000005a6010723c */ /* 0x000fe20000001810 */
[----:B------:R-:W3:Y:S04]  /*51f0*/  LDSM.16.M88.4 R88, [R2+0xc800] ;  /* 0x00c800000258783b */ /* 0x000ee80000000200 */
[----:B------:R-:W-:Y:S01]  /*5200*/  LDSM.16.M88.4 R96, [R223+0xc000] ;  /* 0x00c00000df60783b */ /* 0x000fe20000000200 */
[C---:B------:R-:W-:Y:S06]  /*5210*/  HMMA.16816.F32 R4, R100.reuse, R104, R4 ;  /* 0x000000686404723c */ /* 0x040fec0000001804 */
[C---:B------:R-:W-:Y:S01]  /*5220*/  HMMA.16816.F32 R8, R100.reuse, R106, R8 ;  /* 0x0000006a6408723c */ /* 0x040fe20000001808 */
[----:B------:R-:W2:Y:S05]  /*5230*/  LDSM.16.M88.4 R104, [R217+0xc000] ;  /* 0x00c00000d968783b */ /* 0x000eaa0000000200 */
[C---:B-1----:R-:W-:Y:S06]  /*5240*/  HMMA.16816.F32 R12, R100.reuse, R84, R12 ;  /* 0x00000054640c723c */ /* 0x042fec000000180c */
[----:B------:R-:W-:Y:S01]  /*5250*/  HMMA.16816.F32 R16, R100, R86, R16 ;  /* 0x000000566410723c */ /* 0x000fe20000001810 */
[----:B------:R-:W1:Y:S04]  /*5260*/  LDSM.16.M88.4 R84, [R217+0xc800] ;  /* 0x00c80000d954783b */ /* 0x000e680000000200 */
        /* <DEDUP_REMOVED lines=8> */
[C---:B--2---:R-:W-:Y:S06]  /*52f0*/  HMMA.16816.F32 R4, R96.reuse, R104, R4 ;  /* 0x000000686004723c */ /* 0x044fec0000001804 */
[C---:B------:R-:W-:Y:S01]  /*5300*/  HMMA.16816.F32 R8, R96.reuse, R106, R8 ;  /* 0x0000006a6008723c */ /* 0x040fe20000001808 */
[----:B------:R-:W2:Y:S05]  /*5310*/  LDSM.16.M88.4 R104, [R3+UR4+0x1e000] ;  /* 0x01e000040368783b */ /* 0x000eaa0008000200 */
        /* <DEDUP_REMOVED lines=23> */
[----:B------:R-:W3:Y:S05]  /*5490*/  LDSM.16.M88.4 R88, [R216+0xe800] ;  /* 0x00e80000d858783b */ /* 0x000eea0000000200 */
[C---:B--2---:R-:W-:Y:S06]  /*54a0*/  HMMA.16816.F32 R4, R100.reuse, R104, R4 ;  /* 0x000000686404723c */ /* 0x044fec0000001804 */
[C---:B------:R-:W-:Y:S06]  /*54b0*/  HMMA.16816.F32 R8, R100.reuse, R106, R8 ;  /* 0x0000006a6408723c */ /* 0x040fec0000001808 */
[C---:B-1----:R-:W-:Y:S06]  /*54c0*/  HMMA.16816.F32 R12, R100.reuse, R84, R12 ;  /* 0x00000054640c723c */ /* 0x042fec000000180c */
[----:B------:R-:W-:Y:S06]  /*54d0*/  HMMA.16816.F32 R16, R100, R86, R16 ;  /* 0x000000566410723c */ /* 0x000fec0000001810 */
[C---:B----4-:R-:W-:Y:S06]  /*54e0*/  HMMA.16816.F32 R4, R92.reuse, R108, R4 ;  /* 0x0000006c5c04723c */ /* 0x050fec0000001804 */
[C---:B------:R-:W-:Y:S06]  /*54f0*/  HMMA.16816.F32 R8, R92.reuse, R110, R8 ;  /* 0x0000006e5c08723c */ /* 0x040fec0000001808 */
[C---:B---3--:R-:W-:Y:S06]  /*5500*/  HMMA.16816.F32 R12, R92.reuse, R88, R12 ;  /* 0x000000585c0c723c */ /* 0x048fec000000180c */
[----:B------:R-:W-:Y:S06]  /*5510*/  HMMA.16816.F32 R16, R92, R90, R16 ;  /* 0x0000005a5c10723c */ /* 0x000fec0000001810 */
[C---:B------:R-:W-:Y:S01]  /*5520*/  FADD.FTZ R84, -R114.reuse, R4 ;  /* 0x0000000472547221 */ /* 0x040fe20000010100 */
[----:B------:R-:W-:Y:S01]  /*5530*/  FADD.FTZ R4, -R114, R5 ;  /* 0x0000000572047221 */ /* 0x000fe20000010100 */
[----:B------:R-:W-:Y:S03]  /*5540*/  FADD.FTZ R6, -R112, R6 ;  /* 0x0000000670067221 */ /* 0x000fe60000010100 */
[----:B------:R-:W-:Y:S01]  /*5550*/  FMUL.FTZ R5, R126, R84 ;  /* 0x000000547e057220 */ /* 0x000fe20000410000 */
[----:B------:R-:W-:Y:S01]  /*5560*/  FMUL.FTZ R4, R125, R4 ;  /* 0x000000047d047220 */ /* 0x000fe20000410000 */
[----:B------:R-:W-:Y:S01]  /*5570*/  FADD.FTZ R8, -R114, R8 ;  /* 0x0000000872087221 */ /* 0x000fe20000010100 */
[----:B------:R-:W-:Y:S01]  /*5580*/  FADD.FTZ R10, -R112, R10 ;  /* 0x0000000a700a7221 */ /* 0x000fe20000010100 */
[----:B------:R-:W-:Y:S02]  /*5590*/  FADD.FTZ R9, -R114, R9 ;  /* 0x0000000972097221 */ /* 0x000fe40000010100 */
[----:B------:R-:W-:Y:S01]  /*55a0*/  F2FP.F16.F32.PACK_AB R4, R4, R5 ;  /* 0x000000050404723e */ /* 0x000fe200000000ff */
[----:B------:R-:W-:Y:S01]  /*55b0*/  FADD.FTZ R5, -R114, R12 ;  /* 0x0000000c72057221 */ /* 0x000fe20000010100 */
[----:B------:R-:W-:Y:S01]  /*55c0*/  FADD.FTZ R12, -R112, R7 ;  /* 0x00000007700c7221 */ /* 0x000fe20000010100 */
[----:B------:R-:W-:Y:S01]  /*55d0*/  FMUL.FTZ R84, R123, R8 ;  /* 0x000000087b547220 */ /* 0x000fe20000410000 */
[C---:B------:R-:W-:Y:S01]  /*55e0*/  FADD.FTZ R8, -R114.reuse, R13 ;  /* 0x0000000d72087221 */ /* 0x040fe20000010100 */
[----:B------:R1:W-:Y:S01]  /*55f0*/  STS [R239+0x20000], R4 ;  /* 0x02000004ef007388 */ /* 0x0003e20000000800 */
[----:B------:R-:W-:Y:S01]  /*5600*/  FMUL.FTZ R12, R129, R12 ;  /* 0x0000000c810c7220 */ /* 0x000fe20000410000 */
[C---:B------:R-:W-:Y:S01]  /*5610*/  FADD.FTZ R17, -R114.reuse, R17 ;  /* 0x0000001172117221 */ /* 0x040fe20000010100 */
[----:B------:R-:W-:Y:S01]  /*5620*/  FADD.FTZ R16, -R114, R16 ;  /* 0x0000001072107221 */ /* 0x000fe20000010100 */
[----:B------:R-:W-:Y:S01]  /*5630*/  FMUL.FTZ R5, R118, R5 ;  /* 0x0000000576057220 */ /* 0x000fe20000410000 */
[----:B------:R-:W-:Y:S01]  /*5640*/  FMUL.FTZ R8, R117, R8 ;  /* 0x0000000875087220 */ /* 0x000fe20000410000 */
[----:B------:R-:W-:Y:S01]  /*5650*/  FMUL.FTZ R7, R115, R17 ;  /* 0x0000001173077220 */ /* 0x000fe20000410000 */
[----:B------:R-:W-:Y:S01]  /*5660*/  FMUL.FTZ R13, R128, R10 ;  /* 0x0000000a800d7220 */ /* 0x000fe20000410000 */
[----:B------:R-:W-:Y:S01]  /*5670*/  FADD.FTZ R10, -R112, R14 ;  /* 0x0000000e700a7221 */ /* 0x000fe20000010100 */
[----:B------:R-:W-:Y:S01]  /*5680*/  FMUL.FTZ R9, R122, R9 ;  /* 0x000000097a097220 */ /* 0x000fe20000410000 */
[----:B------:R-:W-:Y:S01]  /*5690*/  F2FP.F16.F32.PACK_AB R8, R8, R5 ;  /* 0x000000050808723e */ /* 0x000fe200000000ff */
[----:B------:R-:W-:Y:S01]  /*56a0*/  FADD.FTZ R5, -R112, R15 ;  /* 0x0000000f70057221 */ /* 0x000fe20000010100 */
[----:B------:R-:W-:Y:S02]  /*56b0*/  FMUL.FTZ R10, R124, R10 ;  /* 0x0000000a7c0a7220 */ /* 0x000fe40000410000 */
[----:B------:R-:W-:Y:S01]  /*56c0*/  F2FP.F16.F32.PACK_AB R9, R9, R84 ;  /* 0x000000540909723e */ /* 0x000fe200000000ff */
[----:B------:R-:W-:Y:S05]  /*56d0*/  FMUL.FTZ R5, R121, R5 ;  /* 0x0000000579057220 */ /* 0x000fea0000410000 */
[----:B------:R-:W-:Y:S01]  /*56e0*/  F2FP.F16.F32.PACK_AB R5, R5, R10 ;  /* 0x0000000a0505723e */ /* 0x000fe200000000ff */
[----:B-1----:R-:W-:Y:S01]  /*56f0*/  FMUL.FTZ R4, R116, R16 ;  /* 0x0000001074047220 */ /* 0x002fe20000410000 */
[----:B------:R-:W-:Y:S01]  /*5700*/  FMUL.FTZ R16, R130, R6 ;  /* 0x0000000682107220 */ /* 0x000fe20000410000 */
[C---:B------:R-:W-:Y:S01]  /*5710*/  FADD.FTZ R6, -R112.reuse, R11 ;  /* 0x0000000b70067221 */ /* 0x040fe20000010100 */
[----:B------:R-:W-:Y:S02]  /*5720*/  FADD.FTZ R11, -R112, R19 ;  /* 0x00000013700b7221 */ /* 0x000fe40000010100 */
[----:B------:R-:W-:Y:S01]  /*5730*/  F2FP.F16.F32.PACK_AB R7, R7, R4 ;  /* 0x000000040707723e */ /* 0x000fe200000000ff */
[----:B------:R-:W-:Y:S01]  /*5740*/  FMUL.FTZ R6, R127, R6 ;  /* 0x000000067f067220 */ /* 0x000fe20000410000 */
[----:B------:R-:W-:Y:S01]  /*5750*/  F2FP.F16.F32.PACK_AB R4, R12, R16 ;  /* 0x000000100c04723e */ /* 0x000fe200000000ff */
[----:B------:R-:W-:Y:S01]  /*5760*/  FADD.FTZ R12, -R112, R18 ;  /* 0x00000012700c7221 */ /* 0x000fe20000010100 */
[----:B------:R-:W-:Y:S02]  /*5770*/  FMUL.FTZ R11, R119, R11 ;  /* 0x0000000b770b7220 */ /* 0x000fe40000410000 */
[----:B------:R-:W-:Y:S01]  /*5780*/  F2FP.F16.F32.PACK_AB R6, R6, R13 ;  /* 0x0000000d0606723e */ /* 0x000fe200000000ff */
[----:B------:R1:W-:Y:S01]  /*5790*/  STS [R239+0x20400], R4 ;  /* 0x02040004ef007388 */ /* 0x0003e20000000800 */
[----:B------:R-:W-:Y:S03]  /*57a0*/  FMUL.FTZ R12, R120, R12 ;  /* 0x0000000c780c7220 */ /* 0x000fe60000410000 */
[----:B------:R-:W-:Y:S04]  /*57b0*/  STS [R241+0x20000], R9 ;  /* 0x02000009f1007388 */ /* 0x000fe80000000800 */
[----:B------:R-:W-:Y:S04]  /*57c0*/  STS [R241+0x20400], R6 ;  /* 0x02040006f1007388 */ /* 0x000fe80000000800 */
[----:B------:R-:W-:Y:S04]  /*57d0*/  STS [R238+0x20000], R8 ;  /* 0x02000008ee007388 */ /* 0x000fe80000000800 */
[----:B------:R-:W-:Y:S04]  /*57e0*/  STS [R238+0x20400], R5 ;  /* 0x02040005ee007388 */ /* 0x000fe80000000800 */
[----:B------:R-:W-:Y:S01]  /*57f0*/  STS [R240+0x20000], R7 ;  /* 0x02000007f0007388 */ /* 0x000fe20000000800 */
[----:B-1----:R-:W-:Y:S05]  /*5800*/  F2FP.F16.F32.PACK_AB R4, R11, R12 ;  /* 0x0000000c0b04723e */ /* 0x002fea00000000ff */
[----:B------:R-:W-:Y:S01]  /*5810*/  STS [R240+0x20400], R4 ;  /* 0x02040004f0007388 */ /* 0x000fe20000000800 */
[----:B------:R-:W-:Y:S06]  /*5820*/  BAR.SYNC.DEFER_BLOCKING 0x0 ;  /* 0x0000000000007b1d */ /* 0x000fec0000010000 */
[----:B------:R-:W-:Y:S04]  /*5830*/  LDSM.16.MT88.4 R4, [R219+0x22000] ;  /* 0x02200000db04783b */ /* 0x000fe80000004200 */
[----:B------:R-:W1:Y:S04]  /*5840*/  LDSM.16.MT88.4 R8, [R0+0x8000] ;  /* 0x008000000008783b */ /* 0x000e680000004200 */
[----:B------:R-:W2:Y:S04]  /*5850*/  LDSM.16.MT88.4 R12, [R221+0x22000] ;  /* 0x02200000dd0c783b */ /* 0x000ea80000004200 */
[----:B------:R-:W3:Y:S04]  /*5860*/  LDSM.16.MT88.4 R16, [R0+0xa000] ;  /* 0x00a000000010783b */ /* 0x000ee80000004200 */
[----:B------:R-:W4:Y:S04]  /*5870*/  LDSM.16.MT88.4 R84, [R0+0xc000] ;  /* 0x00c000000054783b */ /* 0x000f280000004200 */
[----:B------:R-:W4:Y:S04]  /*5880*/  LDSM.16.MT88.4 R88, [R0+0xe000] ;  /* 0x00e000000058783b */ /* 0x000f280000004200 */
[----:B------:R-:W-:Y:S04]  /*5890*/  LDSM.16.MT88.4 R92, [R219+0x22800] ;  /* 0x02280000db5c783b */ /* 0x000fe80000004200 */
[----:B------:R-:W4:Y:S04]  /*58a0*/  LDSM.16.MT88.4 R96, [R0+0x8800] ;  /* 0x008800000060783b */ /* 0x000f280000004200 */
[----:B------:R-:W4:Y:S04]  /*58b0*/  LDSM.16.MT88.4 R100, [R221+0x22800] ;  /* 0x02280000dd64783b */ /* 0x000f280000004200 */
[----:B------:R-:W4:Y:S04]  /*58c0*/  LDSM.16.MT88.4 R104, [R0+0xa800] ;  /* 0x00a800000068783b */ /* 0x000f280000004200 */
        /* <DEDUP_REMOVED lines=8> */
[-C--:B------:R-:W-:Y:S06]  /*5950*/  HMMA.16816.F32 R44, R12, R18.reuse, R44 ;  /* 0x000000120c2c723c */ /* 0x080fec000000182c */
[C---:B------:R-:W-:Y:S01]  /*5960*/  HMMA.16816.F32 R48, R4.reuse, R18, R48 ;  /* 0x000000120430723c */ /* 0x040fe20000001830 */
[----:B------:R-:W-:Y:S05]  /*5970*/  LDSM.16.MT88.4 R16, [R0+0x9000] ;  /* 0x009000000010783b */ /* 0x000fea0000004200 */
[-C--:B----4-:R-:W-:Y:S06]  /*5980*/  HMMA.16816.F32 R52, R4, R84.reuse, R52 ;  /* 0x000000540434723c */ /* 0x090fec0000001834 */
[C---:B------:R-:W-:Y:S06]  /*5990*/  HMMA.16816.F32 R56, R12.reuse, R84, R56 ;  /* 0x000000540c38723c */ /* 0x040fec0000001838 */
[-C--:B------:R-:W-:Y:S06]  /*59a0*/  HMMA.16816.F32 R60, R12, R86.reuse, R60 ;  /* 0x000000560c3c723c */ /* 0x080fec000000183c */
[C---:B------:R-:W-:Y:S01]  /*59b0*/  HMMA.16816.F32 R64, R4.reuse, R86, R64 ;  /* 0x000000560440723c */ /* 0x040fe20000001840 */
[----:B------:R-:W-:Y:S05]  /*59c0*/  LDSM.16.MT88.4 R84, [R221+0x23000] ;  /* 0x02300000dd54783b */ /* 0x000fea0000004200 */
[-C--:B------:R-:W-:Y:S06]  /*59d0*/  HMMA.16816.F32 R68, R4, R88.reuse, R68 ;  /* 0x000000580444723c */ /* 0x080fec0000001844 */
[C---:B------:R-:W-:Y:S06]  /*59e0*/  HMMA.16816.F32 R72, R12.reuse, R88, R72 ;  /* 0x000000580c48723c */ /* 0x040fec0000001848 */
[-C--:B------:R-:W-:Y:S01]  /*59f0*/  HMMA.16816.F32 R76, R12, R90.reuse, R76 ;  /* 0x0000005a0c4c723c */ /* 0x080fe2000000184c */
[----:B------:R-:W2:Y:S05]  /*5a00*/  LDSM.16.MT88.4 R12, [R0+0xe800] ;  /* 0x00e80000000c783b */ /* 0x000eaa0000004200 */
[----:B------:R-:W-:Y:S01]  /*5a10*/  HMMA.16816.F32 R80, R4, R90, R80 ;  /* 0x0000005a0450723c */ /* 0x000fe20000001850 */
[----:B------:R-:W3:Y:S04]  /*5a20*/  LDSM.16.MT88.4 R4, [R219+0x23000] ;  /* 0x02300000db04783b */ /* 0x000ee80000004200 */
[----:B------:R-:W4:Y:S01]  /*5a30*/  LDSM.16.MT88.4 R88, [R0+0xb000] ;  /* 0x00b000000058783b */ /* 0x000f220000004200 */
[-C--:B------:R-:W-:Y:S06]  /*5a40*/  HMMA.16816.F32 R20, R92, R96.reuse, R20 ;  /* 0x000000605c14723c */ /* 0x080fec0000001814 */
[C---:B------:R-:W-:Y:S06]  /*5a50*/  HMMA.16816.F32 R24, R100.reuse, R96, R24 ;  /* 0x000000606418723c */ /* 0x040fec0000001818 */
[-C--:B------:R-:W-:Y:S06]  /*5a60*/  HMMA.16816.F32 R28, R100, R98.reuse, R28 ;  /* 0x00000062641c723c */ /* 0x080fec000000181c */
[C---:B------:R-:W-:Y:S01]  /*5a70*/  HMMA.16816.F32 R32, R92.reuse, R98, R32 ;  /* 0x000000625c20723c */ /* 0x040fe20000001820 */
[----:B------:R-:W-:Y:S05]  /*5a80*/  LDSM.16.MT88.4 R96, [R0+0xf000] ;  /* 0x00f000000060783b */ /* 0x000fea0000004200 */
[-C--:B------:R-:W-:Y:S06]  /*5a90*/  HMMA.16816.F32 R36, R92, R104.reuse, R36 ;  /* 0x000000685c24723c */ /* 0x080fec0000001824 */
[C---:B------:R-:W-:Y:S06]  /*5aa0*/  HMMA.16816.F32 R40, R100.reuse, R104, R40 ;  /* 0x000000686428723c */ /* 0x040fec0000001828 */
[-C--:B------:R-:W-:Y:S06]  /*5ab0*/  HMMA.16816.F32 R44, R100, R106.reuse, R44 ;  /* 0x0000006a642c723c */ /* 0x080fec000000182c */
[C---:B------:R-:W-:Y:S01]  /*5ac0*/  HMMA.16816.F32 R48, R92.reuse, R106, R48 ;  /* 0x0000006a5c30723c */ /* 0x040fe20000001830 */
[----:B------:R-:W-:Y:S05]  /*5ad0*/  LDSM.16.MT88.4 R104, [R0+0xb800] ;  /* 0x00b800000068783b */ /* 0x000fea0000004200 */
[-C--:B-1----:R-:W-:Y:S06]  /*5ae0*/  HMMA.16816.F32 R52, R92, R8.reuse, R52 ;  /* 0x000000085c34723c */ /* 0x082fec0000001834 */
[C---:B------:R-:W-:Y:S06]  /*5af0*/  HMMA.16816.F32 R56, R100.reuse, R8, R56 ;  /* 0x000000086438723c */ /* 0x040fec0000001838 */
[-C--:B------:R-:W-:Y:S06]  /*5b00*/  HMMA.16816.F32 R60, R100, R10.reuse, R60 ;  /* 0x0000000a643c723c */ /* 0x080fec000000183c */
[C---:B------:R-:W-:Y:S01]  /*5b10*/  HMMA.16816.F32 R64, R92.reuse, R10, R64 ;  /* 0x0000000a5c40723c */ /* 0x040fe20000001840 */
[----:B------:R-:W1:Y:S05]  /*5b20*/  LDSM.16.MT88.4 R8, [R0+0xd000] ;  /* 0x00d000000008783b */ /* 0x000e6a0000004200 */
[-C--:B--2---:R-:W-:Y:S06]  /*5b30*/  HMMA.16816.F32 R68, R92, R12.reuse, R68 ;  /* 0x0000000c5c44723c */ /* 0x084fec0000001844 */
[C---:B------:R-:W-:Y:S06]  /*5b40*/  HMMA.16816.F32 R72, R100.reuse, R12, R72 ;  /* 0x0000000c6448723c */ /* 0x040fec0000001848 */
[-C--:B------:R-:W-:Y:S01]  /*5b50*/  HMMA.16816.F32 R76, R100, R14.reuse, R76 ;  /* 0x0000000e644c723c */ /* 0x080fe2000000184c */
[----:B------:R-:W-:Y:S05]  /*5b60*/  LDSM.16.MT88.4 R100, [R221+0x23800] ;  /* 0x02380000dd64783b */ /* 0x000fea0000004200 */
[----:B------:R-:W-:Y:S01]  /*5b70*/  HMMA.16816.F32 R80, R92, R14, R80 ;  /* 0x0000000e5c50723c */ /* 0x000fe20000001850 */
[----:B------:R-:W-:Y:S04]  /*5b80*/  LDSM.16.MT88.4 R12, [R219+0x23800] ;  /* 0x02380000db0c783b */ /* 0x000fe80000004200 */
[----:B------:R-:W2:Y:S01]  /*5b90*/  LDSM.16.MT88.4 R92, [R0+0x9800] ;  /* 0x00980000005c783b */ /* 0x000ea20000004200 */
[-C--:B---3--:R-:W-:Y:S06]  /*5ba0*/  HMMA.16816.F32 R20, R4, R16.reuse, R20 ;  /* 0x000000100414723c */ /* 0x088fec0000001814 */
[C---:B------:R-:W-:Y:S06]  /*5bb0*/  HMMA.16816.F32 R24, R84.reuse, R16, R24 ;  /* 0x000000105418723c */ /* 0x040fec0000001818 */
[-C--:B------:R-:W-:Y:S06]  /*5bc0*/  HMMA.16816.F32 R28, R84, R18.reuse, R28 ;  /* 0x00000012541c723c */ /* 0x080fec000000181c */
[C---:B------:R-:W-:Y:S01]  /*5bd0*/  HMMA.16816.F32 R32, R4.reuse, R18, R32 ;  /* 0x000000120420723c */ /* 0x040fe20000001820 */
[----:B------:R-:W3:Y:S01]  /*5be0*/  LDSM.16.MT88.4 R16, [R0+0xf800] ;  /* 0x00f800000010783b */ /* 0x000ee20000004200 */
[----:B------:R-:W-:Y:S04]  /*5bf0*/  BAR.SYNC.DEFER_BLOCKING 0x0 ;  /* 0x0000000000007b1d */ /* 0x000fe80000010000 */
[-C--:B----4-:R-:W-:Y:S06]  /*5c00*/  HMMA.16816.F32 R36, R4, R88.reuse, R36 ;  /* 0x000000580424723c */ /* 0x090fec0000001824 */
[C---:B------:R-:W-:Y:S06]  /*5c10*/  HMMA.16816.F32 R40, R84.reuse, R88, R40 ;  /* 0x000000585428723c */ /* 0x040fec0000001828 */
[-C--:B------:R-:W-:Y:S06]  /*5c20*/  HMMA.16816.F32 R44, R84, R90.reuse, R44 ;  /* 0x0000005a542c723c */ /* 0x080fec000000182c */
[C---:B------:R-:W-:Y:S06]  /*5c30*/  HMMA.16816.F32 R48, R4.reuse, R90, R48 ;  /* 0x0000005a0430723c */ /* 0x040fec0000001830 */
[-C--:B-1----:R-:W-:Y:S06]  /*5c40*/  HMMA.16816.F32 R52, R4, R8.reuse, R52 ;  /* 0x000000080434723c */ /* 0x082fec0000001834 */
[C---:B------:R-:W-:Y:S06]  /*5c50*/  HMMA.16816.F32 R56, R84.reuse, R8, R56 ;  /* 0x000000085438723c */ /* 0x040fec0000001838 */
[-C--:B------:R-:W-:Y:S06]  /*5c60*/  HMMA.16816.F32 R60, R84, R10.reuse, R60 ;  /* 0x0000000a543c723c */ /* 0x080fec000000183c */
[C---:B------:R-:W-:Y:S06]  /*5c70*/  HMMA.16816.F32 R64, R4.reuse, R10, R64 ;  /* 0x0000000a0440723c */ /* 0x040fec0000001840 */
[-C--:B------:R-:W-:Y:S06]  /*5c80*/  HMMA.16816.F32 R68, R4, R96.reuse, R68 ;  /* 0x000000600444723c */ /* 0x080fec0000001844 */
[C---:B------:R-:W-:Y:S06]  /*5c90*/  HMMA.16816.F32 R72, R84.reuse, R96, R72 ;  /* 0x000000605448723c */ /* 0x040fec0000001848 */
[-C--:B------:R-:W-:Y:S06]  /*5ca0*/  HMMA.16816.F32 R76, R84, R98.reuse, R76 ;  /* 0x00000062544c723c */ /* 0x080fec000000184c */
[----:B------:R-:W-:Y:S06]  /*5cb0*/  HMMA.16816.F32 R80, R4, R98, R80 ;  /* 0x000000620450723c */ /* 0x000fec0000001850 */
[-C--:B--2---:R-:W-:Y:S06]  /*5cc0*/  HMMA.16816.F32 R20, R12, R92.reuse, R20 ;  /* 0x0000005c0c14723c */ /* 0x084fec0000001814 */
[C---:B------:R-:W-:Y:S06]  /*5cd0*/  HMMA.16816.F32 R24, R100.reuse, R92, R24 ;  /* 0x0000005c6418723c */ /* 0x040fec0000001818 */
[-C--:B------:R-:W-:Y:S06]  /*5ce0*/  HMMA.16816.F32 R28, R100, R94.reuse, R28 ;  /* 0x0000005e641c723c */ /* 0x080fec000000181c */
        /* <DEDUP_REMOVED lines=9> */
[-C--:B---3--:R-:W-:Y:S06]  /*5d80*/  HMMA.16816.F32 R68, R12, R16.reuse, R68 ;  /* 0x000000100c44723c */ /* 0x088fec0000001844 */
[C---:B------:R-:W-:Y:S06]  /*5d90*/  HMMA.16816.F32 R72, R100.reuse, R16, R72 ;  /* 0x000000106448723c */ /* 0x040fec0000001848 */
[-C--:B------:R-:W-:Y:S06]  /*5da0*/  HMMA.16816.F32 R76, R100, R18.reuse, R76 ;  /* 0x00000012644c723c */ /* 0x080fec000000184c */
[----:B------:R-:W-:Y:S01]  /*5db0*/  HMMA.16816.F32 R80, R12, R18, R80 ;  /* 0x000000120c50723c */ /* 0x000fe20000001850 */
[----:B------:R-:W-:Y:S11]  /*5dc0*/  @!UPT UIADD3 URZ, URZ, URZ, URZ ;  /* 0x0000003f3f3ff290 */ /* 0x000ff6000fffe03f */
[----:B------:R-:W-:Y:S01]  /*5dd0*/  @!UPT UIADD3 URZ, URZ, URZ, URZ ;  /* 0x0000003f3f3ff290 */ /* 0x000fe2000fffe03f */
[----:B------:R-:W-:Y:S11]  /*5de0*/  @!P0 BRA `(.L_x_424) ;  /* 0x0000000400048947 */ /* 0x000ff60003800000 */
[----:B------:R-:W1:Y:S01]  /*5df0*/  LDC R8, c[0x0][0x420] ;  /* 0x00010800ff087b82 */ /* 0x000e620000000800 */
[----:B------:R-:W-:Y:S01]  /*5e00*/  ISETP.GE.AND P6, PT, R232, UR17, PT ;  /* 0x00000011e8007c0c */ /* 0x000fe2000bfc6270 */
[----:B------:R-:W-:Y:S01]  /*5e10*/  IMAD.MOV.U32 R4, RZ, RZ, R236 ;  /* 0x000000ffff047224 */ /* 0x000fe200078e00ec */
[----:B------:R-:W-:Y:S01]  /*5e20*/  ISETP.GE.AND P5, PT, R248, UR17, PT ;  /* 0x00000011f8007c0c */ /* 0x000fe2000bfa6270 */
[----:B------:R-:W-:Y:S01]  /*5e30*/  IMAD.MOV.U32 R5, RZ, RZ, R237 ;  /* 0x000000ffff057224 */ /* 0x000fe200078e00ed */
[----:B------:R-:W-:Y:S02]  /*5e40*/  ISETP.GE.AND P4, PT, R247, UR17, PT ;  /* 0x00000011f7007c0c */ /* 0x000fe4000bf86270 */
[----:B------:R-:W-:Y:S01]  /*5e50*/  ISETP.GE.AND P3, PT, R246, UR17, PT ;  /* 0x00000011f6007c0c */ /* 0x000fe2000bf66270 */
[----:B------:R-:W2:Y:S06]  /*5e60*/  LDC R9, c[0x0][0x424] ;  /* 0x00010900ff097b82 */ /* 0x000eac0000000800 */
[----:B------:R3:W-:Y:S01]  /*5e70*/  @P6 STS.128 [R230+0x8000], RZ ;  /* 0x008000ffe6006388 */ /* 0x0007e20000000c00 */
[----:B-1----:R-:W-:Y:S05]  /*5e80*/  IMAD.U32 R6, R8, -0x40, RZ ;  /* 0xffffffc008067824 */ /* 0x002fea00078e00ff */
        /* <DEDUP_REMOVED lines=9> */
[--C-:B--2---:R-:W-:Y:S02]  /*5f20*/  @!P6 LEA.HI.X R15, R8, R5, R9.reuse, 0x6, P2 ;  /* 0x00000005080fe211 */ /* 0x104fe400010f3409 */
[-C--:B------:R-:W-:Y:S01]  /*5f30*/  @!P4 LEA R10, P2, R6, R236.reuse, 0x1 ;  /* 0x000000ec060ac211 */ /* 0x080fe200078408ff */
        /* <DEDUP_REMOVED lines=8> */
[CCC-:B------:R-:W-:Y:S01]  /*5fc0*/  @!P5 LEA.HI.X R13, R6.reuse, R237.reuse, R7.reuse, 0x1, P1 ;  /* 0x000000ed060dd211 */ /* 0x1c0fe200008f0c07 */
        /* <DEDUP_REMOVED lines=35> */
.L_x_424:
[----:B------:R-:W-:Y:S01]  /*6200*/  LDSM.16.M88.4 R128, [R224] ;  /* 0x00000000e080783b */ /* 0x000fe20000000200 */
[----:B------:R-:W-:Y:S01]  /*6210*/  IMAD R231, R251, UR18, RZ ;  /* 0x00000012fbe77c24 */ /* 0x000fe2000f8e02ff */
[----:B------:R-:W-:Y:S02]  /*6220*/  @UP3 UIADD3 UR15, UP2, UR10, -0x100, URZ ;  /* 0xffffff000a0f3890 */ /* 0x000fe4000ff5e03f */
[----:B------:R-:W3:Y:S01]  /*6230*/  LDSM.16.MT88.4 R16, [R0+0x10000] ;  /* 0x010000000010783b */ /* 0x000ee20000004200 */
[----:B------:R-:W-:Y:S02]  /*6240*/  @UP3 UIADD3 UR12, UP1, UR12, -0x100, URZ ;  /* 0xffffff000c0c3890 */ /* 0x000fe4000ff3e03f */
[----:B------:R-:W-:Y:S01]  /*6250*/  @UP3 UIADD3.X UR14, UR9, -0x1, URZ, UP2, !UPT ;  /* 0xffffffff090e3890 */ /* 0x000fe200097fe43f */
[----:B------:R-:W1:Y:S01]  /*6260*/  LDSM.16.M88.4 R124, [R224+0x1000] ;  /* 0x00100000e07c783b */ /* 0x000e620000000200 */
[----:B------:R-:W-:Y:S03]  /*6270*/  @UP3 UIADD3.X UR11, UR11, -0x1, URZ, UP1, !UPT ;  /* 0xffffffff0b0b3890 */ /* 0x000fe60008ffe43f */
[----:B------:R-:W2:Y:S04]  /*6280*/  LDSM.16.MT88.4 R96, [R0+0x12000] ;  /* 0x012000000060783b */ /* 0x000ea80000004200 */
[----:B------:R-:W4:Y:S04]  /*6290*/  LDSM.16.MT88.4 R112, [R0+0x14000] ;  /* 0x014000000070783b */ /* 0x000f280000004200 */
[----:B------:R-:W4:Y:S04]  /*62a0*/  LDSM.16.MT88.4 R196, [R0+0x16000] ;  /* 0x0160000000c4783b */ /* 0x000f280000004200 */
[----:B------:R-:W-:Y:S04]  /*62b0*/  LDSM.16.M88.4 R200, [R227] ;  /* 0x00000000e3c8783b */ /* 0x000fe80000000200 */
[----:B------:R-:W4:Y:S04]  /*62c0*/  LDSM.16.MT88.4 R204, [R0+0x10800] ;  /* 0x0108000000cc783b */ /* 0x000f280000004200 */
[----:B------:R-:W4:Y:S04]  /*62d0*/  LDSM.16.M88.4 R208, [R227+0x1000] ;  /* 0x00100000e3d0783b */ /* 0x000f280000000200 */
[----:B------:R-:W4:Y:S01]  /*62e0*/  LDSM.16.MT88.4 R212, [R0+0x12800] ;  /* 0x0128000000d4783b */ /* 0x000f220000004200 */
[-C--:B---3--:R-:W-:Y:S06]  /*62f0*/  HMMA.16816.F32 R4, R128, R16.reuse, RZ ;  /* 0x000000108004723c */ /* 0x088fec00000018ff */
[C---:B-1----:R-:W-:Y:S06]  /*6300*/  HMMA.16816.F32 R8, R124.reuse, R16, RZ ;  /* 0x000000107c08723c */ /* 0x042fec00000018ff */
[-C--:B------:R-:W-:Y:S06]  /*6310*/  HMMA.16816.F32 R12, R124, R18.reuse, RZ ;  /* 0x000000127c0c723c */ /* 0x080fec00000018ff */
[C---:B------:R-:W-:Y:S06]  /*6320*/  HMMA.16816.F32 R16, R128.reuse, R18, RZ ;  /* 0x000000128010723c */ /* 0x040fec00000018ff */
[-C--:B--2---:R-:W-:Y:S06]  /*6330*/  HMMA.16816.F32 R84, R128, R96.reuse, RZ ;  /* 0x000000608054723c */ /* 0x084fec00000018ff */
[C---:B------:R-:W-:Y:S06]  /*6340*/  HMMA.16816.F32 R88, R124.reuse, R96, RZ ;  /* 0x000000607c58723c */ /* 0x040fec00000018ff */
[-C--:B------:R-:W-:Y:S06]  /*6350*/  HMMA.16816.F32 R92, R124, R98.reuse, RZ ;  /* 0x000000627c5c723c */ /* 0x080fec00000018ff */
[C---:B------:R-:W-:Y:S06]  /*6360*/  HMMA.16816.F32 R96, R128.reuse, R98, RZ ;  /* 0x000000628060723c */ /* 0x040fec00000018ff */
[-C--:B----4-:R-:W-:Y:S06]  /*6370*/  HMMA.16816.F32 R100, R128, R112.reuse, RZ ;  /* 0x000000708064723c */ /* 0x090fec00000018ff */
        /* <DEDUP_REMOVED lines=11> */
[C---:B------:R-:W-:Y:S01]  /*6430*/  HMMA.16816.F32 R16, R200.reuse, R206, R16 ;  /* 0x000000cec810723c */ /* 0x040fe20000001810 */
[----:B------:R-:W2:Y:S05]  /*6440*/  LDSM.16.MT88.4 R204, [R0+0x16800] ;  /* 0x0168000000cc783b */ /* 0x000eaa0000004200 */
[-C--:B------:R-:W-:Y:S06]  /*6450*/  HMMA.16816.F32 R84, R200, R212.reuse, R84 ;  /* 0x000000d4c854723c */ /* 0x080fec0000001854 */
[C---:B------:R-:W-:Y:S06]  /*6460*/  HMMA.16816.F32 R88, R208.reuse, R212, R88 ;  /* 0x000000d4d058723c */ /* 0x040fec0000001858 */
[-C--:B------:R-:W-:Y:S06]  /*6470*/  HMMA.16816.F32 R92, R208, R214.reuse, R92 ;  /* 0x000000d6d05c723c */ /* 0x080fec000000185c */
[C---:B------:R-:W-:Y:S01]  /*6480*/  HMMA.16816.F32 R96, R200.reuse, R214, R96 ;  /* 0x000000d6c860723c */ /* 0x040fe20000001860 */
[----:B------:R-:W-:Y:S05]  /*6490*/  LDSM.16.M88.4 R212, [R225+0x1000] ;  /* 0x00100000e1d4783b */ /* 0x000fea0000000200 */
[-C--:B-1----:R-:W-:Y:S06]  /*64a0*/  HMMA.16816.F32 R100, R200, R196.reuse, R100 ;  /* 0x000000c4c864723c */ /* 0x082fec0000001864 */
[C---:B------:R-:W-:Y:S06]  /*64b0*/  HMMA.16816.F32 R104, R208.reuse, R196, R104 ;  /* 0x000000c4d068723c */ /* 0x040fec0000001868 */
[-C--:B------:R-:W-:Y:S06]  /*64c0*/  HMMA.16816.F32 R108, R208, R198.reuse, R108 ;  /* 0x000000c6d06c723c */ /* 0x080fec000000186c */
[C---:B------:R-:W-:Y:S01]  /*64d0*/  HMMA.16816.F32 R112, R200.reuse, R198, R112 ;  /* 0x000000c6c870723c */ /* 0x040fe20000001870 */
[----:B------:R-:W-:Y:S05]  /*64e0*/  LDSM.16.M88.4 R196, [R225] ;  /* 0x00000000e1c4783b */ /* 0x000fea0000000200 */
[-C--:B--2---:R-:W-:Y:S06]  /*64f0*/  HMMA.16816.F32 R116, R200, R204.reuse, R116 ;  /* 0x000000ccc874723c */ /* 0x084fec0000001874 */
[C---:B------:R-:W-:Y:S06]  /*6500*/  HMMA.16816.F32 R120, R208.reuse, R204, R120 ;  /* 0x000000ccd078723c */ /* 0x040fec0000001878 */
[-C--:B------:R-:W-:Y:S01]  /*6510*/  HMMA.16816.F32 R124, R208, R206.reuse, R124 ;  /* 0x000000ced07c723c */ /* 0x080fe2000000187c */
[----:B------:R-:W1:Y:S05]  /*6520*/  LDSM.16.MT88.4 R208, [R0+0x11000] ;  /* 0x0110000000d0783b */ /* 0x000e6a0000004200 */
[----:B------:R-:W-:Y:S01]  /*6530*/  HMMA.16816.F32 R128, R200, R206, R128 ;  /* 0x000000cec880723c */ /* 0x000fe20000001880 */
[----:B------:R-:W2:Y:S04]  /*6540*/  LDSM.16.MT88.4 R200, [R0+0x13000] ;  /* 0x0130000000c8783b */ /* 0x000ea80000004200 */
[----:B------:R-:W3:Y:S01]  /*6550*/  LDSM.16.MT88.4 R204, [R0+0x15000] ;  /* 0x0150000000cc783b */ /* 0x000ee20000004200 */
[-C--:B-1----:R-:W-:Y:S06]  /*6560*/  HMMA.16816.F32 R4, R196, R208.reuse, R4 ;  /* 0x000000d0c404723c */ /* 0x082fec0000001804 */
[C---:B------:R-:W-:Y:S06]  /*6570*/  HMMA.16816.F32 R8, R212.reuse, R208, R8 ;  /* 0x000000d0d408723c */ /* 0x040fec0000001808 */
[-C--:B------:R-:W-:Y:S06]  /*6580*/  HMMA.16816.F32 R12, R212, R210.reuse, R12 ;  /* 0x000000d2d40c723c */ /* 0x080fec000000180c */
[C---:B------:R-:W-:Y:S01]  /*6590*/  HMMA.16816.F32 R16, R196.reuse, R210, R16 ;  /* 0x000000d2c410723c */ /* 0x040fe20000001810 */
[----:B------:R-:W1:Y:S05]  /*65a0*/  LDSM.16.MT88.4 R208, [R0+0x17000] ;  /* 0x0170000000d0783b */ /* 0x000e6a0000004200 */
[-C--:B--2---:R-:W-:Y:S06]  /*65b0*/  HMMA.16816.F32 R84, R196, R200.reuse, R84 ;  /* 0x000000c8c454723c */ /* 0x084fec0000001854 */
[C---:B------:R-:W-:Y:S06]  /*65c0*/  HMMA.16816.F32 R88, R212.reuse, R200, R88 ;  /* 0x000000c8d458723c */ /* 0x040fec0000001858 */
[-C--:B------:R-:W-:Y:S06]  /*65d0*/  HMMA.16816.F32 R92, R212, R202.reuse, R92 ;  /* 0x000000cad45c723c */ /* 0x080fec000000185c */
[C---:B------:R-:W-:Y:S01]  /*65e0*/  HMMA.16816.F32 R96, R196.reuse, R202, R96 ;  /* 0x000000cac460723c */ /* 0x040fe20000001860 */
[----:B------:R-:W-:Y:S05]  /*65f0*/  LDSM.16.M88.4 R200, [R226] ;  /* 0x00000000e2c8783b */ /* 0x000fea0000000200 */
[-C--:B---3--:R-:W-:Y:S06]  /*6600*/  HMMA.16816.F32 R100, R196, R204.reuse, R100 ;  /* 0x000000ccc464723c */ /* 0x088fec0000001864 */
[C---:B------:R-:W-:Y:S06]  /*6610*/  HMMA.16816.F32 R104, R212.reuse, R204, R104 ;  /* 0x000000ccd468723c */ /* 0x040fec0000001868 */
[-C--:B------:R-:W-:Y:S06]  /*6620*/  HMMA.16816.F32 R108, R212, R206.reuse, R108 ;  /* 0x000000ced46c723c */ /* 0x080fec000000186c */
[C---:B------:R-:W-:Y:S01]  /*6630*/  HMMA.16816.F32 R112, R196.reuse, R206, R112 ;  /* 0x000000cec470723c */ /* 0x040fe20000001870 */
[----:B------:R-:W2:Y:S05]  /*6640*/  LDSM.16.MT88.4 R204, [R0+0x11800] ;  /* 0x0118000000cc783b */ /* 0x000eaa0000004200 */
[-C--:B-1----:R-:W-:Y:S06]  /*6650*/  HMMA.16816.F32 R116, R196, R208.reuse, R116 ;  /* 0x000000d0c474723c */ /* 0x082fec0000001874 */
[C---:B------:R-:W-:Y:S06]  /*6660*/  HMMA.16816.F32 R120, R212.reuse, R208, R120 ;  /* 0x000000d0d478723c */ /* 0x040fec0000001878 */
[-C--:B------:R-:W-:Y:S01]  /*6670*/  HMMA.16816.F32 R124, R212, R210.reuse, R124 ;  /* 0x000000d2d47c723c */ /* 0x080fe2000000187c */
[----:B------:R-:W1:Y:S05]  /*6680*/  LDSM.16.M88.4 R212, [R226+0x1000] ;  /* 0x00100000e2d4783b */ /* 0x000e6a0000000200 */
[----:B------:R-:W-:Y:S01]  /*6690*/  HMMA.16816.F32 R128, R196, R210, R128 ;  /* 0x000000d2c480723c */ /* 0x000fe20000001880 */
[----:B------:R-:W3:Y:S04]  /*66a0*/  LDSM.16.MT88.4 R196, [R0+0x13800] ;  /* 0x0138000000c4783b */ /* 0x000ee80000004200 */
[----:B------:R-:W4:Y:S01]  /*66b0*/  LDSM.16.MT88.4 R208, [R0+0x15800] ;  /* 0x0158000000d0783b */ /* 0x000f220000004200 */
[-C--:B--2---:R-:W-:Y:S06]  /*66c0*/  HMMA.16816.F32 R4, R200, R204.reuse, R4 ;  /* 0x000000ccc804723c */ /* 0x084fec0000001804 */
[C---:B-1----:R-:W-:Y:S06]  /*66d0*/  HMMA.16816.F32 R8, R212.reuse, R204, R8 ;  /* 0x000000ccd408723c */ /* 0x042fec0000001808 */
[-C--:B------:R-:W-:Y:S06]  /*66e0*/  HMMA.16816.F32 R12, R212, R206.reuse, R12 ;  /* 0x000000ced40c723c */ /* 0x080fec000000180c */
[C---:B------:R-:W-:Y:S01]  /*66f0*/  HMMA.16816.F32 R16, R200.reuse, R206, R16 ;  /* 0x000000cec810723c */ /* 0x040fe20000001810 */
[----:B------:R-:W1:Y:S05]  /*6700*/  LDSM.16.MT88.4 R204, [R0+0x17800] ;  /* 0x0178000000cc783b */ /* 0x000e6a0000004200 */
[-C--:B---3--:R-:W-:Y:S06]  /*6710*/  HMMA.16816.F32 R84, R200, R196.reuse, R84 ;  /* 0x000000c4c854723c */ /* 0x088fec0000001854 */
[C---:B------:R-:W-:Y:S06]  /*6720*/  HMMA.16816.F32 R88, R212.reuse, R196, R88 ;  /* 0x000000c4d458723c */ /* 0x040fec0000001858 */
[-C--:B------:R-:W-:Y:S05]  /*6730*/  HMMA.16816.F32 R92, R212, R198.reuse, R92 ;  /* 0x000000c6d45c723c */ /* 0x080fea000000185c */
[C---:B------:R-:W-:Y:S01]  /*6740*/  IMAD.U32 R196, R231.reuse, -0x40, RZ ;  /* 0xffffffc0e7c47824 */ /* 0x040fe200078e00ff */
[C---:B------:R-:W-:Y:S05]  /*6750*/  HMMA.16816.F32 R96, R200.reuse, R198, R96 ;  /* 0x000000c6c860723c */ /* 0x040fea0000001860 */
[C---:B------:R-:W-:Y:S01]  /*6760*/  LEA R228, P1, R196.reuse, R228, 0x2 ;  /* 0x000000e4c4e47211 */ /* 0x040fe200078210ff */
[-C--:B----4-:R-:W-:Y:S05]  /*6770*/  HMMA.16816.F32 R100, R200, R208.reuse, R100 ;  /* 0x000000d0c864723c */ /* 0x090fea0000001864 */
        /* <DEDUP_REMOVED lines=8> */
[-C--:B-1----:R-:W-:Y:S01]  /*6800*/  HMMA.16816.F32 R116, R200, R204.reuse, R116 ;  /* 0x000000ccc874723c */ /* 0x082fe20000001874 */
[----:B------:R-:W-:Y:S03]  /*6810*/  @UP3 UMOV UR9, UR14 ;  /* 0x0000000e00093c82 */ /* 0x000fe60008000000 */
[----:B------:R-:W5:Y:S01]  /*6820*/  @P0 LDG.E R242, desc[UR6][R208.64+-0x100] ;  /* 0xffff0006d0f20981 */ /* 0x000f62000c1e1900 */
[CC--:B------:R-:W-:Y:S01]  /*6830*/  LEA R198, P2, R196.reuse, R228.reuse, 0x2 ;  /* 0x000000e4c4c67211 */ /* 0x0c0fe200078410ff */
[C---:B------:R-:W-:Y:S02]  /*6840*/  HMMA.16816.F32 R120, R212.reuse, R204, R120 ;  /* 0x000000ccd478723c */ /* 0x040fe40000001878 */
[----:B------:R1:W5:Y:S03]  /*6850*/  @P0 LDG.E R243, desc[UR6][R208.64+-0xe0] ;  /* 0xffff2006d0f30981 */ /* 0x000366000c1e1900 */
[-C--:B------:R-:W-:Y:S01]  /*6860*/  LEA.HI.X.SX32 R199, R196, R229.reuse, 0x2, P2 ;  /* 0x000000e5c4c77211 */ /* 0x080fe200010f16ff */
[-C--:B------:R-:W-:Y:S01]  /*6870*/  HMMA.16816.F32 R124, R212, R206.reuse, R124 ;  /* 0x000000ced47c723c */ /* 0x080fe2000000187c */
[----:B------:R2:W-:Y:S04]  /*6880*/  REDG.E.ADD.F32.FTZ.RN.STRONG.GPU desc[UR6][R228.64], R4 ;  /* 0x00000004e40079a6 */ /* 0x0005e8000c10f386 */
[----:B------:R3:W-:Y:S01]  /*6890*/  REDG.E.ADD.F32.FTZ.RN.STRONG.GPU desc[UR6][R198.64], R5 ;  /* 0x00000005c60079a6 */ /* 0x0007e2000c10f386 */
[----:B------:R-:W-:Y:S05]  /*68a0*/  HMMA.16816.F32 R128, R200, R206, R128 ;  /* 0x000000cec880723c */ /* 0x000fea0000001880 */
[C---:B------:R-:W-:Y:S02]  /*68b0*/  IMAD.SHL.U32 R197, R231.reuse, 0x10, RZ ;  /* 0x00000010e7c57824 */ /* 0x040fe400078e00ff */
[----:B------:R-:W-:Y:S04]  /*68c0*/  IMAD R210, R231, 0x18, RZ ;  /* 0x00000018e7d27824 */ /* 0x000fe800078e02ff */
[-C--:B------:R-:W-:Y:S01]  /*68d0*/  LEA R204, P1, R197, R228.reuse, 0x2 ;  /* 0x000000e4c5cc7211 */ /* 0x080fe200078210ff */
[----:B------:R-:W-:Y:S03]  /*68e0*/  IMAD R211, R231, 0x30, RZ ;  /* 0x00000030e7d37824 */ /* 0x000fe600078e02ff */
[-C--:B------:R-:W-:Y:S01]  /*68f0*/  LEA.HI.X.SX32 R205, R197, R229.reuse, 0x2, P1 ;  /* 0x000000e5c5cd7211 */ /* 0x080fe200008f16ff */
[----:B-1----:R-:W-:Y:S04]  /*6900*/  IMAD.SHL.U32 R209, R231, 0x20, RZ ;  /* 0x00000020e7d17824 */ /* 0x002fe800078e00ff */
[----:B------:R1:W-:Y:S01]  /*6910*/  REDG.E.ADD.F32.FTZ.RN.STRONG.GPU desc[UR6][R204.64], R6 ;  /* 0x00000006cc0079a6 */ /* 0x0003e2000c10f386 */
[CC--:B------:R-:W-:Y:S02]  /*6920*/  LEA R208, P1, R209.reuse, R228.reuse, 0x2 ;  /* 0x000000e4d1d07211 */ /* 0x0c0fe400078210ff */
[CC--:B--2---:R-:W-:Y:S02]  /*6930*/  LEA R4, P2, R210.reuse, R228.reuse, 0x2 ;  /* 0x000000e4d2047211 */ /* 0x0c4fe400078410ff */
[-C--:B------:R-:W-:Y:S02]  /*6940*/  LEA.HI.X.SX32 R209, R209, R229.reuse, 0x2, P1 ;  /* 0x000000e5d1d17211 */ /* 0x080fe400008f16ff */
[-C--:B---3--:R-:W-:Y:S01]  /*6950*/  LEA.HI.X.SX32 R5, R210, R229.reuse, 0x2, P2 ;  /* 0x000000e5d2057211 */ /* 0x088fe200010f16ff */
[C---:B------:R-:W-:Y:S04]  /*6960*/  IMAD R210, R231.reuse, 0x38, RZ ;  /* 0x00000038e7d27824 */ /* 0x040fe800078e02ff */
[----:B------:R2:W-:Y:S04]  /*6970*/  REDG.E.ADD.F32.FTZ.RN.STRONG.GPU desc[UR6][R4.64], R7 ;  /* 0x00000007040079a6 */ /* 0x0005e8000c10f386 */
[----:B------:R3:W-:Y:S01]  /*6980*/  REDG.E.ADD.F32.FTZ.RN.STRONG.GPU desc[UR6][R208.64], R8 ;  /* 0x00000008d00079a6 */ /* 0x0007e2000c10f386 */
[----:B-1----:R-:W-:Y:S01]  /*6990*/  IMAD R205, R231, 0x28, RZ ;  /* 0x00000028e7cd7824 */ /* 0x002fe200078e02ff */
[-C--:B------:R-:W-:Y:S04]  /*69a0*/  LEA R6, P2, R211, R228.reuse, 0x2 ;  /* 0x000000e4d3067211 */ /* 0x080fe800078410ff */
[CC--:B------:R-:W-:Y:S04]  /*69b0*/  LEA R204, P3, R205.reuse, R228.reuse, 0x2 ;  /* 0x000000e4cdcc7211 */ /* 0x0c0fe800078610ff */
[-C--:B------:R-:W-:Y:S02]  /*69c0*/  LEA.HI.X.SX32 R205, R205, R229.reuse, 0x2, P3 ;  /* 0x000000e5cdcd7211 */ /* 0x080fe400018f16ff */
[-C--:B--2---:R-:W-:Y:S03]  /*69d0*/  LEA.HI.X.SX32 R7, R211, R229.reuse, 0x2, P2 ;  /* 0x000000e5d3077211 */ /* 0x084fe600010f16ff */
[----:B------:R1:W-:Y:S01]  /*69e0*/  REDG.E.ADD.F32.FTZ.RN.STRONG.GPU desc[UR6][R204.64], R9 ;  /* 0x00000009cc0079a6 */ /* 0x0003e2000c10f386 */
[CC--:B------:R-:W-:Y:S01]  /*69f0*/  LEA R4, P1, R210.reuse, R228.reuse, 0x2 ;  /* 0x000000e4d2047211 */ /* 0x0c0fe200078210ff */
[----:B---3--:R-:W-:Y:S02]  /*6a00*/  VIADD R208, R197, 0x20 ;  /* 0x00000020c5d07836 */ /* 0x008fe40000000000 */
[----:B------:R2:W-:Y:S01]  /*6a10*/  REDG.E.ADD.F32.FTZ.RN.STRONG.GPU desc[UR6][R6.64], R10 ;  /* 0x0000000a060079a6 */ /* 0x0005e2000c10f386 */
[-C--:B------:R-:W-:Y:S02]  /*6a20*/  LEA.HI.X.SX32 R5, R210, R229.reuse, 0x2, P1 ;  /* 0x000000e5d2057211 */ /* 0x080fe400008f16ff */
[CC--:B------:R-:W-:Y:S03]  /*6a30*/  LEA R8, P1, R208.reuse, R228.reuse, 0x2 ;  /* 0x000000e4d0087211 */ /* 0x0c0fe600078210ff */
        /* <DEDUP_REMOVED lines=17> */
[----:B------:R-:W-:Y:S02]  /*6b50*/  VIADD R5, R197, 0x40 ;  /* 0x00000040c5057836 */ /* 0x000fe40000000000 */
[----:B------:R-:W-:Y:S01]  /*6b60*/  LDSM.16.MT88.4 R16, [R0+0x2000] ;  /* 0x002000000010783b */ /* 0x000fe20000004200 */
[CC--:B-1----:R-:W-:Y:S03]  /*6b70*/  LEA R8, P2, R4.reuse, R228.reuse, 0x2 ;  /* 0x000000e404087211 */ /* 0x0c2fe600078410ff */
[----:B------:R1:W-:Y:S01]  /*6b80*/  REDG.E.ADD.F32.FTZ.RN.STRONG.GPU desc[UR6][R10.64], R13 ;  /* 0x0000000d0a0079a6 */ /* 0x0003e2000c10f386 */
[-C--:B------:R-:W-:Y:S05]  /*6b90*/  LEA.HI.X.SX32 R9, R4, R229.reuse, 0x2, P2 ;  /* 0x000000e504097211 */ /* 0x080fea00010f16ff */
[----:B------:R3:W-:Y:S01]  /*6ba0*/  REDG.E.ADD.F32.FTZ.RN.STRONG.GPU desc[UR6][R8.64], R14 ;  /* 0x0000000e080079a6 */ /* 0x0007e2000c10f386 */
[C---:B--2---:R-:W-:Y:S05]  /*6bb0*/  IMAD.IADD R7, R196.reuse, 0x1, R4 ;  /* 0x00000001c4077824 */ /* 0x044fea00078e0204 */
[CC--:B------:R-:W-:Y:S04]  /*6bc0*/  LEA R6, P1, R7.reuse, R228.reuse, 0x2 ;  /* 0x000000e407067211 */ /* 0x0c0fe800078210ff */
[-C--:B------:R-:W-:Y:S05]  /*6bd0*/  LEA.HI.X.SX32 R7, R7, R229.reuse, 0x2, P1 ;  /* 0x000000e507077211 */ /* 0x080fea00008f16ff */
[----:B------:R2:W-:Y:S01]  /*6be0*/  REDG.E.ADD.F32.FTZ.RN.STRONG.GPU desc[UR6][R6.64], R15 ;  /* 0x0000000f060079a6 */ /* 0x0005e2000c10f386 */
[C---:B-1----:R-:W-:Y:S03]  /*6bf0*/  IMAD.IADD R10, R196.reuse, 0x1, R5 ;  /* 0x00000001c40a7824 */ /* 0x042fe600078e0205 */
[----:B------:R-:W-:Y:S01]  /*6c00*/  REDG.E.ADD.F32.FTZ.RN.STRONG.GPU desc[UR6][R228.64+0x100], R84 ;  /* 0x00010054e40079a6 */ /* 0x000fe2000c10f386 */
[C---:B------:R-:W-:Y:S03]  /*6c10*/  IMAD.IADD R4, R196.reuse, 0x1, R10 ;  /* 0x00000001c4047824 */ /* 0x040fe600078e020a */
[----:B------:R-:W-:Y:S01]  /*6c20*/  REDG.E.ADD.F32.FTZ.RN.STRONG.GPU desc[UR6][R198.64+0x100], R85 ;  /* 0x00010055c60079a6 */ /* 0x000fe2000c10f386 */
[CC--:B---3--:R-:W-:Y:S04]  /*6c30*/  LEA R8, P1, R5.reuse, R228.reuse, 0x2 ;  /* 0x000000e405087211 */ /* 0x0c8fe800078210ff */
        /* <DEDUP_REMOVED lines=12> */
[----:B------:R-:W-:Y:S04]  /*6d00*/  REDG.E.ADD.F32.FTZ.RN.STRONG.GPU desc[UR6][R12.64], R88 ;  /* 0x000000580c0079a6 */ /* 0x000fe8000c10f386 */
[----:B------:R3:W-:Y:S01]  /*6d10*/  REDG.E.ADD.F32.FTZ.RN.STRONG.GPU desc[UR6][R10.64], R89 ;  /* 0x000000590a0079a6 */ /* 0x0007e2000c10f386 */
[CC--:B-1----:R-:W-:Y:S03]  /*6d20*/  LEA R8, P2, R4.reuse, R228.reuse, 0x2 ;  /* 0x000000e404087211 */ /* 0x0c2fe600078410ff */
[----:B------:R-:W-:Y:S01]  /*6d30*/  LDSM.16.MT88.4 R84, [R0+0x4000] ;  /* 0x004000000054783b */ /* 0x000fe20000004200 */
[-C--:B------:R-:W-:Y:S05]  /*6d40*/  LEA.HI.X.SX32 R9, R4, R229.reuse, 0x2, P2 ;  /* 0x000000e504097211 */ /* 0x080fea00010f16ff */
[----:B------:R1:W-:Y:S01]  /*6d50*/  REDG.E.ADD.F32.FTZ.RN.STRONG.GPU desc[UR6][R8.64], R90 ;  /* 0x0000005a080079a6 */ /* 0x0003e2000c10f386 */
[C---:B--2---:R-:W-:Y:S05]  /*6d60*/  IMAD.IADD R7, R196.reuse, 0x1, R4 ;  /* 0x00000001c4077824 */ /* 0x044fea00078e0204 */
[CC--:B------:R-:W-:Y:S01]  /*6d70*/  LEA R6, P1, R7.reuse, R228.reuse, 0x2 ;  /* 0x000000e407067211 */ /* 0x0c0fe200078210ff */
[C---:B---3--:R-:W-:Y:S03]  /*6d80*/  IMAD.IADD R10, R196.reuse, 0x1, R5 ;  /* 0x00000001c40a7824 */ /* 0x048fe600078e0205 */
[-C--:B------:R-:W-:Y:S01]  /*6d90*/  LEA.HI.X.SX32 R7, R7, R229.reuse, 0x2, P1 ;  /* 0x000000e507077211 */ /* 0x080fe200008f16ff */
[----:B------:R-:W-:Y:S04]  /*6da0*/  IMAD.IADD R4, R196, 0x1, R10 ;  /* 0x00000001c4047824 */ /* 0x000fe800078e020a */
[----:B------:R2:W-:Y:S01]  /*6db0*/  REDG.E.ADD.F32.FTZ.RN.STRONG.GPU desc[UR6][R6.64], R91 ;  /* 0x0000005b060079a6 */ /* 0x0005e2000c10f386 */
[CC--:B-1----:R-:W-:Y:S03]  /*6dc0*/  LEA R8, P1, R5.reuse, R228.reuse, 0x2 ;  /* 0x000000e405087211 */ /* 0x0c2fe600078210ff */
[----:B------:R-:W-:Y:S01]  /*6dd0*/  REDG.E.ADD.F32.FTZ.RN.STRONG.GPU desc[UR6][R228.64+0x180], R96 ;  /* 0x00018060e40079a6 */ /* 0x000fe2000c10f386 */
[-C--:B------:R-:W-:Y:S03]  /*6de0*/  LEA.HI.X.SX32 R9, R5, R229.reuse, 0x2, P1 ;  /* 0x000000e505097211 */ /* 0x080fe600008f16ff */
[----:B------:R-:W-:Y:S01]  /*6df0*/  REDG.E.ADD.F32.FTZ.RN.STRONG.GPU desc[UR6][R198.64+0x180], R97 ;  /* 0x00018061c60079a6 */ /* 0x000fe2000c10f386 */
[-C--:B------:R-:W-:Y:S01]  /*6e00*/  LEA R12, P1, R4, R228.reuse, 0x2 ;  /* 0x000000e4040c7211 */ /* 0x080fe200078210ff */
[----:B------:R-:W-:Y:S02]  /*6e10*/  IMAD.IADD R5, R196, 0x1, R4 ;  /* 0x00000001c4057824 */ /* 0x000fe400078e0204 */
[----:B------:R1:W-:Y:S01]  /*6e20*/  REDG.E.ADD.F32.FTZ.RN.STRONG.GPU desc[UR6][R8.64], R98 ;  /* 0x00000062080079a6 */ /* 0x0003e2000c10f386 */
[-C--:B------:R-:W-:Y:S01]  /*6e30*/  LEA.HI.X.SX32 R13, R4, R229.reuse, 0x2, P1 ;  /* 0x000000e5040d7211 */ /* 0x080fe200008f16ff */
[----:B------:R-:W-:Y:S02]  /*6e40*/  IMAD.IADD R4, R196, 0x1, R5 ;  /* 0x00000001c4047824 */ /* 0x000fe400078e0205 */
[----:B------:R-:W-:Y:S01]  /*6e50*/  LDSM.16.MT88.4 R88, [R0+0x6000] ;  /* 0x006000000058783b */ /* 0x000fe20000004200 */
[CC--:B--2---:R-:W-:Y:S04]  /*6e60*/  LEA R6, P2, R10.reuse, R228.reuse, 0x2 ;  /* 0x000000e40a067211 */ /* 0x0c4fe800078410ff */
[-C--:B------:R-:W-:Y:S02]  /*6e70*/  LEA.HI.X.SX32 R7, R10, R229.reuse, 0x2, P2 ;  /* 0x000000e50a077211 */ /* 0x080fe400010f16ff */
[CC--:B------:R-:W-:Y:S03]  /*6e80*/  LEA R10, P1, R5.reuse, R228.reuse, 0x2 ;  /* 0x000000e4050a7211 */ /* 0x0c0fe600078210ff */
[----:B------:R2:W-:Y:S01]  /*6e90*/  REDG.E.ADD.F32.FTZ.RN.STRONG.GPU desc[UR6][R6.64], R99 ;  /* 0x00000063060079a6 */ /* 0x0005e2000c10f386 */
[-C--:B------:R-:W-:Y:S01]  /*6ea0*/  LEA.HI.X.SX32 R11, R5, R229.reuse, 0x2, P1 ;  /* 0x000000e5050b7211 */ /* 0x080fe200008f16ff */
[----:B------:R-:W-:Y:S01]  /*6eb0*/  VIADD R5, R197, 0x80 ;  /* 0x00000080c5057836 */ /* 0x000fe20000000000 */
[CC--:B-1----:R-:W-:Y:S01]  /*6ec0*/  LEA R8, P2, R4.reuse, R228.reuse, 0x2 ;  /* 0x000000e404087211 */ /* 0x0c2fe200078410ff */
[----:B------:R-:W-:Y:S03]  /*6ed0*/  REDG.E.ADD.F32.FTZ.RN.STRONG.GPU desc[UR6][R12.64], R92 ;  /* 0x0000005c0c0079a6 */ /* 0x000fe6000c10f386 */
[-C--:B------:R-:W-:Y:S01]  /*6ee0*/  LEA.HI.X.SX32 R9, R4, R229.reuse, 0x2, P2 ;  /* 0x000000e504097211 */ /* 0x080fe200010f16ff */
[----:B------:R1:W-:Y:S04]  /*6ef0*/  REDG.E.ADD.F32.FTZ.RN.STRONG.GPU desc[UR6][R10.64], R93 ;  /* 0x0000005d0a0079a6 */ /* 0x0003e8000c10f386 */
[----:B------:R3:W-:Y:S04]  /*6f00*/  REDG.E.ADD.F32.FTZ.RN.STRONG.GPU desc[UR6][R8.64], R94 ;  /* 0x0000005e080079a6 */ /* 0x0007e8000c10f386 */
[----:B------:R-:W-:Y:S01]  /*6f10*/  LDSM.16.MT88.4 R96, [R0+0x800] ;  /* 0x000800000060783b */ /* 0x000fe20000004200 */
[C---:B--2---:R-:W-:Y:S05]  /*6f20*/  IMAD.IADD R7, R196.reuse, 0x1, R4 ;  /* 0x00000001c4077824 */ /* 0x044fea00078e0204 */
[CC--:B------:R-:W-:Y:S04]  /*6f30*/  LEA R6, P1, R7.reuse, R228.reuse, 0x2 ;  /* 0x000000e407067211 */ /* 0x0c0fe800078210ff */
[-C--:B------:R-:W-:Y:S01]  /*6f40*/  LEA.HI.X.SX32 R7, R7, R229.reuse, 0x2, P1 ;  /* 0x000000e507077211 */ /* 0x080fe200008f16ff */
[C---:B-1----:R-:W-:Y:S01]  /*6f50*/  IMAD.IADD R10, R196.reuse, 0x1, R5 ;  /* 0x00000001c40a7824 */ /* 0x042fe200078e0205 */
[CC--:B---3--:R-:W-:Y:S03]  /*6f60*/  LEA R8, P1, R5.reuse, R228.reuse, 0x2 ;  /* 0x000000e405087211 */ /* 0x0c8fe600078210ff */
[----:B------:R1:W-:Y:S01]  /*6f70*/  REDG.E.ADD.F32.FTZ.RN.STRONG.GPU desc[UR6][R6.64], R95 ;  /* 0x0000005f060079a6 */ /* 0x0003e2000c10f386 */
[C---:B------:R-:W-:Y:S01]  /*6f80*/  IMAD.IADD R4, R196.reuse, 0x1, R10 ;  /* 0x00000001c4047824 */ /* 0x040fe200078e020a */
[-C--:B------:R-:W-:Y:S02]  /*6f90*/  LEA.HI.X.SX32 R9, R5, R229.reuse, 0x2, P1 ;  /* 0x000000e505097211 */ /* 0x080fe400008f16ff */
[----:B------:R-:W-:Y:S01]  /*6fa0*/  REDG.E.ADD.F32.FTZ.RN.STRONG.GPU desc[UR6][R228.64+0x200], R100 ;  /* 0x00020064e40079a6 */ /* 0x000fe2000c10f386 */
[----:B------:R-:W-:Y:S01]  /*6fb0*/  IMAD.IADD R5, R196, 0x1, R4 ;  /* 0x00000001c4057824 */ /* 0x000fe200078e0204 */
[CC--:B------:R-:W-:Y:S02]  /*6fc0*/  LEA R12, P1, R4.reuse, R228.reuse, 0x2 ;  /* 0x000000e4040c7211 */ /* 0x0c0fe400078210ff */
[----:B------:R-:W-:Y:S02]  /*6fd0*/  REDG.E.ADD.F32.FTZ.RN.STRONG.GPU desc[UR6][R198.64+0x200], R101 ;  /* 0x00020065c60079a6 */ /* 0x000fe4000c10f386 */
[-C--:B------:R-:W-:Y:S01]  /*6fe0*/  LEA.HI.X.SX32 R13, R4, R229.reuse, 0x2, P1 ;  /* 0x000000e5040d7211 */ /* 0x080fe200008f16ff */
[----:B------:R-:W-:Y:S01]  /*6ff0*/  IMAD.IADD R4, R196, 0x1, R5 ;  /* 0x00000001c4047824 */ /* 0x000fe200078e0205 */
        /* <DEDUP_REMOVED lines=12> */
[----:B------:R2:W-:Y:S04]  /*70c0*/  REDG.E.ADD.F32.FTZ.RN.STRONG.GPU desc[UR6][R8.64], R106 ;  /* 0x0000006a080079a6 */ /* 0x0005e8000c10f386 */
[----:B------:R-:W-:Y:S01]  /*70d0*/  LDSM.16.MT88.4 R100, [R221+0x20800] ;  /* 0x02080000dd64783b */ /* 0x000fe20000004200 */
        /* <DEDUP_REMOVED lines=9> */
[----:B------:R-:W-:Y:S04]  /*7170*/  REDG.E.ADD.F32.FTZ.RN.STRONG.GPU desc[UR6][R198.64+0x280], R113 ;  /* 0x00028071c60079a6 */ /* 0x000fe8000c10f386 */
[----:B------:R-:W-:Y:S01]  /*7180*/  LDSM.16.MT88.4 R104, [R0+0x7000] ;  /* 0x007000000068783b */ /* 0x000fe20000004200 */
        /* <DEDUP_REMOVED lines=12> */
[----:B------:R2:W-:Y:S04]  /*7250*/  REDG.E.ADD.F32.FTZ.RN.STRONG.GPU desc[UR6][R8.64], R109 ;  /* 0x0000006d080079a6 */ /* 0x0005e8000c10f386 */
[----:B------:R-:W-:Y:S01]  /*7260*/  LDSM.16.MT88.4 R112, [R0+0x7800] ;  /* 0x007800000070783b */ /* 0x000fe20000004200 */
        /* <DEDUP_REMOVED lines=10> */
[----:B------:R-:W-:Y:S04]  /*7310*/  REDG.E.ADD.F32.FTZ.RN.STRONG.GPU desc[UR6][R198.64+0x300], R117 ;  /* 0x00030075c60079a6 */ /* 0x000fe8000c10f386 */
[----:B------:R-:W-:Y:S01]  /*7320*/  LDSM.16.MT88.4 R108, [R0+0x5800] ;  /* 0x00580000006c783b */ /* 0x000fe20000004200 */
        /* <DEDUP_REMOVED lines=27> */
[C---:B-1----:R-:W-:Y:S01]  /*74e0*/  IMAD.IADD R6, R196.reuse, 0x1, R4 ;  /* 0x00000001c4067824 */ /* 0x042fe200078e0204 */
[CC--:B--2---:R-:W-:Y:S03]  /*74f0*/  LEA R8, P1, R197.reuse, R228.reuse, 0x2 ;  /* 0x000000e4c5087211 */ /* 0x0c4fe600078210ff */
[C---:B------:R-:W-:Y:S01]  /*7500*/  IMAD.IADD R5, R196.reuse, 0x1, R6 ;  /* 0x00000001c4057824 */ /* 0x040fe200078e0206 */
        /* <DEDUP_REMOVED lines=12> */
[----:B------:R-:W-:Y:S04]  /*75d0*/  REDG.E.ADD.F32.FTZ.RN.STRONG.GPU desc[UR6][R10.64], R125 ;  /* 0x0000007d0a0079a6 */ /* 0x000fe8000c10f386 */
[----:B------:R-:W-:Y:S01]  /*75e0*/  LDSM.16.MT88.4 R12, [R221+0x20000] ;  /* 0x02000000dd0c783b */ /* 0x000fe20000004200 */
[C---:B-1----:R-:W-:Y:S04]  /*75f0*/  LEA R8, P2, R4.reuse, R228, 0x2 ;  /* 0x000000e404087211 */ /* 0x042fe800078410ff */
        /* <DEDUP_REMOVED lines=19> */
[----:B------:R-:W3:Y:S05]  /*7730*/  LDSM.16.MT88.4 R84, [R0+0x6800] ;  /* 0x006800000054783b */ /* 0x000eea0000004200 */
[-C--:B------:R-:W-:Y:S06]  /*7740*/  HMMA.16816.F32 R180, R4, R88.reuse, R180 ;  /* 0x0000005804b4723c */ /* 0x080fec00000018b4 */
[C---:B------:R-:W-:Y:S06]  /*7750*/  HMMA.16816.F32 R184, R12.reuse, R88, R184 ;  /* 0x000000580cb8723c */ /* 0x040fec00000018b8 */
[-C--:B------:R-:W-:Y:S01]  /*7760*/  HMMA.16816.F32 R188, R12, R90.reuse, R188 ;  /* 0x0000005a0cbc723c */ /* 0x080fe200000018bc */
[----:B------:R-:W-:Y:S05]  /*7770*/  LDSM.16.MT88.4 R12, [R0+0x1000] ;  /* 0x00100000000c783b */ /* 0x000fea0000004200 */
[----:B------:R-:W-:Y:S01]  /*7780*/  HMMA.16816.F32 R192, R4, R90, R192 ;  /* 0x0000005a04c0723c */ /* 0x000fe200000018c0 */
[----:B------:R-:W4:Y:S04]  /*7790*/  LDSM.16.MT88.4 R4, [R219+0x21000] ;  /* 0x02100000db04783b */ /* 0x000f280000004200 */
[----:B------:R-:W4:Y:S01]  /*77a0*/  LDSM.16.MT88.4 R88, [R221+0x21000] ;  /* 0x02100000dd58783b */ /* 0x000f220000004200 */
        /* <DEDUP_REMOVED lines=14> */
[----:B------:R-:W-:Y:S05]  /*7890*/  LDSM.16.MT88.4 R16, [R219+0x21800] ;  /* 0x02180000db10783b */ /* 0x000fea0000004200 */
[-C--:B---3--:R-:W-:Y:S06]  /*78a0*/  HMMA.16816.F32 R180, R92, R84.reuse, R180 ;  /* 0x000000545cb4723c */ /* 0x088fec00000018b4 */
[C---:B------:R-:W-:Y:S06]  /*78b0*/  HMMA.16816.F32 R184, R100.reuse, R84, R184 ;  /* 0x0000005464b8723c */ /* 0x040fec00000018b8 */
[-C--:B------:R-:W-:Y:S01]  /*78c0*/  HMMA.16816.F32 R188, R100, R86.reuse, R188 ;  /* 0x0000005664bc723c */ /* 0x080fe200000018bc */
[----:B------:R-:W-:Y:S05]  /*78d0*/  LDSM.16.MT88.4 R100, [R0+0x3800] ;  /* 0x003800000064783b */ /* 0x000fea0000004200 */
[----:B------:R-:W-:Y:S01]  /*78e0*/  HMMA.16816.F32 R192, R92, R86, R192 ;  /* 0x000000565cc0723c */ /* 0x000fe200000018c0 */
[----:B------:R-:W2:Y:S04]  /*78f0*/  LDSM.16.MT88.4 R84, [R0+0x1800] ;  /* 0x001800000054783b */ /* 0x000ea80000004200 */
[----:B------:R-:W3:Y:S01]  /*7900*/  LDSM.16.MT88.4 R92, [R221+0x21800] ;  /* 0x02180000dd5c783b */ /* 0x000ee20000004200 */
        /* <DEDUP_REMOVED lines=17> */
[C---:B---3--:R-:W-:Y:S06]  /*7a20*/  HMMA.16816.F32 R136, R92.reuse, R84, R136 ;  /* 0x000000545c88723c */ /* 0x048fec0000001888 */
        /* <DEDUP_REMOVED lines=13> */
[----:B------:R-:W-:Y:S07]  /*7b00*/  HMMA.16816.F32 R192, R16, R114, R192 ;  /* 0x0000007210c0723c */ /* 0x000fee00000018c0 */
[C---:B------:R-:W-:Y:S04]  /*7b10*/  VIADD R18, R232.reuse, 0xc0 ;  /* 0x000000c0e8127836 */ /* 0x040fe80000000000 */
[C---:B------:R-:W-:Y:S02]  /*7b20*/  VIADD R17, R232.reuse, 0x40 ;  /* 0x00000040e8117836 */ /* 0x040fe40000000000 */
[----:B------:R-:W-:Y:S01]  /*7b30*/  VIADD R16, R232, 0x80 ;  /* 0x00000080e8107836 */ /* 0x000fe20000000000 */
[----:B------:R-:W-:Y:S10]  /*7b40*/  @!P0 BRA `(.L_x_425) ;  /* 0x0000000400088947 */ /* 0x000ff40003800000 */
[----:B------:R-:W-:Y:S01]  /*7b50*/  BAR.SYNC.DEFER_BLOCKING 0x0 ;  /* 0x0000000000007b1d */ /* 0x000fe20000010000 */
[----:B------:R-:W-:Y:S01]  /*7b60*/  ISETP.GE.AND P5, PT, R232, UR17, PT ;  /* 0x00000011e8007c0c */ /* 0x000fe2000bfa6270 */
[----:B------:R-:W-:Y:S01]  /*7b70*/  IMAD.MOV.U32 R4, RZ, RZ, R235 ;  /* 0x000000ffff047224 */ /* 0x000fe200078e00eb */
[----:B------:R-:W-:Y:S01]  /*7b80*/  ISETP.GE.AND P4, PT, R17, UR17, PT ;  /* 0x0000001111007c0c */ /* 0x000fe2000bf86270 */
[----:B------:R-:W-:Y:S01]  /*7b90*/  IMAD.MOV.U32 R5, RZ, RZ, R234 ;  /* 0x000000ffff057224 */ /* 0x000fe200078e00ea */
[----:B------:R-:W-:Y:S02]  /*7ba0*/  ISETP.GE.AND P3, PT, R16, UR17, PT ;  /* 0x0000001110007c0c */ /* 0x000fe4000bf66270 */
[----:B------:R-:W-:Y:S07]  /*7bb0*/  ISETP.GE.AND P2, PT, R18, UR17, PT ;  /* 0x0000001112007c0c */ /* 0x000fee000bf46270 */
[----:B------:R1:W-:Y:S01]  /*7bc0*/  @P5 STS.128 [R230], RZ ;  /* 0x000000ffe6005388 */ /* 0x0003e20000000c00 */
[----:B------:R-:W2:Y:S08]  /*7bd0*/  LDC R8, c[0x0][0x240] ;  /* 0x00009000ff087b82 */ /* 0x000eb00000000800 */
[----:B------:R-:W3:Y:S01]  /*7be0*/  LDC R9, c[0x0][0x244] ;  /* 0x00009100ff097b82 */ /* 0x000ee20000000800 */
[----:B--2---:R-:W-:Y:S05]  /*7bf0*/  IMAD.U32 R6, R8, -0x40, RZ ;  /* 0xffffffc008067824 */ /* 0x004fea00078e00ff */
        /* <DEDUP_REMOVED lines=9> */
[--C-:B---3--:R-:W-:Y:S02]  /*7c90*/  @!P5 LEA.HI.X R15, R8, R5, R9.reuse, 0x6, P0 ;  /* 0x00000005080fd211 */ /* 0x108fe400000f3409 */
[----:B------:R-:W-:Y:S01]  /*7ca0*/  @!P4 LEA R12, P6, R6, R235, 0x1 ;  /* 0x000000eb060cc211 */ /* 0x000fe200078c08ff */
        /* <DEDUP_REMOVED lines=44> */
.L_x_425:
        /* <DEDUP_REMOVED lines=61> */
[----:B------:R-:W-:Y:S01]  /*8340*/  F2FP.F16.F32.PACK_AB R31, R31, R142 ;  /* 0x0000008e1f1f723e */ /* 0x000fe200000000ff */
[----:B-1----:R-:W-:Y:S01]  /*8350*/  FMUL.FTZ R15, R177, UR8 ;  /* 0x00000008b10f7c20 */ /* 0x002fe20008410000 */
        /* <DEDUP_REMOVED lines=9> */
[----:B------:R-:W-:Y:S01]  /*83f0*/  STS [R249], R38 ;  /* 0x00000026f9007388 */ /* 0x000fe20000000800 */
[----:B------:R-:W-:Y:S01]  /*8400*/  F2FP.F16.F32.PACK_AB R25, R25, R162 ;  /* 0x000000a21919723e */ /* 0x000fe200000000ff */
[----:B------:R-:W-:Y:S01]  /*8410*/  FMUL.FTZ R172, R172, UR8 ;  /* 0x00000008acac7c20 */ /* 0x000fe20008410000 */
[----:B------:R-:W-:Y:S01]  /*8420*/  FMUL.FTZ R13, R173, UR8 ;  /* 0x00000008ad0d7c20 */ /* 0x000fe20008410000 */
[----:B------:R-:W-:Y:S01]  /*8430*/  STS [R249+0x400], R37 ;  /* 0x00040025f9007388 */ /* 0x000fe20000000800 */
        /* <DEDUP_REMOVED lines=11> */
[----:B------:R-:W-:Y:S01]  /*84f0*/  STS [R249+0x1000], R36 ;  /* 0x00100024f9007388 */ /* 0x000fe20000000800 */
        /* <DEDUP_REMOVED lines=45> */
[----:B------:R-:W-:Y:S01]  /*87d0*/  @UP0 UMOV UR19, UR8 ;  /* 0x0000000800130c82 */ /* 0x000fe20008000000 */
[----:B------:R-:W-:Y:S01]  /*87e0*/  F2FP.F16.F32.PACK_AB R48, R49, R48 ;  /* 0x000000303130723e */ /* 0x000fe200000000ff */
[----:B------:R-:W-:Y:S01]  /*87f0*/  STS [R249+0x4000], R22 ;  /* 0x00400016f9007388 */ /* 0x000fe20000000800 */
[----:B------:R-:W-:-:S02]  /*8800*/  F2FP.F16.F32.PACK_AB R50, R51, R50 ;  /* 0x000000323332723e */ /* 0x000fc400000000ff */
[----:B------:R-:W-:Y:S01]  /*8810*/  F2FP.F16.F32.PACK_AB R40, R41, R40 ;  /* 0x000000282928723e */ /* 0x000fe200000000ff */
[----:B------:R-:W-:Y:S01]  /*8820*/  STS [R249+0x4400], R21 ;  /* 0x00440015f9007388 */ /* 0x000fe20000000800 */
[----:B------:R-:W-:Y:S02]  /*8830*/  F2FP.F16.F32.PACK_AB R42, R43, R42 ;  /* 0x0000002a2b2a723e */ /* 0x000fe400000000ff */
[----:B------:R-:W-:Y:S01]  /*8840*/  F2FP.F16.F32.PACK_AB R44, R45, R44 ;  /* 0x0000002c2d2c723e */ /* 0x000fe200000000ff */
[----:B------:R-:W-:Y:S01]  /*8850*/  STS [R250+0x4000], R15 ;  /* 0x0040000ffa007388 */ /* 0x000fe20000000800 */
[----:B------:R-:W-:Y:S02]  /*8860*/  F2FP.F16.F32.PACK_AB R46, R47, R46 ;  /* 0x0000002e2f2e723e */ /* 0x000fe400000000ff */
        /* <DEDUP_REMOVED lines=24> */
[----:B------:R-:W-:Y:S01]  /*89f0*/  PLOP3.LUT P0, PT, PT, PT, UP0, 0x80, 0x0 ;  /* 0x000000000000781c */ /* 0x000fe20003f0f008 */
[----:B------:R-:W-:Y:S04]  /*8a00*/  STS [R250+0x6400], R6 ;  /* 0x00640006fa007388 */ /* 0x000fe80000000800 */
[----:B------:R-:W-:Y:S04]  /*8a10*/  STS [R249+0x7000], R9 ;  /* 0x00700009f9007388 */ /* 0x000fe80000000800 */
[----:B------:R-:W-:Y:S04]  /*8a20*/  STS [R249+0x7400], R8 ;  /* 0x00740008f9007388 */ /* 0x000fe80000000800 */
[----:B------:R-:W-:Y:S04]  /*8a30*/  STS [R250+0x7000], R5 ;  /* 0x00700005fa007388 */ /* 0x000fe80000000800 */
        /* <DEDUP_REMOVED lines=31> */
[----:B-1----:R-:W1:Y:S03]  /*8c30*/  S2R R4, SR_TID.X ;  /* 0x0000000000047919 */ /* 0x002e660000002100 */
        /* <DEDUP_REMOVED lines=16> */
.L_x_427:
[----:B------:R-:W-:Y:S01]  /*8d40*/  @UP0 UIADD3 UR13, UR16, UR32, URZ ;  /* 0x00000020100d0290 */ /* 0x000fe2000fffe03f */
[----:B------:R-:W-:Y:S01]  /*8d50*/  @UP0 ULDC.64 UR8, c[0x0][0x458] ;  /* 0x0001160000080ab9 */ /* 0x000fe20000000a00 */
[----:B------:R-:W-:Y:S02]  /*8d60*/  USHF.L.U32 UR12, UR33, 0x6, URZ ;  /* 0x00000006210c7899 */ /* 0x000fe4000800063f */
        /* <DEDUP_REMOVED lines=15> */
[----:B------:R-:W-:-:S12]  /*8e60*/  UIADD3 UR18, UR15, UR13, URZ ;  /* 0x0000000d0f127290 */ /* 0x000fd8000fffe03f */
.L_x_428:
[----:B------:R-:W-:Y:S01]  /*8e70*/  BAR.SYNC.DEFER_BLOCKING 0x0 ;  /* 0x0000000000007b1d */ /* 0x000fe20000010000 */
[----:B------:R-:W-:Y:S01]  /*8e80*/  USHF.R.S32.HI UR13, URZ, 0x1f, UR12 ;  /* 0x0000001f3f0d7899 */ /* 0x000fe2000801140c */
[----:B-1----:R-:W-:Y:S01]  /*8e90*/  SHF.R.S32.HI R5, RZ, 0x1f, R4 ;  /* 0x0000001fff057819 */ /* 0x002fe20000011404 */
[----:B------:R-:W-:Y:S01]  /*8ea0*/  IMAD.U32 R6, RZ, RZ, UR10 ;  /* 0x0000000aff067e24 */ /* 0x000fe2000f8e00ff */
[--C-:B------:R-:W-:Y:S01]  /*8eb0*/  SHF.R.S32.HI R9, RZ, 0x1f, R232.reuse ;  /* 0x0000001fff097819 */ /* 0x100fe200000114e8 */
[----:B------:R-:W-:Y:S01]  /*8ec0*/  UIMAD UR15, UR13, UR10, URZ ;  /* 0x0000000a0d0f72a4 */ /* 0x000fe2000f8e023f */
[----:B------:R-:W-:Y:S01]  /*8ed0*/  IMAD.MOV.U32 R8, RZ, RZ, R232 ;  /* 0x000000ffff087224 */ /* 0x000fe200078e00e8 */
[----:B------:R-:W-:Y:S01]  /*8ee0*/  LEA.HI R4, R5, R4, RZ, 0x3 ;  /* 0x0000000405047211 */ /* 0x000fe200078f18ff */
[----:B------:R-:W-:Y:S01]  /*8ef0*/  UIMAD UR5, UR33, -0x40, UR5 ;  /* 0xffffffc0210578a4 */ /* 0x000fe2000f8e0205 */
[----:B------:R-:W-:Y:S01]  /*8f00*/  BSSY B0, `(.L_x_429) ;  /* 0x0000031000007945 */ /* 0x000fe20003800000 */
[----:B------:R-:W-:Y:S01]  /*8f10*/  UIMAD UR15, UR12, UR11, UR15 ;  /* 0x0000000b0c0f72a4 */ /* 0x000fe2000f8e020f */
[----:B------:R-:W-:Y:S01]  /*8f20*/  IMAD.WIDE.U32 R6, R6, UR12, R8 ;  /* 0x0000000c06067c25 */ /* 0x000fe2000f8e0008 */
[----:B------:R-:W-:Y:S01]  /*8f30*/  SHF.R.S32.HI R4, RZ, 0x3, R4 ;  /* 0x00000003ff047819 */ /* 0x000fe20000011404 */
[----:B------:R-:W-:Y:S01]  /*8f40*/  USHF.R.S32.HI UR21, URZ, 0x1f, UR56 ;  /* 0x0000001f3f157899 */ /* 0x000fe20008011438 */
[----:B------:R-:W-:-:S02]  /*8f50*/  ULDC.64 UR16, c[0x0][0x468] ;  /* 0x00011a0000107ab9 */ /* 0x000fc40000000a00 */
[----:B------:R-:W-:Y:S01]  /*8f60*/  IMAD.U32 R5, RZ, RZ, UR15 ;  /* 0x0000000fff057e24 */ /* 0x000fe2000f8e00ff */
[----:B------:R-:W-:Y:S01]  /*8f70*/  IADD3 R6, P0, R6, UR19, RZ ;  /* 0x0000001306067c10 */ /* 0x000fe2000ff1e0ff */
[C---:B------:R-:W-:Y:S01]  /*8f80*/  VIADD R10, R4.reuse, 0x20 ;  /* 0x00000020040a7836 */ /* 0x040fe20000000000 */
[----:B------:R-:W-:Y:S01]  /*8f90*/  ISETP.GE.AND P5, PT, R4, UR5, PT ;  /* 0x0000000504007c0c */ /* 0x000fe2000bfa6270 */
[----:B------:R-:W-:Y:S01]  /*8fa0*/  UIMAD UR15, UR21, UR16, URZ ;  /* 0x00000010150f72a4 */ /* 0x000fe2000f8e023f */
[----:B------:R-:W-:Y:S01]  /*8fb0*/  IADD3.X R7, R7, UR20, R5, P0, !PT ;  /* 0x0000001407077c10 */ /* 0x000fe200087fe405 */
[----:B------:R-:W-:Y:S01]  /*8fc0*/  IMAD.U32 R5, RZ, RZ, UR16 ;  /* 0x00000010ff057e24 */ /* 0x000fe2000f8e00ff */
[----:B------:R-:W-:Y:S01]  /*8fd0*/  ISETP.GE.AND P4, PT, R10, UR5, PT ;  /* 0x000000050a007c0c */ /* 0x000fe2000bf86270 */
[----:B--2---:R1:W2:Y:S01]  /*8fe0*/  LDS.128 R48, [R230+0x11000] ;  /* 0x01100000e6307984 */ /* 0x0042a20000000c00 */
[----:B------:R-:W-:Y:S01]  /*8ff0*/  UIMAD UR17, UR56, UR17, UR15 ;  /* 0x00000011381172a4 */ /* 0x000fe2000f8e020f */
[----:B------:R-:W-:Y:S01]  /*9000*/  IMAD.WIDE.U32 R10, R5, UR56, R6 ;  /* 0x00000038050a7c25 */ /* 0x000fe2000f8e0006 */
[----:B------:R-:W-:Y:S01]  /*9010*/  SHF.R.S32.HI R68, RZ, 0x1f, R4 ;  /* 0x0000001fff447819 */ /* 0x000fe20000011404 */
[----:B------:R1:W3:Y:S03]  /*9020*/  LDS.128 R44, [R230+0x13000] ;  /* 0x01300000e62c7984 */ /* 0x0002e60000000c00 */
[----:B------:R-:W-:Y:S01]  /*9030*/  VIADD R14, R11, UR17 ;  /* 0x000000110b0e7c36 */ /* 0x000fe20008000000 */
[----:B------:R1:W4:Y:S04]  /*9040*/  LDS.128 R40, [R230+0x15000] ;  /* 0x01500000e6287984 */ /* 0x0003280000000c00 */
[----:B------:R1:W1:Y:S04]  /*9050*/  LDS.128 R36, [R230+0x17000] ;  /* 0x01700000e6247984 */ /* 0x0002680000000c00 */
[----:B------:R1:W1:Y:S04]  /*9060*/  LDS.128 R64, [R230+0x19000] ;  /* 0x01900000e6407984 */ /* 0x0002680000000c00 */
[----:B------:R1:W1:Y:S04]  /*9070*/  LDS.128 R60, [R230+0x1b000] ;  /* 0x01b00000e63c7984 */ /* 0x0002680000000c00 */
[----:B------:R1:W1:Y:S04]  /*9080*/  LDS.128 R56, [R230+0x1d000] ;  /* 0x01d00000e6387984 */ /* 0x0002680000000c00 */
[----:B------:R1:W1:Y:S01]  /*9090*/  LDS.128 R52, [R230+0x1f000] ;  /* 0x01f00000e6347984 */ /* 0x0002620000000c00 */
[----:B------:R-:W-:Y:S05]  /*90a0*/  @P5 BRA `(.L_x_430) ;  /* 0x0000000000585947 */ /* 0x000fea0003800000 */
[----:B------:R-:W-:Y:S01]  /*90b0*/  ULDC UR15, c[0x0][0x2d0] ;  /* 0x0000b400000f7ab9 */ /* 0x000fe20000000800 */
[----:B------:R-:W2:Y:S01]  /*90c0*/  LDS.128 R32, [R230+0x12000] ;  /* 0x01200000e6207984 */ /* 0x000ea20000000c00 */
[----:B------:R-:W-:Y:S01]  /*90d0*/  ISETP.GE.AND P6, PT, R232, UR15, PT ;  /* 0x0000000fe8007c0c */ /* 0x000fe2000bfc6270 */
[----:B------:R-:W-:Y:S01]  /*90e0*/  IMAD R5, R68, UR10, RZ ;  /* 0x0000000a44057c24 */ /* 0x000fe2000f8e02ff */
[----:B------:R-:W-:Y:S01]  /*90f0*/  ISETP.GE.AND P3, PT, R17, UR15, PT ;  /* 0x0000000f11007c0c */ /* 0x000fe2000bf66270 */
[----:B------:R-:W3:Y:S01]  /*9100*/  LDS.128 R28, [R230+0x14000] ;  /* 0x01400000e61c7984 */ /* 0x000ee20000000c00 */
[----:B------:R-:W-:Y:S01]  /*9110*/  IMAD.MOV.U32 R6, RZ, RZ, R10 ;  /* 0x000000ffff067224 */ /* 0x000fe200078e000a */
[----:B------:R-:W-:Y:S01]  /*9120*/  ISETP.GE.AND P2, PT, R16, UR15, PT ;  /* 0x0000000f10007c0c */ /* 0x000fe2000bf46270 */
[----:B------:R-:W-:Y:S01]  /*9130*/  IMAD.MOV.U32 R7, RZ, RZ, R14 ;  /* 0x000000ffff077224 */ /* 0x000fe200078e000e */
[----:B------:R-:W4:Y:S01]  /*9140*/  LDS.128 R24, [R230+0x16000] ;  /* 0x01600000e6187984 */ /* 0x000f220000000c00 */
[----:B------:R-:W-:Y:S01]  /*9150*/  IMAD R5, R4, UR11, R5 ;  /* 0x0000000b04057c24 */ /* 0x000fe2000f8e0205 */
[----:B------:R-:W-:Y:S01]  /*9160*/  ISETP.GE.AND P1, PT, R18, UR15, PT ;  /* 0x0000000f12007c0c */ /* 0x000fe2000bf26270 */
[----:B------:R-:W-:Y:S01]  /*9170*/  IMAD.WIDE.U32 R12, R4, UR10, R6 ;  /* 0x0000000a040c7c25 */ /* 0x000fe2000f8e0006 */
[----:B------:R-:W-:-:S02]  /*9180*/  ULDC.64 UR16, c[0x0][0x3f0] ;  /* 0x0000fc0000107ab9 */ /* 0x000fc40000000a00 */
[----:B------:R-:W1:Y:S01]  /*9190*/  @!P6 LDS.128 R20, [R230+0x10000] ;  /* 0x01000000e614e984 */ /* 0x000e620000000c00 */
[----:B------:R-:W-:Y:S01]  /*91a0*/  IMAD.IADD R5, R13, 0x1, R5 ;  /* 0x000000010d057824 */ /* 0x000fe200078e0205 */
[----:B------:R-:W-:-:S04]  /*91b0*/  LEA R6, P0, R12, UR16, 0x1 ;  /* 0x000000100c067c11 */ /* 0x000fc8000f8008ff */
[----:B------:R-:W-:-:S05]  /*91c0*/  LEA.HI.X R7, R12, UR17, R5, 0x1, P0 ;  /* 0x000000110c077c11 */ /* 0x000fca00080f0c05 */
[----:B--2---:R2:W-:Y:S04]  /*91d0*/  @!P3 STG.E.128 desc[UR6][R6.64+0x80], R32 ;  /* 0x000080200600b986 */ /* 0x0045e8000c101d06 */
[----:B---3--:R2:W-:Y:S04]  /*91e0*/  @!P2 STG.E.128 desc[UR6][R6.64+0x100], R28 ;  /* 0x0001001c0600a986 */ /* 0x0085e8000c101d06 */
[----:B----4-:R2:W-:Y:S04]  /*91f0*/  @!P1 STG.E.128 desc[UR6][R6.64+0x180], R24 ;  /* 0x0001801806009986 */ /* 0x0105e8000c101d06 */
[----:B-1----:R2:W-:Y:S02]  /*9200*/  @!P6 STG.E.128 desc[UR6][R6.64], R20 ;  /* 0x000000140600e986 */ /* 0x0025e4000c101d06 */
.L_x_430:
[----:B------:R-:W-:Y:S05]  /*9210*/  BSYNC B0 ;  /* 0x0000000000007941 */ /* 0x000fea0003800000 */
.L_x_429:
[----:B------:R-:W-:Y:S04]  /*9220*/  BSSY B0, `(.L_x_431) ;  /* 0x0000016000007945 */ /* 0x000fe80003800000 */
[----:B------:R-:W-:Y:S05]  /*9230*/  @P4 BRA `(.L_x_432) ;  /* 0x0000000000504947 */ /* 0x000fea0003800000 */
[----:B------:R-:W-:Y:S01]  /*9240*/  IADD3 R5, P0, R4, 0x20, RZ ;  /* 0x0000002004057810 */ /* 0x000fe20007f1e0ff */
[----:B--2---:R-:W-:Y:S01]  /*9250*/  IMAD.MOV.U32 R7, RZ, RZ, R14 ;  /* 0x000000ffff077224 */ /* 0x004fe200078e000e */
[----:B------:R-:W-:Y:S01]  /*9260*/  ULDC UR5, c[0x0][0x2d0] ;  /* 0x0000b40000057ab9 */ /* 0x000fe20000000800 */
[----:B------:R-:W-:Y:S01]  /*9270*/  ULDC.64 UR16, c[0x0][0x3f0] ;  /* 0x0000fc0000107ab9 */ /* 0x000fe20000000a00 */
[----:B------:R-:W-:Y:S01]  /*9280*/  ISETP.GE.AND P3, PT, R232, UR5, PT ;  /* 0x00000005e8007c0c */ /* 0x000fe2000bf66270 */
[----:B------:R-:W-:Y:S01]  /*9290*/  IMAD.X R6, RZ, RZ, R68, P0 ;  /* 0x000000ffff067224 */ /* 0x000fe200000e0644 */
[----:B------:R-:W-:Y:S02]  /*92a0*/  ISETP.GE.AND P2, PT, R17, UR5, PT ;  /* 0x0000000511007c0c */ /* 0x000fe4000bf46270 */
[----:B------:R-:W-:Y:S01]  /*92b0*/  ISETP.GE.AND P1, PT, R16, UR5, PT ;  /* 0x0000000510007c0c */ /* 0x000fe2000bf26270 */
[----:B------:R-:W-:Y:S01]  /*92c0*/  IMAD R12, R6, UR10, RZ ;  /* 0x0000000a060c7c24 */ /* 0x000fe2000f8e02ff */
[----:B------:R-:W-:Y:S01]  /*92d0*/  ISETP.GE.AND P0, PT, R18, UR5, PT ;  /* 0x0000000512007c0c */ /* 0x000fe2000bf06270 */
[----:B------:R-:W-:-:S04]  /*92e0*/  IMAD.MOV.U32 R6, RZ, RZ, R10 ;  /* 0x000000ffff067224 */ /* 0x000fc800078e000a */
[----:B------:R-:W-:-:S04]  /*92f0*/  IMAD.WIDE.U32 R10, R5, UR10, R6 ;  /* 0x0000000a050a7c25 */ /* 0x000fc8000f8e0006 */
[----:B------:R-:W-:Y:S01]  /*9300*/  IMAD R5, R5, UR11, R12 ;  /* 0x0000000b05057c24 */ /* 0x000fe2000f8e020c */
[----:B------:R-:W-:-:S03]  /*9310*/  LEA R6, P6, R10, UR16, 0x1 ;  /* 0x000000100a067c11 */ /* 0x000fc6000f8c08ff */
[----:B------:R-:W-:-:S05]  /*9320*/  IMAD.IADD R5, R11, 0x1, R5 ;  /* 0x000000010b057824 */ /* 0x000fca00078e0205 */
[----:B------:R-:W-:-:S05]  /*9330*/  LEA.HI.X R7, R10, UR17, R5, 0x1, P6 ;  /* 0x000000110a077c11 */ /* 0x000fca000b0f0c05 */
[----:B------:R2:W-:Y:S04]  /*9340*/  @!P3 STG.E.128 desc[UR6][R6.64], R48 ;  /* 0x000000300600b986 */ /* 0x0005e8000c101d06 */
[----:B---3--:R2:W-:Y:S04]  /*9350*/  @!P2 STG.E.128 desc[UR6][R6.64+0x80], R44 ;  /* 0x0000802c0600a986 */ /* 0x0085e8000c101d06 */
[----:B----4-:R2:W-:Y:S04]  /*9360*/  @!P1 STG.E.128 desc[UR6][R6.64+0x100], R40 ;  /* 0x0001002806009986 */ /* 0x0105e8000c101d06 */
[----:B-1----:R2:W-:Y:S02]  /*9370*/  @!P0 STG.E.128 desc[UR6][R6.64+0x180], R36 ;  /* 0x0001802406008986 */ /* 0x0025e4000c101d06 */
.L_x_432:
[----:B------:R-:W-:Y:S05]  /*9380*/  BSYNC B0 ;  /* 0x0000000000007941 */ /* 0x000fea0003800000 */
.L_x_431:
[----:B--2---:R2:W1:Y:S01]  /*9390*/  LDS.128 R28, [R230+0x18000] ;  /* 0x01800000e61c7984 */ /* 0x0044620000000c00 */
[----:B------:R-:W-:Y:S01]  /*93a0*/  IMAD.U32 R6, RZ, RZ, UR8 ;  /* 0x00000008ff067e24 */ /* 0x000fe2000f8e00ff */
[----:B------:R-:W-:Y:S01]  /*93b0*/  UIMAD UR13, UR13, UR8, URZ ;  /* 0x000000080d0d72a4 */ /* 0x000fe2000f8e023f */
[----:B------:R-:W-:Y:S01]  /*93c0*/  BSSY B0, `(.L_x_433) ;  /* 0x0000023000007945 */ /* 0x000fe20003800000 */
[----:B------:R2:W1:Y:S01]  /*93d0*/  LDS.128 R24, [R230+0x1a000] ;  /* 0x01a00000e6187984 */ /* 0x0004620000000c00 */
[----:B------:R-:W-:Y:S01]  /*93e0*/  IMAD.WIDE.U32 R6, R6, UR12, R8 ;  /* 0x0000000c06067c25 */ /* 0x000fe2000f8e0008 */
[----:B------:R-:W-:Y:S02]  /*93f0*/  UIMAD UR12, UR12, UR9, UR13 ;  /* 0x000000090c0c72a4 */ /* 0x000fe4000f8e020d */
[----:B------:R2:W1:Y:S01]  /*9400*/  LDS.128 R20, [R230+0x1c000] ;  /* 0x01c00000e6147984 */ /* 0x0004620000000c00 */
[----:B------:R-:W-:Y:S01]  /*9410*/  USHF.R.S32.HI UR5, URZ, 0x1f, UR56 ;  /* 0x0000001f3f057899 */ /* 0x000fe20008011438 */
[----:B------:R-:W-:Y:S01]  /*9420*/  IADD3 R6, P0, R6, UR14, RZ ;  /* 0x0000000e06067c10 */ /* 0x000fe2000ff1e0ff */
[----:B------:R-:W-:Y:S01]  /*9430*/  ULDC.64 UR10, c[0x0][0x470] ;  /* 0x00011c00000a7ab9 */ /* 0x000fe20000000a00 */
[----:B------:R2:W1:Y:S01]  /*9440*/  LDS.128 R12, [R230+0x1e000] ;  /* 0x01e00000e60c7984 */ /* 0x0004620000000c00 */
[----:B------:R-:W-:Y:S01]  /*9450*/  IMAD.U32 R5, RZ, RZ, UR12 ;  /* 0x0000000cff057e24 */ /* 0x000fe2000f8e00ff */
[----:B------:R-:W-:-:S04]  /*9460*/  UIMAD UR5, UR5, UR10, URZ ;  /* 0x0000000a050572a4 */ /* 0x000fc8000f8e023f */
[----:B------:R-:W-:Y:S01]  /*9470*/  IADD3.X R7, R7, UR18, R5, P0, !PT ;  /* 0x0000001207077c10 */ /* 0x000fe200087fe405 */
[----:B------:R-:W-:Y:S01]  /*9480*/  UIMAD UR11, UR56, UR11, UR5 ;  /* 0x0000000b380b72a4 */ /* 0x000fe2000f8e0205 */
[----:B------:R-:W-:-:S05]  /*9490*/  MOV R5, UR10 ;  /* 0x0000000a00057c02 */ /* 0x000fca0008000f00 */
[----:B------:R-:W-:-:S05]  /*94a0*/  IMAD.WIDE.U32 R8, R5, UR56, R6 ;  /* 0x0000003805087c25 */ /* 0x000fca000f8e0006 */
[----:B------:R-:W-:Y:S01]  /*94b0*/  IADD3 R5, R9, UR11, RZ ;  /* 0x0000000b09057c10 */ /* 0x000fe2000fffe0ff */
[----:B------:R-:W-:Y:S06]  /*94c0*/  @P5 BRA `(.L_x_434) ;  /* 0x0000000000485947 */ /* 0x000fec0003800000 */
[----:B------:R-:W-:Y:S01]  /*94d0*/  IMAD.MOV.U32 R6, RZ, RZ, R8 ;  /* 0x000000ffff067224 */ /* 0x000fe200078e0008 */
[----:B------:R-:W-:Y:S01]  /*94e0*/  ULDC UR5, c[0x0][0x2d0] ;  /* 0x0000b40000057ab9 */ /* 0x000fe20000000800 */
[----:B------:R-:W-:Y:S01]  /*94f0*/  IMAD.MOV.U32 R7, RZ, RZ, R5 ;  /* 0x000000ffff077224 */ /* 0x000fe200078e0005 */
[----:B------:R-:W-:Y:S01]  /*9500*/  ISETP.GE.AND P3, PT, R232, UR5, PT ;  /* 0x00000005e8007c0c */ /* 0x000fe2000bf66270 */
[----:B------:R-:W-:Y:S01]  /*9510*/  IMAD R19, R68, UR8, RZ ;  /* 0x0000000844137c24 */ /* 0x000fe2000f8e02ff */
[----:B------:R-:W-:Y:S01]  /*9520*/  ISETP.GE.AND P2, PT, R17, UR5, PT ;  /* 0x0000000511007c0c */ /* 0x000fe2000bf46270 */
[----:B------:R-:W-:Y:S01]  /*9530*/  IMAD.WIDE.U32 R10, R4, UR8, R6 ;  /* 0x00000008040a7c25 */ /* 0x000fe2000f8e0006 */
[----:B------:R-:W-:Y:S01]  /*9540*/  ISETP.GE.AND P1, PT, R16, UR5, PT ;  /* 0x0000000510007c0c */ /* 0x000fe2000bf26270 */
[----:B------:R-:W-:Y:S01]  /*9550*/  ULDC.64 UR10, c[0x0][0x3f8] ;  /* 0x0000fe00000a7ab9 */ /* 0x000fe20000000a00 */
[----:B------:R-:W-:Y:S01]  /*9560*/  ISETP.GE.AND P0, PT, R18, UR5, PT ;  /* 0x0000000512007c0c */ /* 0x000fe2000bf06270 */
[----:B------:R-:W-:-:S04]  /*9570*/  IMAD R6, R4, UR9, R19 ;  /* 0x0000000904067c24 */ /* 0x000fc8000f8e0213 */
[----:B------:R-:W-:Y:S01]  /*9580*/  IMAD.IADD R7, R11, 0x1, R6 ;  /* 0x000000010b077824 */ /* 0x000fe200078e0206 */
[----:B------:R-:W-:-:S04]  /*9590*/  LEA R6, P5, R10, UR10, 0x1 ;  /* 0x0000000a0a067c11 */ /* 0x000fc8000f8a08ff */
[----:B------:R-:W-:-:S05]  /*95a0*/  LEA.HI.X R7, R10, UR11, R7, 0x1, P5 ;  /* 0x0000000b0a077c11 */ /* 0x000fca000a8f0c07 */
[----:B-1----:R1:W-:Y:S04]  /*95b0*/  @!P3 STG.E.128 desc[UR6][R6.64], R28 ;  /* 0x0000001c0600b986 */ /* 0x0023e8000c101d06 */
[----:B------:R1:W-:Y:S04]  /*95c0*/  @!P2 STG.E.128 desc[UR6][R6.64+0x80], R24 ;  /* 0x000080180600a986 */ /* 0x0003e8000c101d06 */
[----:B------:R1:W-:Y:S04]  /*95d0*/  @!P1 STG.E.128 desc[UR6][R6.64+0x100], R20 ;  /* 0x0001001406009986 */ /* 0x0003e8000c101d06 */
[----:B------:R1:W-:Y:S02]  /*95e0*/  @!P0 STG.E.128 desc[UR6][R6.64+0x180], R12 ;  /* 0x0001800c06008986 */ /* 0x0003e4000c101d06 */
.L_x_434:
[----:B------:R-:W-:Y:S05]  /*95f0*/  BSYNC B0 ;  /* 0x0000000000007941 */ /* 0x000fea0003800000 */
.L_x_433:
[----:B------:R-:W-:Y:S05]  /*9600*/  @P4 BRA `(.L_x_435) ;  /* 0x0000000800fc4947 */ /* 0x000fea0003800000 */
[----:B------:R-:W-:Y:S01]  /*9610*/  IADD3 R4, P0, R4, 0x20, RZ ;  /* 0x0000002004047810 */ /* 0x000fe20007f1e0ff */
[----:B-1----:R-:W-:Y:S01]  /*9620*/  IMAD.MOV.U32 R7, RZ, RZ, R5 ;  /* 0x000000ffff077224 */ /* 0x002fe200078e0005 */
[----:B------:R-:W-:Y:S01]  /*9630*/  ULDC UR5, c[0x0][0x2d0] ;  /* 0x0000b40000057ab9 */ /* 0x000fe20000000800 */
[----:B------:R-:W-:Y:S01]  /*9640*/  ULDC.64 UR10, c[0x0][0x3f8] ;  /* 0x0000fe00000a7ab9 */ /* 0x000fe20000000a00 */
[----:B------:R-:W-:Y:S01]  /*9650*/  ISETP.GE.AND P1, PT, R17, UR5, PT ;  /* 0x0000000511007c0c */ /* 0x000fe2000bf26270 */
[----:B------:R-:W-:Y:S01]  /*9660*/  IMAD.X R6, RZ, RZ, R68, P0 ;  /* 0x000000ffff067224 */ /* 0x000fe200000e0644 */
[----:B------:R-:W-:Y:S02]  /*9670*/  ISETP.GE.AND P2, PT, R232, UR5, PT ;  /* 0x00000005e8007c0c */ /* 0x000fe4000bf46270 */
[----:B------:R-:W-:Y:S01]  /*9680*/  ISETP.GE.AND P0, PT, R16, UR5, PT ;  /* 0x0000000510007c0c */ /* 0x000fe2000bf06270 */
[----:B------:R-:W-:Y:S02]  /*9690*/  IMAD R9, R6, UR8, RZ ;  /* 0x0000000806097c24 */ /* 0x000fe4000f8e02ff */
[----:B------:R-:W-:-:S02]  /*96a0*/  IMAD.MOV.U32 R6, RZ, RZ, R8 ;  /* 0x000000ffff067224 */ /* 0x000fc400078e0008 */
[C---:B------:R-:W-:Y:S02]  /*96b0*/  IMAD R5, R4.reuse, UR9, R9 ;  /* 0x0000000904057c24 */ /* 0x040fe4000f8e0209 */
[----:B------:R-:W-:-:S04]  /*96c0*/  IMAD.WIDE.U32 R6, R4, UR8, R6 ;  /* 0x0000000804067c25 */ /* 0x000fc8000f8e0006 */
[----:B------:R-:W-:Y:S01]  /*96d0*/  IMAD.IADD R5, R7, 0x1, R5 ;  /* 0x0000000107057824 */ /* 0x000fe200078e0205 */
[----:B------:R-:W-:-:S04]  /*96e0*/  LEA R4, P3, R6, UR10, 0x1 ;  /* 0x0000000a06047c11 */ /* 0x000fc8000f8608ff */
[----:B------:R-:W-:-:S05]  /*96f0*/  LEA.HI.X R5, R6, UR11, R5, 0x1, P3 ;  /* 0x0000000b06057c11 */ /* 0x000fca00098f0c05 */
[----:B------:R1:W-:Y:S04]  /*9700*/  @!P2 STG.E.128 desc[UR6][R4.64], R64 ;  /* 0x000000400400a986 */ /* 0x0003e8000c101d06 */
[----:B------:R1:W-:Y:S04]  /*9710*/  @!P1 STG.E.128 desc[UR6][R4.64+0x80], R60 ;  /* 0x0000803c04009986 */ /* 0x0003e8000c101d06 */
[----:B------:R1:W-:Y:S01]  /*9720*/  @!P0 STG.E.128 desc[UR6][R4.64+0x100], R56 ;  /* 0x0001003804008986 */ /* 0x0003e2000c101d06 */
[----:B------:R-:W-:-:S13]  /*9730*/  ISETP.GE.AND P0, PT, R18, UR5, PT ;  /* 0x0000000512007c0c */ /* 0x000fda000bf06270 */
[----:B------:R-:W-:Y:S05]  /*9740*/  @P0 BRA `(.L_x_435) ;  /* 0x0000000800ac0947 */ /* 0x000fea0003800000 */
[----:B------:R1:W-:Y:S01]  /*9750*/  STG.E.128 desc[UR6][R4.64+0x180], R52 ;  /* 0x0001803404007986 */ /* 0x0003e2000c101d06 */
[----:B------:R-:W-:Y:S05]  /*9760*/  BRA `(.L_x_435) ;  /* 0x0000000800a47947 */ /* 0x000fea0003800000 */
.L_x_407:
[----:B------:R-:W-:Y:S01]  /*9770*/  UISETP.NE.AND UP0, UPT, UR32, -0x1, UPT ;  /* 0xffffffff2000788c */ /* 0x000fe2000bf05270 */
[----:B------:R-:W1:Y:S01]  /*9780*/  S2R R5, SR_TID.X ;  /* 0x0000000000057919 */ /* 0x000e620000002100 */
[----:B------:R-:W-:-:S04]  /*9790*/  USHF.L.U32 UR17, UR33, 0x6, URZ ;  /* 0x0000000621117899 */ /* 0x000fc8000800063f */
        /* <DEDUP_REMOVED lines=21> */
.L_x_436:
[----:B------:R-:W-:Y:S01]  /*98f0*/  @UP0 UIADD3 UR14, UR16, UR32, URZ ;  /* 0x00000020100e0290 */ /* 0x000fe2000fffe03f */
[----:B-1----:R-:W-:Y:S01]  /*9900*/  SHF.R.S32.HI R4, RZ, 0x1f, R5 ;  /* 0x0000001fff047819 */ /* 0x002fe20000011405 */
[----:B------:R-:W-:Y:S01]  /*9910*/  @UP0 ULDC.64 UR10, c[0x0][0x458] ;  /* 0x00011600000a0ab9 */ /* 0x000fe20000000a00 */
[----:B------:R-:W-:Y:S02]  /*9920*/  USHF.R.S32.HI UR19, URZ, 0x1f, UR17 ;  /* 0x0000001f3f137899 */ /* 0x000fe40008011411 */
        /* <DEDUP_REMOVED lines=18> */
.L_x_437:
[----:B------:R-:W-:Y:S01]  /*9a50*/  UIMAD UR12, UR19, UR8, URZ ;  /* 0x00000008130c72a4 */ /* 0x000fe2000f8e023f */
[----:B------:R-:W-:Y:S01]  /*9a60*/  IMAD.U32 R6, RZ, RZ, UR8 ;  /* 0x00000008ff067e24 */ /* 0x000fe2000f8e00ff */
[----:B------:R-:W-:Y:S01]  /*9a70*/  LEA.HI R4, R4, R5, RZ, 0x3 ;  /* 0x0000000504047211 */ /* 0x000fe200078f18ff */
[----:B------:R-:W-:Y:S01]  /*9a80*/  UIADD3 UR5, -UR17, UR5, URZ ;  /* 0x0000000511057290 */ /* 0x000fe2000fffe13f */
[----:B------:R-:W-:Y:S01]  /*9a90*/  BSSY B0, `(.L_x_438) ;  /* 0x0000028000007945 */ /* 0x000fe20003800000 */
[----:B------:R-:W-:Y:S01]  /*9aa0*/  UIMAD UR12, UR17, UR9, UR12 ;  /* 0x00000009110c72a4 */ /* 0x000fe2000f8e020c */
[----:B------:R-:W-:Y:S01]  /*9ab0*/  IMAD.WIDE.U32 R6, R6, UR17, R232 ;  /* 0x0000001106067c25 */ /* 0x000fe2000f8e00e8 */
[----:B------:R-:W-:Y:S01]  /*9ac0*/  SHF.R.S32.HI R4, RZ, 0x3, R4 ;  /* 0x00000003ff047819 */ /* 0x000fe20000011404 */
[----:B------:R-:W-:Y:S01]  /*9ad0*/  USHF.R.S32.HI UR14, URZ, 0x1f, UR56 ;  /* 0x0000001f3f0e7899 */ /* 0x000fe20008011438 */
[C---:B------:R-:W-:Y:S01]  /*9ae0*/  IADD3 R12, R232.reuse, 0x40, RZ ;  /* 0x00000040e80c7810 */ /* 0x040fe20007ffe0ff */
[----:B------:R-:W-:Y:S01]  /*9af0*/  VIADD R13, R232, 0x80 ;  /* 0x00000080e80d7836 */ /* 0x000fe20000000000 */
[----:B------:R-:W-:Y:S01]  /*9b00*/  IADD3 R8, P0, R6, UR20, RZ ;  /* 0x0000001406087c10 */ /* 0x000fe2000ff1e0ff */
[----:B------:R-:W-:Y:S01]  /*9b10*/  IMAD.U32 R5, RZ, RZ, UR12 ;  /* 0x0000000cff057e24 */ /* 0x000fe2000f8e00ff */
[----:B------:R-:W-:Y:S01]  /*9b20*/  ULDC.64 UR12, c[0x0][0x468] ;  /* 0x00011a00000c7ab9 */ /* 0x000fe20000000a00 */
[C---:B------:R-:W-:Y:S01]  /*9b30*/  ISETP.GE.AND P5, PT, R4.reuse, UR5, PT ;  /* 0x0000000504007c0c */ /* 0x040fe2000bfa6270 */
[----:B------:R-:W-:Y:S01]  /*9b40*/  UIMAD UR14, UR14, UR12, URZ ;  /* 0x0000000c0e0e72a4 */ /* 0x000fe2000f8e023f */
[----:B------:R-:W-:Y:S01]  /*9b50*/  IADD3 R6, R4, 0x20, RZ ;  /* 0x0000002004067810 */ /* 0x000fe20007ffe0ff */
[----:B------:R-:W-:Y:S01]  /*9b60*/  VIADD R15, R232, 0xc0 ;  /* 0x000000c0e80f7836 */ /* 0x000fe20000000000 */
[----:B------:R-:W-:Y:S01]  /*9b70*/  IADD3.X R9, R7, UR21, R5, P0, !PT ;  /* 0x0000001507097c10 */ /* 0x000fe200087fe405 */
[----:B------:R-:W-:Y:S01]  /*9b80*/  IMAD.U32 R5, RZ, RZ, UR12 ;  /* 0x0000000cff057e24 */ /* 0x000fe2000f8e00ff */
[----:B------:R-:W-:Y:S01]  /*9b90*/  UIMAD UR13, UR56, UR13, UR14 ;  /* 0x0000000d380d72a4 */ /* 0x000fe2000f8e020e */
[----:B------:R-:W-:-:S02]  /*9ba0*/  ISETP.GE.AND P4, PT, R6, UR5, PT ;  /* 0x0000000506007c0c */ /* 0x000fc4000bf86270 */
[----:B------:R-:W-:Y:S01]  /*9bb0*/  IMAD.WIDE.U32 R8, R5, UR56, R8 ;  /* 0x0000003805087c25 */ /* 0x000fe2000f8e0008 */
[----:B------:R-:W-:-:S04]  /*9bc0*/  SHF.R.S32.HI R16, RZ, 0x1f, R4 ;  /* 0x0000001fff107819 */ /* 0x000fc80000011404 */
[----:B------:R-:W-:Y:S01]  /*9bd0*/  IADD3 R14, R9, UR13, RZ ;  /* 0x0000000d090e7c10 */ /* 0x000fe2000fffe0ff */
[----:B------:R-:W-:Y:S06]  /*9be0*/  @P5 BRA `(.L_x_439) ;  /* 0x0000000000485947 */ /* 0x000fec0003800000 */
[----:B------:R-:W-:Y:S01]  /*9bf0*/  IMAD R5, R16, UR8, RZ ;  /* 0x0000000810057c24 */ /* 0x000fe2000f8e02ff */
[----:B------:R-:W-:Y:S01]  /*9c00*/  ULDC UR14, c[0x0][0x2d0] ;  /* 0x0000b400000e7ab9 */ /* 0x000fe20000000800 */
[----:B------:R-:W-:Y:S01]  /*9c10*/  IMAD.MOV.U32 R6, RZ, RZ, R8 ;  /* 0x000000ffff067224 */ /* 0x000fe200078e0008 */
[----:B------:R-:W-:Y:S01]  /*9c20*/  ISETP.GE.AND P3, PT, R232, UR14, PT ;  /* 0x0000000ee8007c0c */ /* 0x000fe2000bf66270 */
[----:B------:R-:W-:Y:S01]  /*9c30*/  IMAD.MOV.U32 R7, RZ, RZ, R14 ;  /* 0x000000ffff077224 */ /* 0x000fe200078e000e */
[----:B------:R-:W-:Y:S01]  /*9c40*/  ISETP.GE.AND P2, PT, R12, UR14, PT ;  /* 0x0000000e0c007c0c */ /* 0x000fe2000bf46270 */
[C---:B------:R-:W-:Y:S01]  /*9c50*/  IMAD R5, R4.reuse, UR9, R5 ;  /* 0x0000000904057c24 */ /* 0x040fe2000f8e0205 */
[----:B------:R-:W-:Y:S01]  /*9c60*/  ISETP.GE.AND P1, PT, R13, UR14, PT ;  /* 0x0000000e0d007c0c */ /* 0x000fe2000bf26270 */
[----:B------:R-:W-:Y:S01]  /*9c70*/  IMAD.WIDE.U32 R10, R4, UR8, R6 ;  /* 0x00000008040a7c25 */ /* 0x000fe2000f8e0006 */
[----:B------:R-:W-:Y:S01]  /*9c80*/  ISETP.GE.AND P0, PT, R15, UR14, PT ;  /* 0x0000000e0f007c0c */ /* 0x000fe2000bf06270 */
[----:B------:R-:W-:-:S02]  /*9c90*/  ULDC.64 UR12, c[0x0][0x3f0] ;  /* 0x0000fc00000c7ab9 */ /* 0x000fc40000000a00 */
[----:B------:R-:W-:Y:S01]  /*9ca0*/  IMAD.IADD R5, R5, 0x1, R11 ;  /* 0x0000000105057824 */ /* 0x000fe200078e020b */
[----:B------:R-:W-:-:S04]  /*9cb0*/  LEA R6, P6, R10, UR12, 0x1 ;  /* 0x0000000c0a067c11 */ /* 0x000fc8000f8c08ff */
[----:B------:R-:W-:-:S05]  /*9cc0*/  LEA.HI.X R7, R10, UR13, R5, 0x1, P6 ;  /* 0x0000000d0a077c11 */ /* 0x000fca000b0f0c05 */
[----:B------:R1:W-:Y:S04]  /*9cd0*/  @!P3 STG.E.128 desc[UR6][R6.64], RZ ;  /* 0x000000ff0600b986 */ /* 0x0003e8000c101d06 */
[----:B------:R1:W-:Y:S04]  /*9ce0*/  @!P2 STG.E.128 desc[UR6][R6.64+0x80], RZ ;  /* 0x000080ff0600a986 */ /* 0x0003e8000c101d06 */
[----:B------:R1:W-:Y:S04]  /*9cf0*/  @!P1 STG.E.128 desc[UR6][R6.64+0x100], RZ ;  /* 0x000100ff06009986 */ /* 0x0003e8000c101d06 */
[----:B------:R1:W-:Y:S02]  /*9d00*/  @!P0 STG.E.128 desc[UR6][R6.64+0x180], RZ ;  /* 0x000180ff06008986 */ /* 0x0003e4000c101d06 */
.L_x_439:
[----:B------:R-:W-:Y:S05]  /*9d10*/  BSYNC B0 ;  /* 0x0000000000007941 */ /* 0x000fea0003800000 */
.L_x_438:
[----:B------:R-:W-:Y:S04]  /*9d20*/  BSSY B0, `(.L_x_440) ;  /* 0x0000015000007945 */ /* 0x000fe80003800000 */
[----:B------:R-:W-:Y:S05]  /*9d30*/  @P4 BRA `(.L_x_441) ;  /* 0x00000000004c4947 */ /* 0x000fea0003800000 */
[----:B------:R-:W-:Y:S01]  /*9d40*/  IADD3 R5, P0, R4, 0x20, RZ ;  /* 0x0000002004057810 */ /* 0x000fe20007f1e0ff */
[----:B------:R-:W-:Y:S01]  /*9d50*/  IMAD.MOV.U32 R9, RZ, RZ, R14 ;  /* 0x000000ffff097224 */ /* 0x000fe200078e000e */
[----:B------:R-:W-:Y:S01]  /*9d60*/  ULDC UR5, c[0x0][0x2d0] ;  /* 0x0000b40000057ab9 */ /* 0x000fe20000000800 */
[----:B------:R-:W-:Y:S01]  /*9d70*/  ULDC.64 UR12, c[0x0][0x3f0] ;  /* 0x0000fc00000c7ab9 */ /* 0x000fe20000000a00 */
[----:B------:R-:W-:Y:S01]  /*9d80*/  ISETP.GE.AND P3, PT, R232, UR5, PT ;  /* 0x00000005e8007c0c */ /* 0x000fe2000bf66270 */
[----:B-1----:R-:W-:Y:S01]  /*9d90*/  IMAD.X R6, RZ, RZ, R16, P0 ;  /* 0x000000ffff067224 */ /* 0x002fe200000e0610 */
[----:B------:R-:W-:Y:S01]  /*9da0*/  ISETP.GE.AND P2, PT, R12, UR5, PT ;  /* 0x000000050c007c0c */ /* 0x000fe2000bf46270 */
[----:B------:R-:W-:Y:S01]  /*9db0*/  IMAD.WIDE.U32 R8, R5, UR8, R8 ;  /* 0x0000000805087c25 */ /* 0x000fe2000f8e0008 */
[----:B------:R-:W-:Y:S02]  /*9dc0*/  ISETP.GE.AND P1, PT, R13, UR5, PT ;  /* 0x000000050d007c0c */ /* 0x000fe4000bf26270 */
[----:B------:R-:W-:Y:S01]  /*9dd0*/  ISETP.GE.AND P0, PT, R15, UR5, PT ;  /* 0x000000050f007c0c */ /* 0x000fe2000bf06270 */
[----:B------:R-:W-:-:S04]  /*9de0*/  IMAD R6, R6, UR8, RZ ;  /* 0x0000000806067c24 */ /* 0x000fc8000f8e02ff */
[----:B------:R-:W-:Y:S01]  /*9df0*/  IMAD R5, R5, UR9, R6 ;  /* 0x0000000905057c24 */ /* 0x000fe2000f8e0206 */
[----:B------:R-:W-:-:S03]  /*9e00*/  LEA R6, P6, R8, UR12, 0x1 ;  /* 0x0000000c08067c11 */ /* 0x000fc6000f8c08ff */
[----:B------:R-:W-:-:S05]  /*9e10*/  IMAD.IADD R5, R5, 0x1, R9 ;  /* 0x0000000105057824 */ /* 0x000fca00078e0209 */
[----:B------:R-:W-:-:S05]  /*9e20*/  LEA.HI.X R7, R8, UR13, R5, 0x1, P6 ;  /* 0x0000000d08077c11 */ /* 0x000fca000b0f0c05 */
[----:B------:R2:W-:Y:S04]  /*9e30*/  @!P3 STG.E.128 desc[UR6][R6.64], RZ ;  /* 0x000000ff0600b986 */ /* 0x0005e8000c101d06 */
[----:B------:R2:W-:Y:S04]  /*9e40*/  @!P2 STG.E.128 desc[UR6][R6.64+0x80], RZ ;  /* 0x000080ff0600a986 */ /* 0x0005e8000c101d06 */
[----:B------:R2:W-:Y:S04]  /*9e50*/  @!P1 STG.E.128 desc[UR6][R6.64+0x100], RZ ;  /* 0x000100ff06009986 */ /* 0x0005e8000c101d06 */
[----:B------:R2:W-:Y:S02]  /*9e60*/  @!P0 STG.E.128 desc[UR6][R6.64+0x180], RZ ;  /* 0x000180ff06008986 */ /* 0x0005e4000c101d06 */
.L_x_441:
[----:B------:R-:W-:Y:S05]  /*9e70*/  BSYNC B0 ;  /* 0x0000000000007941 */ /* 0x000fea0003800000 */
.L_x_440:
[----:B------:R-:W-:Y:S01]  /*9e80*/  UIMAD UR5, UR19, UR10, URZ ;  /* 0x0000000a130572a4 */ /* 0x000fe2000f8e023f */
[----:B-12---:R-:W-:Y:S01]  /*9e90*/  IMAD.U32 R6, RZ, RZ, UR10 ;  /* 0x0000000aff067e24 */ /* 0x006fe2000f8e00ff */
[----:B------:R-:W-:Y:S01]  /*9ea0*/  USHF.R.S32.HI UR12, URZ, 0x1f, UR56 ;  /* 0x0000001f3f0c7899 */ /* 0x000fe20008011438 */
[----:B------:R-:W-:Y:S01]  /*9eb0*/  BSSY B0, `(.L_x_442) ;  /* 0x000001f000007945 */ /* 0x000fe20003800000 */
[----:B------:R-:W-:Y:S01]  /*9ec0*/  UIMAD UR5, UR17, UR11, UR5 ;  /* 0x0000000b110572a4 */ /* 0x000fe2000f8e0205 */
[----:B------:R-:W-:Y:S01]  /*9ed0*/  IMAD.WIDE.U32 R6, R6, UR17, R232 ;  /* 0x0000001106067c25 */ /* 0x000fe2000f8e00e8 */
[----:B------:R-:W-:-:S04]  /*9ee0*/  ULDC.64 UR8, c[0x0][0x470] ;  /* 0x00011c0000087ab9 */ /* 0x000fc80000000a00 */
[----:B------:R-:W-:Y:S01]  /*9ef0*/  IMAD.U32 R5, RZ, RZ, UR5 ;  /* 0x00000005ff057e24 */ /* 0x000fe2000f8e00ff */
[----:B------:R-:W-:Y:S01]  /*9f00*/  IADD3 R8, P0, R6, UR15, RZ ;  /* 0x0000000f06087c10 */ /* 0x000fe2000ff1e0ff */
[----:B------:R-:W-:-:S03]  /*9f10*/  UIMAD UR5, UR12, UR8, URZ ;  /* 0x000000080c0572a4 */ /* 0x000fc6000f8e023f */
        /* <DEDUP_REMOVED lines=12> */
[C---:B------:R-:W-:Y:S01]  /*9fe0*/  IMAD.WIDE.U32 R10, R4.reuse, UR10, R6 ;  /* 0x0000000a040a7c25 */ /* 0x040fe2000f8e0006 */
[----:B------:R-:W-:Y:S01]  /*9ff0*/  ISETP.GE.AND P1, PT, R13, UR5, PT ;  /* 0x000000050d007c0c */ /* 0x000fe2000bf26270 */
[----:B------:R-:W-:Y:S01]  /*a000*/  ULDC.64 UR8, c[0x0][0x3f8] ;  /* 0x0000fe0000087ab9 */ /* 0x000fe20000000a00 */
[----:B------:R-:W-:Y:S01]  /*a010*/  ISETP.GE.AND P0, PT, R15, UR5, PT ;  /* 0x000000050f007c0c */ /* 0x000fe2000bf06270 */
[----:B------:R-:W-:-:S04]  /*a020*/  IMAD R6, R4, UR11, R14 ;  /* 0x0000000b04067c24 */ /* 0x000fc8000f8e020e */
[----:B------:R-:W-:Y:S01]  /*a030*/  IMAD.IADD R7, R6, 0x1, R11 ;  /* 0x0000000106077824 */ /* 0x000fe200078e020b */
[----:B------:R-:W-:-:S04]  /*a040*/  LEA R6, P5, R10, UR8, 0x1 ;  /* 0x000000080a067c11 */ /* 0x000fc8000f8a08ff */
[----:B------:R-:W-:-:S05]  /*a050*/  LEA.HI.X R7, R10, UR9, R7, 0x1, P5 ;  /* 0x000000090a077c11 */ /* 0x000fca000a8f0c07 */
[----:B------:R1:W-:Y:S04]  /*a060*/  @!P3 STG.E.128 desc[UR6][R6.64], RZ ;  /* 0x000000ff0600b986 */ /* 0x0003e8000c101d06 */
[----:B------:R1:W-:Y:S04]  /*a070*/  @!P2 STG.E.128 desc[UR6][R6.64+0x80], RZ ;  /* 0x000080ff0600a986 */ /* 0x0003e8000c101d06 */
[----:B------:R1:W-:Y:S04]  /*a080*/  @!P1 STG.E.128 desc[UR6][R6.64+0x100], RZ ;  /* 0x000100ff06009986 */ /* 0x0003e8000c101d06 */
[----:B------:R1:W-:Y:S02]  /*a090*/  @!P0 STG.E.128 desc[UR6][R6.64+0x180], RZ ;  /* 0x000180ff06008986 */ /* 0x0003e4000c101d06 */
.L_x_443:
[----:B------:R-:W-:Y:S05]  /*a0a0*/  BSYNC B0 ;  /* 0x0000000000007941 */ /* 0x000fea0003800000 */
.L_x_442:
[----:B------:R-:W-:Y:S05]  /*a0b0*/  @P4 BRA `(.L_x_435) ;  /* 0x0000000000504947 */ /* 0x000fea0003800000 */
[----:B------:R-:W-:Y:S01]  /*a0c0*/  IADD3 R4, P0, R4, 0x20, RZ ;  /* 0x0000002004047810 */ /* 0x000fe20007f1e0ff */
[----:B-1----:R-:W-:Y:S01]  /*a0d0*/  IMAD.MOV.U32 R7, RZ, RZ, R5 ;  /* 0x000000ffff077224 */ /* 0x002fe200078e0005 */
[----:B------:R-:W-:Y:S01]  /*a0e0*/  ULDC UR5, c[0x0][0x2d0] ;  /* 0x0000b40000057ab9 */ /* 0x000fe20000000800 */
[----:B------:R-:W-:Y:S01]  /*a0f0*/  IMAD.MOV.U32 R6, RZ, RZ, R8 ;  /* 0x000000ffff067224 */ /* 0x000fe200078e0008 */
[----:B------:R-:W-:Y:S01]  /*a100*/  ISETP.GE.AND P2, PT, R12, UR5, PT ;  /* 0x000000050c007c0c */ /* 0x000fe2000bf46270 */
[----:B------:R-:W-:Y:S01]  /*a110*/  IMAD.X R9, RZ, RZ, R16, P0 ;  /* 0x000000ffff097224 */ /* 0x000fe200000e0610 */
[----:B------:R-:W-:Y:S01]  /*a120*/  ISETP.GE.AND P1, PT, R13, UR5, PT ;  /* 0x000000050d007c0c */ /* 0x000fe2000bf26270 */
[----:B------:R-:W-:Y:S01]  /*a130*/  IMAD.WIDE.U32 R6, R4, UR10, R6 ;  /* 0x0000000a04067c25 */ /* 0x000fe2000f8e0006 */
[----:B------:R-:W-:Y:S01]  /*a140*/  ISETP.GE.AND P3, PT, R232, UR5, PT ;  /* 0x00000005e8007c0c */ /* 0x000fe2000bf66270 */
[----:B------:R-:W-:Y:S01]  /*a150*/  ULDC.64 UR8, c[0x0][0x3f8] ;  /* 0x0000fe0000087ab9 */ /* 0x000fe20000000a00 */
        /* <DEDUP_REMOVED lines=10> */
.L_x_435:
[----:B------:R-:W-:Y:S05]  /*a200*/  BSYNC B1 ;  /* 0x0000000000017941 */ /* 0x000fea0003800000 */
.L_x_402:
[----:B-12---:R-:W2:Y:S01]  /*a210*/  LDL R4, [R1+0x4] ;  /* 0x0000040001047983 */ /* 0x006ea20000100800 */
[----:B------:R-:W-:Y:S01]  /*a220*/  ULDC UR5, c[0x0][0xc] ;  /* 0x0000030000057ab9 */ /* 0x000fe20000000800 */
[----:B------:R-:W-:Y:S02]  /*a230*/  UIADD3 UR59, UR59, 0x1, URZ ;  /* 0x000000013b3b7890 */ /* 0x000fe4000fffe03f */
[----:B------:R-:W-:Y:S01]  /*a240*/  UIADD3 UR33, UR5, UR33, URZ ;  /* 0x0000002105217290 */ /* 0x000fe2000fffe03f */
[----:B--2---:R-:W-:-:S13]  /*a250*/  R2UR UR8, R4 ;  /* 0x00000000040872ca */ /* 0x004fda00000e0000 */
[----:B------:R-:W-:-:S06]  /*a260*/  UISETP.GE.AND UP0, UPT, UR33, UR8, UPT ;  /* 0x000000082100728c */ /* 0x000fcc000bf06270 */
[----:B------:R-:W-:-:S13]  /*a270*/  PLOP3.LUT P0, PT, PT, PT, UP0, 0x80, 0x0 ;  /* 0x000000000000781c */ /* 0x000fda0003f0f008 */
[----:B------:R-:W-:Y:S05]  /*a280*/  @P0 BRA `(.L_x_444) ;  /* 0x0000000000040947 */ /* 0x000fea0003800000 */
[----:B------:R-:W-:Y:S05]  /*a290*/  BRA `(.L_x_445) ;  /* 0xffffff6800087947 */ /* 0x000fea000383ffff */
.L_x_444:
[----:B------:R-:W-:Y:S05]  /*a2a0*/  EXIT ;  /* 0x000000000000794d */ /* 0x000fea0003800000 */
.L_x_446:
        /* <DEDUP_REMOVED lines=13> */
.L_x_2034:


//--------------------- .text._ZN5flash44flash_bwd_dq_dk_dv_loop_seqk_parallel_kernelI23Flash_bwd_kernel_traitsILi256ELi64ELi64ELi8ELi4ELi2ELi2ELb0ELb1EN7cutlass6half_tE19Flash_kernel_traitsILi256ELi64ELi64ELi8ES3_EELb0ELb0ELb1ELb0ELb0ELb0ELb0EEEvNS_16Flash_bwd_paramsE --------------------------
	.section	.text._ZN5flash44flash_bwd_dq_dk_dv_loop_seqk_parallel_kernelI23Flash_bwd_kernel_traitsILi256ELi64ELi64ELi8ELi4ELi2ELi2ELb0ELb1EN7cutlass6half_tE19Flash_kernel_traitsILi256ELi64ELi64ELi8ES3_EELb0ELb0ELb1ELb0ELb0ELb0ELb0EEEvNS_16Flash_bwd_paramsE,"ax",@progbits
	.align	128
        .global         _ZN5flash44flash_bwd_dq_dk_dv_loop_seqk_parallel_kernelI23Flash_bwd_kernel_traitsILi256ELi64ELi64ELi8ELi4ELi2ELi2ELb0ELb1EN7cutlass6half_tE19Flash_kernel_traitsILi256ELi64ELi64ELi8ES3_EELb0ELb0ELb1ELb0ELb0ELb0ELb0EEEvNS_16Flash_bwd_paramsE
        .type           _ZN5flash44flash_bwd_dq_dk_dv_loop_seqk_parallel_kernelI23Flash_bwd_kernel_traitsILi256ELi64ELi64ELi8ELi4ELi2ELi2ELb0ELb1EN7cutlass6half_tE19Flash_kernel_traitsILi256ELi64ELi64ELi8ES3_EELb0ELb0ELb1ELb0ELb0ELb0ELb0EEEvNS_16Flash_bwd_paramsE,@function
        .size           _ZN5flash44flash_bwd_dq_dk_dv_loop_seqk_parallel_kernelI23Flash_bwd_kernel_traitsILi256ELi64ELi64ELi8ELi4ELi2ELi2ELb0ELb1EN7cutlass6half_tE19Flash_kernel_traitsILi256ELi64ELi64ELi8ES3_EELb0ELb0ELb1ELb0ELb0ELb0ELb0EEEvNS_16Flash_bwd_paramsE,(.L_x_2035 - _ZN5flash44flash_bwd_dq_dk_dv_loop_seqk_parallel_kernelI23Flash_bwd_kernel_traitsILi256ELi64ELi64ELi8ELi4ELi2ELi2ELb0ELb1EN7cutlass6half_tE19Flash_kernel_traitsILi256ELi64ELi64ELi8ES3_EELb0ELb0ELb1ELb0ELb0ELb0ELb0EEEvNS_16Flash_bwd_paramsE)
        .other          _ZN5flash44flash_bwd_dq_dk_dv_loop_seqk_parallel_kernelI23Flash_bwd_kernel_traitsILi256ELi64ELi64ELi8ELi4ELi2ELi2ELb0ELb1EN7cutlass6half_tE19Flash_kernel_traitsILi256ELi64ELi64ELi8ES3_EELb0ELb0ELb1ELb0ELb0ELb0ELb0EEEvNS_16Flash_bwd_paramsE,@"STO_CUDA_ENTRY STV_DEFAULT"
_ZN5flash44flash_bwd_dq_dk_dv_loop_seqk_parallel_kernelI23Flash_bwd_kernel_traitsILi256ELi64ELi64ELi8ELi4ELi2ELi2ELb0ELb1EN7cutlass6half_tE19Flash_kernel_traitsILi256ELi64ELi64ELi8ES3_EELb0ELb0ELb1ELb0ELb0ELb0ELb0EEEvNS_16Flash_bwd_paramsE:
.text._ZN5flash44flash_bwd_dq_dk_dv_loop_seqk_parallel_kernelI23Flash_bwd_kernel_traitsILi256ELi64ELi64ELi8ELi4ELi2ELi2ELb0ELb1EN7cutlass6half_tE19Flash_kernel_traitsILi256ELi64ELi64ELi8ES3_EELb0ELb0ELb1ELb0ELb0ELb0ELb0EEEvNS_16Flash_bwd_paramsE:
        /* <DEDUP_REMOVED lines=10> */
[----:B------:R1:W-:Y:S02]  /*00a0*/  STL [R1], R0 ;  /* 0x0000000001007387 */ /* 0x0003e40000100800 */
        /* <DEDUP_REMOVED lines=8> */
[----:B------:R-:W-:Y:S01]  /*0130*/  IMAD.MOV.U32 R222, RZ, RZ, 0x40 ;  /* 0x00000040ffde7424 */ /* 0x000fe200078e00ff */
[----:B------:R-:W-:Y:S01]  /*0140*/  ULDC.64 UR8, c[0x0][0x208] ;  /* 0x0000820000087ab9 */ /* 0x000fe20000000a00 */
[----:B------:R-:W-:Y:S01]  /*0150*/  IMAD.MOV.U32 R240, RZ, RZ, -0x10 ;  /* 0xfffffff0fff07424 */ /* 0x000fe200078e00ff */
[----:B------:R-:W4:Y:S01]  /*0160*/  S2UR UR48, SR_CTAID.Y ;  /* 0x00000000003079c3 */ /* 0x000f220000002600 */
[----:B------:R-:W-:-:S07]  /*0170*/  ULDC UR58, c[0x0][0x394] ;  /* 0x0000e500003a7ab9 */ /* 0x000fce0000000800 */
[----:B------:R-:W-:Y:S08]  /*0180*/  S2UR UR54, SR_CTAID.Z ;  /* 0x00000000003679c3 */ /* 0x000ff00000002700 */
[----:B------:R-:W5:Y:S01]  /*0190*/  S2UR UR4, SR_CgaCtaId ;  /* 0x00000000000479c3 */ /* 0x000f620000008800 */
[----:B---3--:R-:W-:Y:S01]  /*01a0*/  ULEA UR5, UR7, UR5, 0x18 ;  /* 0x0000000507057291 */ /* 0x008fe2000f8ec03f */
[----:B--2---:R-:W-:Y:S01]  /*01b0*/  SHF.R.S32.HI R12, RZ, 0x1f, R14 ;  /* 0x0000001fff0c7819 */ /* 0x004fe2000001140e */
[----:B------:R-:W-:Y:S01]  /*01c0*/  IMAD.SHL.U32 R252, R14, 0x2, RZ ;  /* 0x000000020efc7824 */ /* 0x000fe200078e00ff */
[----:B----4-:R-:W-:-:S02]  /*01d0*/  USHF.L.U32 UR7, UR48, 0x7, URZ ;  /* 0x0000000730077899 */ /* 0x010fc4000800063f */
[CC--:B------:R-:W-:Y:S02]  /*01e0*/  LEA.HI R4, R12.reuse, R14.reuse, RZ, 0x5 ;  /* 0x0000000e0c047211 */ /* 0x0c0fe400078f28ff */
[CC--:B------:R-:W-:Y:S02]  /*01f0*/  LEA.HI R17, R12.reuse, R14.reuse, RZ, 0x2 ;  /* 0x0000000e0c117211 */ /* 0x0c0fe400078f10ff */
[--C-:B------:R-:W-:Y:S02]  /*0200*/  SHF.R.S32.HI R6, RZ, 0x5, R4.reuse ;  /* 0x00000005ff067819 */ /* 0x100fe40000011404 */
[----:B-1----:R-:W-:Y:S02]  /*0210*/  SHF.R.S32.HI R0, RZ, 0x1f, R4 ;  /* 0x0000001fff007819 */ /* 0x002fe40000011404 */
[----:B------:R-:W-:Y:S02]  /*0220*/  LEA.HI R9, R12, R14, RZ, 0x4 ;  /* 0x0000000e0c097211 */ /* 0x000fe400078f20ff */
[----:B------:R-:W-:-:S02]  /*0230*/  LEA.HI R0, R0, R6, RZ, 0x2 ;  /* 0x0000000600007211 */ /* 0x000fc400078f10ff */
[----:B------:R-:W-:Y:S01]  /*0240*/  LEA.HI R2, R4, R6, RZ, 0x1 ;  /* 0x0000000604027211 */ /* 0x000fe200078f08ff */
[----:B-----5:R-:W-:Y:S01]  /*0250*/  ULEA UR4, UR4, UR6, 0x18 ;  /* 0x0000000604047291 */ /* 0x020fe2000f8ec03f */
[--C-:B------:R-:W-:Y:S01]  /*0260*/  SHF.R.S32.HI R10, RZ, 0x2, R17.reuse ;  /* 0x00000002ff0a7819 */ /* 0x100fe20000011411 */
[----:B------:R-:W-:Y:S01]  /*0270*/  USHF.R.S32.HI UR6, URZ, 0x1f, UR54 ;  /* 0x0000001f3f067899 */ /* 0x000fe20008011436 */
[----:B------:R-:W-:Y:S02]  /*0280*/  SHF.R.S32.HI R7, RZ, 0x1f, R17 ;  /* 0x0000001fff077819 */ /* 0x000fe40000011411 */
[----:B------:R-:W-:Y:S02]  /*0290*/  LOP3.LUT R3, R0, 0xfffffffc, RZ, 0xc0, !PT ;  /* 0xfffffffc00037812 */ /* 0x000fe400078ec0ff */
[----:B------:R-:W-:Y:S02]  /*02a0*/  SHF.R.S32.HI R8, RZ, 0x4, R9 ;  /* 0x00000004ff087819 */ /* 0x000fe40000011409 */
[----:B------:R-:W-:Y:S01]  /*02b0*/  LOP3.LUT R0, R2, 0xfffffffe, RZ, 0xc0, !PT ;  /* 0xfffffffe02007812 */ /* 0x000fe200078ec0ff */
[----:B------:R-:W-:Y:S01]  /*02c0*/  IMAD.IADD R218, R6, 0x1, -R3 ;  /* 0x0000000106da7824 */ /* 0x000fe200078e0a03 */
[----:B------:R-:W-:-:S02]  /*02d0*/  LEA.HI R2, R7, R10, RZ, 0x3 ;  /* 0x0000000a07027211 */ /* 0x000fc400078f18ff */
[----:B------:R-:W-:Y:S01]  /*02e0*/  LEA.HI R5, R9, R8, RZ, 0x1 ;  /* 0x0000000809057211 */ /* 0x000fe200078f08ff */
[----:B------:R-:W-:Y:S01]  /*02f0*/  IMAD.IADD R224, R6, 0x1, -R0 ;  /* 0x0000000106e07824 */ /* 0x000fe200078e0a00 */
[----:B------:R-:W-:Y:S02]  /*0300*/  LOP3.LUT R0, R2, 0xfffffff8, RZ, 0xc0, !PT ;  /* 0xfffffff802007812 */ /* 0x000fe400078ec0ff */
[----:B------:R-:W-:Y:S02]  /*0310*/  LOP3.LUT R2, R4, 0xffffffe0, RZ, 0xc0, !PT ;  /* 0xffffffe004027812 */ /* 0x000fe400078ec0ff */
[----:B------:R-:W-:Y:S01]  /*0320*/  LOP3.LUT R3, R5, 0xfffffffe, RZ, 0xc0, !PT ;  /* 0xfffffffe05037812 */ /* 0x000fe200078ec0ff */
[----:B------:R-:W-:Y:S01]  /*0330*/  IMAD.IADD R5, R10, 0x1, -R0 ;  /* 0x000000010a057824 */ /* 0x000fe200078e0a00 */
[-C--:B------:R-:W-:Y:S01]  /*0340*/  LEA.HI R15, R12, R14.reuse, RZ, 0x3 ;  /* 0x0000000e0c0f7211 */ /* 0x080fe200078f18ff */
[----:B------:R-:W-:Y:S01]  /*0350*/  IMAD.IADD R2, R14, 0x1, -R2 ;  /* 0x000000010e027824 */ /* 0x000fe200078e0a02 */
[----:B------:R-:W-:Y:S01]  /*0360*/  LEA.HI R10, R12, R14, RZ, 0x6 ;  /* 0x0000000e0c0a7211 */ /* 0x000fe200078f30ff */
[----:B------:R-:W-:Y:S01]  /*0370*/  IMAD.IADD R11, R8, 0x1, -R3 ;  /* 0x00000001080b7824 */ /* 0x000fe200078e0a03 */
[----:B------:R-:W-:-:S02]  /*0380*/  SHF.R.S32.HI R4, RZ, 0x3, R15 ;  /* 0x00000003ff047819 */ /* 0x000fc4000001140f */
[----:B------:R-:W-:Y:S02]  /*0390*/  LOP3.LUT R0, R15, 0xfffffff8, RZ, 0xc0, !PT ;  /* 0xfffffff80f007812 */ /* 0x000fe400078ec0ff */
[----:B------:R-:W-:Y:S01]  /*03a0*/  LOP3.LUT R3, R9, 0xfffffff0, RZ, 0xc0, !PT ;  /* 0xfffffff009037812 */ /* 0x000fe200078ec0ff */
[----:B------:R-:W-:Y:S01]  /*03b0*/  IMAD.SHL.U32 R4, R4, 0x40, RZ ;  /* 0x0000004004047824 */ /* 0x000fe200078e00ff */
[----:B------:R-:W-:Y:S01]  /*03c0*/  SHF.R.S32.HI R6, RZ, 0x1f, R2 ;  /* 0x0000001fff067819 */ /* 0x000fe20000011402 */
[C---:B------:R-:W-:Y:S02]  /*03d0*/  IMAD.IADD R0, R14.reuse, 0x1, -R0 ;  /* 0x000000010e007824 */ /* 0x040fe400078e0a00 */
[----:B------:R-:W-:Y:S01]  /*03e0*/  IMAD.IADD R3, R14, 0x1, -R3 ;  /* 0x000000010e037824 */ /* 0x000fe200078e0a03 */
[----:B------:R-:W-:Y:S01]  /*03f0*/  LEA.HI R16, R6, R2, RZ, 0x2 ;  /* 0x0000000206107211 */ /* 0x000fe200078f10ff */
[----:B------:R-:W-:Y:S01]  /*0400*/  IMAD.SHL.U32 R232, R0, 0x8, RZ ;  /* 0x0000000800e87824 */ /* 0x000fe200078e00ff */
[----:B------:R-:W-:Y:S01]  /*0410*/  LOP3.LUT R2, R4, 0x1c0, RZ, 0xc0, !PT ;  /* 0x000001c004027812 */ /* 0x000fe200078ec0ff */
[----:B------:R-:W-:Y:S01]  /*0420*/  IMAD.SHL.U32 R9, R11, 0x200, RZ ;  /* 0x000002000b097824 */ /* 0x000fe200078e00ff */
[----:B------:R-:W-:-:S02]  /*0430*/  SHF.R.S32.HI R6, RZ, 0x1f, R3 ;  /* 0x0000001fff067819 */ /* 0x000fc40000011403 */
[----:B------:R-:W-:Y:S02]  /*0440*/  SHF.R.U32.HI R4, RZ, 0x3, R2 ;  /* 0x00000003ff047819 */ /* 0x000fe40000011602 */
[----:B------:R-:W-:Y:S02]  /*0450*/  LOP3.LUT R2, R2, 0x38, R232, 0xf8, !PT ;  /* 0x0000003802027812 */ /* 0x000fe400078ef8e8 */
[----:B------:R-:W-:Y:S02]  /*0460*/  LOP3.LUT P4, RZ, R0, 0x4, RZ, 0xc0, !PT ;  /* 0x0000000400ff7812 */ /* 0x000fe4000788c0ff */
[----:B------:R-:W-:Y:S02]  /*0470*/  LEA.HI R13, R6, R3, RZ, 0x3 ;  /* 0x00000003060d7211 */ /* 0x000fe400078f18ff */
[C---:B------:R-:W-:Y:S01]  /*0480*/  LOP3.LUT P3, RZ, R0.reuse, 0x2, RZ, 0xc0, !PT ;  /* 0x0000000200ff7812 */ /* 0x040fe2000786c0ff */
[----:B------:R-:W-:Y:S01]  /*0490*/  IMAD.SHL.U32 R0, R0, 0x40, RZ ;  /* 0x0000004000007824 */ /* 0x000fe200078e00ff */
[----:B------:R-:W-:Y:S01]  /*04a0*/  LOP3.LUT R7, R2, R4, RZ, 0x3c, !PT ;  /* 0x0000000402077212 */ /* 0x000fe200078e3cff */
[----:B------:R-:W-:Y:S01]  /*04b0*/  IMAD.SHL.U32 R2, R224, 0x10, RZ ;  /* 0x00000010e0027824 */ /* 0x000fe200078e00ff */
[----:B------:R-:W-:-:S02]  /*04c0*/  LOP3.LUT R4, R13, 0xfffffff8, RZ, 0xc0, !PT ;  /* 0xfffffff80d047812 */ /* 0x000fc400078ec0ff */
[----:B------:R-:W-:Y:S02]  /*04d0*/  LOP3.LUT R0, R0, 0x1c0, RZ, 0xc0, !PT ;  /* 0x000001c000007812 */ /* 0x000fe400078ec0ff */
[----:B------:R-:W-:Y:S01]  /*04e0*/  LEA.HI R6, R12, R14, RZ, 0x7 ;  /* 0x0000000e0c067211 */ /* 0x000fe200078f38ff */
[----:B------:R-:W-:Y:S01]  /*04f0*/  IMAD.IADD R8, R3, 0x1, -R4 ;  /* 0x0000000103087824 */ /* 0x000fe200078e0a04 */
[C---:B------:R-:W-:Y:S02]  /*0500*/  LOP3.LUT R3, R0.reuse, 0x8, R15, 0xf8, !PT ;  /* 0x0000000800037812 */ /* 0x040fe400078ef80f */
[----:B------:R-:W-:Y:S02]  /*0510*/  LOP3.LUT R4, R0, 0x10, R2, 0xf8, !PT ;  /* 0x0000001000047812 */ /* 0x000fe400078ef802 */
[----:B------:R-:W-:Y:S02]  /*0520*/  SHF.R.U32.HI R219, RZ, 0x3, R0 ;  /* 0x00000003ffdb7819 */ /* 0x000fe40000011600 */
[----:B------:R-:W-:-:S02]  /*0530*/  LOP3.LUT R0, R5, 0x1, RZ, 0xc0, !PT ;  /* 0x0000000105007812 */ /* 0x000fc400078ec0ff */
[----:B------:R-:W-:Y:S02]  /*0540*/  SHF.R.S32.HI R6, RZ, 0x7, R6 ;  /* 0x00000007ff067819 */ /* 0x000fe40000011406 */
[----:B------:R-:W-:Y:S02]  /*0550*/  ISETP.NE.U32.AND P0, PT, R0, 0x1, PT ;  /* 0x000000010000780c */ /* 0x000fe40003f05070 */
[----:B------:R-:W-:Y:S01]  /*0560*/  SHF.R.S32.HI R0, RZ, 0x6, R10 ;  /* 0x00000006ff007819 */ /* 0x000fe2000001140a */
[C---:B------:R-:W-:Y:S01]  /*0570*/  IMAD R2, R6.reuse, 0x800, R9 ;  /* 0x0000080006027824 */ /* 0x040fe200078e0209 */
[----:B------:R-:W-:Y:S01]  /*0580*/  LOP3.LUT R3, R3, R219, RZ, 0x3c, !PT ;  /* 0x000000db03037212 */ /* 0x000fe200078e3cff */
[----:B------:R-:W-:Y:S01]  /*0590*/  IMAD.SHL.U32 R6, R6, 0x20, RZ ;  /* 0x0000002006067824 */ /* 0x000fe200078e00ff */
[----:B------:R-:W-:Y:S01]  /*05a0*/  LOP3.LUT R12, R4, 0x8, R15, 0xf8, !PT ;  /* 0x00000008040c7812 */ /* 0x000fe200078ef80f */
[C---:B------:R-:W-:Y:S01]  /*05b0*/  IMAD R230, R0.reuse, 0x200, R7 ;  /* 0x0000020000e67824 */ /* 0x040fe200078e0207 */
[C---:B------:R-:W-:Y:S01]  /*05c0*/  R2P PR, R5.reuse, 0x6 ;  /* 0x0000000605007804 */ /* 0x040fe20000000000 */
[----:B------:R-:W-:Y:S01]  /*05d0*/  IMAD.SHL.U32 R4, R0, 0x8, RZ ;  /* 0x0000000800047824 */ /* 0x000fe200078e00ff */
[----:B------:R-:W-:Y:S01]  /*05e0*/  LOP3.LUT R252, R6, 0x6, R252, 0xf8, !PT ;  /* 0x0000000606fc7812 */ /* 0x000fe200078ef8fc */
[----:B------:R-:W-:Y:S01]  /*05f0*/  IMAD.SHL.U32 R0, R5, 0x40, RZ ;  /* 0x0000004005007824 */ /* 0x000fe200078e00ff */
[----:B------:R-:W-:Y:S01]  /*0600*/  LOP3.LUT P6, RZ, R8, 0x4, RZ, 0xc0, !PT ;  /* 0x0000000408ff7812 */ /* 0x000fe200078cc0ff */
[----:B------:R-:W-:Y:S01]  /*0610*/  IMAD.IADD R3, R2, 0x1, R3 ;  /* 0x0000000102037824 */ /* 0x000fe200078e0203 */
[----:B------:R-:W-:Y:S01]  /*0620*/  LOP3.LUT R2, R17, 0x7ffffffc, RZ, 0xc0, !PT ;  /* 0x7ffffffc11027812 */ /* 0x000fe200078ec0ff */
[----:B------:R-:W-:Y:S01]  /*0630*/  IMAD.SHL.U32 R7, R11, 0x20, RZ ;  /* 0x000000200b077824 */ /* 0x000fe200078e00ff */
[----:B------:R-:W-:Y:S01]  /*0640*/  LOP3.LUT R0, R0, 0x1c0, RZ, 0xc0, !PT ;  /* 0x000001c000007812 */ /* 0x000fe200078ec0ff */
[----:B------:R-:W-:Y:S01]  /*0650*/  IMAD.SHL.U32 R3, R3, 0x2, RZ ;  /* 0x0000000203037824 */ /* 0x000fe200078e00ff */
[----:B------:R-:W-:Y:S01]  /*0660*/  LOP3.LUT P5, RZ, R8, 0x2, RZ, 0xc0, !PT ;  /* 0x0000000208ff7812 */ /* 0x000fe200078ac0ff */
[----:B------:R-:W-:Y:S01]  /*0670*/  IMAD.IADD R5, R14, 0x1, -R2 ;  /* 0x000000010e057824 */ /* 0x000fe200078e0a02 */
[----:B------:R-:W-:-:S02]  /*0680*/  LOP3.LUT R2, R4, 0x18, RZ, 0xc0, !PT ;  /* 0x0000001804027812 */ /* 0x000fc400078ec0ff */
[----:B------:R-:W-:Y:S01]  /*0690*/  SHF.R.U32.HI R4, RZ, 0x3, R0 ;  /* 0x00000003ff047819 */ /* 0x000fe20000011600 */
[----:B------:R-:W-:Y:S01]  /*06a0*/  IMAD.SHL.U32 R5, R5, 0x2, RZ ;  /* 0x0000000205057824 */ /* 0x000fe200078e00ff */
[----:B------:R-:W-:Y:S02]  /*06b0*/  LOP3.LUT R6, R0, 0x20, R6, 0xf8, !PT ;  /* 0x0000002000067812 */ /* 0x000fe400078ef806 */
[----:B------:R-:W-:Y:S02]  /*06c0*/  LOP3.LUT R7, R2, 0x20, R7, 0xf8, !PT ;  /* 0x0000002002077812 */ /* 0x000fe400078ef807 */
[----:B------:R-:W-:Y:S01]  /*06d0*/  LOP3.LUT R2, R4, R0, R2, 0x1e, !PT ;  /* 0x0000000004027212 */ /* 0x000fe200078e1e02 */
[--C-:B------:R-:W-:Y:S01]  /*06e0*/  IMAD R0, R218, 0x400, R5.reuse ;  /* 0x00000400da007824 */ /* 0x100fe200078e0205 */
[----:B------:R-:W-:Y:S01]  /*06f0*/  LOP3.LUT R4, R6, R4, RZ, 0x3c, !PT ;  /* 0x0000000406047212 */ /* 0x000fe200078e3cff */
[----:B------:R-:W-:Y:S01]  /*0700*/  IMAD R5, R224, 0x400, R5 ;  /* 0x00000400e0057824 */ /* 0x000fe200078e0205 */
[----:B------:R-:W-:-:S02]  /*0710*/  LOP3.LUT R219, R9, R12, R219, 0xf6, !PT ;  /* 0x0000000c09db7212 */ /* 0x000fc400078ef6db */
[----:B------:R-:W-:Y:S01]  /*0720*/  SEL R216, R222, 0xffffffc0, !P4 ;  /* 0xffffffc0ded87807 */ /* 0x000fe20006000000 */
[----:B------:R-:W-:Y:S01]  /*0730*/  IMAD.IADD R239, R0, 0x1, R4 ;  /* 0x0000000100ef7824 */ /* 0x000fe200078e0204 */
[----:B------:R-:W-:Y:S01]  /*0740*/  SEL R222, R222, 0xffffffc0, !P6 ;  /* 0xffffffc0dede7807 */ /* 0x000fe20007000000 */
[----:B------:R-:W-:Y:S01]  /*0750*/  IMAD.SHL.U32 R0, R8, 0x40, RZ ;  /* 0x0000004008007824 */ /* 0x000fe200078e00ff */
[----:B------:R-:W-:Y:S01]  /*0760*/  SEL R240, R240, 0x10, !P0 ;  /* 0x00000010f0f07807 */ /* 0x000fe20004000000 */
[----:B------:R-:W-:Y:S01]  /*0770*/  IMAD.IADD R249, R5, 0x1, R2 ;  /* 0x0000000105f97824 */ /* 0x000fe200078e0202 */
[----:B------:R-:W-:Y:S01]  /*0780*/  LEA R239, R239, UR5, 0x1 ;  /* 0x00000005efef7c11 */ /* 0x000fe2000f8e08ff */
[----:B------:R-:W-:Y:S01]  /*0790*/  IMAD.SHL.U32 R4, R11, 0x8, RZ ;  /* 0x000000080b047824 */ /* 0x000fe200078e00ff */
[----:B------:R-:W-:Y:S01]  /*07a0*/  LOP3.LUT R0, R0, 0x1c0, RZ, 0xc0, !PT ;  /* 0x000001c000007812 */ /* 0x000fe200078ec0ff */
[----:B------:R-:W-:Y:S01]  /*07b0*/  IMAD.SHL.U32 R5, R13, 0x40, RZ ;  /* 0x000000400d057824 */ /* 0x000fe200078e00ff */
[----:B------:R-:W-:Y:S01]  /*07c0*/  LEA R219, R219, UR5, 0x1 ;  /* 0x00000005dbdb7c11 */ /* 0x000fe2000f8e08ff */
[C---:B------:R-:W-:Y:S01]  /*07d0*/  VIADD R238, R239.reuse, 0x20 ;  /* 0x00000020efee7836 */ /* 0x040fe20000000000 */
[----:B------:R-:W-:Y:S01]  /*07e0*/  SHF.R.U32.HI R2, RZ, 0x3, R0 ;  /* 0x00000003ff027819 */ /* 0x000fe20000011600 */
[C---:B------:R-:W-:Y:S01]  /*07f0*/  @P1 VIADD R238, R239.reuse, 0xffffffe0 ;  /* 0xffffffe0efee1836 */ /* 0x040fe20000000000 */
[----:B------:R-:W-:Y:S01]  /*0800*/  LOP3.LUT R6, R0, 0x8, R4, 0xf8, !PT ;  /* 0x0000000800067812 */ /* 0x000fe200078ef804 */
[----:B------:R-:W-:Y:S01]  /*0810*/  IMAD.IADD R221, R216, 0x1, R219 ;  /* 0x00000001d8dd7824 */ /* 0x000fe200078e02db */
[----:B------:R-:W-:Y:S01]  /*0820*/  LOP3.LUT R7, R2, R7, R0, 0x1e, !PT ;  /* 0x0000000702077212 */ /* 0x000fe200078e1e00 */
[----:B------:R-:W-:Y:S01]  /*0830*/  IMAD.IADD R241, R239, 0x1, R240 ;  /* 0x00000001eff17824 */ /* 0x000fe200078e02f0 */
[----:B------:R-:W-:Y:S01]  /*0840*/  LOP3.LUT R0, R5, 0xfffffe00, RZ, 0xc0, !PT ;  /* 0xfffffe0005007812 */ /* 0x000fe200078ec0ff */
[----:B------:R-:W-:Y:S01]  /*0850*/  IMAD.U32 R5, RZ, RZ, UR7 ;  /* 0x00000007ff057e24 */ /* 0x000fe2000f8e00ff */
[----:B------:R-:W-:Y:S01]  /*0860*/  SHF.R.S32.HI R4, RZ, 0x2, R16 ;  /* 0x00000002ff047819 */ /* 0x000fe20000011410 */
[----:B------:R-:W-:Y:S01]  /*0870*/  USHF.R.S32.HI UR7, URZ, 0x1f, UR54 ;  /* 0x0000001f3f077899 */ /* 0x000fe20008011436 */
[----:B------:R-:W-:Y:S01]  /*0880*/  LOP3.LUT R2, R6, R2, RZ, 0x3c, !PT ;  /* 0x0000000206027212 */ /* 0x000fe200078e3cff */
[----:B------:R-:W-:Y:S01]  /*0890*/  IMAD R224, R224, 0x400, R0 ;  /* 0x00000400e0e07824 */ /* 0x000fe200078e0200 */
[----:B------:R-:W-:Y:S01]  /*08a0*/  LEA R230, R230, UR5, 0x1 ;  /* 0x00000005e6e67c11 */ /* 0x000fe2000f8e08ff */
[----:B------:R-:W-:-:S02]  /*08b0*/  IMAD R251, R218, 0x10, R4 ;  /* 0x00000010dafb7824 */ /* 0x000fc400078e0204 */
[----:B------:R-:W-:Y:S01]  /*08c0*/  IMAD.U32 R4, RZ, RZ, UR7 ;  /* 0x00000007ff047e24 */ /* 0x000fe2000f8e00ff */
[----:B------:R-:W-:Y:S01]  /*08d0*/  USHF.R.S32.HI UR7, URZ, 0x1f, UR48 ;  /* 0x0000001f3f077899 */ /* 0x000fe20008011430 */
[----:B------:R-:W-:Y:S01]  /*08e0*/  IMAD R218, R218, 0x400, R0 ;  /* 0x00000400dada7824 */ /* 0x000fe200078e0200 */
[----:B------:R-:W-:Y:S01]  /*08f0*/  LOP3.LUT R0, R7, R0, RZ, 0xfc, !PT ;  /* 0x0000000007007212 */ /* 0x000fe200078efcff */
[----:B------:R-:W-:Y:S02]  /*0900*/  IMAD.IADD R224, R2, 0x1, R224 ;  /* 0x0000000102e07824 */ /* 0x000fe400078e02e0 */
[----:B------:R-:W-:Y:S01]  /*0910*/  IMAD.IADD R218, R218, 0x1, R2 ;  /* 0x00000001dada7824 */ /* 0x000fe200078e0202 */
[----:B------:R-:W-:Y:S01]  /*0920*/  LEA R0, R0, UR5, 0x1 ;  /* 0x0000000500007c11 */ /* 0x000fe2000f8e08ff */
[----:B------:R-:W-:Y:S01]  /*0930*/  IMAD.U32 R2, RZ, RZ, UR7 ;  /* 0x00000007ff027e24 */ /* 0x000fe2000f8e00ff */
[----:B------:R-:W-:Y:S01]  /*0940*/  UIADD3 UR7, UR5, 0x10000, URZ ;  /* 0x0001000005077890 */ /* 0x000fe2000fffe03f */
[----:B------:R-:W-:Y:S01]  /*0950*/  IMAD.U32 R2, RZ, RZ, UR6 ;  /* 0x00000006ff027e24 */ /* 0x000fe2000f8e00ff */
[----:B------:R-:W-:Y:S01]  /*0960*/  UIADD3 UR6, UR5, 0x20000, URZ ;  /* 0x0002000005067890 */ /* 0x000fe2000fffe03f */
[----:B------:R-:W-:Y:S01]  /*0970*/  SEL R2, R226, 0xffffffe0, !P3 ;  /* 0xffffffe0e2027807 */ /* 0x000fe20005800000 */
[----:B------:R-:W-:Y:S01]  /*0980*/  IMAD.IADD R240, R240, 0x1, R238 ;  /* 0x00000001f0f07824 */ /* 0x000fe200078e02ee */
[----:B------:R-:W-:Y:S01]  /*0990*/  SEL R226, R226, 0xffffffe0, !P5 ;  /* 0xffffffe0e2e27807 */ /* 0x000fe20006800000 */
[----:B------:R-:W-:Y:S01]  /*09a0*/  VIADD R217, R3, UR7 ;  /* 0x0000000703d97c36 */ /* 0x000fe20008000000 */
[----:B------:R-:W-:-:S02]  /*09b0*/  LEA R218, R218, UR5, 0x1 ;  /* 0x00000005dada7c11 */ /* 0x000fc4000f8e08ff */
[----:B------:R-:W-:Y:S01]  /*09c0*/  LEA R224, R224, UR6, 0x1 ;  /* 0x00000006e0e07c11 */ /* 0x000fe2000f8e08ff */
[----:B------:R-:W-:Y:S01]  /*09d0*/  IMAD.IADD R2, R217, 0x1, R2 ;  /* 0x00000001d9027824 */ /* 0x000fe200078e0202 */
[----:B------:R-:W-:Y:S01]  /*09e0*/  LEA R249, R249, UR7, 0x1 ;  /* 0x00000007f9f97c11 */ /* 0x000fe2000f8e08ff */
[----:B------:R-:W-:Y:S02]  /*09f0*/  IMAD.IADD R220, R218, 0x1, R226 ;  /* 0x00000001dadc7824 */ /* 0x000fe400078e02e2 */
[----:B------:R-:W-:Y:S02]  /*0a00*/  IMAD.IADD R225, R222, 0x1, R224 ;  /* 0x00000001dee17824 */ /* 0x000fe400078e02e0 */
[----:B------:R-:W-:Y:S02]  /*0a10*/  IMAD.IADD R217, R217, 0x1, R216 ;  /* 0x00000001d9d97824 */ /* 0x000fe400078e02d8 */
[----:B------:R-:W-:Y:S02]  /*0a20*/  VIADD R250, R249, 0x40 ;  /* 0x00000040f9fa7836 */ /* 0x000fe40000000000 */
[----:B------:R-:W-:-:S02]  /*0a30*/  IMAD.IADD R223, R218, 0x1, R222 ;  /* 0x00000001dadf7824 */ /* 0x000fc400078e02de */
[----:B------:R-:W-:Y:S02]  /*0a40*/  IMAD.IADD R227, R226, 0x1, R224 ;  /* 0x00000001e2e37824 */ /* 0x000fe400078e02e0 */
[----:B------:R-:W-:Y:S02]  /*0a50*/  IMAD.IADD R216, R2, 0x1, R216 ;  /* 0x0000000102d87824 */ /* 0x000fe400078e02d8 */
[----:B------:R-:W-:Y:S02]  /*0a60*/  @P2 VIADD R250, R249, 0xffffffc0 ;  /* 0xffffffc0f9fa2836 */ /* 0x000fe40000000000 */
[----:B------:R-:W-:Y:S02]  /*0a70*/  IMAD.IADD R222, R220, 0x1, R222 ;  /* 0x00000001dcde7824 */ /* 0x000fe400078e02de */
[----:B------:R-:W-:-:S07]  /*0a80*/  IMAD.IADD R226, R226, 0x1, R225 ;  /* 0x00000001e2e27824 */ /* 0x000fce00078e02e1 */
.L_x_493:
        /* <DEDUP_REMOVED lines=36> */
[----:B------:R-:W-:Y:S01]  /*0cd0*/  UMOV UR23, URZ ;  /* 0x0000003f00177c82 */ /* 0x000fe20008000000 */
[----:B----45:R4:W5:Y:S01]  /*0ce0*/  @P1 LDG.E R10, desc[UR8][R4.64] ;  /* 0x00000008040a1981 */ /* 0x030962000c1e1900 */
[----:B------:R-:W-:Y:S01]  /*0cf0*/  @!UP3 ULDC.64 UR6, c[0x0][0x318] ;  /* 0x0000c6000006bab9 */ /* 0x000fe20000000a00 */
[----:B----4-:R-:W-:-:S02]  /*0d00*/  IMAD.U32 R4, RZ, RZ, UR15 ;  /* 0x0000000fff047e24 */ /* 0x010fc4000f8e00ff */
[----:B------:R-:W-:-:S05]  /*0d10*/  IMAD.U32 R5, RZ, RZ, UR14 ;  /* 0x0000000eff057e24 */ /* 0x000fca000f8e00ff */
[----:B------:R-:W4:Y:S04]  /*0d20*/  @P3 LDG.E R9, desc[UR8][R4.64] ;  /* 0x0000000804093981 */ /* 0x000f28000c1e1900 */
[----:B------:R3:W4:Y:S02]  /*0d30*/  @P3 LDG.E R6, desc[UR8][R4.64+0x4] ;  /* 0x0000040804063981 */ /* 0x000724000c1e1900 */
[----:B---3--:R-:W-:Y:S02]  /*0d40*/  IMAD.U32 R4, RZ, RZ, UR10 ;  /* 0x0000000aff047e24 */ /* 0x008fe4000f8e00ff */
[----:B------:R-:W-:-:S05]  /*0d50*/  IMAD.U32 R5, RZ, RZ, UR5 ;  /* 0x00000005ff057e24 */ /* 0x000fca000f8e00ff */
[----:B------:R-:W3:Y:S01]  /*0d60*/  @!P2 LDG.E R7, desc[UR8][R4.64] ;  /* 0x000000080407a981 */ /* 0x000ee2000c1e1900 */
        /* <DEDUP_REMOVED lines=14> */
[----:B-----5:R-:W-:Y:S02]  /*0e50*/  @P1 R2UR UR23, R10 ;  /* 0x000000000a1712ca */ /* 0x020fe400000e0000 */
[----:B-1----:R-:W-:-:S11]  /*0e60*/  SHF.R.S32.HI R10, RZ, 0x1f, R11 ;  /* 0x0000001fff0a7819 */ /* 0x002fd6000001140b */
[----:B------:R-:W-:Y:S01]  /*0e70*/  @UP3 UIADD3 UR5, UR11, -UR23, URZ ;  /* 0x800000170b053290 */ /* 0x000fe2000fffe03f */
[----:B----4-:R-:W-:Y:S02]  /*0e80*/  @P3 R2UR UR6, R9 ;  /* 0x00000000090632ca */ /* 0x010fe400000e0000 */
[----:B------:R-:W-:Y:S02]  /*0e90*/  @P3 R2UR UR12, R6 ;  /* 0x00000000060c32ca */ /* 0x000fe400000e0000 */
        /* <DEDUP_REMOVED lines=8> */
.L_x_447:
        /* <DEDUP_REMOVED lines=17> */
[----:B------:R-:W-:Y:S02]  /*1030*/  UIADD3 UR18, UR7, 0x3f, URZ ;  /* 0x0000003f07127890 */ /* 0x000fe4000fffe03f */
[----:B------:R-:W-:Y:S02]  /*1040*/  UIMAD.WIDE.U32 UR20, UR48, UR10, URZ ;  /* 0x0000000a301472a5 */ /* 0x000fe4000f8e003f */
[----:B------:R-:W-:Y:S01]  /*1050*/  UIMAD UR10, UR55, UR10, URZ ;  /* 0x0000000a370a72a4 */ /* 0x000fe2000f8e023f */
[----:B------:R-:W-:Y:S01]  /*1060*/  ULDC UR19, c[0x0][0x394] ;  /* 0x0000e50000137ab9 */ /* 0x000fe20000000800 */
[----:B------:R-:W-:-:S02]  /*1070*/  USHF.R.S32.HI UR24, URZ, 0x1f, UR18 ;  /* 0x0000001f3f187899 */ /* 0x000fc40008011412 */
[----:B------:R-:W-:Y:S01]  /*1080*/  @UP2 ULDC.64 UR12, c[0x0][0x420] ;  /* 0x00010800000c2ab9 */ /* 0x000fe20000000a00 */
[----:B------:R-:W-:Y:S02]  /*1090*/  UIMAD UR25, UR48, UR11, UR10 ;  /* 0x0000000b301972a4 */ /* 0x000fe4000f8e020a */
[----:B------:R-:W-:Y:S01]  /*10a0*/  @UP2 UIMAD.WIDE.U32 UR46, UR6, UR12, URZ ;  /* 0x0000000c062e22a5 */ /* 0x000fe2000f8e003f */
[----:B------:R-:W-:Y:S01]  /*10b0*/  @!UP2 ULDC.64 UR10, c[0x0][0x418] ;  /* 0x00010600000aaab9 */ /* 0x000fe20000000a00 */
[----:B------:R-:W-:Y:S01]  /*10c0*/  ULDC.U8 UR27, c[0x0][0x480] ;  /* 0x00012000001b7ab9 */ /* 0x000fe20000000000 */
[----:B------:R-:W-:Y:S02]  /*10d0*/  @!UP2 UIMAD UR12, UR55, UR10, URZ ;  /* 0x0000000a370ca2a4 */ /* 0x000fe4000f8e023f */
[----:B------:R-:W-:Y:S01]  /*10e0*/  @!UP2 UIMAD.WIDE.U32 UR38, UR48, UR10, URZ ;  /* 0x0000000a3026a2a5 */ /* 0x000fe2000f8e003f */
[----:B-1----:R-:W-:Y:S01]  /*10f0*/  IABS R9, R12 ;  /* 0x0000000c00097213 */ /* 0x002fe20000000000 */
[----:B------:R-:W-:Y:S01]  /*1100*/  UIADD3 UR10, UR7, 0x40, UR30 ;  /* 0x00000040070a7890 */ /* 0x000fe2000fffe01e */
[----:B------:R-:W-:Y:S01]  /*1110*/  ISETP.NE.AND P3, PT, R12, RZ, PT ;  /* 0x000000ff0c00720c */ /* 0x000fe20003f65270 */
[----:B------:R-:W-:Y:S01]  /*1120*/  UISETP.NE.AND UP4, UPT, UR27, URZ, UPT ;  /* 0x0000003f1b00728c */ /* 0x000fe2000bf85270 */
[----:B------:R-:W1:Y:S01]  /*1130*/  I2F.RP R6, R9 ;  /* 0x0000000900067306 */ /* 0x000e620000209400 */
[----:B------:R-:W-:-:S02]  /*1140*/  UIADD3 UR19, UR10, UR19, -UR5 ;  /* 0x000000130a137290 */ /* 0x000fc4000fffe805 */
[----:B------:R-:W-:Y:S02]  /*1150*/  ULEA.HI UR27, UR24, UR18, URZ, 0x6 ;  /* 0x00000012181b7291 */ /* 0x000fe4000f8f303f */
[----:B------:R-:W-:Y:S02]  /*1160*/  UIADD3 UR18, UR19, 0x3f, URZ ;  /* 0x0000003f13127890 */ /* 0x000fe4000fffe03f */
[----:B------:R-:W-:Y:S01]  /*1170*/  USHF.L.U32 UR16, UR48, 0x7, URZ ;  /* 0x0000000730107899 */ /* 0x000fe2000800063f */
[----:B------:R-:W-:Y:S01]  /*1180*/  ULDC.64 UR32, c[0x0][0x240] ;  /* 0x0000900000207ab9 */ /* 0x000fe20000000a00 */
[----:B------:R-:W-:Y:S01]  /*1190*/  USHF.R.S32.HI UR19, URZ, 0x1f, UR18 ;  /* 0x0000001f3f137899 */ /* 0x000fe20008011412 */
[----:B------:R-:W-:Y:S01]  /*11a0*/  ULDC UR56, c[0x0][0x2d4] ;  /* 0x0000b50000387ab9 */ /* 0x000fe20000000800 */
[----:B------:R-:W-:Y:S01]  /*11b0*/  USEL UR28, UR16, URZ, UP0 ;  /* 0x0000003f101c7287 */ /* 0x000fe20008000000 */
[----:B-1----:R-:W1:Y:S01]  /*11c0*/  MUFU.RCP R6, R6 ;  /* 0x0000000600067308 */ /* 0x002e620000001000 */
[----:B------:R-:W-:-:S02]  /*11d0*/  UIMAD.WIDE.U32 UR16, UR6, UR32, URZ ;  /* 0x00000020061072a5 */ /* 0x000fc4000f8e003f */
[----:B------:R-:W-:Y:S01]  /*11e0*/  USHF.R.S32.HI UR43, URZ, 0x1f, UR56 ;  /* 0x0000001f3f2b7899 */ /* 0x000fe20008011438 */
[----:B------:R-:W-:Y:S01]  /*11f0*/  ULDC.64 UR14, c[0x0][0x488] ;  /* 0x00012200000e7ab9 */ /* 0x000fe20000000a00 */
[----:B------:R-:W-:Y:S02]  /*1200*/  ULEA.HI UR18, UR19, UR18, URZ, 0x6 ;  /* 0x0000001213127291 */ /* 0x000fe4000f8f303f */
[----:B------:R-:W-:Y:S02]  /*1210*/  UIMAD.WIDE.U32 UR34, UR50, UR14, URZ ;  /* 0x0000000e322272a5 */ /* 0x000fe4000f8e003f */
[----:B------:R-:W-:Y:S02]  /*1220*/  @!UP2 UIMAD UR31, UR48, UR11, UR12 ;  /* 0x0000000b301fa2a4 */ /* 0x000fe4000f8e020c */
[----:B------:R-:W-:Y:S02]  /*1230*/  USEL UR42, UR20, UR16, !UP2 ;  /* 0x00000010142a7287 */ /* 0x000fe4000d000000 */
[----:B------:R-:W-:-:S02]  /*1240*/  USHF.L.U64.HI UR12, UR48, 0x7, UR55 ;  /* 0x00000007300c7899 */ /* 0x000fc40008010237 */
[----:B------:R-:W-:Y:S01]  /*1250*/  UIMAD UR20, UR43, UR48, URZ ;  /* 0x000000302b1472a4 */ /* 0x000fe2000f8e023f */
[----:B-1----:R-:W-:Y:S01]  /*1260*/  VIADD R6, R6, 0xffffffe ;  /* 0x0ffffffe06067836 */ /* 0x002fe20000000000 */
[----:B------:R-:W-:Y:S02]  /*1270*/  USHF.R.S32.HI UR19, URZ, 0x6, UR27 ;  /* 0x000000063f137899 */ /* 0x000fe4000801141b */
[----:B------:R-:W-:Y:S01]  /*1280*/  USHF.R.S32.HI UR18, URZ, 0x6, UR18 ;  /* 0x000000063f127899 */ /* 0x000fe20008011412 */
[----:B------:R-:W1:Y:S01]  /*1290*/  F2I.FTZ.U32.TRUNC.NTZ R7, R6 ;  /* 0x0000000600077305 */ /* 0x000e62000021f000 */
[----:B------:R-:W-:Y:S01]  /*12a0*/  ULDC UR60, c[0x0][0x2dc] ;  /* 0x0000b700003c7ab9 */ /* 0x000fe20000000800 */
[----:B------:R-:W-:Y:S01]  /*12b0*/  ULDC UR59, c[0x0][0x270] ;  /* 0x00009c00003b7ab9 */ /* 0x000fe20000000800 */
[----:B------:R-:W-:Y:S02]  /*12c0*/  UIMAD UR50, UR50, UR15, UR35 ;  /* 0x0000000f323272a4 */ /* 0x000fe4000f8e0223 */
[----:B------:R-:W-:-:S02]  /*12d0*/  UIMAD UR26, UR6, UR33, URZ ;  /* 0x00000021061a72a4 */ /* 0x000fc4000f8e023f */
[----:B------:R-:W-:Y:S02]  /*12e0*/  UIMAD.WIDE UR10, UR60, UR59, URZ ;  /* 0x0000003b3c0a72a5 */ /* 0x000fe4000f8e023f */
[----:B------:R-:W-:Y:S02]  /*12f0*/  UIMAD.WIDE.U32 UR14, UR48, UR56, URZ ;  /* 0x00000038300e72a5 */ /* 0x000fe4000f8e003f */
[----:B------:R-:W-:Y:S02]  /*1300*/  USEL UR29, UR12, URZ, UP0 ;  /* 0x0000003f0c1d7287 */ /* 0x000fe40008000000 */
[----:B------:R-:W-:Y:S01]  /*1310*/  UIMAD UR20, UR55, UR56, UR20 ;  /* 0x00000038371472a4 */ /* 0x000fe2000f8e0214 */
[----:B-1----:R-:W-:Y:S01]  /*1320*/  IMAD.MOV R5, RZ, RZ, -R7 ;  /* 0x000000ffff057224 */ /* 0x002fe200078e0a07 */
[----:B------:R-:W-:Y:S01]  /*1330*/  UISETP.LT.AND UP0, UPT, UR19, UR18, UPT ;  /* 0x000000121300728c */ /* 0x000fe2000bf01270 */
[----:B------:R-:W-:Y:S01]  /*1340*/  IMAD.MOV.U32 R6, RZ, RZ, RZ ;  /* 0x000000ffff067224 */ /* 0x000fe200078e00ff */
[----:B------:R-:W-:Y:S01]  /*1350*/  UIADD3 UR40, UR21, UR25, URZ ;  /* 0x0000001915287290 */ /* 0x000fe2000fffe03f */
[----:B------:R-:W-:Y:S01]  /*1360*/  IMAD R5, R5, R9, RZ ;  /* 0x0000000905057224 */ /* 0x000fe200078e02ff */
[----:B------:R-:W-:-:S02]  /*1370*/  @UP2 UIADD3 UR40, UR17, UR26, URZ ;  /* 0x0000001a11282290 */ /* 0x000fc4000fffe03f */
[----:B------:R-:W-:Y:S01]  /*1380*/  UIMAD UR26, UR11, UR14, URZ ;  /* 0x0000000e0b1a72a4 */ /* 0x000fe2000f8e023f */
[----:B------:R-:W-:Y:S01]  /*1390*/  IMAD.HI.U32 R5, R7, R5, R6 ;  /* 0x0000000507057227 */ /* 0x000fe200078e0006 */
[----:B------:R-:W-:Y:S01]  /*13a0*/  MOV R6, R8 ;  /* 0x0000000800067202 */ /* 0x000fe20000000f00 */
[----:B------:R-:W-:Y:S02]  /*13b0*/  UIADD3 UR20, UR15, UR20, URZ ;  /* 0x000000140f147290 */ /* 0x000fe4000fffe03f */
[----:B------:R-:W-:Y:S02]  /*13c0*/  USEL UR43, UR19, UR18, UP0 ;  /* 0x00000012132b7287 */ /* 0x000fe40008000000 */
[----:B------:R-:W-:Y:S01]  /*13d0*/  IMAD.HI.U32 R5, R5, R6, RZ ;  /* 0x0000000605057227 */ /* 0x000fe200078e00ff */
[----:B------:R-:W-:Y:S02]  /*13e0*/  @UP2 UIMAD UR41, UR6, UR13, UR47 ;  /* 0x0000000d062922a4 */ /* 0x000fe4000f8e022f */
[----:B------:R-:W-:Y:S01]  /*13f0*/  UIMAD.WIDE.U32 UR16, UR10, UR14, URZ ;  /* 0x0000000e0a1072a5 */ /* 0x000fe2000f8e003f */
[----:B------:R-:W-:Y:S01]  /*1400*/  IMAD.MOV R7, RZ, RZ, -R5 ;  /* 0x000000ffff077224 */ /* 0x000fe200078e0a05 */
[----:B------:R-:W-:Y:S01]  /*1410*/  UIMAD UR19, UR10, UR20, UR26 ;  /* 0x000000140a1372a4 */ /* 0x000fe2000f8e021a */
[----:B------:R-:W-:-:S02]  /*1420*/  ULDC.U8 UR13, c[0x0][0x3d8] ;  /* 0x0000f600000d7ab9 */ /* 0x000fc40000000000 */
[C---:B------:R-:W-:Y:S01]  /*1430*/  IMAD R6, R9.reuse, R7, R6 ;  /* 0x0000000709067224 */ /* 0x040fe200078e0206 */
[----:B------:R-:W-:Y:S02]  /*1440*/  ULEA UR18, UR43, 0xffffffc0, 0x6 ;  /* 0xffffffc02b127891 */ /* 0x000fe4000f8e303f */
[----:B------:R-:W-:Y:S02]  /*1450*/  UISETP.NE.AND UP3, UPT, UR13, URZ, UPT ;  /* 0x0000003f0d00728c */ /* 0x000fe4000bf65270 */
[----:B------:R-:W-:Y:S01]  /*1460*/  ISETP.GT.U32.AND P1, PT, R9, R6, PT ;  /* 0x000000060900720c */ /* 0x000fe20003f24070 */
[----:B------:R-:W-:Y:S02]  /*1470*/  UIMAD.WIDE.U32 UR14, UR10, UR6, URZ ;  /* 0x000000060a0e72a5 */ /* 0x000fe4000f8e003f */
[----:B------:R-:W-:Y:S02]  /*1480*/  UIADD3 UR45, UR17, UR19, URZ ;  /* 0x00000013112d7290 */ /* 0x000fe4000fffe03f */
[----:B------:R-:W-:-:S02]  /*1490*/  USHF.R.S32.HI UR27, URZ, 0x1f, UR18 ;  /* 0x0000001f3f1b7899 */ /* 0x000fc40008011412 */
[----:B------:R-:W-:Y:S02]  /*14a0*/  UIADD3 UR19, UP0, UR18, UR28, URZ ;  /* 0x0000001c12137290 */ /* 0x000fe4000ff1e03f */
[----:B------:R-:W-:Y:S02]  /*14b0*/  UISETP.NE.AND UP1, UPT, UR37, -0x1, UPT ;  /* 0xffffffff2500788c */ /* 0x000fe4000bf25270 */
[----:B------:R-:W-:Y:S02]  /*14c0*/  UIMAD UR21, UR11, UR6, URZ ;  /* 0x000000060b1572a4 */ /* 0x000fe4000f8e023f */
[----:B------:R-:W-:Y:S01]  /*14d0*/  @!P1 IMAD.IADD R6, R6, 0x1, -R9 ;  /* 0x0000000106069824 */ /* 0x000fe200078e0a09 */
[----:B------:R-:W-:Y:S01]  /*14e0*/  USEL UR53, UR16, UR14, !UP2 ;  /* 0x0000000e10357287 */ /* 0x000fe2000d000000 */
[----:B------:R-:W-:Y:S01]  /*14f0*/  @!P1 IADD3 R5, R5, 0x1, RZ ;  /* 0x0000000105059810 */ /* 0x000fe20007ffe0ff */
[----:B------:R-:W-:Y:S01]  /*1500*/  UIADD3.X UR14, UR27, UR29, URZ, UP0, !UPT ;  /* 0x0000001d1b0e7290 */ /* 0x000fe200087fe43f */
[----:B------:R-:W-:Y:S01]  /*1510*/  PLOP3.LUT P1, PT, PT, PT, UP1, 0x80, 0x0 ;  /* 0x000000000000781c */ /* 0x000fe20003f2f018 */
[----:B------:R-:W-:Y:S01]  /*1520*/  UIMAD UR11, UR11, UR19, URZ ;  /* 0x000000130b0b72a4 */ /* 0x000fe2000f8e023f */
[----:B------:R-:W-:Y:S01]  /*1530*/  ISETP.GE.U32.AND P0, PT, R6, R9, PT ;  /* 0x000000090600720c */ /* 0x000fe20003f06070 */
[----:B------:R-:W-:Y:S01]  /*1540*/  ULDC UR61, c[0x0][0x2c4] ;  /* 0x0000b100003d7ab9 */ /* 0x000fe20000000800 */
[----:B------:R-:W-:Y:S01]  /*1550*/  UIMAD.WIDE.U32 UR28, UR10, UR19, URZ ;  /* 0x000000130a1c72a5 */ /* 0x000fe2000f8e003f */
[----:B------:R-:W-:Y:S01]  /*1560*/  LOP3.LUT R6, R12, UR54, RZ, 0x3c, !PT ;  /* 0x000000360c067c12 */ /* 0x000fe2000f8e3cff */
[----:B------:R-:W-:-:S02]  /*1570*/  UIMAD UR20, UR10, UR14, UR11 ;  /* 0x0000000e0a1472a4 */ /* 0x000fc4000f8e020b */
[----:B------:R-:W-:Y:S01]  /*1580*/  @UP3 UIMAD UR10, UR48, UR61, URZ ;  /* 0x0000003d300a32a4 */ /* 0x000fe2000f8e023f */
[----:B------:R-:W-:Y:S01]  /*1590*/  ISETP.GE.AND P2, PT, R6, RZ, PT ;  /* 0x000000ff0600720c */ /* 0x000fe20003f46270 */
[----:B------:R-:W-:Y:S02]  /*15a0*/  @UP1 UIADD3 UR35, UR23, UR37, URZ ;  /* 0x0000002517231290 */ /* 0x000fe4000fffe03f */
[----:B------:R-:W-:Y:S01]  /*15b0*/  @UP1 UIADD3 UR36, UR23, UR37, URZ ;  /* 0x0000002517241290 */ /* 0x000fe2000fffe03f */
[----:B------:R-:W-:Y:S01]  /*15c0*/  @UP1 ULDC.64 UR12, c[0x0][0x248] ;  /* 0x00009200000c1ab9 */ /* 0x000fe20000000a00 */
[----:B------:R-:W-:Y:S01]  /*15d0*/  @UP1 ULDC.64 UR24, c[0x0][0x250] ;  /* 0x0000940000181ab9 */ /* 0x000fe20000000a00 */
[----:B------:R-:W-:Y:S01]  /*15e0*/  @UP3 USEL UR11, UR10, UR6, !UP2 ;  /* 0x000000060a0b3287 */ /* 0x000fe2000d000000 */
[----:B------:R-:W-:Y:S01]  /*15f0*/  @P0 VIADD R5, R5, 0x1 ;  /* 0x0000000105050836 */ /* 0x000fe20000000000 */
[----:B------:R-:W-:Y:S01]  /*1600*/  @UP2 UIADD3 UR45, UR15, UR21, URZ ;  /* 0x000000150f2d2290 */ /* 0x000fe2000fffe03f */
[----:B------:R-:W-:Y:S01]  /*1610*/  PLOP3.LUT P0, PT, PT, PT, UP3, 0x80, 0x0 ;  /* 0x000000000000781c */ /* 0x000fe20003f0f038 */
[----:B------:R-:W-:Y:S01]  /*1620*/  @UP1 UIMAD.WIDE.U32 UR16, UR35, UR12, URZ ;  /* 0x0000000c231012a5 */ /* 0x000fe2000f8e003f */
[----:B------:R-:W-:Y:S01]  /*1630*/  IMAD.MOV.U32 R18, RZ, RZ, R5 ;  /* 0x000000ffff127224 */ /* 0x000fe200078e0005 */
[----:B------:R-:W-:Y:S01]  /*1640*/  @UP1 UIMAD.WIDE.U32 UR14, UR36, UR24, URZ ;  /* 0x00000018240e12a5 */ /* 0x000fe2000f8e003f */
[----:B------:R-:W-:Y:S01]  /*1650*/  @UP3 ULDC UR10, c[0x0][0x2e4] ;  /* 0x0000b900000a3ab9 */ /* 0x000fe20000000800 */
[----:B------:R-:W-:-:S02]  /*1660*/  UIMAD UR49, UR54, UR60, URZ ;  /* 0x0000003c363172a4 */ /* 0x000fc4000f8e023f */
[----:B------:R-:W-:Y:S01]  /*1670*/  @!P2 IADD3 R18, -R18, RZ, RZ ;  /* 0x000000ff1212a210 */ /* 0x000fe20007ffe1ff */
[----:B------:R-:W-:Y:S01]  /*1680*/  @UP3 UIMAD UR44, UR54, UR10, UR11 ;  /* 0x0000000a362c32a4 */ /* 0x000fe2000f8e020b */
[----:B------:R-:W-:Y:S01]  /*1690*/  @!P3 LOP3.LUT R18, RZ, R12, RZ, 0x33, !PT ;  /* 0x0000000cff12b212 */ /* 0x000fe200078e33ff */
[----:B------:R-:W-:Y:S02]  /*16a0*/  @UP1 UIMAD UR35, UR35, UR13, URZ ;  /* 0x0000000d232312a4 */ /* 0x000fe4000f8e023f */
[----:B------:R-:W-:Y:S02]  /*16b0*/  @UP1 UIMAD UR36, UR36, UR25, URZ ;  /* 0x00000019242412a4 */ /* 0x000fe4000f8e023f */
[----:B------:R-:W-:Y:S02]  /*16c0*/  @!UP3 UIMAD UR10, UR48, UR59, UR54 ;  /* 0x0000003b300ab2a4 */ /* 0x000fe4000f8e0236 */
[----:B------:R-:W-:Y:S02]  /*16d0*/  @!UP2 UIADD3 UR41, UR39, UR31, URZ ;  /* 0x0000001f2729a290 */ /* 0x000fe4000fffe03f */
[----:B------:R-:W-:-:S02]  /*16e0*/  USEL UR52, UR34, URZ, UP4 ;  /* 0x0000003f22347287 */ /* 0x000fc4000a000000 */
[----:B------:R-:W-:Y:S02]  /*16f0*/  USHF.R.S32.HI UR51, URZ, 0x1f, UR49 ;  /* 0x0000001f3f337899 */ /* 0x000fe40008011431 */
[----:B------:R-:W-:Y:S02]  /*1700*/  @UP1 UIADD3 UR36, UR15, UR36, URZ ;  /* 0x000000240f241290 */ /* 0x000fe4000fffe03f */
[----:B------:R-:W-:Y:S02]  /*1710*/  USEL UR50, UR50, URZ, UP4 ;  /* 0x0000003f32327287 */ /* 0x000fe4000a000000 */
[----:B------:R-:W-:Y:S02]  /*1720*/  @!UP3 UIMAD UR44, UR10, UR61, URZ ;  /* 0x0000003d0a2cb2a4 */ /* 0x000fe4000f8e023f */
        /* <DEDUP_REMOVED lines=17> */
.L_x_449:
        /* <DEDUP_REMOVED lines=13> */
.L_x_450:
        /* <DEDUP_REMOVED lines=11> */
.L_x_451:
[----:B------:R-:W-:-:S04]  /*19c0*/  UIMAD UR6, UR48, UR59, UR54 ;  /* 0x0000003b300672a4 */ /* 0x000fc8000f8e0236 */
[----:B------:R-:W-:-:S12]  /*19d0*/  UIMAD UR6, UR6, UR56, URZ ;  /* 0x00000038060672a4 */ /* 0x000fd8000f8e023f */
.L_x_452:
[----:B------:R-:W-:Y:S01]  /*19e0*/  LEA.HI R8, R10, R11, RZ, 0x5 ;  /* 0x0000000b0a087211 */ /* 0x000fe200078f28ff */
[----:B------:R-:W-:Y:S01]  /*19f0*/  UIMAD UR10, UR60, UR59, URZ ;  /* 0x0000003b3c0a72a4 */ /* 0x000fe2000f8e023f */
[----:B------:R-:W1:Y:S01]  /*1a00*/  LDC.64 R6, c[0x0][0x420] ;  /* 0x00010800ff067b82 */ /* 0x000e620000000a00 */
[----:B------:R-:W-:Y:S01]  /*1a10*/  UIADD3 UR19, -UR5, UR7, UR30 ;  /* 0x0000000705137290 */ /* 0x000fe2000fffe11e */
[----:B------:R-:W-:Y:S01]  /*1a20*/  LOP3.LUT R5, R8, 0xffffffe0, RZ, 0xc0, !PT ;  /* 0xffffffe008057812 */ /* 0x000fe200078ec0ff */
[----:B------:R-:W-:Y:S01]  /*1a30*/  ULDC UR46, c[0x0][0x398] ;  /* 0x0000e600002e7ab9 */ /* 0x000fe20000000800 */
[----:B------:R-:W-:Y:S01]  /*1a40*/  SHF.R.S32.HI R8, RZ, 0x5, R8 ;  /* 0x00000005ff087819 */ /* 0x000fe20000011408 */
[----:B------:R-:W-:Y:S01]  /*1a50*/  USHF.R.S32.HI UR38, URZ, 0x1f, UR54 ;  /* 0x0000001f3f267899 */ /* 0x000fe20008011436 */
[--C-:B------:R-:W-:Y:S01]  /*1a60*/  SHF.R.S32.HI R233, RZ, 0x1f, R232.reuse ;  /* 0x0000001fffe97819 */ /* 0x100fe200000114e8 */
[----:B------:R-:W-:Y:S01]  /*1a70*/  IMAD.IADD R5, R11, 0x1, -R5 ;  /* 0x000000010b057824 */ /* 0x000fe200078e0a05 */
[----:B------:R-:W-:Y:S01]  /*1a80*/  ULDC.64 UR14, c[0x0][0x428] ;  /* 0x00010a00000e7ab9 */ /* 0x000fe20000000a00 */
[----:B------:R-:W-:Y:S01]  /*1a90*/  IADD3 R16, P2, R4, UR18, RZ ;  /* 0x0000001204107c10 */ /* 0x000fe2000ff5e0ff */
[----:B------:R-:W-:Y:S01]  /*1aa0*/  UIMAD UR20, UR38, UR14, URZ ;  /* 0x0000000e261472a4 */ /* 0x000fe2000f8e023f */
[----:B------:R-:W-:Y:S01]  /*1ab0*/  IMAD R10, R8, UR10, R5 ;  /* 0x0000000a080a7c24 */ /* 0x000fe2000f8e0205 */
[----:B------:R-:W-:Y:S01]  /*1ac0*/  USHF.L.U32 UR10, UR10, 0x6, URZ ;  /* 0x000000060a0a7899 */ /* 0x000fe2000800063f */
[----:B------:R-:W-:Y:S01]  /*1ad0*/  IMAD.U32 R15, RZ, RZ, UR14 ;  /* 0x0000000eff0f7e24 */ /* 0x000fe2000f8e00ff */
[----:B------:R-:W-:Y:S01]  /*1ae0*/  IADD3 R8, P0, R232, UR11, RZ ;  /* 0x0000000be8087c10 */ /* 0x000fe2000ff1e0ff */
[----:B------:R-:W-:Y:S01]  /*1af0*/  IMAD.WIDE.U32 R12, R16, UR32, R232 ;  /* 0x00000020100c7c25 */ /* 0x000fe2000f8e00e8 */
[----:B------:R-:W-:Y:S01]  /*1b00*/  UIADD3 UR26, UP2, UP0, UR28, UR10, UR49 ;  /* 0x0000000a1c1a7290 */ /* 0x000fe2000f85e031 */
[----:B------:R-:W-:Y:S01]  /*1b10*/  IADD3.X R14, R27, UR27, RZ, P2, !PT ;  /* 0x0000001b1b0e7c10 */ /* 0x000fe200097fe4ff */
[----:B------:R-:W-:Y:S01]  /*1b20*/  USHF.R.S32.HI UR10, URZ, 0x1f, UR10 ;  /* 0x0000001f3f0a7899 */ /* 0x000fe2000801140a */
[----:B------:R-:W-:Y:S01]  /*1b30*/  IADD3.X R9, R233, UR41, RZ, P0, !PT ;  /* 0x00000029e9097c10 */ /* 0x000fe200087fe4ff */
[----:B------:R-:W-:Y:S01]  /*1b40*/  ULDC.64 UR28, c[0x0][0x400] ;  /* 0x00010000001c7ab9 */ /* 0x000fe20000000a00 */
[----:B------:R-:W-:Y:S01]  /*1b50*/  UIMAD UR20, UR54, UR15, UR20 ;  /* 0x0000000f361472a4 */ /* 0x000fe2000f8e0214 */
[----:B------:R-:W-:Y:S01]  /*1b60*/  IMAD R11, R14, UR32, RZ ;  /* 0x000000200e0b7c24 */ /* 0x000fe2000f8e02ff */
[----:B------:R-:W-:Y:S01]  /*1b70*/  UIADD3.X UR21, UR21, UR10, UR51, UP2, UP0 ;  /* 0x0000000a15157290 */ /* 0x000fe200097e0433 */
[C---:B-1----:R-:W-:Y:S01]  /*1b80*/  IMAD R5, R6.reuse, UR27, RZ ;  /* 0x0000001b06057c24 */ /* 0x042fe2000f8e02ff */
[----:B------:R-:W-:Y:S01]  /*1b90*/  UIADD3 UR10, UR19, -UR46, URZ ;  /* 0x8000002e130a7290 */ /* 0x000fe2000fffe03f */
[----:B------:R-:W-:Y:S01]  /*1ba0*/  IMAD.WIDE.U32 R8, R6, UR18, R8 ;  /* 0x0000001206087c25 */ /* 0x000fe2000f8e0008 */
[----:B------:R-:W-:Y:S01]  /*1bb0*/  UIADD3 UR19, UP2, UP0, UR52, UR26, UR53 ;  /* 0x0000001a34137290 */ /* 0x000fe2000f85e035 */
[----:B------:R-:W-:Y:S01]  /*1bc0*/  IADD3 R12, P2, R12, UR42, RZ ;  /* 0x0000002a0c0c7c10 */ /* 0x000fe2000ff5e0ff */
[----:B------:R-:W-:Y:S01]  /*1bd0*/  ULDC.64 UR16, c[0x0][0x258] ;  /* 0x0000960000107ab9 */ /* 0x000fe20000000a00 */
[----:B------:R-:W-:Y:S01]  /*1be0*/  IMAD R5, R7, UR18, R5 ;  /* 0x0000001207057c24 */ /* 0x000fe2000f8e0205 */
[----:B------:R-:W-:Y:S01]  /*1bf0*/  UIADD3.X UR14, UR50, UR21, UR45, UP2, UP0 ;  /* 0x00000015320e7290 */ /* 0x000fe200097e042d */
[----:B------:R-:W-:Y:S01]  /*1c00*/  IMAD R20, R16, UR33, R11 ;  /* 0x0000002110147c24 */ /* 0x000fe2000f8e020b */
[----:B------:R-:W-:Y:S01]  /*1c10*/  USHF.R.S32.HI UR21, URZ, 0x1f, UR10 ;  /* 0x0000001f3f157899 */ /* 0x000fe2000801140a */
[----:B------:R-:W-:Y:S01]  /*1c20*/  IMAD.IADD R9, R9, 0x1, R5 ;  /* 0x0000000109097824 */ /* 0x000fe200078e0205 */
[C---:B------:R-:W-:Y:S01]  /*1c30*/  IADD3 R5, P0, R10.reuse, UR19, RZ ;  /* 0x000000130a057c10 */ /* 0x040fe2000ff1e0ff */
[----:B------:R-:W-:Y:S01]  /*1c40*/  UIMAD UR15, UR38, UR16, URZ ;  /* 0x00000010260f72a4 */ /* 0x000fe2000f8e023f */
[----:B------:R-:W-:Y:S01]  /*1c50*/  IADD3.X R13, R13, UR40, R20, P2, !PT ;  /* 0x000000280d0d7c10 */ /* 0x000fe200097fe414 */
[----:B------:R-:W-:Y:S01]  /*1c60*/  ULEA.HI UR21, UR21, UR10, URZ, 0x6 ;  /* 0x0000000a15157291 */ /* 0x000fe2000f8f303f */
[----:B------:R-:W-:Y:S01]  /*1c70*/  LEA.HI.X.SX32 R10, R10, UR14, 0x1, P0 ;  /* 0x0000000e0a0a7c11 */ /* 0x000fe200080f0eff */
[----:B------:R-:W-:Y:S01]  /*1c80*/  IMAD.WIDE.U32 R8, R15, UR54, R8 ;  /* 0x000000360f087c25 */ /* 0x000fe2000f8e0008 */
[C---:B------:R-:W-:Y:S01]  /*1c90*/  LEA R228, P0, R5.reuse, UR28, 0x2 ;  /* 0x0000001c05e47c11 */ /* 0x040fe2000f8010ff */
[----:B------:R-:W-:Y:S01]  /*1ca0*/  USHF.R.S32.HI UR21, URZ, 0x6, UR21 ;  /* 0x000000063f157899 */ /* 0x000fe20008011415 */
[----:B------:R-:W-:Y:S01]  /*1cb0*/  BSSY B1, `(.L_x_448) ;  /* 0x0000872000017945 */ /* 0x000fe20003800000 */
[----:B------:R-:W-:Y:S01]  /*1cc0*/  UIADD3 UR39, UR18, UR6, URZ ;  /* 0x0000000612277290 */ /* 0x000fe2000fffe03f */
[----:B------:R-:W-:Y:S01]  /*1cd0*/  LEA.HI.X R229, R5, UR29, R10, 0x2, P0 ;  /* 0x0000001d05e57c11 */ /* 0x000fe200080f140a */
[----:B------:R-:W-:Y:S01]  /*1ce0*/  UISETP.LT.AND UP0, UPT, URZ, UR21, UPT ;  /* 0x000000153f00728c */ /* 0x000fe2000bf01270 */
[----:B------:R-:W-:Y:S01]  /*1cf0*/  IADD3 R11, R9, UR20, RZ ;  /* 0x00000014090b7c10 */ /* 0x000fe2000fffe0ff */
[----:B------:R-:W-:Y:S01]  /*1d00*/  UIADD3 UR38, UR18, UR44, URZ ;  /* 0x0000002c12267290 */ /* 0x000fe2000fffe03f */
[----:B------:R-:W-:Y:S01]  /*1d10*/  IMAD.MOV.U32 R10, RZ, RZ, R8 ;  /* 0x000000ffff0a7224 */ /* 0x000fe200078e0008 */
[----:B------:R-:W-:Y:S01]  /*1d20*/  USEL UR21, URZ, UR21, !UP0 ;  /* 0x000000153f157287 */ /* 0x000fe2000c000000 */
[----:B------:R-:W-:Y:S01]  /*1d30*/  IMAD.U32 R19, RZ, RZ, UR16 ;  /* 0x00000010ff137e24 */ /* 0x000fe2000f8e00ff */
[----:B------:R-:W-:Y:S01]  /*1d40*/  ULDC.64 UR60, c[0x0][0x478] ;  /* 0x00011e00003c7ab9 */ /* 0x000fe20000000a00 */
[-C--:B------:R-:W-:Y:S01]  /*1d50*/  IMAD R5, R27, R6.reuse, RZ ;  /* 0x000000061b057224 */ /* 0x080fe200078e02ff */
[----:B------:R-:W-:Y:S01]  /*1d60*/  UISETP.GT.AND UP0, UPT, UR43, UR21, UPT ;  /* 0x000000152b00728c */ /* 0x000fe2000bf04270 */
[----:B------:R-:W-:Y:S01]  /*1d70*/  IMAD.WIDE.U32 R12, R19, UR54, R12 ;  /* 0x00000036130c7c25 */ /* 0x000fe2000f8e000c */
[----:B------:R-:W-:Y:S01]  /*1d80*/  UIMAD UR14, UR54, UR17, UR15 ;  /* 0x00000011360e72a4 */ /* 0x000fe2000f8e020f */
[----:B------:R-:W-:Y:S01]  /*1d90*/  IADD3 R246, R232, 0x40, RZ ;  /* 0x00000040e8f67810 */ /* 0x000fe20007ffe0ff */
[----:B------:R-:W-:Y:S01]  /*1da0*/  ULDC.64 UR52, c[0x0][0x2b0] ;  /* 0x0000ac0000347ab9 */ /* 0x000fe20000000a00 */
[----:B------:R-:W-:Y:S01]  /*1db0*/  UIMAD.WIDE UR16, UR39, 0x4, UR60 ;  /* 0x00000004271078a5 */ /* 0x000fe2000f8e023c */
[----:B------:R-:W-:Y:S01]  /*1dc0*/  PLOP3.LUT P0, PT, PT, PT, UP0, 0x80, 0x0 ;  /* 0x000000000000781c */ /* 0x000fe20003f0f008 */
[----:B------:R-:W-:Y:S01]  /*1dd0*/  UIMAD.WIDE UR38, UR38, 0x4, UR52 ;  /* 0x00000004262678a5 */ /* 0x000fe2000f8e0234 */
[----:B------:R-:W-:Y:S01]  /*1de0*/  IMAD.WIDE.U32 R10, R4, R6, R10 ;  /* 0x00000006040a7225 */ /* 0x000fe200078e000a */
[----:B------:R-:W-:Y:S01]  /*1df0*/  ULDC.64 UR28, c[0x0][0x210] ;  /* 0x00008400001c7ab9 */ /* 0x000fe20000000a00 */
[----:B------:R-:W-:Y:S01]  /*1e00*/  ULDC.64 UR26, c[0x0][0x3e0] ;  /* 0x0000f800001a7ab9 */ /* 0x000fe20000000a00 */
[----:B------:R-:W-:Y:S01]  /*1e10*/  LEA R234, P3, R12, UR28, 0x1 ;  /* 0x0000001c0cea7c11 */ /* 0x000fe2000f8608ff */
[----:B------:R-:W-:Y:S01]  /*1e20*/  IMAD R5, R4, R7, R5 ;  /* 0x0000000704057224 */ /* 0x000fe200078e0205 */
[----:B------:R-:W-:Y:S01]  /*1e30*/  UMOV UR18, UR16 ;  /* 0x0000001000127c82 */ /* 0x000fe20008000000 */
[----:B------:R-:W-:Y:S01]  /*1e40*/  LEA R235, P2, R10, UR26, 0x1 ;  /* 0x0000001a0aeb7c11 */ /* 0x000fe2000f8408ff */
[----:B------:R-:W-:Y:S01]  /*1e50*/  UIADD3 UR6, UR43, -0x1, URZ ;  /* 0xffffffff2b067890 */ /* 0x000fe2000fffe03f */
[----:B------:R-:W-:Y:S01]  /*1e60*/  IMAD.IADD R17, R11, 0x1, R5 ;  /* 0x000000010b117824 */ /* 0x000fe200078e0205 */
[----:B------:R-:W-:Y:S01]  /*1e70*/  IADD3 R21, R13, UR14, RZ ;  /* 0x0000000e0d157c10 */ /* 0x000fe2000fffe0ff */
[----:B------:R-:W-:Y:S01]  /*1e80*/  UMOV UR16, UR38 ;  /* 0x0000002600107c82 */ /* 0x000fe20008000000 */
[----:B------:R-:W-:Y:S01]  /*1e90*/  UMOV UR15, UR39 ;  /* 0x00000027000f7c82 */ /* 0x000fe20008000000 */
[----:B------:R-:W-:Y:S01]  /*1ea0*/  VIADD R247, R232, 0x80 ;  /* 0x00000080e8f77836 */ /* 0x000fe20000000000 */
[----:B------:R-:W-:Y:S01]  /*1eb0*/  LEA.HI.X R236, R12, UR29, R21, 0x1, P3 ;  /* 0x0000001d0cec7c11 */ /* 0x000fe200098f0c15 */
[----:B------:R-:W-:Y:S01]  /*1ec0*/  VIADD R248, R232, 0xc0 ;  /* 0x000000c0e8f87836 */ /* 0x000fe20000000000 */
[----:B------:R-:W-:Y:S01]  /*1ed0*/  LEA.HI.X R237, R10, UR27, R17, 0x1, P2 ;  /* 0x0000001b0aed7c11 */ /* 0x000fe200090f0c11 */
[----:B------:R-:W-:Y:S06]  /*1ee0*/  @P0 BRA `(.L_x_453) ;  /* 0x0000000800780947 */ /* 0x000fec0003800000 */
        /* <DEDUP_REMOVED lines=19> */
.L_x_454:
[----:B------:R-:W-:Y:S01]  /*2020*/  @UP1 UIADD3 UR14, UR23, UR37, URZ ;  /* 0x00000025170e1290 */ /* 0x000fe2000fffe03f */
[----:B------:R-:W-:Y:S01]  /*2030*/  @UP1 ULDC.64 UR6, c[0x0][0x458] ;  /* 0x0001160000061ab9 */ /* 0x000fe20000000a00 */
[----:B------:R-:W-:Y:S02]  /*2040*/  USHF.R.S32.HI UR17, URZ, 0x1f, UR30 ;  /* 0x0000001f3f117899 */ /* 0x000fe4000801141e */
[----:B------:R-:W-:Y:S02]  /*2050*/  @UP1 UIMAD.WIDE.U32 UR12, UR14, UR6, URZ ;  /* 0x000000060e0c12a5 */ /* 0x000fe4000f8e003f */
[----:B------:R-:W-:-:S04]  /*2060*/  @UP1 UIMAD UR14, UR14, UR7, URZ ;  /* 0x000000070e0e12a4 */ /* 0x000fc8000f8e023f */
[----:B------:R-:W-:-:S03]  /*2070*/  @UP1 UIADD3 UR16, UR13, UR14, URZ ;  /* 0x0000000e0d101290 */ /* 0x000fc6000fffe03f */
[----:B------:R-:W-:Y:S01]  /*2080*/  @UP1 UMOV UR14, UR12 ;  /* 0x0000000c000e1c82 */ /* 0x000fe20008000000 */
[----:B------:R-:W-:Y:S08]  /*2090*/  @P1 BRA `(.L_x_455) ;  /* 0x0000000000301947 */ /* 0x000ff00003800000 */
        /* <DEDUP_REMOVED lines=12> */
.L_x_455:
[----:B------:R-:W-:Y:S01]  /*2160*/  UIMAD UR12, UR17, UR10, URZ ;  /* 0x0000000a110c72a4 */ /* 0x000fe2000f8e023f */
[----:B------:R-:W-:Y:S01]  /*2170*/  IMAD.U32 R6, RZ, RZ, UR10 ;  /* 0x0000000aff067e24 */ /* 0x000fe2000f8e00ff */
[----:B------:R-:W-:Y:S01]  /*2180*/  UIADD3 UR5, -UR30, UR5, URZ ;  /* 0x000000051e057290 */ /* 0x000fe2000fffe13f */
[----:B------:R-:W-:Y:S01]  /*2190*/  BSSY B0, `(.L_x_456) ;  /* 0x0000023000007945 */ /* 0x000fe20003800000 */
[----:B------:R-:W-:Y:S01]  /*21a0*/  UIMAD UR12, UR30, UR11, UR12 ;  /* 0x0000000b1e0c72a4 */ /* 0x000fe2000f8e020c */
[----:B------:R-:W-:Y:S01]  /*21b0*/  IMAD.WIDE.U32 R6, R6, UR30, R232 ;  /* 0x0000001e06067c25 */ /* 0x000fe2000f8e00e8 */
[----:B------:R-:W-:Y:S02]  /*21c0*/  USHF.R.S32.HI UR15, URZ, 0x1f, UR54 ;  /* 0x0000001f3f0f7899 */ /* 0x000fe40008011436 */
[----:B------:R-:W-:Y:S02]  /*21d0*/  ISETP.GE.AND P5, PT, R4, UR5, PT ;  /* 0x0000000504007c0c */ /* 0x000fe4000bfa6270 */
[----:B------:R-:W-:Y:S01]  /*21e0*/  MOV R5, UR12 ;  /* 0x0000000c00057c02 */ /* 0x000fe20008000f00 */
[----:B------:R-:W-:Y:S01]  /*21f0*/  ULDC.64 UR12, c[0x0][0x468] ;  /* 0x00011a00000c7ab9 */ /* 0x000fe20000000a00 */
[----:B------:R-:W-:Y:S01]  /*2200*/  IADD3 R8, P0, R6, UR18, RZ ;  /* 0x0000001206087c10 */ /* 0x000fe2000ff1e0ff */
[----:B------:R-:W-:Y:S01]  /*2210*/  UIMAD UR15, UR15, UR12, URZ ;  /* 0x0000000c0f0f72a4 */ /* 0x000fe2000f8e023f */
[----:B------:R-:W-:-:S02]  /*2220*/  VIADD R6, R4, 0x20 ;  /* 0x0000002004067836 */ /* 0x000fc40000000000 */
[----:B------:R-:W-:Y:S01]  /*2230*/  IADD3.X R9, R7, UR19, R5, P0, !PT ;  /* 0x0000001307097c10 */ /* 0x000fe200087fe405 */
[----:B------:R-:W-:Y:S01]  /*2240*/  UIMAD UR13, UR54, UR13, UR15 ;  /* 0x0000000d360d72a4 */ /* 0x000fe2000f8e020f */
[----:B------:R-:W-:Y:S02]  /*2250*/  MOV R5, UR12 ;  /* 0x0000000c00057c02 */ /* 0x000fe40008000f00 */
[----:B------:R-:W-:-:S03]  /*2260*/  ISETP.GE.AND P4, PT, R6, UR5, PT ;  /* 0x0000000506007c0c */ /* 0x000fc6000bf86270 */
[----:B------:R-:W-:-:S04]  /*2270*/  IMAD.WIDE.U32 R8, R5, UR54, R8 ;  /* 0x0000003605087c25 */ /* 0x000fc8000f8e0008 */
[----:B------:R-:W-:Y:S01]  /*2280*/  VIADD R12, R9, UR13 ;  /* 0x0000000d090c7c36 */ /* 0x000fe20008000000 */
        /* <DEDUP_REMOVED lines=19> */
.L_x_457:
[----:B------:R-:W-:Y:S05]  /*23c0*/  BSYNC B0 ;  /* 0x0000000000007941 */ /* 0x000fea0003800000 */
.L_x_456:
        /* <DEDUP_REMOVED lines=21> */
.L_x_459:
[----:B------:R-:W-:Y:S05]  /*2520*/  BSYNC B0 ;  /* 0x0000000000007941 */ /* 0x000fea0003800000 */
.L_x_458:
        /* <DEDUP_REMOVED lines=34> */
.L_x_461:
[----:B------:R-:W-:Y:S05]  /*2750*/  BSYNC B0 ;  /* 0x0000000000007941 */ /* 0x000fea0003800000 */
.L_x_460:
        /* <DEDUP_REMOVED lines=23> */
.L_x_453:
[----:B------:R-:W-:Y:S01]  /*28d0*/  PLOP3.LUT P0, PT, PT, PT, UP4, 0x80, 0x0 ;  /* 0x000000000000781c */ /* 0x000fe20003f0f048 */
[----:B------:R-:W-:Y:S01]  /*28e0*/  UIMAD UR10, UR6, -0x40, UR7 ;  /* 0xffffffc0060a78a4 */ /* 0x000fe2000f8e0207 */
[C---:B------:R-:W-:Y:S01]  /*28f0*/  VIADD R26, R4.reuse, 0x20 ;  /* 0x00000020041a7836 */ /* 0x040fe20000000000 */
[----:B------:R-:W-:Y:S01]  /*2900*/  USHF.R.S32.HI UR19, URZ, 0x1f, UR30 ;  /* 0x0000001f3f137899 */ /* 0x000fe2000801141e */
[----:B------:R-:W-:Y:S09]  /*2910*/  BSSY B0, `(.L_x_463) ;  /* 0x0000031000007945 */ /* 0x000ff20003800000 */
[----:B------:R-:W-:Y:S01]  /*2920*/  @P0 BAR.SYNC.DEFER_BLOCKING 0x0 ;  /* 0x0000000000000b1d */ /* 0x000fe20000010000 */
[----:B------:R-:W-:-:S02]  /*2930*/  ISETP.GE.AND P6, PT, R4, UR10, PT ;  /* 0x0000000a04007c0c */ /* 0x000fc4000bfc6270 */
[----:B------:R-:W-:-:S11]  /*2940*/  ISETP.GE.AND P5, PT, R26, UR10, PT ;  /* 0x0000000a1a007c0c */ /* 0x000fd6000bfa6270 */
        /* <DEDUP_REMOVED lines=16> */
[----:B------:R-:W-:Y:S01]  /*2a50*/  IMAD.WIDE.U32 R14, R15, UR54, R8 ;  /* 0x000000360f0e7c25 */ /* 0x000fe2000f8e0008 */
[----:B------:R-:W-:-:S03]  /*2a60*/  ISETP.GE.AND P1, PT, R248, UR38, PT ;  /* 0x00000026f8007c0c */ /* 0x000fc6000bf26270 */
[----:B------:R-:W-:-:S04]  /*2a70*/  VIADD R5, R15, UR20 ;  /* 0x000000140f057c36 */ /* 0x000fc80008000000 */
[----:B------:R-:W-:Y:S01]  /*2a80*/  @!P4 MOV R15, R237 ;  /* 0x000000ed000fc202 */ /* 0x000fe20000000f00 */
[----:B--2---:R-:W-:Y:S01]  /*2a90*/  IMAD.WIDE R8, R232, 0x2, R28 ;  /* 0x00000002e8087825 */ /* 0x004fe200078e021c */
[----:B------:R2:W-:Y:S02]  /*2aa0*/  @P4 STS.128 [R230+0x8000], RZ ;  /* 0x008000ffe6004388 */ /* 0x0005e40000000c00 */
        /* <DEDUP_REMOVED lines=23> */
.L_x_464:
[----:B------:R-:W-:Y:S05]  /*2c20*/  BSYNC B0 ;  /* 0x0000000000007941 */ /* 0x000fea0003800000 */
.L_x_463:
[----:B------:R4:W-:Y:S01]  /*2c30*/  @P5 STS.128 [R230+0x9000], RZ ;  /* 0x009000ffe6005388 */ /* 0x0009e20000000c00 */
[----:B------:R-:W-:Y:S01]  /*2c40*/  BSSY B0, `(.L_x_465) ;  /* 0x000002c000007945 */ /* 0x000fe20003800000 */
[----:B------:R-:W-:Y:S02]  /*2c50*/  MOV R23, UR12 ;  /* 0x0000000c00177c02 */ /* 0x000fe40008000f00 */
[----:B------:R4:W-:Y:S04]  /*2c60*/  @P5 STS.128 [R230+0xb000], RZ ;  /* 0x00b000ffe6005388 */ /* 0x0009e80000000c00 */
[----:B------:R4:W-:Y:S04]  /*2c70*/  @P5 STS.128 [R230+0xd000], RZ ;  /* 0x00d000ffe6005388 */ /* 0x0009e80000000c00 */
[----:B------:R4:W-:Y:S01]  /*2c80*/  @P5 STS.128 [R230+0xf000], RZ ;  /* 0x00f000ffe6005388 */ /* 0x0009e20000000c00 */
[----:B------:R-:W-:Y:S05]  /*2c90*/  @P5 BRA `(.L_x_466) ;  /* 0x0000000000985947 */ /* 0x000fea0003800000 */
[----:B------:R-:W-:Y:S01]  /*2ca0*/  ULDC UR11, c[0x0][0x2d0] ;  /* 0x0000b400000b7ab9 */ /* 0x000fe20000000800 */
[----:B--2---:R-:W-:Y:S01]  /*2cb0*/  IMAD.WIDE.U32 R14, R6, 0x20, RZ ;  /* 0x00000020060e7825 */ /* 0x004fe200078e00ff */
[----:B------:R-:W-:Y:S02]  /*2cc0*/  ISETP.GE.AND P3, PT, R246, UR11, PT ;  /* 0x0000000bf6007c0c */ /* 0x000fe4000bf66270 */
[----:B------:R-:W-:Y:S02]  /*2cd0*/  ISETP.GE.AND P4, PT, R232, UR11, PT ;  /* 0x0000000be8007c0c */ /* 0x000fe4000bf86270 */
[----:B------:R-:W-:Y:S01]  /*2ce0*/  IADD3 R5, P0, R10, R14, RZ ;  /* 0x0000000e0a057210 */ /* 0x000fe20007f1e0ff */
[----:B------:R-:W-:Y:S01]  /*2cf0*/  IMAD.SHL.U32 R14, R7, 0x20, RZ ;  /* 0x00000020070e7824 */ /* 0x000fe200078e00ff */
[----:B------:R-:W-:-:S04]  /*2d00*/  ISETP.GE.AND P2, PT, R247, UR11, PT ;  /* 0x0000000bf7007c0c */ /* 0x000fc8000bf46270 */
[----:B------:R-:W-:-:S03]  /*2d10*/  IADD3.X R14, R17, R15, R14, P0, !PT ;  /* 0x0000000f110e7210 */ /* 0x000fc600007fe40e */
[C---:B---3--:R-:W-:Y:S02]  /*2d20*/  @!P3 LEA R8, P0, R5.reuse, UR26, 0x1 ;  /* 0x0000001a0508bc11 */ /* 0x048fe4000f8008ff */
[----:B------:R-:W-:Y:S01]  /*2d30*/  @!P4 LEA R10, P1, R6, R235, 0x6 ;  /* 0x000000eb060ac211 */ /* 0x000fe200078230ff */
[----:B------:R2:W-:Y:S01]  /*2d40*/  @P4 STS.128 [R230+0x9000], RZ ;  /* 0x009000ffe6004388 */ /* 0x0005e20000000c00 */
[C---:B------:R-:W-:Y:S02]  /*2d50*/  @!P3 LEA.HI.X R9, R5.reuse, UR27, R14, 0x1, P0 ;  /* 0x0000001b0509bc11 */ /* 0x040fe400080f0c0e */
        /* <DEDUP_REMOVED lines=26> */
.L_x_466:
[----:B------:R-:W-:Y:S05]  /*2f00*/  BSYNC B0 ;  /* 0x0000000000007941 */ /* 0x000fea0003800000 */
.L_x_465:
        /* <DEDUP_REMOVED lines=19> */
[----:B------:R-:W-:Y:S02]  /*3040*/  @!P3 IMAD.MOV.U32 R9, RZ, RZ, R236 ;  /* 0x000000ffff09b224 */ /* 0x000fe400078e00ec */
[----:B--2---:R-:W-:-:S03]  /*3050*/  IMAD.WIDE R6, R232, 0x2, R10 ;  /* 0x00000002e8067825 */ /* 0x004fc600078e020a */
        /* <DEDUP_REMOVED lines=23> */
.L_x_468:
[----:B------:R-:W-:Y:S05]  /*31d0*/  BSYNC B0 ;  /* 0x0000000000007941 */ /* 0x000fea0003800000 */
.L_x_467:
        /* <DEDUP_REMOVED lines=19> */
[C---:B------:R-:W-:Y:S02]  /*3310*/  @!P3 LEA R10, P5, R5.reuse, UR28, 0x1 ;  /* 0x0000001c050abc11 */ /* 0x040fe4000f8a08ff */
        /* <DEDUP_REMOVED lines=27> */
.L_x_470:
[----:B------:R-:W-:Y:S05]  /*34d0*/  BSYNC B0 ;  /* 0x0000000000007941 */ /* 0x000fea0003800000 */
.L_x_469:
[----:B------:R-:W-:Y:S01]  /*34e0*/  UIADD3 UR11, -UR30, UR5, URZ ;  /* 0x000000051e0b7290 */ /* 0x000fe2000fffe13f */
[----:B--23--:R-:W-:Y:S01]  /*34f0*/  IMAD.WIDE.U32 R6, R23, UR30, R232 ;  /* 0x0000001e17067c25 */ /* 0x00cfe2000f8e00e8 */
[----:B------:R-:W-:Y:S01]  /*3500*/  UIMAD UR14, UR19, UR12, URZ ;  /* 0x0000000c130e72a4 */ /* 0x000fe2000f8e023f */
[----:B------:R-:W-:Y:S01]  /*3510*/  BSSY B0, `(.L_x_471) ;  /* 0x0000042000007945 */ /* 0x000fe20003800000 */
[----:B------:R-:W-:Y:S01]  /*3520*/  ULDC.64 UR26, c[0x0][0x260] ;  /* 0x00009800001a7ab9 */ /* 0x000fe20000000a00 */
[C---:B------:R-:W-:Y:S01]  /*3530*/  ISETP.GE.AND P6, PT, R251.reuse, UR10, PT ;  /* 0x0000000afb007c0c */ /* 0x040fe2000bfc6270 */
[----:B------:R-:W-:Y:S01]  /*3540*/  UIMAD UR14, UR30, UR13, UR14 ;  /* 0x0000000d1e0e72a4 */ /* 0x000fe2000f8e020e */
[----:B------:R-:W-:Y:S02]  /*3550*/  ISETP.GE.AND P4, PT, R4, UR11, PT ;  /* 0x0000000b04007c0c */ /* 0x000fe4000bf86270 */
[----:B------:R-:W-:Y:S02]  /*3560*/  IADD3 R10, P0, R6, UR31, RZ ;  /* 0x0000001f060a7c10 */ /* 0x000fe4000ff1e0ff */
[----:B------:R-:W-:Y:S01]  /*3570*/  IADD3 R6, R251, 0x8, RZ ;  /* 0x00000008fb067810 */ /* 0x000fe20007ffe0ff */
[----:B------:R-:W-:-:S03]  /*3580*/  IMAD.U32 R5, RZ, RZ, UR14 ;  /* 0x0000000eff057e24 */ /* 0x000fc6000f8e00ff */
[----:B------:R-:W-:Y:S02]  /*3590*/  ISETP.GE.AND P5, PT, R6, UR10, PT ;  /* 0x0000000a06007c0c */ /* 0x000fe4000bfa6270 */
[----:B------:R-:W-:Y:S01]  /*35a0*/  IADD3.X R11, R7, UR35, R5, P0, !PT ;  /* 0x00000023070b7c10 */ /* 0x000fe200087fe405 */
[----:B------:R-:W-:Y:S02]  /*35b0*/  IMAD R5, R25, UR26, RZ ;  /* 0x0000001a19057c24 */ /* 0x000fe4000f8e02ff */
[----:B------:R2:W-:Y:S02]  /*35c0*/  @P4 STS.128 [R230+0x10000], RZ ;  /* 0x010000ffe6004388 */ /* 0x0005e40000000c00 */
[C---:B------:R-:W-:Y:S02]  /*35d0*/  IMAD R16, R18.reuse, UR27, R5 ;  /* 0x0000001b12107c24 */ /* 0x040fe4000f8e0205 */
[----:B------:R2:W-:Y:S01]  /*35e0*/  @P4 STS.128 [R230+0x12000], RZ ;  /* 0x012000ffe6004388 */ /* 0x0005e20000000c00 */
[----:B------:R-:W-:-:S03]  /*35f0*/  IMAD.WIDE.U32 R10, R18, UR26, R10 ;  /* 0x0000001a120a7c25 */ /* 0x000fc6000f8e000a */
[----:B------:R2:W-:Y:S01]  /*3600*/  @P4 STS.128 [R230+0x14000], RZ ;  /* 0x014000ffe6004388 */ /* 0x0005e20000000c00 */
[----:B------:R-:W-:-:S03]  /*3610*/  IMAD.IADD R17, R11, 0x1, R16 ;  /* 0x000000010b117824 */ /* 0x000fc600078e0210 */
[----:B------:R2:W-:Y:S01]  /*3620*/  @P4 STS.128 [R230+0x16000], RZ ;  /* 0x016000ffe6004388 */ /* 0x0005e20000000c00 */
[----:B------:R-:W-:Y:S05]  /*3630*/  @P4 BRA `(.L_x_472) ;  /* 0x0000000000bc4947 */ /* 0x000fea0003800000 */
[----:B------:R-:W-:Y:S01]  /*3640*/  ULDC UR10, c[0x0][0x2d0] ;  /* 0x0000b400000a7ab9 */ /* 0x000fe20000000800 */
[----:B------:R-:W3:Y:S01]  /*3650*/  LDC.64 R20, c[0x0][0x218] ;  /* 0x00008600ff147b82 */ /* 0x000ee20000000a00 */
[----:B------:R-:W-:Y:S01]  /*3660*/  ISETP.GE.AND P0, PT, R232, UR10, PT ;  /* 0x0000000ae8007c0c */ /* 0x000fe2000bf06270 */
[----:B------:R-:W-:Y:S01]  /*3670*/  IMAD R5, R24, UR12, RZ ;  /* 0x0000000c18057c24 */ /* 0x000fe2000f8e02ff */
[----:B------:R-:W-:Y:S02]  /*3680*/  MOV R6, UR31 ;  /* 0x0000001f00067c02 */ /* 0x000fe40008000f00 */
[----:B------:R-:W-:Y:S01]  /*3690*/  MOV R7, UR35 ;  /* 0x0000002300077c02 */ /* 0x000fe20008000f00 */
[----:B------:R-:W-:Y:S01]  /*36a0*/  IMAD R12, R22, UR13, R5 ;  /* 0x0000000d160c7c24 */ /* 0x000fe2000f8e0205 */
[----:B------:R-:W-:Y:S01]  /*36b0*/  ISETP.GE.AND P2, PT, R246, UR10, PT ;  /* 0x0000000af6007c0c */ /* 0x000fe2000bf46270 */
[----:B------:R-:W-:-:S06]  /*36c0*/  IMAD.WIDE.U32 R6, R22, UR12, R6 ;  /* 0x0000000c16067c25 */ /* 0x000fcc000f8e0006 */
[----:B------:R-:W5:Y:S01]  /*36d0*/  @!P0 LDC.64 R14, c[0x0][0x218] ;  /* 0x00008600ff0e8b82 */ /* 0x000f620000000a00 */
[----:B------:R-:W-:Y:S01]  /*36e0*/  @!P0 MOV R9, R17 ;  /* 0x0000001100098202 */ /* 0x000fe20000000f00 */
[----:B------:R-:W-:Y:S01]  /*36f0*/  @!P0 IMAD R5, R27, UR12, RZ ;  /* 0x0000000c1b058c24 */ /* 0x000fe2000f8e02ff */
[----:B------:R1:W-:Y:S01]  /*3700*/  @P0 STS.128 [R230+0x10000], RZ ;  /* 0x010000ffe6000388 */ /* 0x0003e20000000c00 */
[----:B------:R-:W-:Y:S02]  /*3710*/  @!P0 IMAD.MOV.U32 R8, RZ, RZ, R10 ;  /* 0x000000ffff088224 */ /* 0x000fe400078e000a */
[C---:B------:R-:W-:Y:S02]  /*3720*/  @!P0 IMAD R5, R4.reuse, UR13, R5 ;  /* 0x0000000d04058c24 */ /* 0x040fe4000f8e0205 */
[----:B------:R-:W-:-:S04]  /*3730*/  @!P0 IMAD.WIDE.U32 R8, R4, UR12, R8 ;  /* 0x0000000c04088c25 */ /* 0x000fc8000f8e0008 */
[----:B------:R-:W-:Y:S01]  /*3740*/  IMAD.IADD R7, R7, 0x1, R12 ;  /* 0x0000000107077824 */ /* 0x000fe200078e020c */
[----:B------:R-:W-:Y:S01]  /*3750*/  @!P0 IADD3 R5, R9, R5, RZ ;  /* 0x0000000509058210 */ /* 0x000fe20007ffe0ff */
[----:B---3--:R-:W-:Y:S01]  /*3760*/  IMAD.WIDE R12, R232, 0x2, R20 ;  /* 0x00000002e80c7825 */ /* 0x008fe200078e0214 */
[----:B-----5:R-:W-:-:S04]  /*3770*/  @!P0 LEA R14, P1, R8, R14, 0x1 ;  /* 0x0000000e080e8211 */ /* 0x020fc800078208ff */
[----:B------:R-:W-:Y:S01]  /*3780*/  @!P0 LEA.HI.X R15, R8, R15, R5, 0x1, P1 ;  /* 0x0000000f080f8211 */ /* 0x000fe200008f0c05 */
[----:B------:R-:W-:Y:S01]  /*3790*/  IMAD.WIDE.U32 R8, R18, UR26, R6 ;  /* 0x0000001a12087c25 */ /* 0x000fe2000f8e0006 */
[----:B------:R-:W-:-:S03]  /*37a0*/  ISETP.GE.AND P1, PT, R247, UR10, PT ;  /* 0x0000000af7007c0c */ /* 0x000fc6000bf26270 */
[----:B------:R-:W-:Y:S01]  /*37b0*/  @!PT LDS RZ, [RZ] ;  /* 0x00000000fffff984 */ /* 0x000fe20000000800 */
[----:B------:R-:W-:Y:S01]  /*37c0*/  @!PT LDS RZ, [RZ] ;  /* 0x00000000fffff984 */ /* 0x000fe20000000800 */
[----:B------:R-:W-:Y:S01]  /*37d0*/  @!PT LDS RZ, [RZ] ;  /* 0x00000000fffff984 */ /* 0x000fe20000000800 */
[----:B------:R1:W-:Y:S01]  /*37e0*/  @!P0 LDGSTS.E.BYPASS.LTC128B.128 [R230+0x10000], desc[UR8][R14.64] ;  /* 0x100000000ee68fae */ /* 0x0003e2000b901d48 */
[----:B------:R-:W-:Y:S01]  /*37f0*/  ISETP.GE.AND P0, PT, R248, UR10, PT ;  /* 0x0000000af8007c0c */ /* 0x000fe2000bf06270 */
        /* <DEDUP_REMOVED lines=19> */
.L_x_472:
[----:B------:R-:W-:Y:S05]  /*3930*/  BSYNC B0 ;  /* 0x0000000000007941 */ /* 0x000fea0003800000 */
.L_x_471:
        /* <DEDUP_REMOVED lines=11> */
[----:B-1-3--:R-:W-:Y:S01]  /*39f0*/  IMAD.U32 R6, RZ, RZ, UR31 ;  /* 0x0000001fff067e24 */ /* 0x00afe2000f8e00ff */
[----:B------:R-:W-:Y:S01]  /*3a00*/  IADD3 R5, P1, R22, 0x20, RZ ;  /* 0x0000002016057810 */ /* 0x000fe20007f3e0ff */
[----:B------:R-:W-:Y:S01]  /*3a10*/  IMAD.U32 R7, RZ, RZ, UR35 ;  /* 0x00000023ff077e24 */ /* 0x000fe2000f8e00ff */
[----:B------:R-:W-:Y:S01]  /*3a20*/  MOV R12, R10 ;  /* 0x0000000a000c7202 */ /* 0x000fe20000000f00 */
[----:B------:R-:W-:Y:S01]  /*3a30*/  IMAD.MOV.U32 R13, RZ, RZ, R17 ;  /* 0x000000ffff0d7224 */ /* 0x000fe200078e0011 */
[----:B------:R-:W-:Y:S01]  /*3a40*/  IADD3.X R9, RZ, R24, RZ, P1, !PT ;  /* 0x00000018ff097210 */ /* 0x000fe20000ffe4ff */
[----:B------:R-:W-:Y:S01]  /*3a50*/  IMAD.WIDE.U32 R6, R5, UR12, R6 ;  /* 0x0000000c05067c25 */ /* 0x000fe2000f8e0006 */
[----:B------:R-:W-:-:S03]  /*3a60*/  IADD3 R8, P1, R4, 0x20, RZ ;  /* 0x0000002004087810 */ /* 0x000fc60007f3e0ff */
[----:B------:R-:W-:Y:S01]  /*3a70*/  IMAD R9, R9, UR12, RZ ;  /* 0x0000000c09097c24 */ /* 0x000fe2000f8e02ff */
[----:B------:R-:W-:Y:S01]  /*3a80*/  IADD3.X R11, RZ, R27, RZ, P1, !PT ;  /* 0x0000001bff0b7210 */ /* 0x000fe20000ffe4ff */
[----:B------:R-:W1:Y:S01]  /*3a90*/  @!P0 LDC.64 R14, c[0x0][0x218] ;  /* 0x00008600ff0e8b82 */ /* 0x000e620000000a00 */
[----:B------:R-:W-:Y:S01]  /*3aa0*/  IMAD.WIDE.U32 R12, R8, UR12, R12 ;  /* 0x0000000c080c7c25 */ /* 0x000fe2000f8e000c */
[----:B------:R3:W-:Y:S03]  /*3ab0*/  @P0 STS.128 [R230+0x11000], RZ ;  /* 0x011000ffe6000388 */ /* 0x0007e60000000c00 */
[----:B------:R-:W-:Y:S02]  /*3ac0*/  IMAD R5, R5, UR13, R9 ;  /* 0x0000000d05057c24 */ /* 0x000fe4000f8e0209 */
[----:B------:R-:W-:Y:S02]  /*3ad0*/  IMAD R11, R11, UR12, RZ ;  /* 0x0000000c0b0b7c24 */ /* 0x000fe4000f8e02ff */
[----:B------:R-:W-:-:S02]  /*3ae0*/  IMAD.IADD R7, R7, 0x1, R5 ;  /* 0x0000000107077824 */ /* 0x000fc400078e0205 */
[----:B------:R-:W-:Y:S02]  /*3af0*/  IMAD R5, R8, UR13, R11 ;  /* 0x0000000d08057c24 */ /* 0x000fe4000f8e020b */
[----:B------:R-:W-:-:S03]  /*3b00*/  IMAD.WIDE.U32 R8, R18, UR26, R6 ;  /* 0x0000001a12087c25 */ /* 0x000fc6000f8e0006 */
[----:B------:R-:W-:Y:S01]  /*3b10*/  IADD3 R11, R13, R5, RZ ;  /* 0x000000050d0b7210 */ /* 0x000fe20007ffe0ff */
        /* <DEDUP_REMOVED lines=29> */
.L_x_474:
[----:B------:R-:W-:Y:S05]  /*3cf0*/  BSYNC B0 ;  /* 0x0000000000007941 */ /* 0x000fea0003800000 */
.L_x_473:
[----:B------:R-:W-:Y:S01]  /*3d00*/  UIMAD UR10, UR19, UR24, URZ ;  /* 0x00000018130a72a4 */ /* 0x000fe2000f8e023f */
[----:B------:R2:W-:Y:S01]  /*3d10*/  @P4 STS.128 [R230+0x18000], RZ ;  /* 0x018000ffe6004388 */ /* 0x0005e20000000c00 */
[----:B-1-3--:R-:W-:Y:S01]  /*3d20*/  IMAD.WIDE.U32 R6, R19, UR30, R232 ;  /* 0x0000001e13067c25 */ /* 0x00afe2000f8e00e8 */
[----:B------:R-:W-:Y:S01]  /*3d30*/  SHF.R.S32.HI R244, RZ, 0x1f, R251 ;  /* 0x0000001ffff47819 */ /* 0x000fe200000114fb */
[----:B------:R-:W-:Y:S01]  /*3d40*/  UIMAD UR10, UR30, UR25, UR10 ;  /* 0x000000191e0a72a4 */ /* 0x000fe2000f8e020a */
[----:B------:R2:W-:Y:S01]  /*3d50*/  @P4 STS.128 [R230+0x1a000], RZ ;  /* 0x01a000ffe6004388 */ /* 0x0005e20000000c00 */
[----:B------:R-:W-:Y:S01]  /*3d60*/  IMAD.SHL.U32 R16, R251, 0x4, RZ ;  /* 0x00000004fb107824 */ /* 0x000fe200078e00ff */
[----:B------:R-:W-:Y:S01]  /*3d70*/  IADD3 R10, P0, R6, UR34, RZ ;  /* 0x00000022060a7c10 */ /* 0x000fe2000ff1e0ff */
[----:B------:R-:W-:Y:S01]  /*3d80*/  BSSY B0, `(.L_x_475) ;  /* 0x000003f000007945 */ /* 0x000fe20003800000 */
[----:B------:R2:W-:Y:S01]  /*3d90*/  @P4 STS.128 [R230+0x1c000], RZ ;  /* 0x01c000ffe6004388 */ /* 0x0005e20000000c00 */
[----:B------:R-:W-:Y:S01]  /*3da0*/  MOV R5, UR10 ;  /* 0x0000000a00057c02 */ /* 0x000fe20008000f00 */
[----:B------:R-:W-:Y:S01]  /*3db0*/  ULDC.64 UR10, c[0x0][0x268] ;  /* 0x00009a00000a7ab9 */ /* 0x000fe20000000a00 */
[----:B------:R-:W-:Y:S01]  /*3dc0*/  IADD3 R16, P1, R16, UR16, RZ ;  /* 0x0000001010107c10 */ /* 0x000fe2000ff3e0ff */
[----:B------:R2:W-:Y:S01]  /*3dd0*/  @P4 STS.128 [R230+0x1e000], RZ ;  /* 0x01e000ffe6004388 */ /* 0x0005e20000000c00 */
[----:B------:R-:W-:Y:S01]  /*3de0*/  IADD3.X R11, R7, UR36, R5, P0, !PT ;  /* 0x00000024070b7c10 */ /* 0x000fe200087fe405 */
[----:B------:R-:W-:Y:S01]  /*3df0*/  IMAD R5, R25, UR10, RZ ;  /* 0x0000000a19057c24 */ /* 0x000fe2000f8e02ff */
[----:B------:R-:W-:Y:S01]  /*3e00*/  SHF.L.U64.HI R6, R251, 0x2, R244 ;  /* 0x00000002fb067819 */ /* 0x000fe200000102f4 */
[----:B------:R-:W-:Y:S01]  /*3e10*/  IMAD.MOV.U32 R242, RZ, RZ, 0x7f800000 ;  /* 0x7f800000fff27424 */ /* 0x000fe200078e00ff */
[----:B------:R-:W-:Y:S01]  /*3e20*/  MOV R243, 0x7f800000 ;  /* 0x7f80000000f37802 */ /* 0x000fe20000000f00 */
[----:B------:R-:W-:Y:S01]  /*3e30*/  IMAD R19, R18, UR11, R5 ;  /* 0x0000000b12137c24 */ /* 0x000fe2000f8e0205 */
[----:B------:R-:W-:Y:S01]  /*3e40*/  IADD3.X R17, R6, UR15, RZ, P1, !PT ;  /* 0x0000000f06117c10 */ /* 0x000fe20008ffe4ff */
[----:B------:R-:W-:-:S04]  /*3e50*/  IMAD.WIDE.U32 R10, R18, UR10, R10 ;  /* 0x0000000a120a7c25 */ /* 0x000fc8000f8e000a */
        /* <DEDUP_REMOVED lines=8> */
[----:B------:R-:W-:Y:S01]  /*3ee0*/  IMAD R12, R22, UR25, R5 ;  /* 0x00000019160c7c24 */ /* 0x000fe2000f8e0205 */
        /* <DEDUP_REMOVED lines=11> */
[----:B-1----:R-:W-:Y:S01]  /*3fa0*/  IMAD.WIDE R12, R232, 0x2, R28 ;  /* 0x00000002e80c7825 */ /* 0x002fe200078e021c */
[----:B---3--:R-:W-:-:S04]  /*3fb0*/  @!P0 LEA R14, P1, R8, R14, 0x1 ;  /* 0x0000000e080e8211 */ /* 0x008fc800078208ff */
        /* <DEDUP_REMOVED lines=27> */
.L_x_476:
[----:B------:R-:W-:Y:S05]  /*4170*/  BSYNC B0 ;  /* 0x0000000000007941 */ /* 0x000fea0003800000 */
.L_x_475:
[----:B------:R1:W-:Y:S01]  /*4180*/  @P3 STS.128 [R230+0x19000], RZ ;  /* 0x019000ffe6003388 */ /* 0x0003e20000000c00 */
[----:B------:R-:W-:Y:S03]  /*4190*/  BSSY B0, `(.L_x_477) ;  /* 0x0000038000007945 */ /* 0x000fe60003800000 */
[----:B------:R1:W-:Y:S04]  /*41a0*/  @P3 STS.128 [R230+0x1b000], RZ ;  /* 0x01b000ffe6003388 */ /* 0x0003e80000000c00 */
[----:B------:R1:W-:Y:S04]  /*41b0*/  @P3 STS.128 [R230+0x1d000], RZ ;  /* 0x01d000ffe6003388 */ /* 0x0003e80000000c00 */
[----:B------:R1:W-:Y:S01]  /*41c0*/  @P3 STS.128 [R230+0x1f000], RZ ;  /* 0x01f000ffe6003388 */ /* 0x0003e20000000c00 */
[----:B------:R-:W-:Y:S05]  /*41d0*/  @P3 BRA `(.L_x_478) ;  /* 0x0000000000cc3947 */ /* 0x000fea0003800000 */
[----:B------:R-:W-:Y:S01]  /*41e0*/  ULDC UR11, c[0x0][0x2d0] ;  /* 0x0000b400000b7ab9 */ /* 0x000fe20000000800 */
[----:B-1-3--:R-:W-:Y:S01]  /*41f0*/  IADD3 R6, P0, R22, 0x20, RZ ;  /* 0x0000002016067810 */ /* 0x00afe20007f1e0ff */
[----:B------:R-:W1:Y:S01]  /*4200*/  LDC.64 R14, c[0x0][0x220] ;  /* 0x00008800ff0e7b82 */ /* 0x000e620000000a00 */
[----:B------:R-:W-:Y:S01]  /*4210*/  ISETP.GE.AND P3, PT, R232, UR11, PT ;  /* 0x0000000be8007c0c */ /* 0x000fe2000bf66270 */
[----:B------:R-:W-:Y:S01]  /*4220*/  IMAD.U32 R5, RZ, RZ, UR36 ;  /* 0x00000024ff057e24 */ /* 0x000fe2000f8e00ff */
[----:B------:R-:W-:Y:S01]  /*4230*/  IADD3 R7, P1, R4, 0x20, RZ ;  /* 0x0000002004077810 */ /* 0x000fe20007f3e0ff */
[----:B------:R-:W-:Y:S01]  /*4240*/  IMAD.X R8, RZ, RZ, R24, P0 ;  /* 0x000000ffff087224 */ /* 0x000fe200000e0618 */
[----:B------:R-:W-:Y:S02]  /*4250*/  MOV R4, UR34 ;  /* 0x0000002200047c02 */ /* 0x000fe40008000f00 */
[----:B------:R-:W-:Y:S01]  /*4260*/  IADD3.X R9, RZ, R27, RZ, P1, !PT ;  /* 0x0000001bff097210 */ /* 0x000fe20000ffe4ff */
[----:B------:R-:W-:Y:S01]  /*4270*/  IMAD R8, R8, UR24, RZ ;  /* 0x0000001808087c24 */ /* 0x000fe2000f8e02ff */
[----:B------:R-:W-:Y:S01]  /*4280*/  ISETP.GE.AND P2, PT, R246, UR11, PT ;  /* 0x0000000bf6007c0c */ /* 0x000fe2000bf46270 */
[----:B------:R-:W-:Y:S01]  /*4290*/  IMAD.WIDE.U32 R4, R6, UR24, R4 ;  /* 0x0000001806047c25 */ /* 0x000fe2000f8e0004 */
[----:B------:R-:W-:-:S03]  /*42a0*/  ISETP.GE.AND P1, PT, R247, UR11, PT ;  /* 0x0000000bf7007c0c */ /* 0x000fc6000bf26270 */
[----:B------:R-:W3:Y:S01]  /*42b0*/  @!P3 LDC.64 R12, c[0x0][0x220] ;  /* 0x00008800ff0cbb82 */ /* 0x000ee20000000a00 */
[----:B------:R-:W-:Y:S01]  /*42c0*/  IMAD R11, R9, UR24, RZ ;  /* 0x00000018090b7c24 */ /* 0x000fe2000f8e02ff */
[----:B------:R-:W-:Y:S01]  /*42d0*/  MOV R9, R20 ;  /* 0x0000001400097202 */ /* 0x000fe20000000f00 */
[----:B------:R-:W-:Y:S01]  /*42e0*/  IMAD R6, R6, UR25, R8 ;  /* 0x0000001906067c24 */ /* 0x000fe2000f8e0208 */
[----:B------:R1:W-:Y:S01]  /*42f0*/  @P3 STS.128 [R230+0x19000], RZ ;  /* 0x019000ffe6003388 */ /* 0x0003e20000000c00 */
[----:B------:R-:W-:Y:S02]  /*4300*/  IMAD.MOV.U32 R8, RZ, RZ, R10 ;  /* 0x000000ffff087224 */ /* 0x000fe400078e000a */
[----:B------:R-:W-:Y:S02]  /*4310*/  IMAD.IADD R5, R5, 0x1, R6 ;  /* 0x0000000105057824 */ /* 0x000fe400078e0206 */
[----:B------:R-:W-:-:S04]  /*4320*/  IMAD.WIDE.U32 R8, R7, UR24, R8 ;  /* 0x0000001807087c25 */ /* 0x000fc8000f8e0008 */
[----:B------:R-:W-:-:S05]  /*4330*/  IMAD R7, R7, UR25, R11 ;  /* 0x0000001907077c24 */ /* 0x000fca000f8e020b */
[----:B------:R-:W-:Y:S01]  /*4340*/  IADD3 R9, R9, R7, RZ ;  /* 0x0000000709097210 */ /* 0x000fe20007ffe0ff */
[----:B------:R-:W-:-:S04]  /*4350*/  IMAD.WIDE.U32 R6, R18, UR10, R4 ;  /* 0x0000000a12067c25 */ /* 0x000fc8000f8e0004 */
[----:B-1----:R-:W-:Y:S01]  /*4360*/  IMAD.WIDE R4, R232, 0x2, R14 ;  /* 0x00000002e8047825 */ /* 0x002fe200078e020e */
[----:B---3--:R-:W-:-:S03]  /*4370*/  @!P3 LEA R10, P0, R8, R12, 0x1 ;  /* 0x0000000c080ab211 */ /* 0x008fc600078008ff */
[----:B------:R-:W-:Y:S01]  /*4380*/  IMAD.IADD R7, R19, 0x1, R7 ;  /* 0x0000000113077824 */ /* 0x000fe200078e0207 */
[----:B------:R-:W-:Y:S02]  /*4390*/  @!P3 LEA.HI.X R11, R8, R13, R9, 0x1, P0 ;  /* 0x0000000d080bb211 */ /* 0x000fe400000f0c09 */
[----:B------:R-:W-:Y:S02]  /*43a0*/  ISETP.GE.AND P0, PT, R248, UR11, PT ;  /* 0x0000000bf8007c0c */ /* 0x000fe4000bf06270 */
[C---:B------:R-:W-:Y:S01]  /*43b0*/  LEA R4, P4, R6.reuse, R4, 0x1 ;  /* 0x0000000406047211 */ /* 0x040fe200078808ff */
[----:B------:R-:W-:Y:S01]  /*43c0*/  @!PT LDS RZ, [RZ] ;  /* 0x00000000fffff984 */ /* 0x000fe20000000800 */
[----:B------:R-:W-:Y:S01]  /*43d0*/  @!PT LDS RZ, [RZ] ;  /* 0x00000000fffff984 */ /* 0x000fe20000000800 */
[----:B------:R-:W-:Y:S01]  /*43e0*/  @!PT LDS RZ, [RZ] ;  /* 0x00000000fffff984 */ /* 0x000fe20000000800 */
[----:B------:R1:W-:Y:S03]  /*43f0*/  @!P3 LDGSTS.E.BYPASS.LTC128B.128 [R230+0x19000], desc[UR8][R10.64] ;  /* 0x190000000ae6bfae */ /* 0x0003e6000b901d48 */
[----:B------:R-:W-:Y:S01]  /*4400*/  LEA.HI.X R5, R6, R5, R7, 0x1, P4 ;  /* 0x0000000506057211 */ /* 0x000fe200020f0c07 */
        /* <DEDUP_REMOVED lines=16> */
.L_x_478:
[----:B------:R-:W-:Y:S05]  /*4510*/  BSYNC B0 ;  /* 0x0000000000007941 */ /* 0x000fea0003800000 */
.L_x_477:
[----:B------:R-:W-:Y:S01]  /*4520*/  UIADD3 UR30, UR30, UR7, URZ ;  /* 0x000000071e1e7290 */ /* 0x000fe2000fffe03f */
[----:B------:R-:W-:Y:S01]  /*4530*/  IMAD.SHL.U32 R245, R251, 0x4, RZ ;  /* 0x00000004fbf57824 */ /* 0x000fe200078e00ff */
[----:B------:R-:W-:Y:S02]  /*4540*/  CS2R R190, SRZ ;  /* 0x0000000000be7805 */ /* 0x000fe4000001ff00 */
[----:B------:R-:W-:Y:S01]  /*4550*/  CS2R R188, SRZ ;  /* 0x0000000000bc7805 */ /* 0x000fe2000001ff00 */
[----:B------:R-:W-:Y:S01]  /*4560*/  UIADD3 UR25, -UR5, 0x40, UR30 ;  /* 0x0000004005197890 */ /* 0x000fe2000fffe11e */
        /* <DEDUP_REMOVED lines=63> */
[----:B------:R-:W-:Y:S01]  /*4960*/  ULDC UR10, c[0x0][0x394] ;  /* 0x0000e500000a7ab9 */ /* 0x000fe20000000800 */
[----:B------:R-:W-:Y:S01]  /*4970*/  ULDC UR24, c[0x0][0x2d0] ;  /* 0x0000b40000187ab9 */ /* 0x000fe20000000800 */
[----:B------:R-:W-:Y:S01]  /*4980*/  ULDC UR26, c[0x0][0x398] ;  /* 0x0000e600001a7ab9 */ /* 0x000fe20000000800 */
[----:B------:R-:W-:Y:S01]  /*4990*/  UIADD3 UR25, UR25, -UR46, URZ ;  /* 0x8000002e19197290 */ /* 0x000fe2000fffe03f */
[----:B------:R1:W5:Y:S01]  /*49a0*/  @!P6 LDG.E R242, desc[UR8][R16.64] ;  /* 0x0000000810f2e981 */ /* 0x000362000c1e1900 */
[----:B------:R-:W-:Y:S01]  /*49b0*/  UMOV UR13, UR10 ;  /* 0x0000000a000d7c82 */ /* 0x000fe20008000000 */
[----:B------:R-:W-:Y:S01]  /*49c0*/  ULDC UR27, c[0x0][0x2dc] ;  /* 0x0000b700001b7ab9 */ /* 0x000fe20000000800 */
[----:B------:R-:W-:Y:S01]  /*49d0*/  ULDC UR20, c[0x0][0x2ec] ;  /* 0x0000bb0000147ab9 */ /* 0x000fe20000000800 */
[----:B------:R1:W5:Y:S04]  /*49e0*/  @!P5 LDG.E R243, desc[UR8][R16.64+0x20] ;  /* 0x0000200810f3d981 */ /* 0x000368000c1e1900 */
[----:B------:R-:W0:Y:S03]  /*49f0*/  LDGDEPBAR ;  /* 0x00000000000079af */ /* 0x000e260000000000 */
.L_x_483:
[----:B------:R-:W0:Y:S01]  /*4a00*/  LDGDEPBAR ;  /* 0x00000000000079af */ /* 0x000e220000000000 */
[----:B------:R-:W-:Y:S01]  /*4a10*/  IADD3 R108, P0, R245, UR18, RZ ;  /* 0x00000012f56c7c10 */ /* 0x000fe2000ff1e0ff */
[----:B------:R-:W-:Y:S01]  /*4a20*/  USHF.L.U32 UR11, UR6, 0x6, URZ ;  /* 0x00000006060b7899 */ /* 0x000fe2000800063f */
[----:B------:R-:W-:Y:S02]  /*4a30*/  UMOV UR10, UR58 ;  /* 0x0000003a000a7c82 */ /* 0x000fe40008000000 */
[----:B------:R-:W-:Y:S01]  /*4a40*/  IADD3.X R109, R244, UR17, RZ, P0, !PT ;  /* 0x00000011f46d7c10 */ /* 0x000fe200087fe4ff */
[----:B------:R-:W-:Y:S06]  /*4a50*/  UISETP.GE.AND UP0, UPT, UR11, UR25, UPT ;  /* 0x000000190b00728c */ /* 0x000fec000bf06270 */
[----:B------:R-:W-:Y:S01]  /*4a60*/  PLOP3.LUT P0, PT, PT, PT, UP0, 0x80, 0x0 ;  /* 0x000000000000781c */ /* 0x000fe20003f0f008 */
[----:B------:R-:W-:Y:S04]  /*4a70*/  DEPBAR.LE SB0, 0x0 ;  /* 0x000080000000791a */ /* 0x000fe80000000000 */
[----:B------:R-:W-:Y:S06]  /*4a80*/  BAR.SYNC.DEFER_BLOCKING 0x0 ;  /* 0x0000000000007b1d */ /* 0x000fec0000010000 */
[----:B-1----:R-:W-:Y:S04]  /*4a90*/  LDSM.16.M88.4 R16, [R218] ;  /* 0x00000000da10783b */ /* 0x002fe80000000200 */
[----:B------:R-:W3:Y:S04]  /*4aa0*/  LDSM.16.M88.4 R8, [R3+UR4+0x10000] ;  /* 0x010000040308783b */ /* 0x000ee80008000200 */
[----:B------:R-:W1:Y:S04]  /*4ab0*/  LDSM.16.M88.4 R84, [R3+UR4+0x10800] ;  /* 0x010800040354783b */ /* 0x000e680008000200 */
[----:B------:R-:W-:Y:S04]  /*4ac0*/  LDSM.16.M88.4 R88, [R220] ;  /* 0x00000000dc58783b */ /* 0x000fe80000000200 */
[----:B------:R-:W2:Y:S04]  /*4ad0*/  LDSM.16.M88.4 R92, [R2] ;  /* 0x00000000025c783b */ /* 0x000ea80000000200 */
[----:B------:R-:W4:Y:S04]  /*4ae0*/  LDSM.16.M88.4 R96, [R2+0x800] ;  /* 0x000800000260783b */ /* 0x000f280000000200 */
[----:B------:R-:W-:Y:S04]  /*4af0*/  LDSM.16.M88.4 R100, [R217] ;  /* 0x00000000d964783b */ /* 0x000fe80000000200 */
[----:B------:R-:W-:Y:S04]  /*4b00*/  LDSM.16.M88.4 R104, [R217+0x800] ;  /* 0x00080000d968783b */ /* 0x000fe80000000200 */
[----:B-----5:R2:W5:Y:S04]  /*4b10*/  LDG.E R113, desc[UR8][R108.64] ;  /* 0x000000086c717981 */ /* 0x020568000c1e1900 */
[----:B------:R2:W5:Y:S01]  /*4b20*/  LDG.E R112, desc[UR8][R108.64+0x20] ;  /* 0x000020086c707981 */ /* 0x000562000c1e1900 */
[C---:B---3--:R-:W-:Y:S06]  /*4b30*/  HMMA.16816.F32 R4, R16.reuse, R8, RZ ;  /* 0x000000081004723c */ /* 0x048fec00000018ff */
[C---:B------:R-:W-:Y:S06]  /*4b40*/  HMMA.16816.F32 R8, R16.reuse, R10, RZ ;  /* 0x0000000a1008723c */ /* 0x040fec00000018ff */
[C---:B-1----:R-:W-:Y:S06]  /*4b50*/  HMMA.16816.F32 R12, R16.reuse, R84, RZ ;  /* 0x00000054100c723c */ /* 0x042fec00000018ff */
[----:B------:R-:W-:Y:S01]  /*4b60*/  HMMA.16816.F32 R16, R16, R86, RZ ;  /* 0x000000561010723c */ /* 0x000fe200000018ff */
[----:B------:R-:W1:Y:S05]  /*4b70*/  LDSM.16.M88.4 R84, [R223] ;  /* 0x00000000df54783b */ /* 0x000e6a0000000200 */
[C---:B--2---:R-:W-:Y:S06]  /*4b80*/  HMMA.16816.F32 R4, R88.reuse, R92, R4 ;  /* 0x0000005c5804723c */ /* 0x044fec0000001804 */
[C---:B------:R-:W-:Y:S01]  /*4b90*/  HMMA.16816.F32 R8, R88.reuse, R94, R8 ;  /* 0x0000005e5808723c */ /* 0x040fe20000001808 */
[----:B------:R-:W-:Y:S05]  /*4ba0*/  LDSM.16.M88.4 R92, [R216] ;  /* 0x00000000d85c783b */ /* 0x000fea0000000200 */
[C---:B----4-:R-:W-:Y:S06]  /*4bb0*/  HMMA.16816.F32 R12, R88.reuse, R96, R12 ;  /* 0x00000060580c723c */ /* 0x050fec000000180c */
[----:B------:R-:W-:Y:S01]  /*4bc0*/  HMMA.16816.F32 R16, R88, R98, R16 ;  /* 0x000000625810723c */ /* 0x000fe20000001810 */
[----:B------:R-:W2:Y:S04]  /*4bd0*/  LDSM.16.M88.4 R88, [R222] ;  /* 0x00000000de58783b */ /* 0x000ea80000000200 */
[----:B------:R-:W3:Y:S01]  /*4be0*/  LDSM.16.M88.4 R96, [R216+0x800] ;  /* 0x00080000d860783b */ /* 0x000ee20000000200 */
[C---:B-1----:R-:W-:Y:S06]  /*4bf0*/  HMMA.16816.F32 R4, R84.reuse, R100, R4 ;  /* 0x000000645404723c */ /* 0x042fec0000001804 */
[C---:B------:R-:W-:Y:S01]  /*4c00*/  HMMA.16816.F32 R8, R84.reuse, R102, R8 ;  /* 0x000000665408723c */ /* 0x040fe20000001808 */
[----:B------:R-:W-:Y:S05]  /*4c10*/  LDSM.16.M88.4 R100, [R3+UR4+0x12000] ;  /* 0x012000040364783b */ /* 0x000fea0008000200 */
[C---:B------:R-:W-:Y:S06]  /*4c20*/  HMMA.16816.F32 R12, R84.reuse, R104, R12 ;  /* 0x00000068540c723c */ /* 0x040fec000000180c */
[----:B------:R-:W-:Y:S01]  /*4c30*/  HMMA.16816.F32 R16, R84, R106, R16 ;  /* 0x0000006a5410723c */ /* 0x000fe20000001810 */
[----:B------:R-:W1:Y:S04]  /*4c40*/  LDSM.16.M88.4 R84, [R218+0x2000] ;  /* 0x00200000da54783b */ /* 0x000e680000000200 */
[----:B------:R-:W4:Y:S01]  /*4c50*/  LDSM.16.M88.4 R104, [R3+UR4+0x12800] ;  /* 0x012800040368783b */ /* 0x000f220008000200 */
[C---:B--2---:R-:W-:Y:S06]  /*4c60*/  HMMA.16816.F32 R4, R88.reuse, R92, R4 ;  /* 0x0000005c5804723c */ /* 0x044fec0000001804 */
[C---:B------:R-:W-:Y:S01]  /*4c70*/  HMMA.16816.F32 R8, R88.reuse, R94, R8 ;  /* 0x0000005e5808723c */ /* 0x040fe20000001808 */
[----:B------:R-:W-:Y:S05]  /*4c80*/  LDSM.16.M88.4 R92, [R2+0x2000] ;  /* 0x00200000025c783b */ /* 0x000fea0000000200 */
[C---:B---3--:R-:W-:Y:S06]  /*4c90*/  HMMA.16816.F32 R12, R88.reuse, R96, R12 ;  /* 0x00000060580c723c */ /* 0x048fec000000180c */
[----:B------:R-:W-:Y:S01]  /*4ca0*/  HMMA.16816.F32 R16, R88, R98, R16 ;  /* 0x000000625810723c */ /* 0x000fe20000001810 */
[----:B------:R-:W2:Y:S04]  /*4cb0*/  LDSM.16.M88.4 R88, [R220+0x2000] ;  /* 0x00200000dc58783b */ /* 0x000ea80000000200 */
[----:B------:R-:W3:Y:S01]  /*4cc0*/  LDSM.16.M88.4 R96, [R2+0x2800] ;  /* 0x002800000260783b */ /* 0x000ee20000000200 */
[C---:B-1----:R-:W-:Y:S06]  /*4cd0*/  HMMA.16816.F32 R4, R84.reuse, R100, R4 ;  /* 0x000000645404723c */ /* 0x042fec0000001804 */
[C---:B------:R-:W-:Y:S01]  /*4ce0*/  HMMA.16816.F32 R8, R84.reuse, R102, R8 ;  /* 0x000000665408723c */ /* 0x040fe20000001808 */
[----:B------:R-:W-:Y:S05]  /*4cf0*/  LDSM.16.M88.4 R100, [R217+0x2000] ;  /* 0x00200000d964783b */ /* 0x000fea0000000200 */
[C---:B----4-:R-:W-:Y:S06]  /*4d00*/  HMMA.16816.F32 R12, R84.reuse, R104, R12 ;  /* 0x00000068540c723c */ /* 0x050fec000000180c */
[----:B------:R-:W-:Y:S01]  /*4d10*/  HMMA.16816.F32 R16, R84, R106, R16 ;  /* 0x0000006a5410723c */ /* 0x000fe20000001810 */
[----:B------:R-:W1:Y:S04]  /*4d20*/  LDSM.16.M88.4 R84, [R223+0x2000] ;  /* 0x00200000df54783b */ /* 0x000e680000000200 */
[----:B------:R-:W4:Y:S01]  /*4d30*/  LDSM.16.M88.4 R104, [R217+0x2800] ;  /* 0x00280000d968783b */ /* 0x000f220000000200 */
        /* <DEDUP_REMOVED lines=9> */
[----:B------:R-:W-:Y:S05]  /*4dd0*/  LDSM.16.M88.4 R100, [R3+UR4+0x14000] ;  /* 0x014000040364783b */ /* 0x000fea0008000200 */
[C---:B----4-:R-:W-:Y:S06]  /*4de0*/  HMMA.16816.F32 R12, R84.reuse, R104, R12 ;  /* 0x00000068540c723c */ /* 0x050fec000000180c */
        /* <DEDUP_REMOVED lines=53> */
[C---:B------:R-:W-:Y:S06]  /*5140*/  HMMA.16816.F32 R8, R84.reuse, R102, R8 ;  /* 0x000000665408723c */ /* 0x040fec0000001808 */
[C---:B----4-:R-:W-:Y:S06]  /*5150*/  HMMA.16816.F32 R12, R84.reuse, R104, R12 ;  /* 0x00000068540c723c */ /* 0x050fec000000180c */
[----:B------:R-:W-:Y:S06]  /*5160*/  HMMA.16816.F32 R16, R84, R106, R16 ;  /* 0x0000006a5410723c */ /* 0x000fec0000001810 */
[C---:B--2---:R-:W-:Y:S06]  /*5170*/  HMMA.16816.F32 R4, R88.reuse, R92, R4 ;  /* 0x0000005c5804723c */ /* 0x044fec0000001804 */
[C---:B------:R-:W-:Y:S06]  /*5180*/  HMMA.16816.F32 R8, R88.reuse, R94, R8 ;  /* 0x0000005e5808723c */ /* 0x040fec0000001808 */
[C---:B---3--:R-:W-:Y:S06]  /*5190*/  HMMA.16816.F32 R12, R88.reuse, R96, R12 ;  /* 0x00000060580c723c */ /* 0x048fec000000180c */
[----:B------:R-:W-:Y:S01]  /*51a0*/  HMMA.16816.F32 R16, R88, R98, R16 ;  /* 0x000000625810723c */ /* 0x000fe20000001810 */
[----:B------:R-:W-:Y:S11]  /*51b0*/  @!UPT UIADD3 URZ, URZ, URZ, URZ ;  /* 0x0000003f3f3ff290 */ /* 0x000ff6000fffe03f */
[----:B------:R-:W-:Y:S01]  /*51c0*/  @!UPT UIADD3 URZ, URZ, URZ, URZ ;  /* 0x0000003f3f3ff290 */ /* 0x000fe2000fffe03f */
[----:B------:R-:W-:Y:S11]  /*51d0*/  @!P0 BRA `(.L_x_479) ;  /* 0x0000000000308947 */ /* 0x000ff60003800000 */
        /* <DEDUP_REMOVED lines=12> */
.L_x_479:
[----:B------:R-:W-:Y:S01]  /*52a0*/  UIADD3 UR13, UR5, 0x1, -UR7 ;  /* 0x00000001050d7890 */ /* 0x000fe2000fffe807 */
[----:B------:R-:W-:Y:S01]  /*52b0*/  IMAD.U32 R84, RZ, RZ, UR22 ;  /* 0x00000016ff547e24 */ /* 0x000fe2000f8e00ff */
[----:B------:R-:W-:Y:S01]  /*52c0*/  UIADD3 UR12, -UR10, UR5, -UR7 ;  /* 0x000000050a0c7290 */ /* 0x000fe2000fffe907 */
[----:B------:R-:W-:Y:S01]  /*52d0*/  VIADD R87, R251, UR11 ;  /* 0x0000000bfb577c36 */ /* 0x000fe20008000000 */
[----:B------:R-:W-:Y:S01]  /*52e0*/  UIADD3 UR11, UR13, UR26, URZ ;  /* 0x0000001a0d0b7290 */ /* 0x000fe2000fffe03f */
[----:B------:R-:W-:Y:S02]  /*52f0*/  IMAD R84, R84, 0x40, R252 ;  /* 0x0000004054547824 */ /* 0x000fe400078e02fc */
[C---:B------:R-:W-:Y:S01]  /*5300*/  VIADD R86, R87.reuse, 0x8 ;  /* 0x0000000857567836 */ /* 0x040fe20000000000 */
[----:B------:R-:W-:Y:S01]  /*5310*/  VIADDMNMX R85, R87, UR12, RZ, !PT ;  /* 0x0000000c57557c46 */ /* 0x000fe2000f8001ff */
[C---:B------:R-:W-:Y:S02]  /*5320*/  VIADD R94, R84.reuse, 0x1 ;  /* 0x00000001545e7836 */ /* 0x040fe40000000000 */
[----:B------:R-:W-:Y:S01]  /*5330*/  IMAD.U32 R88, RZ, RZ, UR11 ;  /* 0x0000000bff587e24 */ /* 0x000fe2000f8e00ff */
[-C--:B------:R-:W-:Y:S01]  /*5340*/  ISETP.GE.AND P1, PT, R84, R85.reuse, PT ;  /* 0x000000555400720c */ /* 0x080fe20003f26270 */
[----:B------:R-:W-:Y:S01]  /*5350*/  IMAD.U32 R95, RZ, RZ, UR26 ;  /* 0x0000001aff5f7e24 */ /* 0x000fe2000f8e00ff */
[----:B------:R-:W-:Y:S01]  /*5360*/  ISETP.GE.AND P0, PT, R94, R85, PT ;  /* 0x000000555e00720c */ /* 0x000fe20003f06270 */
[----:B------:R-:W-:Y:S01]  /*5370*/  VIADD R93, R84, 0x8 ;  /* 0x00000008545d7836 */ /* 0x000fe20000000000 */
[----:B------:R-:W-:Y:S01]  /*5380*/  VIADDMNMX R87, R88, R87, UR5, PT ;  /* 0x0000000558577e46 */ /* 0x000fe2000b800157 */
[----:B------:R-:W-:Y:S01]  /*5390*/  VIADD R92, R84, 0x9 ;  /* 0x00000009545c7836 */ /* 0x000fe20000000000 */
[----:B------:R-:W-:Y:S01]  /*53a0*/  IADD3 R95, R86, UR13, R95 ;  /* 0x0000000d565f7c10 */ /* 0x000fe2000fffe05f */
[C---:B------:R-:W-:Y:S01]  /*53b0*/  VIADD R91, R84.reuse, 0x10 ;  /* 0x00000010545b7836 */ /* 0x040fe20000000000 */
[CC--:B------:R-:W-:Y:S01]  /*53c0*/  ISETP.GE.OR P1, PT, R84.reuse, R87.reuse, !P1 ;  /* 0x000000575400720c */ /* 0x0c0fe20004f26670 */
[----:B------:R-:W-:Y:S01]  /*53d0*/  VIADD R90, R84, 0x11 ;  /* 0x00000011545a7836 */ /* 0x000fe20000000000 */
[----:B------:R-:W-:Y:S01]  /*53e0*/  ISETP.GE.OR P0, PT, R94, R87, !P0 ;  /* 0x000000575e00720c */ /* 0x000fe20004706670 */
[----:B------:R-:W-:Y:S01]  /*53f0*/  VIADD R89, R84, 0x18 ;  /* 0x0000001854597836 */ /* 0x000fe20000000000 */
[----:B------:R-:W-:Y:S01]  /*5400*/  VIADDMNMX R86, R86, UR12, RZ, !PT ;  /* 0x0000000c56567c46 */ /* 0x000fe2000f8001ff */
[----:B------:R-:W-:Y:S01]  /*5410*/  VIADD R88, R84, 0x19 ;  /* 0x0000001954587836 */ /* 0x000fe20000000000 */
[----:B------:R-:W-:Y:S01]  /*5420*/  FSEL R4, R4, -INF , !P1 ;  /* 0xff80000004047808 */ /* 0x000fe20004800000 */
[----:B------:R-:W-:Y:S01]  /*5430*/  UMOV UR13, UR10 ;  /* 0x0000000a000d7c82 */ /* 0x000fe20008000000 */
[-C--:B------:R-:W-:Y:S02]  /*5440*/  ISETP.GE.AND P6, PT, R93, R85.reuse, PT ;  /* 0x000000555d00720c */ /* 0x080fe40003fc6270 */
[-C--:B------:R-:W-:Y:S02]  /*5450*/  ISETP.GE.AND P5, PT, R92, R85.reuse, PT ;  /* 0x000000555c00720c */ /* 0x080fe40003fa6270 */
[-C--:B------:R-:W-:Y:S02]  /*5460*/  ISETP.GE.AND P4, PT, R91, R85.reuse, PT ;  /* 0x000000555b00720c */ /* 0x080fe40003f86270 */
[-C--:B------:R-:W-:Y:S02]  /*5470*/  ISETP.GE.AND P3, PT, R90, R85.reuse, PT ;  /* 0x000000555a00720c */ /* 0x080fe40003f66270 */
[-C--:B------:R-:W-:Y:S02]  /*5480*/  ISETP.GE.AND P2, PT, R89, R85.reuse, PT ;  /* 0x000000555900720c */ /* 0x080fe40003f46270 */
[----:B------:R-:W-:Y:S02]  /*5490*/  ISETP.GE.AND P1, PT, R88, R85, PT ;  /* 0x000000555800720c */ /* 0x000fe40003f26270 */
[----:B------:R-:W-:Y:S02]  /*54a0*/  FSEL R5, R5, -INF , !P0 ;  /* 0xff80000005057808 */ /* 0x000fe40004000000 */
[----:B------:R-:W-:Y:S02]  /*54b0*/  VIMNMX R85, R95, UR5, PT ;  /* 0x000000055f557c48 */ /* 0x000fe4000bfe0100 */
[-C--:B------:R-:W-:Y:S02]  /*54c0*/  ISETP.GE.AND P0, PT, R84, R86.reuse, PT ;  /* 0x000000565400720c */ /* 0x080fe40003f06270 */
[-C--:B------:R-:W-:Y:S02]  /*54d0*/  ISETP.GE.OR P6, PT, R93, R87.reuse, !P6 ;  /* 0x000000575d00720c */ /* 0x080fe400077c6670 */
[-C--:B------:R-:W-:Y:S02]  /*54e0*/  ISETP.GE.OR P5, PT, R92, R87.reuse, !P5 ;  /* 0x000000575c00720c */ /* 0x080fe40006fa6670 */
[-C--:B------:R-:W-:Y:S02]  /*54f0*/  ISETP.GE.OR P4, PT, R91, R87.reuse, !P4 ;  /* 0x000000575b00720c */ /* 0x080fe40006786670 */
[-C--:B------:R-:W-:Y:S02]  /*5500*/  ISETP.GE.OR P3, PT, R90, R87.reuse, !P3 ;  /* 0x000000575a00720c */ /* 0x080fe40005f66670 */
[-C--:B------:R-:W-:Y:S02]  /*5510*/  ISETP.GE.OR P2, PT, R89, R87.reuse, !P2 ;  /* 0x000000575900720c */ /* 0x080fe40005746670 */
[----:B------:R-:W-:Y:S02]  /*5520*/  ISETP.GE.OR P1, PT, R88, R87, !P1 ;  /* 0x000000575800720c */ /* 0x000fe40004f26670 */
[-C--:B------:R-:W-:Y:S02]  /*5530*/  ISETP.GE.OR P0, PT, R84, R85.reuse, !P0 ;  /* 0x000000555400720c */ /* 0x080fe40004706670 */
[----:B------:R-:W-:Y:S02]  /*5540*/  FSEL R8, R8, -INF , !P6 ;  /* 0xff80000008087808 */ /* 0x000fe40007000000 */
[----:B------:R-:W-:Y:S02]  /*5550*/  FSEL R9, R9, -INF , !P5 ;  /* 0xff80000009097808 */ /* 0x000fe40006800000 */
[----:B------:R-:W-:Y:S02]  /*5560*/  FSEL R12, R12, -INF , !P4 ;  /* 0xff8000000c0c7808 */ /* 0x000fe40006000000 */
[----:B------:R-:W-:Y:S02]  /*5570*/  FSEL R13, R13, -INF , !P3 ;  /* 0xff8000000d0d7808 */ /* 0x000fe40005800000 */
[----:B------:R-:W-:Y:S02]  /*5580*/  FSEL R16, R16, -INF , !P2 ;  /* 0xff80000010107808 */ /* 0x000fe40005000000 */
[----:B------:R-:W-:Y:S02]  /*5590*/  FSEL R17, R17, -INF , !P1 ;  /* 0xff80000011117808 */ /* 0x000fe40004800000 */
[----:B------:R-:W-:Y:S02]  /*55a0*/  FSEL R6, R6, -INF , !P0 ;  /* 0xff80000006067808 */ /* 0x000fe40004000000 */
[-C--:B------:R-:W-:Y:S02]  /*55b0*/  ISETP.GE.AND P6, PT, R94, R86.reuse, PT ;  /* 0x000000565e00720c */ /* 0x080fe40003fc6270 */
[-C--:B------:R-:W-:Y:S02]  /*55c0*/  ISETP.GE.AND P5, PT, R93, R86.reuse, PT ;  /* 0x000000565d00720c */ /* 0x080fe40003fa6270 */
[-C--:B------:R-:W-:Y:S02]  /*55d0*/  ISETP.GE.AND P4, PT, R92, R86.reuse, PT ;  /* 0x000000565c00720c */ /* 0x080fe40003f86270 */
[-C--:B------:R-:W-:Y:S02]  /*55e0*/  ISETP.GE.AND P3, PT, R91, R86.reuse, PT ;  /* 0x000000565b00720c */ /* 0x080fe40003f66270 */
[-C--:B------:R-:W-:Y:S02]  /*55f0*/  ISETP.GE.AND P2, PT, R90, R86.reuse, PT ;  /* 0x000000565a00720c */ /* 0x080fe40003f46270 */
[-C--:B------:R-:W-:Y:S02]  /*5600*/  ISETP.GE.AND P1, PT, R89, R86.reuse, PT ;  /* 0x000000565900720c */ /* 0x080fe40003f26270 */
[----:B------:R-:W-:Y:S02]  /*5610*/  ISETP.GE.AND P0, PT, R88, R86, PT ;  /* 0x000000565800720c */ /* 0x000fe40003f06270 */
[-C--:B------:R-:W-:Y:S02]  /*5620*/  ISETP.GE.OR P6, PT, R94, R85.reuse, !P6 ;  /* 0x000000555e00720c */ /* 0x080fe400077c6670 */
[-C--:B------:R-:W-:Y:S02]  /*5630*/  ISETP.GE.OR P5, PT, R93, R85.reuse, !P5 ;  /* 0x000000555d00720c */ /* 0x080fe40006fa6670 */
[-C--:B------:R-:W-:Y:S02]  /*5640*/  ISETP.GE.OR P4, PT, R92, R85.reuse, !P4 ;  /* 0x000000555c00720c */ /* 0x080fe40006786670 */
        /* <DEDUP_REMOVED lines=11> */
.L_x_480:
[C---:B------:R-:W-:Y:S01]  /*5700*/  FMUL.FTZ R84, R242.reuse, 1.4426950216293334961 ;  /* 0x3fb8aa3bf2547820 */ /* 0x040fe20000410000 */
[----:B------:R-:W-:Y:S01]  /*5710*/  FSETP.NEU.FTZ.AND P0, PT, R242, -INF , PT ;  /* 0xff800000f200780b */ /* 0x000fe20003f1d000 */
[C---:B------:R-:W-:Y:S01]  /*5720*/  FMUL.FTZ R85, R243.reuse, 1.4426950216293334961 ;  /* 0x3fb8aa3bf3557820 */ /* 0x040fe20000410000 */
[----:B------:R-:W-:Y:S02]  /*5730*/  UISETP.GT.AND UP2, UPT, UR6, UR21, UPT ;  /* 0x000000150600728c */ /* 0x000fe4000bf44270 */
[----:B------:R-:W-:Y:S02]  /*5740*/  FSEL R84, R84, RZ, P0 ;  /* 0x000000ff54547208 */ /* 0x000fe40000000000 */
[----:B------:R-:W-:Y:S03]  /*5750*/  FSETP.NEU.FTZ.AND P0, PT, R243, -INF , PT ;  /* 0xff800000f300780b */ /* 0x000fe60003f1d000 */
[--C-:B------:R-:W-:Y:S01]  /*5760*/  FFMA.FTZ R4, R4, UR20, -R84.reuse ;  /* 0x0000001404047c23 */ /* 0x100fe20008010854 */
[--C-:B------:R-:W-:Y:S01]  /*5770*/  FFMA.FTZ R5, R5, UR20, -R84.reuse ;  /* 0x0000001405057c23 */ /* 0x100fe20008010854 */
[--C-:B------:R-:W-:Y:S01]  /*5780*/  FFMA.FTZ R9, R9, UR20, -R84.reuse ;  /* 0x0000001409097c23 */ /* 0x100fe20008010854 */
[--C-:B------:R-:W-:Y:S01]  /*5790*/  FFMA.FTZ R8, R8, UR20, -R84.reuse ;  /* 0x0000001408087c23 */ /* 0x100fe20008010854 */
[----:B------:R1:W-:Y:S01]  /*57a0*/  MUFU.EX2 R123, R4 ;  /* 0x00000004007b7308 */ /* 0x0003e20000000800 */
[--C-:B------:R-:W-:Y:S01]  /*57b0*/  FFMA.FTZ R12, R12, UR20, -R84.reuse ;  /* 0x000000140c0c7c23 */ /* 0x100fe20008010854 */
[--C-:B------:R-:W-:Y:S01]  /*57c0*/  FFMA.FTZ R13, R13, UR20, -R84.reuse ;  /* 0x000000140d0d7c23 */ /* 0x100fe20008010854 */
[--C-:B------:R-:W-:Y:S01]  /*57d0*/  FFMA.FTZ R16, R16, UR20, -R84.reuse ;  /* 0x0000001410107c23 */ /* 0x100fe20008010854 */
[----:B------:R-:W-:Y:S06]  /*57e0*/  FFMA.FTZ R84, R17, UR20, -R84 ;  /* 0x0000001411547c23 */ /* 0x000fec0008010854 */
[----:B------:R-:W2:Y:S10]  /*57f0*/  MUFU.EX2 R120, R5 ;  /* 0x0000000500787308 */ /* 0x000eb40000000800 */
[----:B------:R-:W-:Y:S01]  /*5800*/  MUFU.EX2 R119, R9 ;  /* 0x0000000900777308 */ /* 0x000fe20000000800 */
[----:B-1----:R-:W-:Y:S02]  /*5810*/  FSEL R4, R85, RZ, P0 ;  /* 0x000000ff55047208 */ /* 0x002fe40000000000 */
[----:B------:R-:W-:Y:S03]  /*5820*/  PLOP3.LUT P0, PT, PT, PT, UP2, 0x80, 0x0 ;  /* 0x000000000000781c */ /* 0x000fe60003f0f028 */
[--C-:B------:R-:W-:Y:S01]  /*5830*/  FFMA.FTZ R6, R6, UR20, -R4.reuse ;  /* 0x0000001406067c23 */ /* 0x100fe20008010804 */
[--C-:B------:R-:W-:Y:S01]  /*5840*/  FFMA.FTZ R7, R7, UR20, -R4.reuse ;  /* 0x0000001407077c23 */ /* 0x100fe20008010804 */
[--C-:B------:R-:W-:Y:S01]  /*5850*/  FFMA.FTZ R10, R10, UR20, -R4.reuse ;  /* 0x000000140a0a7c23 */ /* 0x100fe20008010804 */
[--C-:B------:R-:W-:Y:S01]  /*5860*/  FFMA.FTZ R11, R11, UR20, -R4.reuse ;  /* 0x000000140b0b7c23 */ /* 0x100fe20008010804 */
[--C-:B------:R-:W-:Y:S01]  /*5870*/  FFMA.FTZ R18, R18, UR20, -R4.reuse ;  /* 0x0000001412127c23 */ /* 0x100fe20008010804 */
[--C-:B------:R-:W-:Y:S01]  /*5880*/  FFMA.FTZ R14, R14, UR20, -R4.reuse ;  /* 0x000000140e0e7c23 */ /* 0x100fe20008010804 */
[--C-:B------:R-:W-:Y:S01]  /*5890*/  FFMA.FTZ R15, R15, UR20, -R4.reuse ;  /* 0x000000140f0f7c23 */ /* 0x100fe20008010804 */
[----:B------:R-:W-:Y:S01]  /*58a0*/  FFMA.FTZ R4, R19, UR20, -R4 ;  /* 0x0000001413047c23 */ /* 0x000fe20008010804 */
[----:B------:R2:W-:Y:S10]  /*58b0*/  MUFU.EX2 R117, R6 ;  /* 0x0000000600757308 */ /* 0x0005f40000000800 */
[----:B------:R-:W1:Y:S10]  /*58c0*/  MUFU.EX2 R115, R7 ;  /* 0x0000000700737308 */ /* 0x000e740000000800 */
[----:B------:R-:W3:Y:S10]  /*58d0*/  MUFU.EX2 R121, R8 ;  /* 0x0000000800797308 */ /* 0x000ef40000000800 */
[----:B------:R3:W-:Y:S10]  /*58e0*/  MUFU.EX2 R118, R4 ;  /* 0x0000000400767308 */ /* 0x0007f40000000800 */
[----:B------:R-:W-:Y:S10]  /*58f0*/  MUFU.EX2 R116, R10 ;  /* 0x0000000a00747308 */ /* 0x000ff40000000800 */
[----:B------:R-:W4:Y:S10]  /*5900*/  MUFU.EX2 R114, R11 ;  /* 0x0000000b00727308 */ /* 0x000f340000000800 */
[----:B------:R-:W-:Y:S10]  /*5910*/  MUFU.EX2 R129, R12 ;  /* 0x0000000c00817308 */ /* 0x000ff40000000800 */
[----:B------:R-:W4:Y:S10]  /*5920*/  MUFU.EX2 R128, R13 ;  /* 0x0000000d00807308 */ /* 0x000f340000000800 */
[----:B------:R-:W-:Y:S10]  /*5930*/  MUFU.EX2 R126, R14 ;  /* 0x0000000e007e7308 */ /* 0x000ff40000000800 */
[----:B------:R-:W4:Y:S10]  /*5940*/  MUFU.EX2 R125, R15 ;  /* 0x0000000f007d7308 */ /* 0x000f340000000800 */
[----:B------:R-:W-:Y:S10]  /*5950*/  MUFU.EX2 R127, R16 ;  /* 0x00000010007f7308 */ /* 0x000ff40000000800 */
[----:B------:R-:W4:Y:S10]  /*5960*/  MUFU.EX2 R124, R84 ;  /* 0x00000054007c7308 */ /* 0x000f340000000800 */
[----:B------:R-:W4:Y:S01]  /*5970*/  MUFU.EX2 R122, R18 ;  /* 0x00000012007a7308 */ /* 0x000f220000000800 */
[----:B--2---:R-:W-:Y:S02]  /*5980*/  F2FP.F16.F32.PACK_AB R6, R120, R123 ;  /* 0x0000007b7806723e */ /* 0x004fe400000000ff */
[----:B-1----:R-:W-:Y:S02]  /*5990*/  F2FP.F16.F32.PACK_AB R5, R115, R117 ;  /* 0x000000757305723e */ /* 0x002fe400000000ff */
[----:B---3--:R-:W-:Y:S01]  /*59a0*/  F2FP.F16.F32.PACK_AB R4, R119, R121 ;  /* 0x000000797704723e */ /* 0x008fe200000000ff */
[----:B------:R1:W-:Y:S01]  /*59b0*/  STS [R239+0x22000], R6 ;  /* 0x02200006ef007388 */ /* 0x0003e20000000800 */
[----:B----4-:R-:W-:Y:S02]  /*59c0*/  F2FP.F16.F32.PACK_AB R8, R114, R116 ;  /* 0x000000747208723e */ /* 0x010fe400000000ff */
[----:B------:R-:W-:Y:S01]  /*59d0*/  F2FP.F16.F32.PACK_AB R7, R128, R129 ;  /* 0x000000818007723e */ /* 0x000fe200000000ff */
[----:B------:R2:W-:Y:S04]  /*59e0*/  STS [R239+0x22400], R5 ;  /* 0x02240005ef007388 */ /* 0x0005e80000000800 */
[----:B------:R3:W-:Y:S04]  /*59f0*/  STS [R241+0x22000], R4 ;  /* 0x02200004f1007388 */ /* 0x0007e80000000800 */
[----:B------:R-:W-:Y:S04]  /*5a00*/  STS [R241+0x22400], R8 ;  /* 0x02240008f1007388 */ /* 0x000fe80000000800 */
[----:B------:R-:W-:Y:S01]  /*5a10*/  STS [R238+0x22000], R7 ;  /* 0x02200007ee007388 */ /* 0x000fe20000000800 */
[----:B-1----:R-:W-:Y:S02]  /*5a20*/  F2FP.F16.F32.PACK_AB R6, R125, R126 ;  /* 0x0000007e7d06723e */ /* 0x002fe400000000ff */
[----:B--2---:R-:W-:Y:S03]  /*5a30*/  F2FP.F16.F32.PACK_AB R5, R124, R127 ;  /* 0x0000007f7c05723e */ /* 0x004fe600000000ff */
[----:B------:R-:W-:Y:S01]  /*5a40*/  STS [R238+0x22400], R6 ;  /* 0x02240006ee007388 */ /* 0x000fe20000000800 */
[----:B---3--:R-:W-:Y:S03]  /*5a50*/  F2FP.F16.F32.PACK_AB R4, R118, R122 ;  /* 0x0000007a7604723e */ /* 0x008fe600000000ff */
[----:B------:R-:W-:Y:S04]  /*5a60*/  STS [R240+0x22000], R5 ;  /* 0x02200005f0007388 */ /* 0x000fe80000000800 */
[----:B------:R-:W-:Y:S04]  /*5a70*/  STS [R240+0x22400], R4 ;  /* 0x02240004f0007388 */ /* 0x000fe80000000800 */
[----:B------:R-:W-:Y:S04]  /*5a80*/  LDSM.16.M88.4 R16, [R218+0x8000] ;  /* 0x00800000da10783b */ /* 0x000fe80000000200 */
[----:B------:R-:W1:Y:S04]  /*5a90*/  LDSM.16.M88.4 R8, [R3+UR4+0x18000] ;  /* 0x018000040308783b */ /* 0x000e680008000200 */
[----:B------:R-:W2:Y:S04]  /*5aa0*/  LDSM.16.M88.4 R84, [R3+UR4+0x18800] ;  /* 0x018800040354783b */ /* 0x000ea80008000200 */
[----:B------:R-:W-:Y:S04]  /*5ab0*/  LDSM.16.M88.4 R88, [R220+0x8000] ;  /* 0x00800000dc58783b */ /* 0x000fe80000000200 */
[----:B------:R-:W3:Y:S04]  /*5ac0*/  LDSM.16.M88.4 R92, [R2+0x8000] ;  /* 0x00800000025c783b */ /* 0x000ee80000000200 */
[----:B------:R-:W4:Y:S04]  /*5ad0*/  LDSM.16.M88.4 R96, [R2+0x8800] ;  /* 0x008800000260783b */ /* 0x000f280000000200 */
[----:B------:R-:W-:Y:S04]  /*5ae0*/  LDSM.16.M88.4 R100, [R223+0x8000] ;  /* 0x00800000df64783b */ /* 0x000fe80000000200 */
[----:B------:R-:W4:Y:S04]  /*5af0*/  LDSM.16.M88.4 R104, [R217+0x8000] ;  /* 0x00800000d968783b */ /* 0x000f280000000200 */
[----:B------:R-:W-:Y:S01]  /*5b00*/  LDSM.16.M88.4 R108, [R216+0x8000] ;  /* 0x00800000d86c783b */ /* 0x000fe20000000200 */
[C---:B-1----:R-:W-:Y:S06]  /*5b10*/  HMMA.16816.F32 R4, R16.reuse, R8, RZ ;  /* 0x000000081004723c */ /* 0x042fec00000018ff */
[C---:B------:R-:W-:Y:S06]  /*5b20*/  HMMA.16816.F32 R8, R16.reuse, R10, RZ ;  /* 0x0000000a1008723c */ /* 0x040fec00000018ff */
[C---:B--2---:R-:W-:Y:S06]  /*5b30*/  HMMA.16816.F32 R12, R16.reuse, R84, RZ ;  /* 0x00000054100c723c */ /* 0x044fec00000018ff */
[----:B------:R-:W-:Y:S01]  /*5b40*/  HMMA.16816.F32 R16, R16, R86, RZ ;  /* 0x000000561010723c */ /* 0x000fe200000018ff */
[----:B------:R-:W1:Y:S05]  /*5b50*/  LDSM.16.M88.4 R84, [R217+0x8800] ;  /* 0x00880000d954783b */ /* 0x000e6a0000000200 */
[C---:B---3--:R-:W-:Y:S06]  /*5b60*/  HMMA.16816.F32 R4, R88.reuse, R92, R4 ;  /* 0x0000005c5804723c */ /* 0x048fec0000001804 */
[C---:B------:R-:W-:Y:S01]  /*5b70*/  HMMA.16816.F32 R8, R88.reuse, R94, R8 ;  /* 0x0000005e5808723c */ /* 0x040fe20000001808 */
[----:B------:R-:W2:Y:S05]  /*5b80*/  LDSM.16.M88.4 R92, [R222+0x8000] ;  /* 0x00800000de5c783b */ /* 0x000eaa0000000200 */
[C---:B----4-:R-:W-:Y:S06]  /*5b90*/  HMMA.16816.F32 R12, R88.reuse, R96, R12 ;  /* 0x00000060580c723c */ /* 0x050fec000000180c */
[----:B------:R-:W-:Y:S01]  /*5ba0*/  HMMA.16816.F32 R16, R88, R98, R16 ;  /* 0x000000625810723c */ /* 0x000fe20000001810 */
[----:B------:R-:W3:Y:S04]  /*5bb0*/  LDSM.16.M88.4 R88, [R216+0x8800] ;  /* 0x00880000d858783b */ /* 0x000ee80000000200 */
        /* <DEDUP_REMOVED lines=8> */
[C---:B--2---:R-:W-:Y:S06]  /*5c40*/  HMMA.16816.F32 R4, R92.reuse, R108, R4 ;  /* 0x0000006c5c04723c */ /* 0x044fec0000001804 */
[C---:B------:R-:W-:Y:S01]  /*5c50*/  HMMA.16816.F32 R8, R92.reuse, R110, R8 ;  /* 0x0000006e5c08723c */ /* 0x040fe20000001808 */
[----:B------:R-:W2:Y:S05]  /*5c60*/  LDSM.16.M88.4 R108, [R2+0xa000] ;  /* 0x00a00000026c783b */ /* 0x000eaa0000000200 */
[C---:B---3--:R-:W-:Y:S06]  /*5c70*/  HMMA.16816.F32 R12, R92.reuse, R88, R12 ;  /* 0x000000585c0c723c */ /* 0x048fec000000180c */
[----:B------:R-:W-:Y:S01]  /*5c80*/  HMMA.16816.F32 R16, R92, R90, R16 ;  /* 0x0000005a5c10723c */ /* 0x000fe20000001810 */
[----:B------:R-:W3:Y:S04]  /*5c90*/  LDSM.16.M88.4 R88, [R2+0xa800] ;  /* 0x00a800000258783b */ /* 0x000ee80000000200 */
[----:B------:R-:W-:Y:S01]  /*5ca0*/  LDSM.16.M88.4 R92, [R223+0xa000] ;  /* 0x00a00000df5c783b */ /* 0x000fe20000000200 */
[C---:B----4-:R-:W-:Y:S06]  /*5cb0*/  HMMA.16816.F32 R4, R96.reuse, R104, R4 ;  /* 0x000000686004723c */ /* 0x050fec0000001804 */
[C---:B------:R-:W-:Y:S01]  /*5cc0*/  HMMA.16816.F32 R8, R96.reuse, R106, R8 ;  /* 0x0000006a6008723c */ /* 0x040fe20000001808 */
[----:B------:R-:W4:Y:S05]  /*5cd0*/  LDSM.16.M88.4 R104, [R217+0xa000] ;  /* 0x00a00000d968783b */ /* 0x000f2a0000000200 */
[C---:B-1----:R-:W-:Y:S06]  /*5ce0*/  HMMA.16816.F32 R12, R96.reuse, R84, R12 ;  /* 0x00000054600c723c */ /* 0x042fec000000180c */
[----:B------:R-:W-:Y:S01]  /*5cf0*/  HMMA.16816.F32 R16, R96, R86, R16 ;  /* 0x000000566010723c */ /* 0x000fe20000001810 */
[----:B------:R-:W1:Y:S04]  /*5d00*/  LDSM.16.M88.4 R84, [R217+0xa800] ;  /* 0x00a80000d954783b */ /* 0x000e680000000200 */
        /* <DEDUP_REMOVED lines=62> */
[----:B------:R-:W3:Y:S05]  /*60f0*/  LDSM.16.M88.4 R88, [R216+0xe800] ;  /* 0x00e80000d858783b */ /* 0x000eea0000000200 */
[C---:B----4-:R-:W-:Y:S06]  /*6100*/  HMMA.16816.F32 R4, R100.reuse, R104, R4 ;  /* 0x000000686404723c */ /* 0x050fec0000001804 */
[C---:B------:R-:W-:Y:S06]  /*6110*/  HMMA.16816.F32 R8, R100.reuse, R106, R8 ;  /* 0x0000006a6408723c */ /* 0x040fec0000001808 */
[C---:B-1----:R-:W-:Y:S06]  /*6120*/  HMMA.16816.F32 R12, R100.reuse, R84, R12 ;  /* 0x00000054640c723c */ /* 0x042fec000000180c */
[----:B------:R-:W-:Y:S06]  /*6130*/  HMMA.16816.F32 R16, R100, R86, R16 ;  /* 0x000000566410723c */ /* 0x000fec0000001810 */
[C---:B--2---:R-:W-:Y:S06]  /*6140*/  HMMA.16816.F32 R4, R92.reuse, R108, R4 ;  /* 0x0000006c5c04723c */ /* 0x044fec0000001804 */
[C---:B------:R-:W-:Y:S06]  /*6150*/  HMMA.16816.F32 R8, R92.reuse, R110, R8 ;  /* 0x0000006e5c08723c */ /* 0x040fec0000001808 */
[C---:B---3--:R-:W-:Y:S06]  /*6160*/  HMMA.16816.F32 R12, R92.reuse, R88, R12 ;  /* 0x000000585c0c723c */ /* 0x048fec000000180c */
[----:B------:R-:W-:Y:S06]  /*6170*/  HMMA.16816.F32 R16, R92, R90, R16 ;  /* 0x0000005a5c10723c */ /* 0x000fec0000001810 */
[C---:B-----5:R-:W-:Y:S01]  /*6180*/  FADD.FTZ R4, -R113.reuse, R4 ;  /* 0x0000000471047221 */ /* 0x060fe20000010100 */
[----:B------:R-:W-:Y:S01]  /*6190*/  FADD.FTZ R5, -R113, R5 ;  /* 0x0000000571057221 */ /* 0x000fe20000010100 */
[C---:B------:R-:W-:Y:S03]  /*61a0*/  FADD.FTZ R6, -R112.reuse, R6 ;  /* 0x0000000670067221 */ /* 0x040fe60000010100 */
[----:B------:R-:W-:Y:S01]  /*61b0*/  FADD.FTZ R7, -R112, R7 ;  /* 0x0000000770077221 */ /* 0x000fe20000010100 */
[----:B------:R-:W-:Y:S01]  /*61c0*/  FMUL.FTZ R85, R123, R4 ;  /* 0x000000047b557220 */ /* 0x000fe20000410000 */
[----:B------:R-:W-:Y:S01]  /*61d0*/  FMUL.FTZ R84, R120, R5 ;  /* 0x0000000578547220 */ /* 0x000fe20000410000 */
[----:B------:R-:W-:Y:S01]  /*61e0*/  FMUL.FTZ R4, R117, R6 ;  /* 0x0000000675047220 */ /* 0x000fe20000410000 */
[----:B------:R-:W-:Y:S01]  /*61f0*/  FMUL.FTZ R5, R115, R7 ;  /* 0x0000000773057220 */ /* 0x000fe20000410000 */
[C---:B------:R-:W-:Y:S01]  /*6200*/  FADD.FTZ R8, -R113.reuse, R8 ;  /* 0x0000000871087221 */ /* 0x040fe20000010100 */
[----:B------:R-:W-:Y:S01]  /*6210*/  FADD.FTZ R9, -R113, R9 ;  /* 0x0000000971097221 */ /* 0x000fe20000010100 */
[----:B------:R-:W-:Y:S01]  /*6220*/  F2FP.F16.F32.PACK_AB R6, R84, R85 ;  /* 0x000000555406723e */ /* 0x000fe200000000ff */
[C---:B------:R-:W-:Y:S01]  /*6230*/  FADD.FTZ R11, -R112.reuse, R11 ;  /* 0x0000000b700b7221 */ /* 0x040fe20000010100 */
[----:B------:R-:W-:Y:S01]  /*6240*/  FMUL.FTZ R86, R121, R8 ;  /* 0x0000000879567220 */ /* 0x000fe20000410000 */
[----:B------:R-:W-:Y:S01]  /*6250*/  FMUL.FTZ R9, R119, R9 ;  /* 0x0000000977097220 */ /* 0x000fe20000410000 */
[----:B------:R-:W-:Y:S01]  /*6260*/  F2FP.F16.F32.PACK_AB R5, R5, R4 ;  /* 0x000000040505723e */ /* 0x000fe200000000ff */
[----:B------:R1:W-:Y:S01]  /*6270*/  STS [R239+0x20000], R6 ;  /* 0x02000006ef007388 */ /* 0x0003e20000000800 */
[----:B------:R-:W-:Y:S01]  /*6280*/  FADD.FTZ R10, -R112, R10 ;  /* 0x0000000a700a7221 */ /* 0x000fe20000010100 */
[----:B------:R-:W-:Y:S01]  /*6290*/  FMUL.FTZ R8, R114, R11 ;  /* 0x0000000b72087220 */ /* 0x000fe20000410000 */
[----:B------:R-:W-:Y:S01]  /*62a0*/  F2FP.F16.F32.PACK_AB R4, R9, R86 ;  /* 0x000000560904723e */ /* 0x000fe200000000ff */
[----:B------:R2:W-:Y:S01]  /*62b0*/  STS [R239+0x20400], R5 ;  /* 0x02040005ef007388 */ /* 0x0005e20000000800 */
[----:B------:R-:W-:Y:S01]  /*62c0*/  FMUL.FTZ R10, R116, R10 ;  /* 0x0000000a740a7220 */ /* 0x000fe20000410000 */
[C---:B------:R-:W-:Y:S01]  /*62d0*/  FADD.FTZ R13, -R113.reuse, R13 ;  /* 0x0000000d710d7221 */ /* 0x040fe20000010100 */
[C---:B------:R-:W-:Y:S01]  /*62e0*/  FADD.FTZ R12, -R113.reuse, R12 ;  /* 0x0000000c710c7221 */ /* 0x040fe20000010100 */
[----:B------:R3:W-:Y:S01]  /*62f0*/  STS [R241+0x20000], R4 ;  /* 0x02000004f1007388 */ /* 0x0007e20000000800 */
[C---:B------:R-:W-:Y:S01]  /*6300*/  FADD.FTZ R14, -R112.reuse, R14 ;  /* 0x0000000e700e7221 */ /* 0x040fe20000010100 */
[----:B------:R-:W-:Y:S01]  /*6310*/  FADD.FTZ R15, -R112, R15 ;  /* 0x0000000f700f7221 */ /* 0x000fe20000010100 */
[----:B------:R-:W-:Y:S01]  /*6320*/  FADD.FTZ R17, -R113, R17 ;  /* 0x0000001171117221 */ /* 0x000fe20000010100 */
[----:B------:R-:W-:Y:S01]  /*6330*/  FMUL.FTZ R12, R129, R12 ;  /* 0x0000000c810c7220 */ /* 0x000fe20000410000 */
[----:B------:R-:W-:Y:S01]  /*6340*/  FMUL.FTZ R7, R128, R13 ;  /* 0x0000000d80077220 */ /* 0x000fe20000410000 */
[----:B------:R-:W-:Y:S01]  /*6350*/  FMUL.FTZ R14, R126, R14 ;  /* 0x0000000e7e0e7220 */ /* 0x000fe20000410000 */
[----:B------:R-:W-:Y:S01]  /*6360*/  FMUL.FTZ R15, R125, R15 ;  /* 0x0000000f7d0f7220 */ /* 0x000fe20000410000 */
[----:B------:R-:W-:Y:S01]  /*6370*/  FADD.FTZ R16, -R113, R16 ;  /* 0x0000001071107221 */ /* 0x000fe20000010100 */
[C---:B------:R-:W-:Y:S01]  /*6380*/  FADD.FTZ R18, -R112.reuse, R18 ;  /* 0x0000001270127221 */ /* 0x040fe20000010100 */
[----:B------:R-:W-:Y:S01]  /*6390*/  FADD.FTZ R19, -R112, R19 ;  /* 0x0000001370137221 */ /* 0x000fe20000010100 */
[----:B------:R-:W-:Y:S01]  /*63a0*/  F2FP.F16.F32.PACK_AB R8, R8, R10 ;  /* 0x0000000a0808723e */ /* 0x000fe200000000ff */
[----:B------:R-:W-:Y:S01]  /*63b0*/  FMUL.FTZ R16, R127, R16 ;  /* 0x000000107f107220 */ /* 0x000fe20000410000 */
[----:B------:R-:W-:Y:S01]  /*63c0*/  FMUL.FTZ R18, R122, R18 ;  /* 0x000000127a127220 */ /* 0x000fe20000410000 */
[----:B------:R-:W-:Y:S01]  /*63d0*/  FMUL.FTZ R19, R118, R19 ;  /* 0x0000001376137220 */ /* 0x000fe20000410000 */
[----:B------:R-:W-:Y:S01]  /*63e0*/  F2FP.F16.F32.PACK_AB R7, R7, R12 ;  /* 0x0000000c0707723e */ /* 0x000fe200000000ff */
[----:B------:R-:W-:Y:S01]  /*63f0*/  STS [R241+0x20400], R8 ;  /* 0x02040008f1007388 */ /* 0x000fe20000000800 */
[----:B-1----:R-:W-:Y:S03]  /*6400*/  F2FP.F16.F32.PACK_AB R6, R15, R14 ;  /* 0x0000000e0f06723e */ /* 0x002fe600000000ff */
[----:B------:R-:W-:Y:S01]  /*6410*/  STS [R238+0x20000], R7 ;  /* 0x02000007ee007388 */ /* 0x000fe20000000800 */
[----:B--2---:R-:W-:Y:S03]  /*6420*/  FMUL.FTZ R5, R124, R17 ;  /* 0x000000117c057220 */ /* 0x004fe60000410000 */
[----:B------:R-:W-:Y:S01]  /*6430*/  STS [R238+0x20400], R6 ;  /* 0x02040006ee007388 */ /* 0x000fe20000000800 */
[----:B---3--:R-:W-:Y:S02]  /*6440*/  F2FP.F16.F32.PACK_AB R4, R19, R18 ;  /* 0x000000121304723e */ /* 0x008fe400000000ff */
[----:B------:R-:W-:Y:S03]  /*6450*/  F2FP.F16.F32.PACK_AB R5, R5, R16 ;  /* 0x000000100505723e */ /* 0x000fe600000000ff */
[----:B------:R-:W-:Y:S04]  /*6460*/  STS [R240+0x20400], R4 ;  /* 0x02040004f0007388 */ /* 0x000fe80000000800 */
        /* <DEDUP_REMOVED lines=114> */
[----:B------:R-:W-:Y:S01]  /*6b90*/  @!P4 LEA R10, P2, R6, R235, 0x1 ;  /* 0x000000eb060ac211 */ /* 0x000fe200078408ff */
        /* <DEDUP_REMOVED lines=8> */
[C-C-:B------:R-:W-:Y:S01]  /*6c20*/  @!P5 LEA.HI.X R13, R6.reuse, R237, R7.reuse, 0x1, P1 ;  /* 0x000000ed060dd211 */ /* 0x140fe200008f0c07 */
        /* <DEDUP_REMOVED lines=35> */
.L_x_481:
[----:B------:R-:W-:Y:S01]  /*6e60*/  LDSM.16.M88.4 R128, [R224] ;  /* 0x00000000e080783b */ /* 0x000fe20000000200 */
[----:B------:R-:W1:Y:S01]  /*6e70*/  LDC R231, c[0x0][0x270] ;  /* 0x00009c00ffe77b82 */ /* 0x000e620000000800 */
[----:B------:R-:W-:Y:S02]  /*6e80*/  @UP2 UIADD3 UR11, UP1, UR16, -0x100, URZ ;  /* 0xffffff00100b2890 */ /* 0x000fe4000ff3e03f */
[----:B------:R-:W3:Y:S01]  /*6e90*/  LDSM.16.MT88.4 R16, [R0+0x10000] ;  /* 0x010000000010783b */ /* 0x000ee20000004200 */
[----:B------:R-:W-:Y:S02]  /*6ea0*/  @UP2 UIADD3 UR18, UP0, UR18, -0x100, URZ ;  /* 0xffffff0012122890 */ /* 0x000fe4000ff1e03f */
[----:B------:R-:W-:Y:S01]  /*6eb0*/  @UP2 UIADD3.X UR10, UR15, -0x1, URZ, UP1, !UPT ;  /* 0xffffffff0f0a2890 */ /* 0x000fe20008ffe43f */
[----:B------:R-:W2:Y:S01]  /*6ec0*/  LDSM.16.M88.4 R124, [R224+0x1000] ;  /* 0x00100000e07c783b */ /* 0x000ea20000000200 */
[----:B------:R-:W-:Y:S03]  /*6ed0*/  @UP2 UIADD3.X UR17, UR17, -0x1, URZ, UP0, !UPT ;  /* 0xffffffff11112890 */ /* 0x000fe600087fe43f */
[----:B------:R-:W4:Y:S04]  /*6ee0*/  LDSM.16.MT88.4 R96, [R0+0x12000] ;  /* 0x012000000060783b */ /* 0x000f280000004200 */
[----:B------:R-:W4:Y:S04]  /*6ef0*/  LDSM.16.MT88.4 R112, [R0+0x14000] ;  /* 0x014000000070783b */ /* 0x000f280000004200 */
[----:B------:R-:W4:Y:S04]  /*6f00*/  LDSM.16.MT88.4 R196, [R0+0x16000] ;  /* 0x0160000000c4783b */ /* 0x000f280000004200 */
[----:B------:R-:W-:Y:S04]  /*6f10*/  LDSM.16.M88.4 R200, [R227] ;  /* 0x00000000e3c8783b */ /* 0x000fe80000000200 */
[----:B------:R-:W4:Y:S04]  /*6f20*/  LDSM.16.MT88.4 R204, [R0+0x10800] ;  /* 0x0108000000cc783b */ /* 0x000f280000004200 */
[----:B------:R-:W4:Y:S04]  /*6f30*/  LDSM.16.M88.4 R208, [R227+0x1000] ;  /* 0x00100000e3d0783b */ /* 0x000f280000000200 */
[----:B------:R-:W4:Y:S01]  /*6f40*/  LDSM.16.MT88.4 R212, [R0+0x12800] ;  /* 0x0128000000d4783b */ /* 0x000f220000004200 */
[-C--:B---3--:R-:W-:Y:S03]  /*6f50*/  HMMA.16816.F32 R4, R128, R16.reuse, RZ ;  /* 0x000000108004723c */ /* 0x088fe600000018ff */
[----:B-1----:R-:W-:Y:S03]  /*6f60*/  IMAD R231, R231, UR27, RZ ;  /* 0x0000001be7e77c24 */ /* 0x002fe6000f8e02ff */
[C---:B--2---:R-:W-:Y:S06]  /*6f70*/  HMMA.16816.F32 R8, R124.reuse, R16, RZ ;  /* 0x000000107c08723c */ /* 0x044fec00000018ff */
        /* <DEDUP_REMOVED lines=409> */
[-C--:B------:R-:W-:Y:S01]  /*8910*/  @!P4 LEA R12, P6, R6, R234.reuse, 0x1 ;  /* 0x000000ea060cc211 */ /* 0x080fe200078c08ff */
        /* <DEDUP_REMOVED lines=44> */
.L_x_482:
        /* <DEDUP_REMOVED lines=222> */
.L_x_484:
        /* <DEDUP_REMOVED lines=18> */
[----:B------:R-:W-:-:S12]  /*9ae0*/  UIADD3 UR18, UR15, UR13, URZ ;  /* 0x0000000d0f127290 */ /* 0x000fd8000fffe03f */
.L_x_485:
        /* <DEDUP_REMOVED lines=46> */
[C---:B------:R-:W-:Y:S01]  /*9dd0*/  IMAD R5, R4.reuse, UR7, R5 ;  /* 0x0000000704057c24 */ /* 0x040fe2000f8e0205 */
        /* <DEDUP_REMOVED lines=11> */
.L_x_487:
[----:B------:R-:W-:Y:S05]  /*9e90*/  BSYNC B0 ;  /* 0x0000000000007941 */ /* 0x000fea0003800000 */
.L_x_486:
        /* <DEDUP_REMOVED lines=22> */
.L_x_489:
[----:B------:R-:W-:Y:S05]  /*a000*/  BSYNC B0 ;  /* 0x0000000000007941 */ /* 0x000fea0003800000 */
.L_x_488:
        /* <DEDUP_REMOVED lines=38> */
.L_x_491:
[----:B------:R-:W-:Y:S05]  /*a270*/  BSYNC B0 ;  /* 0x0000000000007941 */ /* 0x000fea0003800000 */
.L_x_490:
        /* <DEDUP_REMOVED lines=17> */
[----:B------:R1:W-:Y:S04]  /*a390*/  @!P3 STG.E.128 desc[UR8][R4.64], R64 ;  /* 0x000000400400b986 */ /* 0x0003e8000c101d08 */
[----:B------:R1:W-:Y:S04]  /*a3a0*/  @!P2 STG.E.128 desc[UR8][R4.64+0x80], R60 ;  /* 0x0000803c0400a986 */ /* 0x0003e8000c101d08 */
[----:B------:R1:W-:Y:S04]  /*a3b0*/  @!P1 STG.E.128 desc[UR8][R4.64+0x100], R56 ;  /* 0x0001003804009986 */ /* 0x0003e8000c101d08 */
[----:B------:R1:W-:Y:S02]  /*a3c0*/  @!P0 STG.E.128 desc[UR8][R4.64+0x180], R52 ;  /* 0x0001803404008986 */ /* 0x0003e4000c101d08 */
.L_x_462:
[----:B------:R-:W-:Y:S05]  /*a3d0*/  BSYNC B1 ;  /* 0x0000000000017941 */ /* 0x000fea0003800000 */
.L_x_448:
[----:B-12---:R-:W2:Y:S01]  /*a3e0*/  LDL R4, [R1] ;  /* 0x0000000001047983 */ /* 0x006ea20000100800 */
        /* <DEDUP_REMOVED lines=8> */
.L_x_492:
[----:B------:R-:W-:Y:S05]  /*a470*/  EXIT ;  /* 0x000000000000794d */ /* 0x000fea0003800000 */
.L_x_494:
        /* <DEDUP_REMOVED lines=16> */
.L_x_2035:


//--------------------- .text._ZN5flash44flash_bwd_dq_dk_dv_loop_seqk_parallel_kernelI23Flash_bwd_kernel_traitsILi256ELi64ELi64ELi8ELi4ELi2ELi2ELb0ELb1EN7cutlass6half_tE19Flash_kernel_traitsILi256ELi64ELi64ELi8ES3_EELb0ELb0ELb0ELb0ELb0ELb1ELb0EEEvNS_16Flash_bwd_paramsE --------------------------
	.section	.text._ZN5flash44flash_bwd_dq_dk_dv_loop_seqk_parallel_kernelI23Flash_bwd_kernel_traitsILi256ELi64ELi64ELi8ELi4ELi2ELi2ELb0ELb1EN7cutlass6half_tE19Flash_kernel_traitsILi256ELi64ELi64ELi8ES3_EELb0ELb0ELb0ELb0ELb0ELb1ELb0EEEvNS_16Flash_bwd_paramsE,"ax",@progbits
	.align	128
        .global         _ZN5flash44flash_bwd_dq_dk_dv_loop_seqk_parallel_kernelI23Flash_bwd_kernel_traitsILi256ELi64ELi64ELi8ELi4ELi2ELi2ELb0ELb1EN7cutlass6half_tE19Flash_kernel_traitsILi256ELi64ELi64ELi8ES3_EELb0ELb0ELb0ELb0ELb0ELb1ELb0EEEvNS_16Flash_bwd_paramsE
        .type           _ZN5flash44flash_bwd_dq_dk_dv_loop_seqk_parallel_kernelI23Flash_bwd_kernel_traitsILi256ELi64ELi64ELi8ELi4ELi2ELi2ELb0ELb1EN7cutlass6half_tE19Flash_kernel_traitsILi256ELi64ELi64ELi8ES3_EELb0ELb0ELb0ELb0ELb0ELb1ELb0EEEvNS_16Flash_bwd_paramsE,@function
        .size           _ZN5flash44flash_bwd_dq_dk_dv_loop_seqk_parallel_kernelI23Flash_bwd_kernel_traitsILi256ELi64ELi64ELi8ELi4ELi2ELi2ELb0ELb1EN7cutlass6half_tE19Flash_kernel_traitsILi256ELi64ELi64ELi8ES3_EELb0ELb0ELb0ELb0ELb0ELb1ELb0EEEvNS_16Flash_bwd_paramsE,(.L_x_2036 - _ZN5flash44flash_bwd_dq_dk_dv_loop_seqk_parallel_kernelI23Flash_bwd_kernel_traitsILi256ELi64ELi64ELi8ELi4ELi2ELi2ELb0ELb1EN7cutlass6half_tE19Flash_kernel_traitsILi256ELi64ELi64ELi8ES3_EELb0ELb0ELb0ELb0ELb0ELb1ELb0EEEvNS_16Flash_bwd_paramsE)
        .other          _ZN5flash44flash_bwd_dq_dk_dv_loop_seqk_parallel_kernelI23Flash_bwd_kernel_traitsILi256ELi64ELi64ELi8ELi4ELi2ELi2ELb0ELb1EN7cutlass6half_tE19Flash_kernel_traitsILi256ELi64ELi64ELi8ES3_EELb0ELb0ELb0ELb0ELb0ELb1ELb0EEEvNS_16Flash_bwd_paramsE,@"STO_CUDA_ENTRY STV_DEFAULT"
_ZN5flash44flash_bwd_dq_dk_dv_loop_seqk_parallel_kernelI23Flash_bwd_kernel_traitsILi256ELi64ELi64ELi8ELi4ELi2ELi2ELb0ELb1EN7cutlass6half_tE19Flash_kernel_traitsILi256ELi64ELi64ELi8ES3_EELb0ELb0ELb0ELb0ELb0ELb1ELb0EEEvNS_16Flash_bwd_paramsE:
.text._ZN5flash44flash_bwd_dq_dk_dv_loop_seqk_parallel_kernelI23Flash_bwd_kernel_traitsILi256ELi64ELi64ELi8ELi4ELi2ELi2ELb0ELb1EN7cutlass6half_tE19Flash_kernel_traitsILi256ELi64ELi64ELi8ES3_EELb0ELb0ELb0ELb0ELb0ELb1ELb0EEEvNS_16Flash_bwd_paramsE:
        /* <DEDUP_REMOVED lines=13> */
[----:B------:R-:W-:Y:S01]  /*00d0*/  UMOV UR6, 0x400 ;  /* 0x0000040000067882 */ /* 0x000fe20000000000 */
[----:B------:R-:W-:Y:S02]  /*00e0*/  IMAD.MOV.U32 R226, RZ, RZ, 0x20 ;  /* 0x00000020ffe27424 */ /* 0x000fe400078e00ff */
[----:B------:R-:W-:Y:S02]  /*00f0*/  IMAD.MOV.U32 R222, RZ, RZ, 0x40 ;  /* 0x00000040ffde7424 */ /* 0x000fe400078e00ff */
[----:B------:R-:W-:Y:S01]  /*0100*/  IMAD.MOV.U32 R238, RZ, RZ, -0x10 ;  /* 0xfffffff0ffee7424 */ /* 0x000fe200078e00ff */
[----:B------:R-:W3:Y:S08]  /*0110*/  S2UR UR53, SR_CTAID.Z ;  /* 0x00000000003579c3 */ /* 0x000ef00000002700 */
[----:B------:R-:W4:Y:S08]  /*0120*/  S2UR UR4, SR_CgaCtaId ;  /* 0x00000000000479c3 */ /* 0x000f300000008800 */
[----:B------:R-:W5:Y:S01]  /*0130*/  S2UR UR42, SR_CTAID.Y ;  /* 0x00000000002a79c3 */ /* 0x000f620000002600 */
[----:B--2---:R-:W-:Y:S01]  /*0140*/  ULEA UR5, UR5, UR7, 0x18 ;  /* 0x0000000705057291 */ /* 0x004fe2000f8ec03f */
[----:B-1----:R-:W-:Y:S01]  /*0150*/  SHF.R.S32.HI R16, RZ, 0x1f, R15 ;  /* 0x0000001fff107819 */ /* 0x002fe2000001140f */
[----:B------:R-:W-:Y:S01]  /*0160*/  IMAD.SHL.U32 R248, R15, 0x2, RZ ;  /* 0x000000020ff87824 */ /* 0x000fe200078e00ff */
[----:B---3--:R-:W-:-:S02]  /*0170*/  USHF.R.S32.HI UR7, URZ, 0x1f, UR53 ;  /* 0x0000001f3f077899 */ /* 0x008fc40008011435 */
[CC--:B------:R-:W-:Y:S01]  /*0180*/  LEA.HI R4, R16.reuse, R15.reuse, RZ, 0x5 ;  /* 0x0000000f10047211 */ /* 0x0c0fe200078f28ff */
[----:B------:R-:W-:Y:S01]  /*0190*/  USHF.R.S32.HI UR60, URZ, 0x1f, UR53 ;  /* 0x0000001f3f3c7899 */ /* 0x000fe20008011435 */
[----:B------:R-:W-:Y:S02]  /*01a0*/  LEA.HI R6, R16, R15, RZ, 0x4 ;  /* 0x0000000f10067211 */ /* 0x000fe400078f20ff */
[--C-:B------:R-:W-:Y:S01]  /*01b0*/  SHF.R.S32.HI R5, RZ, 0x5, R4.reuse ;  /* 0x00000005ff057819 */ /* 0x100fe20000011404 */
[----:B----4-:R-:W-:Y:S01]  /*01c0*/  ULEA UR4, UR4, UR6, 0x18 ;  /* 0x0000000604047291 */ /* 0x010fe2000f8ec03f */
[----:B------:R-:W-:Y:S02]  /*01d0*/  SHF.R.S32.HI R0, RZ, 0x1f, R4 ;  /* 0x0000001fff007819 */ /* 0x000fe40000011404 */
[----:B------:R-:W-:Y:S02]  /*01e0*/  SHF.R.S32.HI R7, RZ, 0x4, R6 ;  /* 0x00000004ff077819 */ /* 0x000fe40000011406 */
[----:B------:R-:W-:-:S02]  /*01f0*/  LEA.HI R0, R0, R5, RZ, 0x2 ;  /* 0x0000000500007211 */ /* 0x000fc400078f10ff */
[----:B------:R-:W-:Y:S01]  /*0200*/  LEA.HI R2, R4, R5, RZ, 0x1 ;  /* 0x0000000504027211 */ /* 0x000fe200078f08ff */
[----:B-----5:R-:W-:Y:S01]  /*0210*/  USHF.R.S32.HI UR6, URZ, 0x1f, UR42 ;  /* 0x0000001f3f067899 */ /* 0x020fe2000801142a */
[----:B------:R-:W-:Y:S01]  /*0220*/  LEA.HI R8, R6, R7, RZ, 0x1 ;  /* 0x0000000706087211 */ /* 0x000fe200078f08ff */
[----:B------:R-:W-:Y:S01]  /*0230*/  USHF.R.S32.HI UR61, URZ, 0x1f, UR42 ;  /* 0x0000001f3f3d7899 */ /* 0x000fe2000801142a */
[----:B------:R-:W-:Y:S02]  /*0240*/  LOP3.LUT R3, R0, 0xfffffffc, RZ, 0xc0, !PT ;  /* 0xfffffffc00037812 */ /* 0x000fe400078ec0ff */
[----:B------:R-:W-:Y:S01]  /*0250*/  LOP3.LUT R0, R2, 0xfffffffe, RZ, 0xc0, !PT ;  /* 0xfffffffe02007812 */ /* 0x000fe200078ec0ff */
[----:B------:R-:W-:Y:S01]  /*0260*/  IMAD.U32 R251, RZ, RZ, UR6 ;  /* 0x00000006fffb7e24 */ /* 0x000fe2000f8e00ff */
[----:B------:R-:W-:Y:S01]  /*0270*/  LOP3.LUT R2, R8, 0xfffffffe, RZ, 0xc0, !PT ;  /* 0xfffffffe08027812 */ /* 0x000fe200078ec0ff */
[C---:B------:R-:W-:Y:S01]  /*0280*/  IMAD.IADD R218, R5.reuse, 0x1, -R3 ;  /* 0x0000000105da7824 */ /* 0x040fe200078e0a03 */
[CC--:B------:R-:W-:Y:S01]  /*0290*/  LEA.HI R17, R16.reuse, R15.reuse, RZ, 0x2 ;  /* 0x0000000f10117211 */ /* 0x0c0fe200078f10ff */
[----:B------:R-:W-:Y:S01]  /*02a0*/  IMAD.IADD R224, R5, 0x1, -R0 ;  /* 0x0000000105e07824 */ /* 0x000fe200078e0a00 */
[----:B------:R-:W-:Y:S01]  /*02b0*/  LEA.HI R11, R16, R15, RZ, 0x3 ;  /* 0x0000000f100b7211 */ /* 0x000fe200078f18ff */
[----:B------:R-:W-:Y:S01]  /*02c0*/  IMAD.IADD R14, R7, 0x1, -R2 ;  /* 0x00000001070e7824 */ /* 0x000fe200078e0a02 */
[----:B------:R-:W-:Y:S01]  /*02d0*/  LOP3.LUT R0, R4, 0xffffffe0, RZ, 0xc0, !PT ;  /* 0xffffffe004007812 */ /* 0x000fe200078ec0ff */
[----:B------:R-:W-:Y:S01]  /*02e0*/  USHF.R.S32.HI UR6, URZ, 0x1f, UR53 ;  /* 0x0000001f3f067899 */ /* 0x000fe20008011435 */
[--C-:B------:R-:W-:Y:S01]  /*02f0*/  SHF.R.S32.HI R7, RZ, 0x2, R17.reuse ;  /* 0x00000002ff077819 */ /* 0x100fe20000011411 */
[----:B------:R-:W-:Y:S01]  /*0300*/  IMAD.SHL.U32 R10, R14, 0x200, RZ ;  /* 0x000002000e0a7824 */ /* 0x000fe200078e00ff */
[----:B------:R-:W-:-:S02]  /*0310*/  SHF.R.S32.HI R2, RZ, 0x1f, R17 ;  /* 0x0000001fff027819 */ /* 0x000fc40000011411 */
[----:B------:R-:W-:Y:S01]  /*0320*/  LOP3.LUT R5, R6, 0xfffffff0, RZ, 0xc0, !PT ;  /* 0xfffffff006057812 */ /* 0x000fe200078ec0ff */
[----:B------:R-:W-:Y:S01]  /*0330*/  IMAD.U32 R250, RZ, RZ, UR6 ;  /* 0x00000006fffa7e24 */ /* 0x000fe2000f8e00ff */
[----:B------:R-:W-:Y:S01]  /*0340*/  SHF.R.S32.HI R244, RZ, 0x3, R11 ;  /* 0x00000003fff47819 */ /* 0x000fe2000001140b */
[----:B------:R-:W-:Y:S01]  /*0350*/  UIADD3 UR6, UR5, 0x20000, URZ ;  /* 0x0002000005067890 */ /* 0x000fe2000fffe03f */
[----:B------:R-:W-:Y:S01]  /*0360*/  LOP3.LUT R6, R11, 0xfffffff8, RZ, 0xc0, !PT ;  /* 0xfffffff80b067812 */ /* 0x000fe200078ec0ff */
[C---:B------:R-:W-:Y:S01]  /*0370*/  IMAD.IADD R5, R15.reuse, 0x1, -R5 ;  /* 0x000000010f057824 */ /* 0x040fe200078e0a05 */
[----:B------:R-:W-:Y:S01]  /*0380*/  LEA.HI R4, R2, R7, RZ, 0x3 ;  /* 0x0000000702047211 */ /* 0x000fe200078f18ff */
[C---:B------:R-:W-:Y:S02]  /*0390*/  IMAD.IADD R2, R15.reuse, 0x1, -R0 ;  /* 0x000000010f027824 */ /* 0x040fe400078e0a00 */
[----:B------:R-:W-:Y:S01]  /*03a0*/  IMAD.SHL.U32 R3, R244, 0x40, RZ ;  /* 0x00000040f4037824 */ /* 0x000fe200078e00ff */
[----:B------:R-:W-:Y:S01]  /*03b0*/  LOP3.LUT R4, R4, 0xfffffff8, RZ, 0xc0, !PT ;  /* 0xfffffff804047812 */ /* 0x000fe200078ec0ff */
[----:B------:R-:W-:Y:S01]  /*03c0*/  IMAD.IADD R0, R15, 0x1, -R6 ;  /* 0x000000010f007824 */ /* 0x000fe200078e0a06 */
[----:B------:R-:W-:-:S02]  /*03d0*/  SHF.R.S32.HI R6, RZ, 0x1f, R2 ;  /* 0x0000001fff067819 */ /* 0x000fc40000011402 */
[----:B------:R-:W-:Y:S01]  /*03e0*/  LOP3.LUT R3, R3, 0x1c0, RZ, 0xc0, !PT ;  /* 0x000001c003037812 */ /* 0x000fe200078ec0ff */
[----:B------:R-:W-:Y:S01]  /*03f0*/  IMAD.SHL.U32 R8, R0, 0x8, RZ ;  /* 0x0000000800087824 */ /* 0x000fe200078e00ff */
[----:B------:R-:W-:Y:S01]  /*0400*/  LEA.HI R18, R6, R2, RZ, 0x2 ;  /* 0x0000000206127211 */ /* 0x000fe200078f10ff */
[----:B------:R-:W-:Y:S01]  /*0410*/  IMAD.IADD R7, R7, 0x1, -R4 ;  /* 0x0000000107077824 */ /* 0x000fe200078e0a04 */
[C---:B------:R-:W-:Y:S02]  /*0420*/  LOP3.LUT P4, RZ, R0.reuse, 0x2, RZ, 0xc0, !PT ;  /* 0x0000000200ff7812 */ /* 0x040fe4000788c0ff */
[----:B------:R-:W-:Y:S02]  /*0430*/  LOP3.LUT R2, R3, 0x38, R8, 0xf8, !PT ;  /* 0x0000003803027812 */ /* 0x000fe400078ef808 */
[----:B------:R-:W-:Y:S02]  /*0440*/  SHF.R.U32.HI R3, RZ, 0x3, R3 ;  /* 0x00000003ff037819 */ /* 0x000fe40000011603 */
[C---:B------:R-:W-:Y:S01]  /*0450*/  LOP3.LUT P3, RZ, R0.reuse, 0x4, RZ, 0xc0, !PT ;  /* 0x0000000400ff7812 */ /* 0x040fe2000786c0ff */
[----:B------:R-:W-:Y:S01]  /*0460*/  IMAD.SHL.U32 R0, R0, 0x40, RZ ;  /* 0x0000004000007824 */ /* 0x000fe200078e00ff */
[----:B------:R-:W-:Y:S01]  /*0470*/  LOP3.LUT R12, R2, R3, RZ, 0x3c, !PT ;  /* 0x00000003020c7212 */ /* 0x000fe200078e3cff */
[----:B------:R-:W-:Y:S01]  /*0480*/  IMAD.SHL.U32 R2, R224, 0x10, RZ ;  /* 0x00000010e0027824 */ /* 0x000fe200078e00ff */
[----:B------:R-:W-:-:S02]  /*0490*/  SHF.R.S32.HI R3, RZ, 0x1f, R5 ;  /* 0x0000001fff037819 */ /* 0x000fc40000011405 */
[----:B------:R-:W-:Y:S02]  /*04a0*/  LEA.HI R8, R16, R15, RZ, 0x7 ;  /* 0x0000000f10087211 */ /* 0x000fe400078f38ff */
[----:B------:R-:W-:Y:S02]  /*04b0*/  LOP3.LUT R0, R0, 0x1c0, RZ, 0xc0, !PT ;  /* 0x000001c000007812 */ /* 0x000fe400078ec0ff */
[----:B------:R-:W-:Y:S02]  /*04c0*/  LEA.HI R13, R3, R5, RZ, 0x3 ;  /* 0x00000005030d7211 */ /* 0x000fe400078f18ff */
[----:B------:R-:W-:Y:S02]  /*04d0*/  SHF.R.S32.HI R8, RZ, 0x7, R8 ;  /* 0x00000007ff087819 */ /* 0x000fe40000011408 */
[----:B------:R-:W-:Y:S02]  /*04e0*/  LOP3.LUT R3, R0, 0x8, R11, 0xf8, !PT ;  /* 0x0000000800037812 */ /* 0x000fe400078ef80b */
[----:B------:R-:W-:-:S02]  /*04f0*/  SHF.R.U32.HI R219, RZ, 0x3, R0 ;  /* 0x00000003ffdb7819 */ /* 0x000fc40000011600 */
[----:B------:R-:W-:Y:S02]  /*0500*/  LOP3.LUT R4, R13, 0xfffffff8, RZ, 0xc0, !PT ;  /* 0xfffffff80d047812 */ /* 0x000fe400078ec0ff */
[----:B------:R-:W-:Y:S01]  /*0510*/  LOP3.LUT R6, R0, 0x10, R2, 0xf8, !PT ;  /* 0x0000001000067812 */ /* 0x000fe200078ef802 */
[----:B------:R-:W-:Y:S01]  /*0520*/  IMAD R2, R8, 0x800, R10 ;  /* 0x0000080008027824 */ /* 0x000fe200078e020a */
[----:B------:R-:W-:Y:S01]  /*0530*/  LOP3.LUT R0, R7, 0x1, RZ, 0xc0, !PT ;  /* 0x0000000107007812 */ /* 0x000fe200078ec0ff */
[----:B------:R-:W-:Y:S01]  /*0540*/  IMAD.IADD R9, R5, 0x1, -R4 ;  /* 0x0000000105097824 */ /* 0x000fe200078e0a04 */
[----:B------:R-:W-:Y:S02]  /*0550*/  LOP3.LUT R3, R3, R219, RZ, 0x3c, !PT ;  /* 0x000000db03037212 */ /* 0x000fe400078e3cff */
[----:B------:R-:W-:Y:S02]  /*0560*/  LEA.HI R4, R16, R15, RZ, 0x6 ;  /* 0x0000000f10047211 */ /* 0x000fe400078f30ff */
[----:B------:R-:W-:Y:S01]  /*0570*/  ISETP.NE.U32.AND P0, PT, R0, 0x1, PT ;  /* 0x000000010000780c */ /* 0x000fe20003f05070 */
[----:B------:R-:W-:Y:S01]  /*0580*/  IMAD.IADD R3, R2, 0x1, R3 ;  /* 0x0000000102037824 */ /* 0x000fe200078e0203 */
[----:B------:R-:W-:Y:S01]  /*0590*/  LOP3.LUT R0, R17, 0x7ffffffc, RZ, 0xc0, !PT ;  /* 0x7ffffffc11007812 */ /* 0x000fe200078ec0ff */
[----:B------:R-:W-:Y:S01]  /*05a0*/  IMAD.SHL.U32 R2, R7, 0x40, RZ ;  /* 0x0000004007027824 */ /* 0x000fe200078e00ff */
[----:B------:R-:W-:Y:S01]  /*05b0*/  SHF.R.S32.HI R4, RZ, 0x6, R4 ;  /* 0x00000006ff047819 */ /* 0x000fe20000011404 */
[----:B------:R-:W-:Y:S01]  /*05c0*/  IMAD.SHL.U32 R3, R3, 0x2, RZ ;  /* 0x0000000203037824 */ /* 0x000fe200078e00ff */
[----:B------:R-:W-:Y:S01]  /*05d0*/  LOP3.LUT R11, R6, 0x8, R11, 0xf8, !PT ;  /* 0x00000008060b7812 */ /* 0x000fe200078ef80b */
[----:B------:R-:W-:Y:S01]  /*05e0*/  IMAD.IADD R6, R15, 0x1, -R0 ;  /* 0x000000010f067824 */ /* 0x000fe200078e0a00 */
[----:B------:R-:W-:Y:S01]  /*05f0*/  LOP3.LUT R2, R2, 0x1c0, RZ, 0xc0, !PT ;  /* 0x000001c002027812 */ /* 0x000fe200078ec0ff */
[----:B------:R-:W-:Y:S01]  /*0600*/  IMAD.SHL.U32 R0, R8, 0x20, RZ ;  /* 0x0000002008007824 */ /* 0x000fe200078e00ff */
[----:B------:R-:W-:Y:S01]  /*0610*/  R2P PR, R7, 0x6 ;  /* 0x0000000607007804 */ /* 0x000fe20000000000 */
[----:B------:R-:W-:Y:S01]  /*0620*/  IMAD.SHL.U32 R5, R4, 0x8, RZ ;  /* 0x0000000804057824 */ /* 0x000fe200078e00ff */
[----:B------:R-:W-:Y:S01]  /*0630*/  LOP3.LUT R219, R10, R11, R219, 0xf6, !PT ;  /* 0x0000000b0adb7212 */ /* 0x000fe200078ef6db */
[----:B------:R-:W-:Y:S01]  /*0640*/  IMAD R12, R4, 0x200, R12 ;  /* 0x00000200040c7824 */ /* 0x000fe200078e020c */
[----:B------:R-:W-:Y:S01]  /*0650*/  LOP3.LUT R248, R0, 0x6, R248, 0xf8, !PT ;  /* 0x0000000600f87812 */ /* 0x000fe200078ef8f8 */
[----:B------:R-:W-:Y:S01]  /*0660*/  IMAD.SHL.U32 R6, R6, 0x2, RZ ;  /* 0x0000000206067824 */ /* 0x000fe200078e00ff */
[----:B------:R-:W-:-:S02]  /*0670*/  LOP3.LUT R7, R2, 0x20, R0, 0xf8, !PT ;  /* 0x0000002002077812 */ /* 0x000fc400078ef800 */
[----:B------:R-:W-:Y:S01]  /*0680*/  LOP3.LUT R0, R5, 0x18, RZ, 0xc0, !PT ;  /* 0x0000001805007812 */ /* 0x000fe200078ec0ff */
[----:B------:R-:W-:Y:S01]  /*0690*/  IMAD.SHL.U32 R5, R14, 0x20, RZ ;  /* 0x000000200e057824 */ /* 0x000fe200078e00ff */
[----:B------:R-:W-:Y:S01]  /*06a0*/  SHF.R.U32.HI R4, RZ, 0x3, R2 ;  /* 0x00000003ff047819 */ /* 0x000fe20000011602 */
[----:B------:R-:W-:Y:S01]  /*06b0*/  IMAD R8, R218, 0x400, R6 ;  /* 0x00000400da087824 */ /* 0x000fe200078e0206 */
[----:B------:R-:W-:Y:S02]  /*06c0*/  LOP3.LUT P6, RZ, R9, 0x2, RZ, 0xc0, !PT ;  /* 0x0000000209ff7812 */ /* 0x000fe400078cc0ff */
[----:B------:R-:W-:Y:S01]  /*06d0*/  LOP3.LUT R10, R0, 0x20, R5, 0xf8, !PT ;  /* 0x00000020000a7812 */ /* 0x000fe200078ef805 */
[----:B------:R-:W-:Y:S01]  /*06e0*/  IMAD.SHL.U32 R5, R13, 0x40, RZ ;  /* 0x000000400d057824 */ /* 0x000fe200078e00ff */
[----:B------:R-:W-:Y:S01]  /*06f0*/  LOP3.LUT R2, R4, R2, R0, 0x1e, !PT ;  /* 0x0000000204027212 */ /* 0x000fe200078e1e00 */
[----:B------:R-:W-:Y:S01]  /*0700*/  IMAD.SHL.U32 R0, R9, 0x40, RZ ;  /* 0x0000004009007824 */ /* 0x000fe200078e00ff */
[----:B------:R-:W-:Y:S01]  /*0710*/  LOP3.LUT R7, R7, R4, RZ, 0x3c, !PT ;  /* 0x0000000407077212 */ /* 0x000fe200078e3cff */
[----:B------:R-:W-:Y:S01]  /*0720*/  IMAD R4, R224, 0x400, R6 ;  /* 0x00000400e0047824 */ /* 0x000fe200078e0206 */
[----:B------:R-:W-:-:S02]  /*0730*/  LOP3.LUT P5, RZ, R9, 0x4, RZ, 0xc0, !PT ;  /* 0x0000000409ff7812 */ /* 0x000fc400078ac0ff */
[----:B------:R-:W-:Y:S01]  /*0740*/  LOP3.LUT R0, R0, 0x1c0, RZ, 0xc0, !PT ;  /* 0x000001c000007812 */ /* 0x000fe200078ec0ff */
[----:B------:R-:W-:Y:S01]  /*0750*/  IMAD.IADD R245, R4, 0x1, R2 ;  /* 0x0000000104f57824 */ /* 0x000fe200078e0202 */
[----:B------:R-:W-:Y:S01]  /*0760*/  SEL R216, R222, 0xffffffc0, !P3 ;  /* 0xffffffc0ded87807 */ /* 0x000fe20005800000 */
[----:B------:R-:W-:Y:S01]  /*0770*/  IMAD.SHL.U32 R4, R14, 0x8, RZ ;  /* 0x000000080e047824 */ /* 0x000fe200078e00ff */
[----:B------:R-:W-:Y:S01]  /*0780*/  SHF.R.U32.HI R2, RZ, 0x3, R0 ;  /* 0x00000003ff027819 */ /* 0x000fe20000011600 */
[----:B------:R-:W-:Y:S01]  /*0790*/  IMAD.IADD R8, R8, 0x1, R7 ;  /* 0x0000000108087824 */ /* 0x000fe200078e0207 */
[----:B------:R-:W-:Y:S02]  /*07a0*/  SEL R222, R222, 0xffffffc0, !P5 ;  /* 0xffffffc0dede7807 */ /* 0x000fe40006800000 */
[----:B------:R-:W-:Y:S01]  /*07b0*/  LOP3.LUT R6, R0, 0x8, R4, 0xf8, !PT ;  /* 0x0000000800067812 */ /* 0x000fe200078ef804 */
[----:B------:R-:W-:Y:S01]  /*07c0*/  IMAD.U32 R4, RZ, RZ, UR7 ;  /* 0x00000007ff047e24 */ /* 0x000fe2000f8e00ff */
[----:B------:R-:W-:Y:S01]  /*07d0*/  LOP3.LUT R7, R2, R10, R0, 0x1e, !PT ;  /* 0x0000000a02077212 */ /* 0x000fe200078e1e00 */
[----:B------:R-:W-:Y:S01]  /*07e0*/  USHF.L.U32 UR7, UR42, 0x7, URZ ;  /* 0x000000072a077899 */ /* 0x000fe2000800063f */
[----:B------:R-:W-:-:S02]  /*07f0*/  SHF.R.S32.HI R4, RZ, 0x2, R18 ;  /* 0x00000002ff047819 */ /* 0x000fc40000011412 */
[----:B------:R-:W-:Y:S02]  /*0800*/  LOP3.LUT R0, R5, 0xfffffe00, RZ, 0xc0, !PT ;  /* 0xfffffe0005007812 */ /* 0x000fe400078ec0ff */
[----:B------:R-:W-:Y:S01]  /*0810*/  LOP3.LUT R2, R6, R2, RZ, 0x3c, !PT ;  /* 0x0000000206027212 */ /* 0x000fe200078e3cff */
[----:B------:R-:W-:Y:S01]  /*0820*/  IMAD R249, R218, 0x10, R4 ;  /* 0x00000010daf97824 */ /* 0x000fe200078e0204 */
[----:B------:R-:W-:Y:S01]  /*0830*/  LEA R237, R8, UR5, 0x1 ;  /* 0x0000000508ed7c11 */ /* 0x000fe2000f8e08ff */
[--C-:B------:R-:W-:Y:S01]  /*0840*/  IMAD R218, R218, 0x400, R0.reuse ;  /* 0x00000400dada7824 */ /* 0x100fe200078e0200 */
[----:B------:R-:W-:Y:S01]  /*0850*/  SEL R238, R238, 0x10, !P0 ;  /* 0x00000010eeee7807 */ /* 0x000fe20004000000 */
[----:B------:R-:W-:Y:S01]  /*0860*/  IMAD R224, R224, 0x400, R0 ;  /* 0x00000400e0e07824 */ /* 0x000fe200078e0200 */
[----:B------:R-:W-:Y:S01]  /*0870*/  LEA R219, R219, UR5, 0x1 ;  /* 0x00000005dbdb7c11 */ /* 0x000fe2000f8e08ff */
[----:B------:R-:W-:Y:S01]  /*0880*/  IMAD.U32 R252, RZ, RZ, UR7 ;  /* 0x00000007fffc7e24 */ /* 0x000fe2000f8e00ff */
[----:B------:R-:W-:Y:S01]  /*0890*/  UIADD3 UR7, UR5, 0x10000, URZ ;  /* 0x0001000005077890 */ /* 0x000fe2000fffe03f */
[----:B------:R-:W-:Y:S01]  /*08a0*/  IMAD.IADD R218, R218, 0x1, R2 ;  /* 0x00000001dada7824 */ /* 0x000fe200078e0202 */
[----:B------:R-:W-:Y:S01]  /*08b0*/  LOP3.LUT R0, R7, R0, RZ, 0xfc, !PT ;  /* 0x0000000007007212 */ /* 0x000fe200078efcff */
[----:B------:R-:W-:Y:S01]  /*08c0*/  IMAD.IADD R224, R2, 0x1, R224 ;  /* 0x0000000102e07824 */ /* 0x000fe200078e02e0 */
[C---:B------:R-:W-:Y:S01]  /*08d0*/  SEL R2, R226.reuse, 0xffffffe0, !P4 ;  /* 0xffffffe0e2027807 */ /* 0x040fe20006000000 */
[----:B------:R-:W-:Y:S01]  /*08e0*/  VIADD R236, R237, 0x20 ;  /* 0x00000020edec7836 */ /* 0x000fe20000000000 */
[----:B------:R-:W-:Y:S01]  /*08f0*/  SEL R226, R226, 0xffffffe0, !P6 ;  /* 0xffffffe0e2e27807 */ /* 0x000fe20007000000 */
[----:B------:R-:W-:Y:S01]  /*0900*/  VIADD R217, R3, UR7 ;  /* 0x0000000703d97c36 */ /* 0x000fe20008000000 */
[----:B------:R-:W-:Y:S01]  /*0910*/  LEA R218, R218, UR5, 0x1 ;  /* 0x00000005dada7c11 */ /* 0x000fe2000f8e08ff */
[----:B------:R-:W-:Y:S01]  /*0920*/  @P1 VIADD R236, R237, 0xffffffe0 ;  /* 0xffffffe0edec1836 */ /* 0x000fe20000000000 */
[----:B------:R-:W-:Y:S01]  /*0930*/  LEA R224, R224, UR6, 0x1 ;  /* 0x00000006e0e07c11 */ /* 0x000fe2000f8e08ff */
[----:B------:R-:W-:Y:S01]  /*0940*/  IMAD.IADD R2, R217, 0x1, R2 ;  /* 0x00000001d9027824 */ /* 0x000fe200078e0202 */
[----:B------:R-:W-:Y:S01]  /*0950*/  LEA R245, R245, UR7, 0x1 ;  /* 0x00000007f5f57c11 */ /* 0x000fe2000f8e08ff */
[----:B------:R-:W-:Y:S01]  /*0960*/  IMAD.IADD R220, R218, 0x1, R226 ;  /* 0x00000001dadc7824 */ /* 0x000fe200078e02e2 */
[----:B------:R-:W-:Y:S01]  /*0970*/  LEA R231, R12, UR5, 0x1 ;  /* 0x000000050ce77c11 */ /* 0x000fe2000f8e08ff */
[----:B------:R-:W-:Y:S01]  /*0980*/  IMAD.IADD R225, R222, 0x1, R224 ;  /* 0x00000001dee17824 */ /* 0x000fe200078e02e0 */
[----:B------:R-:W-:Y:S01]  /*0990*/  LEA R0, R0, UR5, 0x1 ;  /* 0x0000000500007c11 */ /* 0x000fe2000f8e08ff */
[----:B------:R-:W-:Y:S01]  /*09a0*/  IMAD.IADD R217, R217, 0x1, R216 ;  /* 0x00000001d9d97824 */ /* 0x000fe200078e02d8 */
[----:B------:R-:W-:Y:S01]  /*09b0*/  ULDC.64 UR6, c[0x0][0x208] ;  /* 0x0000820000067ab9 */ /* 0x000fe20000000a00 */
[----:B------:R-:W-:-:S02]  /*09c0*/  IMAD.IADD R221, R216, 0x1, R219 ;  /* 0x00000001d8dd7824 */ /* 0x000fc400078e02db */
[----:B------:R-:W-:Y:S02]  /*09d0*/  IMAD.IADD R239, R237, 0x1, R238 ;  /* 0x00000001edef7824 */ /* 0x000fe400078e02ee */
[C---:B------:R-:W-:Y:S02]  /*09e0*/  VIADD R246, R245.reuse, 0x40 ;  /* 0x00000040f5f67836 */ /* 0x040fe40000000000 */
[----:B------:R-:W-:Y:S02]  /*09f0*/  IMAD.IADD R223, R218, 0x1, R222 ;  /* 0x00000001dadf7824 */ /* 0x000fe400078e02de */
[----:B------:R-:W-:Y:S02]  /*0a00*/  IMAD.IADD R227, R226, 0x1, R224 ;  /* 0x00000001e2e37824 */ /* 0x000fe400078e02e0 */
[----:B------:R-:W-:Y:S02]  /*0a10*/  IMAD.IADD R216, R2, 0x1, R216 ;  /* 0x0000000102d87824 */ /* 0x000fe400078e02d8 */
[----:B------:R-:W-:-:S02]  /*0a20*/  @P2 VIADD R246, R245, 0xffffffc0 ;  /* 0xffffffc0f5f62836 */ /* 0x000fc40000000000 */
[----:B------:R-:W-:Y:S02]  /*0a30*/  IMAD.IADD R238, R238, 0x1, R236 ;  /* 0x00000001eeee7824 */ /* 0x000fe400078e02ec */
[----:B------:R-:W-:Y:S02]  /*0a40*/  IMAD.IADD R222, R220, 0x1, R222 ;  /* 0x00000001dcde7824 */ /* 0x000fe400078e02de */
[----:B------:R-:W-:-:S07]  /*0a50*/  IMAD.IADD R226, R226, 0x1, R225 ;  /* 0x00000001e2e27824 */ /* 0x000fce00078e02e1 */
.L_x_523:
        /* <DEDUP_REMOVED lines=20> */
[----:B------:R-:W-:Y:S01]  /*0ba0*/  UISETP.NE.AND.EX UP2, UPT, UR13, URZ, UPT, UP0 ;  /* 0x0000003f0d00728c */ /* 0x000fe2000bf45300 */
[----:B------:R-:W-:Y:S02]  /*0bb0*/  ULDC.U8 UR17, c[0x0][0x3c2] ;  /* 0x0000f08000117ab9 */ /* 0x000fe40000000000 */
[----:B------:R-:W-:Y:S01]  /*0bc0*/  ULDC.64 UR12, c[0x0][0x2f8] ;  /* 0x0000be00000c7ab9 */ /* 0x000fe20000000a00 */
[----:B------:R-:W-:Y:S01]  /*0bd0*/  @UP4 UIADD3.X UR11, UR5, UR11, URZ, UP1, !UPT ;  /* 0x0000000b050b4290 */ /* 0x000fe20008ffe43f */
[----:B------:R-:W-:Y:S01]  /*0be0*/  IMAD.U32 R6, RZ, RZ, UR10 ;  /* 0x0000000aff067e24 */ /* 0x000fe2000f8e00ff */
[----:B------:R-:W-:Y:S01]  /*0bf0*/  UISETP.NE.AND UP1, UPT, UR17, URZ, UPT ;  /* 0x0000003f1100728c */ /* 0x000fe2000bf25270 */
[----:B------:R-:W-:Y:S01]  /*0c00*/  PLOP3.LUT P3, PT, PT, PT, UP2, 0x80, 0x0 ;  /* 0x000000000000781c */ /* 0x000fe20003f6f028 */
[----:B------:R-:W-:Y:S01]  /*0c10*/  UISETP.EQ.U32.AND UP4, UPT, UR12, URZ, UPT ;  /* 0x0000003f0c00728c */ /* 0x000fe2000bf82070 */
[----:B------:R1:W2:Y:S01]  /*0c20*/  @P0 LDG.E R8, desc[UR6][R4.64] ;  /* 0x0000000604080981 */ /* 0x0002a2000c1e1900 */
[----:B------:R-:W-:-:S02]  /*0c30*/  IMAD.U32 R7, RZ, RZ, UR11 ;  /* 0x0000000bff077e24 */ /* 0x000fc4000f8e00ff */
[----:B------:R-:W-:Y:S02]  /*0c40*/  UISETP.EQ.OR.EX UP4, UPT, UR13, URZ, !UP1, UP4 ;  /* 0x0000003f0d00728c */ /* 0x000fe4000cf82740 */
[----:B------:R-:W-:Y:S01]  /*0c50*/  UIADD3 UR8, UP0, UR16, UR12, URZ ;  /* 0x0000000c10087290 */ /* 0x000fe2000ff1e03f */
[----:B---3--:R-:W3:Y:S03]  /*0c60*/  @P1 LDG.E R10, desc[UR6][R6.64] ;  /* 0x00000006060a1981 */ /* 0x008ee6000c1e1900 */
[----:B------:R-:W-:Y:S01]  /*0c70*/  PLOP3.LUT P2, PT, PT, PT, UP4, 0x80, 0x0 ;  /* 0x000000000000781c */ /* 0x000fe20003f4f048 */
[----:B------:R-:W-:Y:S01]  /*0c80*/  UIADD3.X UR5, UR5, UR13, URZ, UP0, !UPT ;  /* 0x0000000d05057290 */ /* 0x000fe200087fe43f */
[----:B-1----:R-:W-:Y:S02]  /*0c90*/  IMAD.U32 R4, RZ, RZ, UR15 ;  /* 0x0000000fff047e24 */ /* 0x002fe4000f8e00ff */
[----:B------:R-:W-:-:S05]  /*0ca0*/  IMAD.U32 R5, RZ, RZ, UR14 ;  /* 0x0000000eff057e24 */ /* 0x000fca000f8e00ff */
[----:B----4-:R-:W4:Y:S04]  /*0cb0*/  @P3 LDG.E R9, desc[UR6][R4.64] ;  /* 0x0000000604093981 */ /* 0x010f28000c1e1900 */
[----:B-----5:R1:W5:Y:S02]  /*0cc0*/  @P3 LDG.E R6, desc[UR6][R4.64+0x4] ;  /* 0x0000040604063981 */ /* 0x020364000c1e1900 */
[----:B-1----:R-:W-:Y:S01]  /*0cd0*/  IMAD.U32 R4, RZ, RZ, UR8 ;  /* 0x00000008ff047e24 */ /* 0x002fe2000f8e00ff */
[----:B------:R-:W-:Y:S01]  /*0ce0*/  UMOV UR16, URZ ;  /* 0x0000003f00107c82 */ /* 0x000fe20008000000 */
[----:B------:R-:W-:Y:S01]  /*0cf0*/  IMAD.U32 R5, RZ, RZ, UR5 ;  /* 0x00000005ff057e24 */ /* 0x000fe2000f8e00ff */
[----:B------:R-:W-:Y:S01]  /*0d00*/  @!UP3 ULDC.64 UR8, c[0x0][0x318] ;  /* 0x0000c6000008bab9 */ /* 0x000fe20000000a00 */
[----:B------:R-:W-:-:S03]  /*0d10*/  @!UP3 ULDC UR5, c[0x0][0x2cc] ;  /* 0x0000b3000005bab9 */ /* 0x000fc60000000800 */
[----:B------:R-:W5:Y:S01]  /*0d20*/  @!P2 LDG.E R7, desc[UR6][R4.64] ;  /* 0x000000060407a981 */ /* 0x000f62000c1e1900 */
[----:B------:R-:W-:-:S04]  /*0d30*/  @!UP3 UISETP.NE.U32.AND UP0, UPT, UR8, URZ, UPT ;  /* 0x0000003f0800b28c */ /* 0x000fc8000bf05070 */
[----:B------:R-:W-:Y:S01]  /*0d40*/  @!UP3 UISETP.NE.AND.EX UP0, UPT, UR9, URZ, UPT, UP0 ;  /* 0x0000003f0900b28c */ /* 0x000fe2000bf05300 */
[----:B------:R-:W-:Y:S01]  /*0d50*/  UMOV UR8, 0xffffffff ;  /* 0xffffffff00087882 */ /* 0x000fe20000000000 */
[----:B------:R-:W-:Y:S02]  /*0d60*/  UMOV UR23, 0xffffffff ;  /* 0xffffffff00177882 */ /* 0x000fe40000000000 */
[----:B------:R-:W-:Y:S02]  /*0d70*/  @!UP3 USEL UR10, UR5, URZ, UP0 ;  /* 0x0000003f050ab287 */ /* 0x000fe40008000000 */
[----:B------:R-:W-:Y:S01]  /*0d80*/  USHF.L.U32 UR29, UR22, 0x6, URZ ;  /* 0x00000006161d7899 */ /* 0x000fe2000800063f */
[----:B------:R-:W-:Y:S01]  /*0d90*/  ULDC UR9, c[0x0][0x2c8] ;  /* 0x0000b20000097ab9 */ /* 0x000fe20000000800 */
[----:B--2---:R-:W-:Y:S02]  /*0da0*/  @P0 R2UR UR11, R8 ;  /* 0x00000000080b02ca */ /* 0x004fe400000e0000 */
[----:B------:R-:W-:-:S02]  /*0db0*/  ISETP.NE.U32.AND P0, PT, RZ, UR12, PT ;  /* 0x0000000cff007c0c */ /* 0x000fc4000bf05070 */
[----:B---3--:R-:W-:Y:S02]  /*0dc0*/  @P1 R2UR UR16, R10 ;  /* 0x000000000a1012ca */ /* 0x008fe400000e0000 */
[----:B------:R-:W-:-:S11]  /*0dd0*/  ISETP.NE.AND.EX P0, PT, RZ, UR13, PT, P0 ;  /* 0x0000000dff007c0c */ /* 0x000fd6000bf05300 */
        /* <DEDUP_REMOVED lines=11> */
.L_x_495:
        /* <DEDUP_REMOVED lines=14> */
[----:B------:R-:W-:Y:S01]  /*0f70*/  ULDC UR56, c[0x0][0x2d4] ;  /* 0x0000b50000387ab9 */ /* 0x000fe20000000800 */
[----:B------:R-:W-:Y:S01]  /*0f80*/  ULDC UR58, c[0x0][0x2dc] ;  /* 0x0000b700003a7ab9 */ /* 0x000fe20000000800 */
[----:B------:R-:W-:-:S02]  /*0f90*/  UIMAD UR24, UR42, UR11, UR10 ;  /* 0x0000000b2a1872a4 */ /* 0x000fc4000f8e020a */
[----:B------:R-:W-:Y:S01]  /*0fa0*/  USHF.R.S32.HI UR25, URZ, 0x1f, UR56 ;  /* 0x0000001f3f197899 */ /* 0x000fe20008011438 */
[----:B------:R-:W-:Y:S01]  /*0fb0*/  @!UP1 ULDC.64 UR10, c[0x0][0x418] ;  /* 0x00010600000a9ab9 */ /* 0x000fe20000000a00 */
[----:B------:R-:W-:Y:S01]  /*0fc0*/  USHF.L.U32 UR18, UR42, 0x7, URZ ;  /* 0x000000072a127899 */ /* 0x000fe2000800063f */
[----:B------:R-:W-:Y:S01]  /*0fd0*/  ULDC UR57, c[0x0][0x270] ;  /* 0x00009c0000397ab9 */ /* 0x000fe20000000800 */
[----:B------:R-:W-:Y:S02]  /*0fe0*/  @!UP1 UIMAD.WIDE.U32 UR38, UR42, UR10, URZ ;  /* 0x0000000a2a2692a5 */ /* 0x000fe4000f8e003f */
[----:B------:R-:W-:Y:S01]  /*0ff0*/  USHF.L.U64.HI UR17, UR42, 0x7, UR55 ;  /* 0x000000072a117899 */ /* 0x000fe20008010237 */
[----:B------:R-:W-:Y:S01]  /*1000*/  ULDC.U8 UR26, c[0x0][0x3d8] ;  /* 0x0000f600001a7ab9 */ /* 0x000fe20000000000 */
[----:B-1----:R-:W-:Y:S01]  /*1010*/  IABS R8, R9 ;  /* 0x0000000900087213 */ /* 0x002fe20000000000 */
[----:B------:R-:W-:Y:S01]  /*1020*/  ULDC.64 UR36, c[0x0][0x240] ;  /* 0x0000900000247ab9 */ /* 0x000fe20000000a00 */
[----:B------:R-:W-:Y:S01]  /*1030*/  USEL UR33, UR18, URZ, UP2 ;  /* 0x0000003f12217287 */ /* 0x000fe20009000000 */
[----:B------:R-:W-:Y:S01]  /*1040*/  ISETP.NE.AND P3, PT, R9, RZ, PT ;  /* 0x000000ff0900720c */ /* 0x000fe20003f65270 */
[----:B------:R-:W1:Y:S01]  /*1050*/  I2F.RP R4, R8 ;  /* 0x0000000800047306 */ /* 0x000e620000209400 */
[----:B------:R-:W-:-:S02]  /*1060*/  UISETP.NE.AND UP3, UPT, UR26, URZ, UPT ;  /* 0x0000003f1a00728c */ /* 0x000fc4000bf65270 */
[----:B------:R-:W-:Y:S02]  /*1070*/  UIMAD.WIDE.U32 UR18, UR8, UR36, URZ ;  /* 0x00000024081272a5 */ /* 0x000fe4000f8e003f */
[----:B--2---:R-:W-:Y:S02]  /*1080*/  UIMAD.WIDE.U32 UR30, UR9, UR12, URZ ;  /* 0x0000000c091e72a5 */ /* 0x004fe4000f8e003f */
[----:B------:R-:W-:Y:S02]  /*1090*/  USEL UR35, UR17, URZ, UP2 ;  /* 0x0000003f11237287 */ /* 0x000fe40009000000 */
[----:B------:R-:W-:Y:S02]  /*10a0*/  UIMAD UR48, UR9, UR13, UR31 ;  /* 0x0000000d093072a4 */ /* 0x000fe4000f8e021f */
[----:B------:R-:W-:Y:S01]  /*10b0*/  @!UP1 UIMAD UR9, UR55, UR10, URZ ;  /* 0x0000000a370992a4 */ /* 0x000fe2000f8e023f */
[----:B------:R-:W-:Y:S01]  /*10c0*/  @UP1 ULDC.64 UR12, c[0x0][0x420] ;  /* 0x00010800000c1ab9 */ /* 0x000fe20000000a00 */
[----:B------:R-:W-:Y:S01]  /*10d0*/  USEL UR54, UR14, UR18, !UP1 ;  /* 0x000000120e367287 */ /* 0x000fe2000c800000 */
[----:B-1----:R-:W1:Y:S01]  /*10e0*/  MUFU.RCP R4, R4 ;  /* 0x0000000400047308 */ /* 0x002e620000001000 */
[----:B------:R-:W-:-:S02]  /*10f0*/  @!UP1 UIMAD UR32, UR42, UR11, UR9 ;  /* 0x0000000b2a2092a4 */ /* 0x000fc4000f8e0209 */
[----:B------:R-:W-:Y:S02]  /*1100*/  UIADD3 UR9, UR34, 0x3f, URZ ;  /* 0x0000003f22097890 */ /* 0x000fe4000fffe03f */
[----:B------:R-:W-:Y:S02]  /*1110*/  @UP1 UIMAD.WIDE.U32 UR40, UR8, UR12, URZ ;  /* 0x0000000c082812a5 */ /* 0x000fe4000f8e003f */
[----:B------:R-:W-:Y:S02]  /*1120*/  USHF.R.S32.HI UR20, URZ, 0x1f, UR9 ;  /* 0x0000001f3f147899 */ /* 0x000fe40008011409 */
[----:B------:R-:W-:Y:S02]  /*1130*/  @UP1 UIMAD UR46, UR8, UR13, UR41 ;  /* 0x0000000d082e12a4 */ /* 0x000fe4000f8e0229 */
[----:B------:R-:W-:Y:S02]  /*1140*/  ULEA.HI UR44, UR20, UR9, URZ, 0x6 ;  /* 0x00000009142c7291 */ /* 0x000fe4000f8f303f */
[----:B------:R-:W-:-:S02]  /*1150*/  UIMAD UR9, UR25, UR42, URZ ;  /* 0x0000002a190972a4 */ /* 0x000fc4000f8e023f */
[----:B------:R-:W-:Y:S01]  /*1160*/  UIMAD.WIDE UR10, UR58, UR57, URZ ;  /* 0x000000393a0a72a5 */ /* 0x000fe2000f8e023f */
[----:B-1----:R-:W-:Y:S01]  /*1170*/  VIADD R4, R4, 0xffffffe ;  /* 0x0ffffffe04047836 */ /* 0x002fe20000000000 */
[----:B------:R-:W-:Y:S02]  /*1180*/  UIMAD.WIDE.U32 UR12, UR42, UR56, URZ ;  /* 0x000000382a0c72a5 */ /* 0x000fe4000f8e003f */
[----:B------:R-:W-:Y:S01]  /*1190*/  UIMAD UR9, UR55, UR56, UR9 ;  /* 0x00000038370972a4 */ /* 0x000fe2000f8e0209 */
[----:B------:R-:W1:Y:S01]  /*11a0*/  F2I.FTZ.U32.TRUNC.NTZ R5, R4 ;  /* 0x0000000400057305 */ /* 0x000e62000021f000 */
[----:B------:R-:W-:Y:S02]  /*11b0*/  UIMAD UR17, UR11, UR12, URZ ;  /* 0x0000000c0b1172a4 */ /* 0x000fe4000f8e023f */
[----:B------:R-:W-:Y:S02]  /*11c0*/  UIADD3 UR9, UR13, UR9, URZ ;  /* 0x000000090d097290 */ /* 0x000fe4000fffe03f */
[----:B------:R-:W-:-:S02]  /*11d0*/  UIADD3 UR45, UR15, UR24, URZ ;  /* 0x000000180f2d7290 */ /* 0x000fc4000fffe03f */
[----:B------:R-:W-:Y:S02]  /*11e0*/  UIMAD.WIDE.U32 UR14, UR10, UR12, URZ ;  /* 0x0000000c0a0e72a5 */ /* 0x000fe4000f8e003f */
[----:B------:R-:W-:Y:S02]  /*11f0*/  UIMAD UR9, UR10, UR9, UR17 ;  /* 0x000000090a0972a4 */ /* 0x000fe4000f8e0211 */
[----:B------:R-:W-:Y:S01]  /*1200*/  UIMAD.WIDE.U32 UR12, UR10, UR8, URZ ;  /* 0x000000080a0c72a5 */ /* 0x000fe2000f8e003f */
[----:B------:R-:W-:Y:S01]  /*1210*/  ULDC UR49, c[0x0][0x2c4] ;  /* 0x0000b10000317ab9 */ /* 0x000fe20000000800 */
[----:B------:R-:W-:Y:S01]  /*1220*/  UIADD3 UR43, UR15, UR9, URZ ;  /* 0x000000090f2b7290 */ /* 0x000fe2000fffe03f */
[----:B-1----:R-:W-:Y:S01]  /*1230*/  IMAD.MOV R4, RZ, RZ, -R5 ;  /* 0x000000ffff047224 */ /* 0x002fe200078e0a05 */
[----:B------:R-:W-:Y:S02]  /*1240*/  UIMAD UR17, UR11, UR8, URZ ;  /* 0x000000080b1172a4 */ /* 0x000fe4000f8e023f */
[----:B------:R-:W-:Y:S01]  /*1250*/  USEL UR52, UR14, UR12, !UP1 ;  /* 0x0000000c0e347287 */ /* 0x000fe2000c800000 */
[----:B------:R-:W-:Y:S01]  /*1260*/  IMAD R6, R4, R8, RZ ;  /* 0x0000000804067224 */ /* 0x000fe200078e02ff */
[----:B------:R-:W-:Y:S01]  /*1270*/  @UP3 UIMAD UR9, UR42, UR49, URZ ;  /* 0x000000312a0932a4 */ /* 0x000fe2000f8e023f */
[----:B------:R-:W-:Y:S01]  /*1280*/  IMAD.MOV.U32 R4, RZ, RZ, RZ ;  /* 0x000000ffff047224 */ /* 0x000fe200078e00ff */
[----:B------:R-:W-:-:S02]  /*1290*/  ULOP3.LUT UR12, UR44, 0xffffffc0, URZ, 0xc0, !UPT ;  /* 0xffffffc02c0c7892 */ /* 0x000fc4000f8ec03f */
[----:B------:R-:W-:Y:S01]  /*12a0*/  UISETP.NE.AND UP0, UPT, UR23, -0x1, UPT ;  /* 0xffffffff1700788c */ /* 0x000fe2000bf05270 */
[----:B------:R-:W-:Y:S01]  /*12b0*/  IMAD.HI.U32 R5, R5, R6, R4 ;  /* 0x0000000605057227 */ /* 0x000fe200078e0004 */
[----:B------:R-:W-:Y:S01]  /*12c0*/  MOV R4, R7 ;  /* 0x0000000700047202 */ /* 0x000fe20000000f00 */
[----:B------:R-:W-:Y:S02]  /*12d0*/  @UP1 UIADD3 UR43, UR13, UR17, URZ ;  /* 0x000000110d2b1290 */ /* 0x000fe4000fffe03f */
[----:B------:R-:W-:Y:S02]  /*12e0*/  @UP3 USEL UR9, UR9, UR8, !UP1 ;  /* 0x0000000809093287 */ /* 0x000fe4000c800000 */
[----:B------:R-:W-:Y:S01]  /*12f0*/  IMAD.HI.U32 R6, R5, R4, RZ ;  /* 0x0000000405067227 */ /* 0x000fe200078e00ff */
[----:B------:R-:W-:Y:S01]  /*1300*/  UIADD3 UR17, UR12, -0x40, URZ ;  /* 0xffffffc00c117890 */ /* 0x000fe2000fffe03f */
[----:B------:R-:W-:Y:S02]  /*1310*/  @UP3 ULDC UR13, c[0x0][0x2e4] ;  /* 0x0000b900000d3ab9 */ /* 0x000fe40000000800 */
[----:B------:R-:W-:Y:S01]  /*1320*/  IMAD.MOV R5, RZ, RZ, -R6 ;  /* 0x000000ffff057224 */ /* 0x000fe200078e0a06 */
[----:B------:R-:W-:-:S02]  /*1330*/  @!UP3 UIMAD UR12, UR42, UR57, UR53 ;  /* 0x000000392a0cb2a4 */ /* 0x000fc4000f8e0235 */
[----:B------:R-:W-:Y:S01]  /*1340*/  @UP3 UIMAD UR20, UR53, UR13, UR9 ;  /* 0x0000000d351432a4 */ /* 0x000fe2000f8e0209 */
[C---:B------:R-:W-:Y:S01]  /*1350*/  IMAD R4, R8.reuse, R5, R4 ;  /* 0x0000000508047224 */ /* 0x040fe200078e0204 */
[----:B------:R-:W-:Y:S02]  /*1360*/  USHF.R.S32.HI UR18, URZ, 0x1f, UR17 ;  /* 0x0000001f3f127899 */ /* 0x000fe40008011411 */
[----:B------:R-:W-:Y:S02]  /*1370*/  UIADD3 UR9, UP2, UR17, UR33, URZ ;  /* 0x0000002111097290 */ /* 0x000fe4000ff5e03f */
[----:B------:R-:W-:Y:S01]  /*1380*/  ISETP.GT.U32.AND P1, PT, R8, R4, PT ;  /* 0x000000040800720c */ /* 0x000fe20003f24070 */
[----:B------:R-:W-:Y:S01]  /*1390*/  @!UP3 UIMAD UR20, UR12, UR49, URZ ;  /* 0x000000310c14b2a4 */ /* 0x000fe2000f8e023f */
[----:B------:R-:W-:Y:S01]  /*13a0*/  ULDC.U8 UR27, c[0x0][0x480] ;  /* 0x00012000001b7ab9 */ /* 0x000fe20000000000 */
[----:B------:R-:W-:Y:S02]  /*13b0*/  UIADD3.X UR12, UR18, UR35, URZ, UP2, !UPT ;  /* 0x00000023120c7290 */ /* 0x000fe400097fe43f */
[----:B------:R-:W-:-:S02]  /*13c0*/  UIMAD UR11, UR11, UR9, URZ ;  /* 0x000000090b0b72a4 */ /* 0x000fc4000f8e023f */
[----:B------:R-:W-:Y:S02]  /*13d0*/  @UP0 UIADD3 UR21, UR16, UR23, URZ ;  /* 0x0000001710150290 */ /* 0x000fe4000fffe03f */
[----:B------:R-:W-:Y:S02]  /*13e0*/  @UP0 UIADD3 UR31, UR16, UR23, URZ ;  /* 0x00000017101f0290 */ /* 0x000fe4000fffe03f */
[----:B------:R-:W-:Y:S02]  /*13f0*/  UISETP.NE.AND UP4, UPT, UR27, URZ, UPT ;  /* 0x0000003f1b00728c */ /* 0x000fe4000bf85270 */
[----:B------:R-:W-:Y:S01]  /*1400*/  @!P1 IMAD.IADD R4, R4, 0x1, -R8 ;  /* 0x0000000104049824 */ /* 0x000fe200078e0a08 */
[----:B------:R-:W-:Y:S01]  /*1410*/  @!P1 IADD3 R6, R6, 0x1, RZ ;  /* 0x0000000106069810 */ /* 0x000fe20007ffe0ff */
[----:B------:R-:W-:Y:S01]  /*1420*/  @!UP1 UIADD3 UR46, UR39, UR32, URZ ;  /* 0x00000020272e9290 */ /* 0x000fe2000fffe03f */
[----:B------:R-:W-:Y:S01]  /*1430*/  PLOP3.LUT P1, PT, PT, PT, UP0, 0x80, 0x0 ;  /* 0x000000000000781c */ /* 0x000fe20003f2f008 */
[----:B------:R-:W-:Y:S01]  /*1440*/  @UP0 ULDC.64 UR26, c[0x0][0x248] ;  /* 0x00009200001a0ab9 */ /* 0x000fe20000000a00 */
[----:B------:R-:W-:Y:S01]  /*1450*/  ISETP.GE.U32.AND P0, PT, R4, R8, PT ;  /* 0x000000080400720c */ /* 0x000fe20003f06070 */
[----:B------:R-:W-:Y:S01]  /*1460*/  @UP0 ULDC.64 UR24, c[0x0][0x250] ;  /* 0x0000940000180ab9 */ /* 0x000fe20000000a00 */
[----:B------:R-:W-:Y:S01]  /*1470*/  LOP3.LUT R4, R9, UR53, RZ, 0x3c, !PT ;  /* 0x0000003509047c12 */ /* 0x000fe2000f8e3cff */
[----:B------:R-:W-:-:S02]  /*1480*/  UIMAD.WIDE.U32 UR32, UR10, UR9, URZ ;  /* 0x000000090a2072a5 */ /* 0x000fc4000f8e003f */
[----:B------:R-:W-:Y:S01]  /*1490*/  UIMAD UR9, UR10, UR12, UR11 ;  /* 0x0000000c0a0972a4 */ /* 0x000fe2000f8e020b */
[----:B------:R-:W-:Y:S01]  /*14a0*/  ISETP.GE.AND P2, PT, R4, RZ, PT ;  /* 0x000000ff0400720c */ /* 0x000fe20003f46270 */
[----:B------:R-:W-:Y:S02]  /*14b0*/  UIMAD UR28, UR8, UR37, URZ ;  /* 0x00000025081c72a4 */ /* 0x000fe4000f8e023f */
[----:B------:R-:W-:Y:S02]  /*14c0*/  @UP0 UIMAD.WIDE.U32 UR14, UR21, UR26, URZ ;  /* 0x0000001a150e02a5 */ /* 0x000fe4000f8e003f */
[----:B------:R-:W-:Y:S02]  /*14d0*/  @UP0 UIMAD.WIDE.U32 UR10, UR31, UR24, URZ ;  /* 0x000000181f0a02a5 */ /* 0x000fe4000f8e003f */
[----:B------:R-:W-:Y:S01]  /*14e0*/  UIMAD UR47, UR53, UR58, URZ ;  /* 0x0000003a352f72a4 */ /* 0x000fe2000f8e023f */
[----:B------:R-:W-:Y:S01]  /*14f0*/  @P0 VIADD R6, R6, 0x1 ;  /* 0x0000000106060836 */ /* 0x000fe20000000000 */
[----:B------:R-:W-:Y:S01]  /*1500*/  @UP0 UIMAD UR13, UR21, UR27, URZ ;  /* 0x0000001b150d02a4 */ /* 0x000fe2000f8e023f */
[----:B------:R-:W-:Y:S01]  /*1510*/  PLOP3.LUT P0, PT, PT, PT, UP3, 0x80, 0x0 ;  /* 0x000000000000781c */ /* 0x000fe20003f0f038 */
[----:B------:R-:W-:-:S02]  /*1520*/  @UP0 UIMAD UR12, UR31, UR25, URZ ;  /* 0x000000191f0c02a4 */ /* 0x000fc4000f8e023f */
[----:B------:R-:W-:Y:S01]  /*1530*/  @UP1 UIADD3 UR45, UR19, UR28, URZ ;  /* 0x0000001c132d1290 */ /* 0x000fe2000fffe03f */
[----:B------:R-:W-:Y:S01]  /*1540*/  @!P2 IADD3 R6, -R6, RZ, RZ ;  /* 0x000000ff0606a210 */ /* 0x000fe20007ffe1ff */
[----:B------:R-:W-:Y:S01]  /*1550*/  USEL UR49, UR30, URZ, UP4 ;  /* 0x0000003f1e317287 */ /* 0x000fe2000a000000 */
[----:B------:R-:W-:Y:S01]  /*1560*/  @!P3 LOP3.LUT R6, RZ, R9, RZ, 0x33, !PT ;  /* 0x00000009ff06b212 */ /* 0x000fe200078e33ff */
[----:B------:R-:W-:Y:S02]  /*1570*/  USHF.R.S32.HI UR51, URZ, 0x1f, UR29 ;  /* 0x0000001f3f337899 */ /* 0x000fe4000801141d */
        /* <DEDUP_REMOVED lines=20> */
.L_x_497:
        /* <DEDUP_REMOVED lines=13> */
.L_x_498:
        /* <DEDUP_REMOVED lines=11> */
.L_x_499:
[----:B------:R-:W-:-:S04]  /*1840*/  UIMAD UR8, UR42, UR57, UR53 ;  /* 0x000000392a0872a4 */ /* 0x000fc8000f8e0235 */
[----:B------:R-:W-:-:S12]  /*1850*/  UIMAD UR8, UR8, UR56, URZ ;  /* 0x00000038080872a4 */ /* 0x000fd8000f8e023f */
.L_x_500:
[----:B------:R-:W1:Y:S01]  /*1860*/  S2R R5, SR_TID.X ;  /* 0x0000000000057919 */ /* 0x000e620000002100 */
[----:B------:R-:W2:Y:S01]  /*1870*/  LDC.64 R14, c[0x0][0x420] ;  /* 0x00010800ff0e7b82 */ /* 0x000ea20000000a00 */
[----:B------:R-:W-:Y:S01]  /*1880*/  SHF.R.S32.HI R20, RZ, 0x1f, R244 ;  /* 0x0000001fff147819 */ /* 0x000fe200000114f4 */
[----:B------:R-:W-:Y:S01]  /*1890*/  UIMAD UR9, UR58, UR57, URZ ;  /* 0x000000393a0972a4 */ /* 0x000fe2000f8e023f */
[----:B------:R-:W-:Y:S01]  /*18a0*/  IADD3 R10, P1, R244, UR17, RZ ;  /* 0x00000011f40a7c10 */ /* 0x000fe2000ff3e0ff */
[----:B------:R-:W-:Y:S01]  /*18b0*/  USHF.R.S32.HI UR13, URZ, 0x1f, UR53 ;  /* 0x0000001f3f0d7899 */ /* 0x000fe20008011435 */
[----:B------:R-:W-:Y:S01]  /*18c0*/  BSSY B1, `(.L_x_496) ;  /* 0x00006e5000017945 */ /* 0x000fe20003800000 */
[----:B------:R-:W-:Y:S01]  /*18d0*/  UIADD3 UR19, UR17, UR8, URZ ;  /* 0x0000000811137290 */ /* 0x000fe2000fffe03f */
[----:B------:R-:W-:Y:S01]  /*18e0*/  IADD3.X R11, R20, UR18, RZ, P1, !PT ;  /* 0x00000012140b7c10 */ /* 0x000fe20008ffe4ff */
[----:B------:R-:W-:Y:S01]  /*18f0*/  USHF.L.U32 UR8, UR9, 0x6, URZ ;  /* 0x0000000609087899 */ /* 0x000fe2000800063f */
[----:B------:R-:W-:Y:S01]  /*1900*/  ULDC.64 UR14, c[0x0][0x258] ;  /* 0x00009600000e7ab9 */ /* 0x000fe20000000a00 */
[----:B------:R-:W-:-:S02]  /*1910*/  UIADD3 UR20, UR17, UR20, URZ ;  /* 0x0000001411147290 */ /* 0x000fc4000fffe03f */
[----:B------:R-:W-:Y:S01]  /*1920*/  IMAD R11, R11, UR36, RZ ;  /* 0x000000240b0b7c24 */ /* 0x000fe2000f8e02ff */
[----:B------:R-:W-:Y:S01]  /*1930*/  ULDC.64 UR38, c[0x0][0x2b0] ;  /* 0x0000ac0000267ab9 */ /* 0x000fe20000000a00 */
[----:B------:R-:W-:Y:S01]  /*1940*/  ULDC.64 UR40, c[0x0][0x478] ;  /* 0x00011e0000287ab9 */ /* 0x000fe20000000a00 */
[----:B--2---:R-:W-:Y:S01]  /*1950*/  IMAD R13, R14, UR18, RZ ;  /* 0x000000120e0d7c24 */ /* 0x004fe2000f8e02ff */
[----:B------:R-:W-:-:S03]  /*1960*/  UIMAD.WIDE UR18, UR19, 0x4, UR40 ;  /* 0x00000004131278a5 */ /* 0x000fc6000f8e0228 */
[----:B------:R-:W-:Y:S01]  /*1970*/  IMAD R13, R15, UR17, R13 ;  /* 0x000000110f0d7c24 */ /* 0x000fe2000f8e020d */
[----:B-1----:R-:W-:-:S04]  /*1980*/  SHF.R.S32.HI R7, RZ, 0x1f, R5 ;  /* 0x0000001fff077819 */ /* 0x002fc80000011405 */
[CC--:B------:R-:W-:Y:S02]  /*1990*/  LEA.HI R4, R7.reuse, R5.reuse, RZ, 0x3 ;  /* 0x0000000507047211 */ /* 0x0c0fe400078f18ff */
[----:B------:R-:W-:Y:S02]  /*19a0*/  LEA.HI R7, R7, R5, RZ, 0x5 ;  /* 0x0000000507077211 */ /* 0x000fe400078f28ff */
[----:B------:R-:W-:Y:S02]  /*19b0*/  LOP3.LUT R4, R4, 0xfffffff8, RZ, 0xc0, !PT ;  /* 0xfffffff804047812 */ /* 0x000fe400078ec0ff */
[----:B------:R-:W-:Y:S02]  /*19c0*/  LOP3.LUT R16, R7, 0xffffffe0, RZ, 0xc0, !PT ;  /* 0xffffffe007107812 */ /* 0x000fe400078ec0ff */
[----:B------:R-:W-:Y:S01]  /*19d0*/  SHF.R.S32.HI R12, RZ, 0x5, R7 ;  /* 0x00000005ff0c7819 */ /* 0x000fe20000011407 */
[C---:B------:R-:W-:Y:S02]  /*19e0*/  IMAD.IADD R4, R5.reuse, 0x1, -R4 ;  /* 0x0000000105047824 */ /* 0x040fe400078e0a04 */
[----:B------:R-:W-:-:S02]  /*19f0*/  IMAD.IADD R16, R5, 0x1, -R16 ;  /* 0x0000000105107824 */ /* 0x000fc400078e0a10 */
[----:B------:R-:W-:Y:S02]  /*1a00*/  IMAD.SHL.U32 R4, R4, 0x8, RZ ;  /* 0x0000000804047824 */ /* 0x000fe400078e00ff */
[----:B------:R-:W-:Y:S01]  /*1a10*/  IMAD R12, R12, UR9, R16 ;  /* 0x000000090c0c7c24 */ /* 0x000fe2000f8e0210 */
[----:B------:R-:W-:Y:S01]  /*1a20*/  UIMAD UR9, UR13, UR14, URZ ;  /* 0x0000000e0d0972a4 */ /* 0x000fe2000f8e023f */
[----:B------:R-:W-:Y:S01]  /*1a30*/  IMAD R16, R10, UR37, R11 ;  /* 0x000000250a107c24 */ /* 0x000fe2000f8e020b */
[--C-:B------:R-:W-:Y:S02]  /*1a40*/  SHF.R.S32.HI R5, RZ, 0x1f, R4.reuse ;  /* 0x0000001fff057819 */ /* 0x100fe40000011404 */
[----:B------:R-:W-:Y:S01]  /*1a50*/  IADD3 R8, P0, R4, UR10, RZ ;  /* 0x0000000a04087c10 */ /* 0x000fe2000ff1e0ff */
[----:B------:R-:W-:Y:S01]  /*1a60*/  ULDC.64 UR10, c[0x0][0x428] ;  /* 0x00010a00000a7ab9 */ /* 0x000fe20000000a00 */
[----:B------:R-:W-:Y:S01]  /*1a70*/  UIMAD UR15, UR53, UR15, UR9 ;  /* 0x0000000f350f72a4 */ /* 0x000fe2000f8e0209 */
[----:B------:R-:W-:Y:S01]  /*1a80*/  IMAD.WIDE.U32 R10, R10, UR36, R4 ;  /* 0x000000240a0a7c25 */ /* 0x000fe2000f8e0004 */
[----:B------:R-:W-:Y:S01]  /*1a90*/  IADD3.X R9, R5, UR46, RZ, P0, !PT ;  /* 0x0000002e05097c10 */ /* 0x000fe200087fe4ff */
[----:B------:R-:W-:-:S02]  /*1aa0*/  UIMAD UR12, UR13, UR10, URZ ;  /* 0x0000000a0d0c72a4 */ /* 0x000fc4000f8e023f */
[----:B------:R-:W-:Y:S01]  /*1ab0*/  IMAD.U32 R7, RZ, RZ, UR10 ;  /* 0x0000000aff077e24 */ /* 0x000fe2000f8e00ff */
[----:B------:R-:W-:Y:S01]  /*1ac0*/  UIADD3 UR10, UP1, UP0, UR32, UR8, UR47 ;  /* 0x00000008200a7290 */ /* 0x000fe2000f83e02f */
[----:B------:R-:W-:Y:S01]  /*1ad0*/  IMAD.WIDE.U32 R8, R14, UR17, R8 ;  /* 0x000000110e087c25 */ /* 0x000fe2000f8e0008 */
[----:B------:R-:W-:Y:S01]  /*1ae0*/  UIMAD UR12, UR53, UR11, UR12 ;  /* 0x0000000b350c72a4 */ /* 0x000fe2000f8e020c */
[----:B------:R-:W-:Y:S01]  /*1af0*/  IADD3 R10, P0, R10, UR54, RZ ;  /* 0x000000360a0a7c10 */ /* 0x000fe2000ff1e0ff */
[----:B------:R-:W-:Y:S01]  /*1b00*/  USHF.R.S32.HI UR11, URZ, 0x1f, UR8 ;  /* 0x0000001f3f0b7899 */ /* 0x000fe20008011408 */
[----:B------:R-:W-:Y:S02]  /*1b10*/  IMAD.IADD R9, R9, 0x1, R13 ;  /* 0x0000000109097824 */ /* 0x000fe400078e020d */
[----:B------:R-:W-:Y:S01]  /*1b20*/  IADD3.X R11, R11, UR45, R16, P0, !PT ;  /* 0x0000002d0b0b7c10 */ /* 0x000fe200087fe410 */
[----:B------:R-:W-:Y:S01]  /*1b30*/  UIADD3.X UR8, UR21, UR11, UR50, UP1, UP0 ;  /* 0x0000000b15087290 */ /* 0x000fe20008fe0432 */
[----:B------:R-:W-:Y:S01]  /*1b40*/  IMAD.WIDE.U32 R8, R7, UR53, R8 ;  /* 0x0000003507087c25 */ /* 0x000fe2000f8e0008 */
[----:B------:R-:W-:-:S02]  /*1b50*/  UIADD3 UR9, UP1, UP0, UR49, UR10, UR52 ;  /* 0x0000000a31097290 */ /* 0x000fc4000f83e034 */
[----:B------:R-:W-:Y:S01]  /*1b60*/  UIMAD.WIDE UR20, UR20, 0x4, UR38 ;  /* 0x00000004141478a5 */ /* 0x000fe2000f8e0226 */
        /* <DEDUP_REMOVED lines=8> */
[-C--:B------:R-:W-:Y:S01]  /*1bf0*/  IMAD R13, R20, R14.reuse, RZ ;  /* 0x0000000e140d7224 */ /* 0x080fe200078e02ff */
[----:B------:R-:W-:Y:S01]  /*1c00*/  LEA.HI.X.SX32 R12, R12, UR10, 0x1, P0 ;  /* 0x0000000a0c0c7c11 */ /* 0x000fe200080f0eff */
[----:B------:R-:W-:Y:S01]  /*1c10*/  IMAD.WIDE.U32 R8, R244, R14, R8 ;  /* 0x0000000ef4087225 */ /* 0x000fe200078e0008 */
[C---:B------:R-:W-:Y:S01]  /*1c20*/  LEA R228, P0, R7.reuse, UR8, 0x2 ;  /* 0x0000000807e47c11 */ /* 0x040fe2000f8010ff */
[----:B------:R-:W-:Y:S01]  /*1c30*/  ULDC.64 UR10, c[0x0][0x3e0] ;  /* 0x0000f800000a7ab9 */ /* 0x000fe20000000a00 */
[----:B------:R-:W-:Y:S01]  /*1c40*/  LEA R232, P2, R10, UR12, 0x1 ;  /* 0x0000000c0ae87c11 */ /* 0x000fe2000f8408ff */
[----:B------:R-:W-:Y:S01]  /*1c50*/  IMAD R13, R244, R15, R13 ;  /* 0x0000000ff40d7224 */ /* 0x000fe200078e020d */
[----:B------:R-:W-:Y:S01]  /*1c60*/  LEA.HI.X R229, R7, UR9, R12, 0x2, P0 ;  /* 0x0000000907e57c11 */ /* 0x000fe200080f140c */
[----:B------:R-:W-:Y:S01]  /*1c70*/  VIADD R11, R11, UR15 ;  /* 0x0000000f0b0b7c36 */ /* 0x000fe20008000000 */
[----:B------:R-:W-:Y:S01]  /*1c80*/  PLOP3.LUT P0, PT, PT, PT, UP0, 0x80, 0x0 ;  /* 0x000000000000781c */ /* 0x000fe20003f0f008 */
[----:B------:R-:W-:Y:S01]  /*1c90*/  IMAD.IADD R7, R9, 0x1, R13 ;  /* 0x0000000109077824 */ /* 0x000fe200078e020d */
[----:B------:R-:W-:Y:S01]  /*1ca0*/  LEA R12, P1, R8, UR10, 0x1 ;  /* 0x0000000a080c7c11 */ /* 0x000fe2000f8208ff */
[----:B------:R-:W-:Y:S01]  /*1cb0*/  ULEA.HI.SX32 UR14, UR44, 0xffffffff, 0x1a ;  /* 0xffffffff2c0e7891 */ /* 0x000fe2000f8fd23f */
[----:B------:R-:W-:-:S02]  /*1cc0*/  LEA.HI.X R233, R10, UR13, R11, 0x1, P2 ;  /* 0x0000000d0ae97c11 */ /* 0x000fc400090f0c0b */
[----:B------:R-:W-:-:S07]  /*1cd0*/  LEA.HI.X R13, R8, UR11, R7, 0x1, P1 ;  /* 0x0000000b080d7c11 */ /* 0x000fce00088f0c07 */
[----:B------:R-:W-:Y:S05]  /*1ce0*/  @!P0 BRA `(.L_x_501) ;  /* 0x0000006000648947 */ /* 0x000fea0003800000 */
[----:B------:R-:W-:Y:S01]  /*1cf0*/  UIMAD UR10, UR51, UR26, URZ ;  /* 0x0000001a330a72a4 */ /* 0x000fe2000f8e023f */
[----:B------:R-:W-:Y:S01]  /*1d00*/  IMAD.U32 R8, RZ, RZ, UR26 ;  /* 0x0000001aff087e24 */ /* 0x000fe2000f8e00ff */
[----:B------:R-:W-:Y:S01]  /*1d10*/  UIMAD UR9, UR51, UR24, URZ ;  /* 0x00000018330972a4 */ /* 0x000fe2000f8e023f */
[----:B------:R-:W-:Y:S01]  /*1d20*/  IMAD.U32 R7, RZ, RZ, UR24 ;  /* 0x00000018ff077e24 */ /* 0x000fe2000f8e00ff */
[----:B------:R-:W-:Y:S01]  /*1d30*/  UMOV UR8, UR14 ;  /* 0x0000000e00087c82 */ /* 0x000fe20008000000 */
[--C-:B------:R-:W-:Y:S01]  /*1d40*/  IMAD.WIDE.U32 R8, R8, UR29, R4.reuse ;  /* 0x0000001d08087c25 */ /* 0x100fe2000f8e0004 */
[----:B------:R-:W-:Y:S01]  /*1d50*/  UIMAD UR10, UR29, UR27, UR10 ;  /* 0x0000001b1d0a72a4 */ /* 0x000fe2000f8e020a */
[----:B------:R-:W1:Y:S01]  /*1d60*/  LDC R247, c[0x0][0x270] ;  /* 0x00009c00fff77b82 */ /* 0x000e620000000800 */
[----:B------:R-:W-:Y:S01]  /*1d70*/  UIMAD UR11, UR8, -0x40, UR34 ;  /* 0xffffffc0080b78a4 */ /* 0x000fe2000f8e0222 */
[----:B------:R-:W-:Y:S01]  /*1d80*/  IMAD.WIDE.U32 R4, R7, UR29, R4 ;  /* 0x0000001d07047c25 */ /* 0x000fe2000f8e0004 */
[----:B------:R-:W-:Y:S01]  /*1d90*/  UIMAD UR17, UR22, -0x40, UR5 ;  /* 0xffffffc0161178a4 */ /* 0x000fe2000f8e0205 */
[----:B------:R-:W-:Y:S01]  /*1da0*/  IADD3 R8, P3, R8, UR30, RZ ;  /* 0x0000001e08087c10 */ /* 0x000fe2000ff7e0ff */
[----:B------:R-:W-:Y:S01]  /*1db0*/  UIMAD UR9, UR29, UR25, UR9 ;  /* 0x000000191d0972a4 */ /* 0x000fe2000f8e0209 */
[----:B------:R-:W-:Y:S01]  /*1dc0*/  VIADD R16, R244, 0x20 ;  /* 0x00000020f4107836 */ /* 0x000fe20000000000 */
[----:B------:R-:W-:Y:S01]  /*1dd0*/  IADD3 R10, P1, R4, UR28, RZ ;  /* 0x0000001c040a7c10 */ /* 0x000fe2000ff3e0ff */
[----:B------:R-:W-:Y:S01]  /*1de0*/  IMAD.U32 R11, RZ, RZ, UR10 ;  /* 0x0000000aff0b7e24 */ /* 0x000fe2000f8e00ff */
[----:B------:R-:W-:Y:S01]  /*1df0*/  ULDC.64 UR14, c[0x0][0x260] ;  /* 0x00009800000e7ab9 */ /* 0x000fe20000000a00 */
[----:B------:R-:W-:Y:S01]  /*1e00*/  IMAD.MOV.U32 R234, RZ, RZ, R12 ;  /* 0x000000ffffea7224 */ /* 0x000fe200078e000c */
[C---:B------:R-:W-:Y:S01]  /*1e10*/  ISETP.GE.AND P2, PT, R16.reuse, UR11, PT ;  /* 0x0000000b10007c0c */ /* 0x040fe2000bf46270 */
[----:B------:R-:W-:Y:S01]  /*1e20*/  IMAD.U32 R4, RZ, RZ, UR9 ;  /* 0x00000009ff047e24 */ /* 0x000fe2000f8e00ff */
[----:B------:R-:W-:Y:S01]  /*1e30*/  ISETP.GE.AND P0, PT, R16, UR17, PT ;  /* 0x0000001110007c0c */ /* 0x000fe2000bf06270 */
[----:B------:R-:W-:Y:S01]  /*1e40*/  IMAD.SHL.U32 R16, R15, 0x40, RZ ;  /* 0x000000400f107824 */ /* 0x000fe200078e00ff */
[----:B------:R-:W-:Y:S01]  /*1e50*/  IADD3.X R9, R9, UR31, R11, P3, !PT ;  /* 0x0000001f09097c10 */ /* 0x000fe20009ffe40b */
[----:B------:R-:W-:Y:S01]  /*1e60*/  IMAD.WIDE.U32 R14, R14, 0x40, RZ ;  /* 0x000000400e0e7825 */ /* 0x000fe200078e00ff */
[----:B------:R-:W-:Y:S01]  /*1e70*/  IADD3.X R11, R5, UR35, R4, P1, !PT ;  /* 0x00000023050b7c10 */ /* 0x000fe20008ffe404 */
[----:B------:R-:W-:Y:S01]  /*1e80*/  ULDC.64 UR12, c[0x0][0x268] ;  /* 0x00009a00000c7ab9 */ /* 0x000fe20000000a00 */
[----:B------:R-:W-:Y:S01]  /*1e90*/  ISETP.GE.AND P1, PT, R244, UR17, PT ;  /* 0x00000011f4007c0c */ /* 0x000fe2000bf26270 */
[----:B------:R-:W-:Y:S01]  /*1ea0*/  IMAD R4, R17, UR14, RZ ;  /* 0x0000000e11047c24 */ /* 0x000fe2000f8e02ff */
[----:B------:R-:W-:Y:S01]  /*1eb0*/  USHF.L.U32 UR9, UR37, 0x6, URZ ;  /* 0x0000000625097899 */ /* 0x000fe2000800063f */
[----:B------:R-:W-:Y:S01]  /*1ec0*/  IMAD.MOV.U32 R235, RZ, RZ, R13 ;  /* 0x000000ffffeb7224 */ /* 0x000fe200078e000d */
[----:B------:R-:W-:Y:S01]  /*1ed0*/  UMOV UR10, UR20 ;  /* 0x00000014000a7c82 */ /* 0x000fe20008000000 */
[----:B------:R-:W-:-:S02]  /*1ee0*/  IMAD R13, R6, UR15, R4 ;  /* 0x0000000f060d7c24 */ /* 0x000fc4000f8e0204 */
[----:B------:R-:W-:Y:S01]  /*1ef0*/  IMAD.MOV.U32 R240, RZ, RZ, 0x7f800000 ;  /* 0x7f800000fff07424 */ /* 0x000fe200078e00ff */
[----:B------:R-:W2:Y:S01]  /*1f00*/  @!P0 LDC.64 R24, c[0x0][0x218] ;  /* 0x00008600ff188b82 */ /* 0x000ea20000000a00 */
[----:B------:R-:W-:Y:S01]  /*1f10*/  IMAD.WIDE.U32 R4, R6, UR14, R8 ;  /* 0x0000000e06047c25 */ /* 0x000fe2000f8e0008 */
[----:B------:R-:W-:-:S03]  /*1f20*/  @!P2 IADD3 R8, P3, R234, R14, RZ ;  /* 0x0000000eea08a210 */ /* 0x000fc60007f7e0ff */
[----:B------:R-:W-:Y:S01]  /*1f30*/  IMAD.MOV.U32 R241, RZ, RZ, 0x7f800000 ;  /* 0x7f800000fff17424 */ /* 0x000fe200078e00ff */
[C---:B------:R-:W-:Y:S01]  /*1f40*/  @!P0 IADD3 R14, P4, R244.reuse, 0x20, RZ ;  /* 0x00000020f40e8810 */ /* 0x040fe20007f9e0ff */
[----:B------:R-:W-:Y:S01]  /*1f50*/  VIADD R7, R249, 0x8 ;  /* 0x00000008f9077836 */ /* 0x000fe20000000000 */
[----:B------:R-:W-:Y:S01]  /*1f60*/  @!P2 IADD3.X R9, R235, R15, R16, P3, !PT ;  /* 0x0000000feb09a210 */ /* 0x000fe20001ffe410 */
[----:B------:R-:W-:Y:S01]  /*1f70*/  IMAD.IADD R5, R5, 0x1, R13 ;  /* 0x0000000105057824 */ /* 0x000fe200078e020d */
[----:B------:R-:W-:Y:S01]  /*1f80*/  @!P0 IADD3 R16, P3, R244, 0x20, RZ ;  /* 0x00000020f4108810 */ /* 0x000fe20007f7e0ff */
[--C-:B------:R-:W-:Y:S01]  /*1f90*/  @!P0 IMAD.X R18, RZ, RZ, R20.reuse, P4 ;  /* 0x000000ffff128224 */ /* 0x100fe200020e0614 */
[----:B------:R-:W-:Y:S01]  /*1fa0*/  PLOP3.LUT P4, PT, PT, PT, UP4, 0x80, 0x0 ;  /* 0x000000000000781c */ /* 0x000fe20003f8f048 */
[----:B------:R-:W3:Y:S01]  /*1fb0*/  @!P1 LDC.64 R22, c[0x0][0x220] ;  /* 0x00008800ff169b82 */ /* 0x000ee20000000a00 */
[----:B------:R-:W-:Y:S01]  /*1fc0*/  ISETP.GE.AND P6, PT, R7, UR11, PT ;  /* 0x0000000b07007c0c */ /* 0x000fe2000bfc6270 */
[----:B------:R-:W-:Y:S01]  /*1fd0*/  @!P0 IMAD R18, R18, UR26, RZ ;  /* 0x0000001a12128c24 */ /* 0x000fe2000f8e02ff */
[----:B------:R-:W-:Y:S01]  /*1fe0*/  CS2R R190, SRZ ;  /* 0x0000000000be7805 */ /* 0x000fe2000001ff00 */
[----:B------:R-:W-:Y:S01]  /*1ff0*/  @!P0 IMAD.X R15, RZ, RZ, R20, P3 ;  /* 0x000000ffff0f8224 */ /* 0x000fe200018e0614 */
[----:B------:R-:W-:Y:S01]  /*2000*/  ISETP.GE.AND P3, PT, R244, UR11, PT ;  /* 0x0000000bf4007c0c */ /* 0x000fe2000bf66270 */
[----:B------:R-:W-:Y:S01]  /*2010*/  IMAD R7, R17, UR12, RZ ;  /* 0x0000000c11077c24 */ /* 0x000fe2000f8e02ff */
[----:B------:R-:W-:Y:S01]  /*2020*/  CS2R R188, SRZ ;  /* 0x0000000000bc7805 */ /* 0x000fe2000001ff00 */
[----:B------:R-:W-:Y:S01]  /*2030*/  @!P0 IMAD R26, R14, UR27, R18 ;  /* 0x0000001b0e1a8c24 */ /* 0x000fe2000f8e0212 */
[----:B------:R-:W-:Y:S01]  /*2040*/  CS2R R194, SRZ ;  /* 0x0000000000c27805 */ /* 0x000fe2000001ff00 */
[----:B------:R-:W4:Y:S01]  /*2050*/  @!P1 LDC.64 R18, c[0x0][0x218] ;  /* 0x00008600ff129b82 */ /* 0x000f220000000a00 */
[----:B------:R-:W-:-:S07]  /*2060*/  IMAD R12, R6, UR13, R7 ;  /* 0x0000000d060c7c24 */ /* 0x000fce000f8e0207 */
[----:B------:R-:W-:Y:S01]  /*2070*/  @P4 BAR.SYNC.DEFER_BLOCKING 0x0 ;  /* 0x0000000000004b1d */ /* 0x000fe20000010000 */
[----:B------:R-:W-:Y:S01]  /*2080*/  IMAD.WIDE.U32 R6, R6, UR12, R10 ;  /* 0x0000000c06067c25 */ /* 0x000fe2000f8e000a */
[----:B------:R-:W-:-:S03]  /*2090*/  UIMAD.WIDE.U32 UR12, UR36, 0x40, URZ ;  /* 0x00000040240c78a5 */ /* 0x000fc6000f8e003f */
[----:B------:R-:W-:Y:S01]  /*20a0*/  IMAD.IADD R7, R7, 0x1, R12 ;  /* 0x0000000107077824 */ /* 0x000fe200078e020c */
[----:B------:R-:W-:Y:S01]  /*20b0*/  CS2R R192, SRZ ;  /* 0x0000000000c07805 */ /* 0x000fe2000001ff00 */
[----:B------:R-:W-:Y:S01]  /*20c0*/  @!P0 IMAD R17, R15, UR24, RZ ;  /* 0x000000180f118c24 */ /* 0x000fe2000f8e02ff */
[----:B------:R-:W-:Y:S01]  /*20d0*/  CS2R R186, SRZ ;  /* 0x0000000000ba7805 */ /* 0x000fe2000001ff00 */
[----:B------:R-:W-:Y:S01]  /*20e0*/  @!P0 IMAD.MOV.U32 R10, RZ, RZ, R6 ;  /* 0x000000ffff0a8224 */ /* 0x000fe200078e0006 */
[----:B------:R-:W-:Y:S01]  /*20f0*/  CS2R R184, SRZ ;  /* 0x0000000000b87805 */ /* 0x000fe2000001ff00 */
[----:B------:R-:W-:Y:S01]  /*2100*/  @!P0 IMAD.MOV.U32 R11, RZ, RZ, R7 ;  /* 0x000000ffff0b8224 */ /* 0x000fe200078e0007 */
[----:B------:R-:W-:Y:S01]  /*2110*/  CS2R R182, SRZ ;  /* 0x0000000000b67805 */ /* 0x000fe2000001ff00 */
[C---:B------:R-:W-:Y:S01]  /*2120*/  @!P0 IMAD R27, R16.reuse, UR25, R17 ;  /* 0x00000019101b8c24 */ /* 0x040fe2000f8e0211 */
[----:B------:R-:W-:Y:S01]  /*2130*/  CS2R R180, SRZ ;  /* 0x0000000000b47805 */ /* 0x000fe2000001ff00 */
[----:B------:R-:W-:Y:S01]  /*2140*/  @!P0 IMAD.MOV.U32 R12, RZ, RZ, R4 ;  /* 0x000000ffff0c8224 */ /* 0x000fe200078e0004 */
[----:B------:R-:W-:Y:S01]  /*2150*/  CS2R R174, SRZ ;  /* 0x0000000000ae7805 */ /* 0x000fe2000001ff00 */
[----:B------:R-:W-:Y:S01]  /*2160*/  @!P0 IMAD.MOV.U32 R13, RZ, RZ, R5 ;  /* 0x000000ffff0d8224 */ /* 0x000fe200078e0005 */
[----:B------:R-:W-:Y:S01]  /*2170*/  CS2R R172, SRZ ;  /* 0x0000000000ac7805 */ /* 0x000fe2000001ff00 */
[----:B------:R-:W-:Y:S01]  /*2180*/  @!P0 IMAD.WIDE.U32 R16, R16, UR24, R10 ;  /* 0x0000001810108c25 */ /* 0x000fe2000f8e000a */
[----:B------:R-:W-:-:S02]  /*2190*/  CS2R R178, SRZ ;  /* 0x0000000000b27805 */ /* 0x000fc4000001ff00 */
[----:B------:R-:W-:Y:S02]  /*21a0*/  CS2R R176, SRZ ;  /* 0x0000000000b07805 */ /* 0x000fe4000001ff00 */
[----:B------:R-:W-:Y:S01]  /*21b0*/  CS2R R170, SRZ ;  /* 0x0000000000aa7805 */ /* 0x000fe2000001ff00 */
[----:B------:R-:W-:Y:S01]  /*21c0*/  @!P1 IMAD R10, R20, UR26, RZ ;  /* 0x0000001a140a9c24 */ /* 0x000fe2000f8e02ff */
[----:B------:R1:W-:Y:S01]  /*21d0*/  @P3 STS.128 [R231+0x8000], RZ ;  /* 0x008000ffe7003388 */ /* 0x0003e20000000c00 */
[----:B------:R-:W-:Y:S01]  /*21e0*/  @!P0 IMAD.WIDE.U32 R14, R14, UR26, R12 ;  /* 0x0000001a0e0e8c25 */ /* 0x000fe2000f8e000c */
[----:B------:R-:W-:Y:S02]  /*21f0*/  CS2R R168, SRZ ;  /* 0x0000000000a87805 */ /* 0x000fe4000001ff00 */
[----:B------:R-:W-:Y:S01]  /*2200*/  CS2R R166, SRZ ;  /* 0x0000000000a67805 */ /* 0x000fe2000001ff00 */
[----:B------:R1:W-:Y:S01]  /*2210*/  @P3 STS.128 [R231+0xa000], RZ ;  /* 0x00a000ffe7003388 */ /* 0x0003e20000000c00 */
[C---:B------:R-:W-:Y:S01]  /*2220*/  @!P1 IMAD R10, R244.reuse, UR27, R10 ;  /* 0x0000001bf40a9c24 */ /* 0x040fe2000f8e020a */
[----:B------:R-:W-:Y:S01]  /*2230*/  CS2R R164, SRZ ;  /* 0x0000000000a47805 */ /* 0x000fe2000001ff00 */
[----:B------:R-:W-:Y:S01]  /*2240*/  @!P1 IMAD.WIDE.U32 R12, R244, UR26, R4 ;  /* 0x0000001af40c9c25 */ /* 0x000fe2000f8e0004 */
[----:B------:R1:W-:Y:S01]  /*2250*/  @P3 STS.128 [R231+0xc000], RZ ;  /* 0x00c000ffe7003388 */ /* 0x0003e20000000c00 */
[----:B------:R-:W-:-:S02]  /*2260*/  @!P2 IADD3 R4, P5, R232, UR12, RZ ;  /* 0x0000000ce804ac10 */ /* 0x000fc4000ffbe0ff */
[----:B------:R-:W-:Y:S01]  /*2270*/  CS2R R158, SRZ ;  /* 0x00000000009e7805 */ /* 0x000fe2000001ff00 */
[----:B------:R-:W-:Y:S01]  /*2280*/  IMAD.U32 R5, RZ, RZ, UR9 ;  /* 0x00000009ff057e24 */ /* 0x000fe2000f8e00ff */
[----:B------:R1:W-:Y:S01]  /*2290*/  @P3 STS.128 [R231+0xe000], RZ ;  /* 0x00e000ffe7003388 */ /* 0x0003e20000000c00 */
[----:B------:R-:W-:Y:S01]  /*22a0*/  @!P1 IMAD.IADD R11, R13, 0x1, R10 ;  /* 0x000000010d0b9824 */ /* 0x000fe200078e020a */
[C---:B----4-:R-:W-:Y:S01]  /*22b0*/  @!P1 LEA R10, P4, R12.reuse, R18, 0x1 ;  /* 0x000000120c0a9211 */ /* 0x050fe200078808ff */
[----:B------:R-:W-:Y:S01]  /*22c0*/  UMOV UR9, UR21 ;  /* 0x0000001500097c82 */ /* 0x000fe20008000000 */
[----:B------:R-:W-:Y:S01]  /*22d0*/  @!PT LDS RZ, [RZ] ;  /* 0x00000000fffff984 */ /* 0x000fe20000000800 */
[----:B------:R-:W-:Y:S01]  /*22e0*/  @!PT LDS RZ, [RZ] ;  /* 0x00000000fffff984 */ /* 0x000fe20000000800 */
[----:B------:R-:W-:Y:S01]  /*22f0*/  @!PT LDS RZ, [RZ] ;  /* 0x00000000fffff984 */ /* 0x000fe20000000800 */
[----:B------:R-:W-:Y:S01]  /*2300*/  @!P3 LDGSTS.E.BYPASS.LTC128B.128 [R231+0x8000], desc[UR6][R234.64] ;  /* 0x08000000eae7bfae */ /* 0x000fe2000b901d46 */
[----:B------:R-:W-:Y:S01]  /*2310*/  @!P2 IADD3.X R5, R233, UR13, R5, P5, !PT ;  /* 0x0000000de905ac10 */ /* 0x000fe2000affe405 */
[----:B------:R-:W-:Y:S01]  /*2320*/  IMAD.SHL.U32 R243, R249, 0x4, RZ ;  /* 0x00000004f9f37824 */ /* 0x000fe200078e00ff */
[----:B------:R-:W-:Y:S01]  /*2330*/  @!P1 LEA.HI.X R11, R12, R19, R11, 0x1, P4 ;  /* 0x000000130c0b9211 */ /* 0x000fe200020f0c0b */
[----:B------:R-:W-:Y:S01]  /*2340*/  @!P3 LDGSTS.E.BYPASS.LTC128B.128 [R231+0xa000], desc[UR6][R234.64+0x80] ;  /* 0x0a000080eae7bfae */ /* 0x000fe2000b901d46 */
[----:B------:R-:W-:Y:S01]  /*2350*/  @!P1 IMAD.WIDE.U32 R12, R244, UR24, R6 ;  /* 0x00000018f40c9c25 */ /* 0x000fe2000f8e0006 */
[----:B------:R-:W-:-:S02]  /*2360*/  CS2R R156, SRZ ;  /* 0x00000000009c7805 */ /* 0x000fc4000001ff00 */
[----:B------:R-:W-:Y:S01]  /*2370*/  CS2R R162, SRZ ;  /* 0x0000000000a27805 */ /* 0x000fe2000001ff00 */
[----:B------:R-:W-:Y:S01]  /*2380*/  @!P3 LDGSTS.E.BYPASS.LTC128B.128 [R231+0xc000], desc[UR6][R234.64+0x100] ;  /* 0x0c000100eae7bfae */ /* 0x000fe2000b901d46 */
[----:B------:R-:W-:Y:S01]  /*2390*/  @!P0 IMAD.IADD R6, R15, 0x1, R26 ;  /* 0x000000010f068824 */ /* 0x000fe200078e021a */
[----:B------:R-:W-:Y:S02]  /*23a0*/  CS2R R160, SRZ ;  /* 0x0000000000a07805 */ /* 0x000fe4000001ff00 */
[----:B------:R-:W-:Y:S01]  /*23b0*/  CS2R R154, SRZ ;  /* 0x00000000009a7805 */ /* 0x000fe2000001ff00 */
[----:B------:R-:W-:Y:S01]  /*23c0*/  @!P3 LDGSTS.E.BYPASS.LTC128B.128 [R231+0xe000], desc[UR6][R234.64+0x180] ;  /* 0x0e000180eae7bfae */ /* 0x000fe2000b901d46 */
[----:B------:R-:W-:Y:S02]  /*23d0*/  CS2R R152, SRZ ;  /* 0x0000000000987805 */ /* 0x000fe4000001ff00 */
[----:B------:R-:W-:Y:S02]  /*23e0*/  CS2R R150, SRZ ;  /* 0x0000000000967805 */ /* 0x000fe4000001ff00 */
[----:B------:R-:W-:Y:S01]  /*23f0*/  CS2R R148, SRZ ;  /* 0x0000000000947805 */ /* 0x000fe2000001ff00 */
[----:B------:R4:W-:Y:S01]  /*2400*/  @P2 STS.128 [R231+0x9000], RZ ;  /* 0x009000ffe7002388 */ /* 0x0009e20000000c00 */
[----:B------:R-:W-:-:S02]  /*2410*/  CS2R R142, SRZ ;  /* 0x00000000008e7805 */ /* 0x000fc4000001ff00 */
[----:B------:R-:W-:Y:S02]  /*2420*/  CS2R R140, SRZ ;  /* 0x00000000008c7805 */ /* 0x000fe4000001ff00 */
[----:B------:R-:W-:Y:S01]  /*2430*/  CS2R R146, SRZ ;  /* 0x0000000000927805 */ /* 0x000fe2000001ff00 */
[----:B------:R4:W-:Y:S01]  /*2440*/  @P2 STS.128 [R231+0xb000], RZ ;  /* 0x00b000ffe7002388 */ /* 0x0009e20000000c00 */
        /* <DEDUP_REMOVED lines=11> */
[----:B------:R-:W-:Y:S01]  /*2500*/  @!PT LDS RZ, [RZ] ;  /* 0x00000000fffff984 */ /* 0x000fe20000000800 */
[----:B------:R-:W-:Y:S01]  /*2510*/  @!PT LDS RZ, [RZ] ;  /* 0x00000000fffff984 */ /* 0x000fe20000000800 */
[----:B------:R-:W-:Y:S01]  /*2520*/  @!PT LDS RZ, [RZ] ;  /* 0x00000000fffff984 */ /* 0x000fe20000000800 */
[----:B------:R-:W-:Y:S01]  /*2530*/  @!P2 LDGSTS.E.BYPASS.LTC128B.128 [R231+0x9000], desc[UR6][R8.64] ;  /* 0x0900000008e7afae */ /* 0x000fe2000b901d46 */
[----:B------:R-:W-:-:S02]  /*2540*/  CS2R R74, SRZ ;  /* 0x00000000004a7805 */ /* 0x000fc4000001ff00 */
[----:B------:R-:W-:Y:S02]  /*2550*/  CS2R R72, SRZ ;  /* 0x0000000000487805 */ /* 0x000fe4000001ff00 */
[----:B------:R-:W-:Y:S01]  /*2560*/  CS2R R70, SRZ ;  /* 0x0000000000467805 */ /* 0x000fe2000001ff00 */
[----:B------:R-:W-:Y:S01]  /*2570*/  @!P2 LDGSTS.E.BYPASS.LTC128B.128 [R231+0xb000], desc[UR6][R8.64+0x80] ;  /* 0x0b00008008e7afae */ /* 0x000fe2000b901d46 */
[----:B------:R-:W-:Y:S02]  /*2580*/  CS2R R68, SRZ ;  /* 0x0000000000447805 */ /* 0x000fe4000001ff00 */
[----:B------:R-:W-:Y:S02]  /*2590*/  CS2R R62, SRZ ;  /* 0x00000000003e7805 */ /* 0x000fe4000001ff00 */
[----:B------:R-:W-:Y:S01]  /*25a0*/  CS2R R60, SRZ ;  /* 0x00000000003c7805 */ /* 0x000fe2000001ff00 */
[----:B------:R-:W-:Y:S01]  /*25b0*/  @!P2 LDGSTS.E.BYPASS.LTC128B.128 [R231+0xd000], desc[UR6][R8.64+0x100] ;  /* 0x0d00010008e7afae */ /* 0x000fe2000b901d46 */
[----:B------:R-:W-:-:S02]  /*25c0*/  CS2R R66, SRZ ;  /* 0x0000000000427805 */ /* 0x000fc4000001ff00 */
[----:B------:R-:W-:Y:S02]  /*25d0*/  CS2R R64, SRZ ;  /* 0x0000000000407805 */ /* 0x000fe4000001ff00 */
[----:B------:R-:W-:Y:S01]  /*25e0*/  CS2R R58, SRZ ;  /* 0x00000000003a7805 */ /* 0x000fe2000001ff00 */
[----:B------:R2:W-:Y:S01]  /*25f0*/  @!P2 LDGSTS.E.BYPASS.LTC128B.128 [R231+0xf000], desc[UR6][R8.64+0x180] ;  /* 0x0f00018008e7afae */ /* 0x0005e2000b901d46 */
[----:B------:R-:W-:Y:S02]  /*2600*/  CS2R R56, SRZ ;  /* 0x0000000000387805 */ /* 0x000fe4000001ff00 */
[----:B------:R-:W-:Y:S02]  /*2610*/  CS2R R54, SRZ ;  /* 0x0000000000367805 */ /* 0x000fe4000001ff00 */
[----:B------:R-:W-:Y:S01]  /*2620*/  CS2R R52, SRZ ;  /* 0x0000000000347805 */ /* 0x000fe2000001ff00 */
[----:B------:R4:W-:Y:S01]  /*2630*/  @P3 STS.128 [R231], RZ ;  /* 0x000000ffe7003388 */ /* 0x0009e20000000c00 */
        /* <DEDUP_REMOVED lines=18> */
[----:B------:R-:W-:Y:S01]  /*2760*/  @!P3 LDGSTS.E.BYPASS.LTC128B.128 [R231], desc[UR6][R232.64] ;  /* 0x00000000e8e7bfae */ /* 0x000fe2000b901d46 */
[----:B------:R-:W-:-:S03]  /*2770*/  ULDC UR17, c[0x0][0x2dc] ;  /* 0x0000b70000117ab9 */ /* 0x000fc60000000800 */
[----:B------:R-:W-:Y:S01]  /*2780*/  @!P3 LDGSTS.E.BYPASS.LTC128B.128 [R231+0x2000], desc[UR6][R232.64+0x80] ;  /* 0x02000080e8e7bfae */ /* 0x000fe2000b901d46 */
[----:B--2---:R-:W-:-:S03]  /*2790*/  @!P1 IMAD R8, R20, UR24, RZ ;  /* 0x0000001814089c24 */ /* 0x004fc6000f8e02ff */
[----:B------:R-:W-:Y:S01]  /*27a0*/  @!P3 LDGSTS.E.BYPASS.LTC128B.128 [R231+0x4000], desc[UR6][R232.64+0x100] ;  /* 0x04000100e8e7bfae */ /* 0x000fe2000b901d46 */
[----:B------:R-:W2:Y:S01]  /*27b0*/  @!P0 LDC.64 R20, c[0x0][0x220] ;  /* 0x00008800ff148b82 */ /* 0x000ea20000000a00 */
[----:B------:R-:W-:Y:S02]  /*27c0*/  @!P1 IMAD R18, R244, UR25, R8 ;  /* 0x00000019f4129c24 */ /* 0x000fe4000f8e0208 */
[----:B------:R-:W-:Y:S01]  /*27d0*/  @!P3 LDGSTS.E.BYPASS.LTC128B.128 [R231+0x6000], desc[UR6][R232.64+0x180] ;  /* 0x06000180e8e7bfae */ /* 0x000fe2000b901d46 */
[----:B------:R-:W-:-:S03]  /*27e0*/  @!P0 LEA R8, P4, R14, R24, 0x1 ;  /* 0x000000180e088211 */ /* 0x000fc600078808ff */
[----:B------:R4:W-:Y:S01]  /*27f0*/  @P2 STS.128 [R231+0x1000], RZ ;  /* 0x001000ffe7002388 */ /* 0x0009e20000000c00 */
[----:B------:R-:W-:-:S03]  /*2800*/  @!P0 LEA.HI.X R9, R14, R25, R6, 0x1, P4 ;  /* 0x000000190e098211 */ /* 0x000fc600020f0c06 */
        /* <DEDUP_REMOVED lines=9> */
[----:B------:R1:W-:Y:S01]  /*28a0*/  @!P2 LDGSTS.E.BYPASS.LTC128B.128 [R231+0x7000], desc[UR6][R4.64+0x180] ;  /* 0x0700018004e7afae */ /* 0x0003e2000b901d46 */
[----:B---3--:R-:W-:-:S03]  /*28b0*/  @!P1 LEA R6, P2, R12, R22, 0x1 ;  /* 0x000000160c069211 */ /* 0x008fc600078408ff */
        /* <DEDUP_REMOVED lines=8> */
[----:B------:R-:W-:Y:S01]  /*2940*/  @!P1 LDGSTS.E.BYPASS.LTC128B.128 [R231+0x12000], desc[UR6][R10.64+0x80] ;  /* 0x120000800ae79fae */ /* 0x000fe2000b901d46 */
[----:B-1----:R-:W-:-:S03]  /*2950*/  @!P1 IMAD.IADD R4, R13, 0x1, R18 ;  /* 0x000000010d049824 */ /* 0x002fc600078e0212 */
[----:B------:R-:W-:Y:S01]  /*2960*/  @!P1 LDGSTS.E.BYPASS.LTC128B.128 [R231+0x14000], desc[UR6][R10.64+0x100] ;  /* 0x140001000ae79fae */ /* 0x000fe2000b901d46 */
[----:B------:R-:W-:-:S03]  /*2970*/  @!P0 IMAD.IADD R5, R17, 0x1, R27 ;  /* 0x0000000111058824 */ /* 0x000fc600078e021b */
[----:B------:R-:W-:Y:S01]  /*2980*/  @!P1 LDGSTS.E.BYPASS.LTC128B.128 [R231+0x16000], desc[UR6][R10.64+0x180] ;  /* 0x160001800ae79fae */ /* 0x000fe2000b901d46 */
[----:B------:R-:W-:Y:S02]  /*2990*/  @!P1 LEA.HI.X R7, R12, R23, R4, 0x1, P2 ;  /* 0x000000170c079211 */ /* 0x000fe400010f0c04 */
[C---:B--2---:R-:W-:Y:S01]  /*29a0*/  @!P0 LEA R4, P2, R16.reuse, R20, 0x1 ;  /* 0x0000001410048211 */ /* 0x044fe200078408ff */
[----:B------:R4:W-:Y:S03]  /*29b0*/  @P0 STS.128 [R231+0x11000], RZ ;  /* 0x011000ffe7000388 */ /* 0x0009e60000000c00 */
[----:B------:R-:W-:Y:S01]  /*29c0*/  @!P0 LEA.HI.X R5, R16, R21, R5, 0x1, P2 ;  /* 0x0000001510058211 */ /* 0x000fe200010f0c05 */
[----:B------:R4:W-:Y:S01]  /*29d0*/  @P0 STS.128 [R231+0x13000], RZ ;  /* 0x013000ffe7000388 */ /* 0x0009e20000000c00 */
[----:B------:R-:W-:-:S03]  /*29e0*/  ISETP.GE.AND P2, PT, R249, UR11, PT ;  /* 0x0000000bf9007c0c */ /* 0x000fc6000bf46270 */
        /* <DEDUP_REMOVED lines=18> */
[----:B-1----:R-:W-:-:S03]  /*2b10*/  SHF.R.S32.HI R8, RZ, 0x1f, R249 ;  /* 0x0000001fff087819 */ /* 0x002fc600000114f9 */
        /* <DEDUP_REMOVED lines=9> */
[----:B------:R4:W-:Y:S04]  /*2bb0*/  @!P0 LDGSTS.E.BYPASS.LTC128B.128 [R231+0x19000], desc[UR6][R4.64] ;  /* 0x1900000004e78fae */ /* 0x0009e8000b901d46 */
[----:B------:R4:W-:Y:S01]  /*2bc0*/  @!P0 LDGSTS.E.BYPASS.LTC128B.128 [R231+0x1b000], desc[UR6][R4.64+0x80] ;  /* 0x1b00008004e78fae */ /* 0x0009e2000b901d46 */
[C---:B-1----:R-:W-:Y:S01]  /*2bd0*/  IMAD.SHL.U32 R6, R249.reuse, 0x4, RZ ;  /* 0x00000004f9067824 */ /* 0x042fe200078e00ff */
[----:B------:R-:W-:-:S02]  /*2be0*/  SHF.L.U64.HI R7, R249, 0x2, R8 ;  /* 0x00000002f9077819 */ /* 0x000fc40000010208 */
[----:B------:R4:W-:Y:S02]  /*2bf0*/  @!P0 LDGSTS.E.BYPASS.LTC128B.128 [R231+0x1d000], desc[UR6][R4.64+0x100] ;  /* 0x1d00010004e78fae */ /* 0x0009e4000b901d46 */
[----:B------:R-:W-:Y:S02]  /*2c00*/  IADD3 R6, P1, R6, UR10, RZ ;  /* 0x0000000a06067c10 */ /* 0x000fe4000ff3e0ff */
[----:B------:R4:W-:Y:S02]  /*2c10*/  @!P0 LDGSTS.E.BYPASS.LTC128B.128 [R231+0x1f000], desc[UR6][R4.64+0x180] ;  /* 0x1f00018004e78fae */ /* 0x0009e4000b901d46 */
[----:B------:R-:W-:Y:S02]  /*2c20*/  IADD3.X R7, R7, UR9, RZ, P1, !PT ;  /* 0x0000000907077c10 */ /* 0x000fe40008ffe4ff */
[----:B------:R-:W0:Y:S04]  /*2c30*/  LDGDEPBAR ;  /* 0x00000000000079af */ /* 0x000e280000000000 */
[----:B------:R4:W5:Y:S04]  /*2c40*/  @!P2 LDG.E R240, desc[UR6][R6.64] ;  /* 0x0000000606f0a981 */ /* 0x000968000c1e1900 */
[----:B------:R4:W5:Y:S01]  /*2c50*/  @!P6 LDG.E R241, desc[UR6][R6.64+0x20] ;  /* 0x0000200606f1e981 */ /* 0x000962000c1e1900 */
[----:B------:R-:W-:Y:S01]  /*2c60*/  UIADD3 UR13, UR29, 0x40, URZ ;  /* 0x000000401d0d7890 */ /* 0x000fe2000fffe03f */
[----:B------:R-:W-:-:S02]  /*2c70*/  CS2R R26, SRZ ;  /* 0x00000000001a7805 */ /* 0x000fc4000001ff00 */
[----:B------:R-:W-:Y:S02]  /*2c80*/  CS2R R24, SRZ ;  /* 0x0000000000187805 */ /* 0x000fe4000001ff00 */
[----:B------:R-:W-:Y:S02]  /*2c90*/  CS2R R22, SRZ ;  /* 0x0000000000167805 */ /* 0x000fe4000001ff00 */
[----:B------:R-:W-:Y:S02]  /*2ca0*/  CS2R R20, SRZ ;  /* 0x0000000000147805 */ /* 0x000fe4000001ff00 */
[----:B------:R-:W-:Y:S01]  /*2cb0*/  SHF.L.U64.HI R242, R249, 0x2, R8 ;  /* 0x00000002f9f27819 */ /* 0x000fe20000010208 */
[----:B------:R-:W-:Y:S01]  /*2cc0*/  UISETP.GE.AND UP0, UPT, UR13, UR5, UPT ;  /* 0x000000050d00728c */ /* 0x000fe2000bf06270 */
[----:B------:R-:W-:Y:S01]  /*2cd0*/  UMOV UR12, UR18 ;  /* 0x00000012000c7c82 */ /* 0x000fe20008000000 */
[----:B------:R-:W-:Y:S01]  /*2ce0*/  UMOV UR11, UR19 ;  /* 0x00000013000b7c82 */ /* 0x000fe20008000000 */
[----:B------:R-:W-:-:S08]  /*2cf0*/  ULDC UR13, c[0x0][0x2ec] ;  /* 0x0000bb00000d7ab9 */ /* 0x000fd00000000800 */
.L_x_504:
        /* <DEDUP_REMOVED lines=11> */
[----:B------:R-:W-:Y:S04]  /*2db0*/  LDSM.16.M88.4 R16, [R218] ;  /* 0x00000000da10783b */ /* 0x000fe80000000200 */
[----:B------:R-:W4:Y:S04]  /*2dc0*/  LDSM.16.M88.4 R8, [R3+UR4+0x10000] ;  /* 0x010000040308783b */ /* 0x000f280008000200 */
[----:B-1----:R-:W1:Y:S04]  /*2dd0*/  LDSM.16.M88.4 R84, [R3+UR4+0x10800] ;  /* 0x010800040354783b */ /* 0x002e680008000200 */
[----:B------:R-:W-:Y:S04]  /*2de0*/  LDSM.16.M88.4 R88, [R220] ;  /* 0x00000000dc58783b */ /* 0x000fe80000000200 */
[----:B------:R-:W2:Y:S04]  /*2df0*/  LDSM.16.M88.4 R92, [R2] ;  /* 0x00000000025c783b */ /* 0x000ea80000000200 */
[----:B------:R-:W3:Y:S04]  /*2e00*/  LDSM.16.M88.4 R96, [R2+0x800] ;  /* 0x000800000260783b */ /* 0x000ee80000000200 */
[----:B------:R-:W-:Y:S04]  /*2e10*/  LDSM.16.M88.4 R100, [R223] ;  /* 0x00000000df64783b */ /* 0x000fe80000000200 */
[----:B------:R-:W3:Y:S04]  /*2e20*/  LDSM.16.M88.4 R104, [R217] ;  /* 0x00000000d968783b */ /* 0x000ee80000000200 */
[----:B------:R-:W-:Y:S04]  /*2e30*/  LDSM.16.M88.4 R108, [R222] ;  /* 0x00000000de6c783b */ /* 0x000fe80000000200 */
[----:B------:R-:W-:Y:S01]  /*2e40*/  LDSM.16.M88.4 R112, [R216] ;  /* 0x00000000d870783b */ /* 0x000fe20000000200 */
[C---:B----4-:R-:W-:Y:S06]  /*2e50*/  HMMA.16816.F32 R4, R16.reuse, R8, RZ ;  /* 0x000000081004723c */ /* 0x050fec00000018ff */
[C---:B------:R-:W-:Y:S06]  /*2e60*/  HMMA.16816.F32 R8, R16.reuse, R10, RZ ;  /* 0x0000000a1008723c */ /* 0x040fec00000018ff */
[C---:B-1----:R-:W-:Y:S06]  /*2e70*/  HMMA.16816.F32 R12, R16.reuse, R84, RZ ;  /* 0x00000054100c723c */ /* 0x042fec00000018ff */
[----:B------:R-:W-:Y:S01]  /*2e80*/  HMMA.16816.F32 R16, R16, R86, RZ ;  /* 0x000000561010723c */ /* 0x000fe200000018ff */
[----:B------:R-:W1:Y:S05]  /*2e90*/  LDSM.16.M88.4 R84, [R217+0x800] ;  /* 0x00080000d954783b */ /* 0x000e6a0000000200 */
[C---:B--2---:R-:W-:Y:S06]  /*2ea0*/  HMMA.16816.F32 R4, R88.reuse, R92, R4 ;  /* 0x0000005c5804723c */ /* 0x044fec0000001804 */
[C---:B------:R-:W-:Y:S01]  /*2eb0*/  HMMA.16816.F32 R8, R88.reuse, R94, R8 ;  /* 0x0000005e5808723c */ /* 0x040fe20000001808 */
[----:B------:R-:W-:Y:S05]  /*2ec0*/  LDSM.16.M88.4 R92, [R218+0x2000] ;  /* 0x00200000da5c783b */ /* 0x000fea0000000200 */
[C---:B---3--:R-:W-:Y:S06]  /*2ed0*/  HMMA.16816.F32 R12, R88.reuse, R96, R12 ;  /* 0x00000060580c723c */ /* 0x048fec000000180c */
        /* <DEDUP_REMOVED lines=465> */
[----:B-1----:R-:W-:Y:S05]  /*4bf0*/  IMAD.U32 R4, R6, -0x40, RZ ;  /* 0xffffffc006047824 */ /* 0x002fea00078e00ff */
        /* <DEDUP_REMOVED lines=18> */
.L_x_502:
[----:B------:R-:W-:Y:S01]  /*4d20*/  LDSM.16.M88.4 R128, [R224] ;  /* 0x00000000e080783b */ /* 0x000fe20000000200 */
[----:B------:R-:W-:Y:S01]  /*4d30*/  IMAD R230, R247, UR17, RZ ;  /* 0x00000011f7e67c24 */ /* 0x000fe2000f8e02ff */
[----:B------:R-:W-:Y:S02]  /*4d40*/  @UP3 UIADD3 UR15, UP2, UR10, -0x100, URZ ;  /* 0xffffff000a0f3890 */ /* 0x000fe4000ff5e03f */
[----:B------:R-:W1:Y:S01]  /*4d50*/  LDSM.16.MT88.4 R16, [R0+0x10000] ;  /* 0x010000000010783b */ /* 0x000e620000004200 */
[----:B------:R-:W-:Y:S02]  /*4d60*/  @UP3 UIADD3 UR12, UP1, UR12, -0x100, URZ ;  /* 0xffffff000c0c3890 */ /* 0x000fe4000ff3e03f */
[----:B------:R-:W-:Y:S01]  /*4d70*/  @UP3 UIADD3.X UR14, UR9, -0x1, URZ, UP2, !UPT ;  /* 0xffffffff090e3890 */ /* 0x000fe200097fe43f */
[----:B------:R-:W2:Y:S01]  /*4d80*/  LDSM.16.M88.4 R124, [R224+0x1000] ;  /* 0x00100000e07c783b */ /* 0x000ea20000000200 */
[----:B------:R-:W-:Y:S03]  /*4d90*/  @UP3 UIADD3.X UR11, UR11, -0x1, URZ, UP1, !UPT ;  /* 0xffffffff0b0b3890 */ /* 0x000fe60008ffe43f */
[----:B------:R-:W3:Y:S04]  /*4da0*/  LDSM.16.MT88.4 R96, [R0+0x12000] ;  /* 0x012000000060783b */ /* 0x000ee80000004200 */
[----:B------:R-:W4:Y:S04]  /*4db0*/  LDSM.16.MT88.4 R112, [R0+0x14000] ;  /* 0x014000000070783b */ /* 0x000f280000004200 */
[----:B------:R-:W4:Y:S04]  /*4dc0*/  LDSM.16.MT88.4 R196, [R0+0x16000] ;  /* 0x0160000000c4783b */ /* 0x000f280000004200 */
[----:B------:R-:W-:Y:S04]  /*4dd0*/  LDSM.16.M88.4 R200, [R227] ;  /* 0x00000000e3c8783b */ /* 0x000fe80000000200 */
[----:B------:R-:W4:Y:S04]  /*4de0*/  LDSM.16.MT88.4 R204, [R0+0x10800] ;  /* 0x0108000000cc783b */ /* 0x000f280000004200 */
[----:B------:R-:W4:Y:S04]  /*4df0*/  LDSM.16.M88.4 R208, [R227+0x1000] ;  /* 0x00100000e3d0783b */ /* 0x000f280000000200 */
[----:B------:R-:W-:Y:S01]  /*4e00*/  LDSM.16.MT88.4 R212, [R0+0x14800] ;  /* 0x0148000000d4783b */ /* 0x000fe20000004200 */
[-C--:B-1----:R-:W-:Y:S06]  /*4e10*/  HMMA.16816.F32 R4, R128, R16.reuse, RZ ;  /* 0x000000108004723c */ /* 0x082fec00000018ff */
[C---:B--2---:R-:W-:Y:S06]  /*4e20*/  HMMA.16816.F32 R8, R124.reuse, R16, RZ ;  /* 0x000000107c08723c */ /* 0x044fec00000018ff */
[-C--:B------:R-:W-:Y:S06]  /*4e30*/  HMMA.16816.F32 R12, R124, R18.reuse, RZ ;  /* 0x000000127c0c723c */ /* 0x080fec00000018ff */
[C---:B------:R-:W-:Y:S06]  /*4e40*/  HMMA.16816.F32 R16, R128.reuse, R18, RZ ;  /* 0x000000128010723c */ /* 0x040fec00000018ff */
[-C--:B---3--:R-:W-:Y:S06]  /*4e50*/  HMMA.16816.F32 R84, R128, R96.reuse, RZ ;  /* 0x000000608054723c */ /* 0x088fec00000018ff */
        /* <DEDUP_REMOVED lines=17> */
[-C--:B-1----:R-:W-:Y:S06]  /*4f70*/  HMMA.16816.F32 R84, R200, R196.reuse, R84 ;  /* 0x000000c4c854723c */ /* 0x082fec0000001854 */
[C---:B------:R-:W-:Y:S06]  /*4f80*/  HMMA.16816.F32 R88, R208.reuse, R196, R88 ;  /* 0x000000c4d058723c */ /* 0x040fec0000001858 */
[-C--:B------:R-:W-:Y:S06]  /*4f90*/  HMMA.16816.F32 R92, R208, R198.reuse, R92 ;  /* 0x000000c6d05c723c */ /* 0x080fec000000185c */
[C---:B------:R-:W-:Y:S01]  /*4fa0*/  HMMA.16816.F32 R96, R200.reuse, R198, R96 ;  /* 0x000000c6c860723c */ /* 0x040fe20000001860 */
[----:B------:R-:W-:Y:S05]  /*4fb0*/  LDSM.16.M88.4 R196, [R225] ;  /* 0x00000000e1c4783b */ /* 0x000fea0000000200 */
[-C--:B------:R-:W-:Y:S06]  /*4fc0*/  HMMA.16816.F32 R100, R200, R212.reuse, R100 ;  /* 0x000000d4c864723c */ /* 0x080fec0000001864 */
[C---:B------:R-:W-:Y:S06]  /*4fd0*/  HMMA.16816.F32 R104, R208.reuse, R212, R104 ;  /* 0x000000d4d068723c */ /* 0x040fec0000001868 */
[-C--:B------:R-:W-:Y:S06]  /*4fe0*/  HMMA.16816.F32 R108, R208, R214.reuse, R108 ;  /* 0x000000d6d06c723c */ /* 0x080fec000000186c */
[C---:B------:R-:W-:Y:S01]  /*4ff0*/  HMMA.16816.F32 R112, R200.reuse, R214, R112 ;  /* 0x000000d6c870723c */ /* 0x040fe20000001870 */
[----:B------:R-:W1:Y:S05]  /*5000*/  LDSM.16.MT88.4 R212, [R0+0x11000] ;  /* 0x0110000000d4783b */ /* 0x000e6a0000004200 */
[-C--:B--2---:R-:W-:Y:S06]  /*5010*/  HMMA.16816.F32 R116, R200, R204.reuse, R116 ;  /* 0x000000ccc874723c */ /* 0x084fec0000001874 */
[C---:B------:R-:W-:Y:S06]  /*5020*/  HMMA.16816.F32 R120, R208.reuse, R204, R120 ;  /* 0x000000ccd078723c */ /* 0x040fec0000001878 */
[-C--:B------:R-:W-:Y:S01]  /*5030*/  HMMA.16816.F32 R124, R208, R206.reuse, R124 ;  /* 0x000000ced07c723c */ /* 0x080fe2000000187c */
[----:B------:R-:W2:Y:S05]  /*5040*/  LDSM.16.M88.4 R208, [R225+0x1000] ;  /* 0x00100000e1d0783b */ /* 0x000eaa0000000200 */
[----:B------:R-:W-:Y:S01]  /*5050*/  HMMA.16816.F32 R128, R200, R206, R128 ;  /* 0x000000cec880723c */ /* 0x000fe20000001880 */
[----:B------:R-:W3:Y:S04]  /*5060*/  LDSM.16.MT88.4 R200, [R0+0x13000] ;  /* 0x0130000000c8783b */ /* 0x000ee80000004200 */
[----:B------:R-:W4:Y:S01]  /*5070*/  LDSM.16.MT88.4 R204, [R0+0x15000] ;  /* 0x0150000000cc783b */ /* 0x000f220000004200 */
        /* <DEDUP_REMOVED lines=9> */
[----:B------:R-:W-:Y:S05]  /*5110*/  LDSM.16.M88.4 R200, [R226] ;  /* 0x00000000e2c8783b */ /* 0x000fea0000000200 */
[-C--:B----4-:R-:W-:Y:S06]  /*5120*/  HMMA.16816.F32 R100, R196, R204.reuse, R100 ;  /* 0x000000ccc464723c */ /* 0x090fec0000001864 */
        /* <DEDUP_REMOVED lines=19> */
[----:B------:R-:W-:Y:S01]  /*5260*/  IMAD.U32 R196, R230, -0x40, RZ ;  /* 0xffffffc0e6c47824 */ /* 0x000fe200078e00ff */
        /* <DEDUP_REMOVED lines=13> */
[----:B------:R1:W5:Y:S01]  /*5340*/  @P3 LDG.E R240, desc[UR6][R212.64+-0x100] ;  /* 0xffff0006d4f03981 */ /* 0x000362000c1e1900 */
        /* <DEDUP_REMOVED lines=9> */
[C---:B------:R-:W-:Y:S04]  /*53e0*/  IMAD R210, R230.reuse, 0x18, RZ ;  /* 0x00000018e6d27824 */ /* 0x040fe800078e02ff */
[CC--:B------:R-:W-:Y:S01]  /*53f0*/  LEA R204, P0, R197.reuse, R228.reuse, 0x2 ;  /* 0x000000e4c5cc7211 */ /* 0x0c0fe200078010ff */
[C---:B------:R-:W-:Y:S02]  /*5400*/  IMAD.SHL.U32 R209, R230.reuse, 0x20, RZ ;  /* 0x00000020e6d17824 */ /* 0x040fe400078e00ff */
[----:B------:R-:W-:Y:S01]  /*5410*/  IMAD R211, R230, 0x30, RZ ;  /* 0x00000030e6d37824 */ /* 0x000fe200078e02ff */
[-C--:B------:R-:W-:Y:S02]  /*5420*/  LEA.HI.X.SX32 R205, R197, R229.reuse, 0x2, P0 ;  /* 0x000000e5c5cd7211 */ /* 0x080fe400000f16ff */
[CC--:B------:R-:W-:Y:S03]  /*5430*/  LEA R208, P0, R209.reuse, R228.reuse, 0x2 ;  /* 0x000000e4d1d07211 */ /* 0x0c0fe600078010ff */
[----:B------:R4:W-:Y:S01]  /*5440*/  REDG.E.ADD.F32.FTZ.RN.STRONG.GPU desc[UR6][R204.64], R6 ;  /* 0x00000006cc0079a6 */ /* 0x0009e2000c10f386 */
[-C--:B------:R-:W-:Y:S02]  /*5450*/  LEA.HI.X.SX32 R209, R209, R229.reuse, 0x2, P0 ;  /* 0x000000e5d1d17211 */ /* 0x080fe400000f16ff */
[CC--:B--2---:R-:W-:Y:S04]  /*5460*/  LEA R4, P1, R210.reuse, R228.reuse, 0x2 ;  /* 0x000000e4d2047211 */ /* 0x0c4fe800078210ff */
[-C--:B---3--:R-:W-:Y:S01]  /*5470*/  LEA.HI.X.SX32 R5, R210, R229.reuse, 0x2, P1 ;  /* 0x000000e5d2057211 */ /* 0x088fe200008f16ff */
[C---:B------:R-:W-:Y:S04]  /*5480*/  IMAD R210, R230.reuse, 0x38, RZ ;  /* 0x00000038e6d27824 */ /* 0x040fe800078e02ff */
[----:B------:R2:W-:Y:S04]  /*5490*/  REDG.E.ADD.F32.FTZ.RN.STRONG.GPU desc[UR6][R4.64], R7 ;  /* 0x00000007040079a6 */ /* 0x0005e8000c10f386 */
[----:B------:R3:W-:Y:S01]  /*54a0*/  REDG.E.ADD.F32.FTZ.RN.STRONG.GPU desc[UR6][R208.64], R8 ;  /* 0x00000008d00079a6 */ /* 0x0007e2000c10f386 */
[----:B----4-:R-:W-:Y:S01]  /*54b0*/  IMAD R205, R230, 0x28, RZ ;  /* 0x00000028e6cd7824 */ /* 0x010fe200078e02ff */
        /* <DEDUP_REMOVED lines=13> */
[-C--:B--2---:R-:W-:Y:S01]  /*5590*/  LEA.HI.X.SX32 R9, R208, R229.reuse, 0x2, P0 ;  /* 0x000000e5d0097211 */ /* 0x084fe200000f16ff */
[C---:B---3--:R-:W-:Y:S04]  /*55a0*/  IMAD.IADD R7, R196.reuse, 0x1, R208 ;  /* 0x00000001c4077824 */ /* 0x048fe800078e02d0 */
[----:B------:R2:W-:Y:S01]  /*55b0*/  REDG.E.ADD.F32.FTZ.RN.STRONG.GPU desc[UR6][R8.64], R18 ;  /* 0x00000012080079a6 */ /* 0x0005e2000c10f386 */
[CC--:B------:R-:W-:Y:S01]  /*55c0*/  LEA R6, P1, R7.reuse, R228.reuse, 0x2 ;  /* 0x000000e407067211 */ /* 0x0c0fe200078210ff */
[C---:B----4-:R-:W-:Y:S03]  /*55d0*/  IMAD.IADD R4, R196.reuse, 0x1, R7 ;  /* 0x00000001c4047824 */ /* 0x050fe600078e0207 */
[-C--:B------:R-:W-:Y:S01]  /*55e0*/  LEA.HI.X.SX32 R7, R7, R229.reuse, 0x2, P1 ;  /* 0x000000e507077211 */ /* 0x080fe200008f16ff */
[----:B------:R-:W-:Y:S01]  /*55f0*/  IMAD.IADD R5, R196, 0x1, R4 ;  /* 0x00000001c4057824 */ /* 0x000fe200078e0204 */
[CC--:B-1----:R-:W-:Y:S03]  /*5600*/  LEA R16, P0, R4.reuse, R228.reuse, 0x2 ;  /* 0x000000e404107211 */ /* 0x0c2fe600078010ff */
        /* <DEDUP_REMOVED lines=8> */
[CC--:B--2---:R-:W-:Y:S03]  /*5690*/  LEA R8, P1, R4.reuse, R228.reuse, 0x2 ;  /* 0x000000e404087211 */ /* 0x0c4fe600078210ff */
[----:B------:R2:W-:Y:S01]  /*56a0*/  REDG.E.ADD.F32.FTZ.RN.STRONG.GPU desc[UR6][R10.64], R13 ;  /* 0x0000000d0a0079a6 */ /* 0x0005e2000c10f386 */
[-C--:B------:R-:W-:Y:S05]  /*56b0*/  LEA.HI.X.SX32 R9, R4, R229.reuse, 0x2, P1 ;  /* 0x000000e504097211 */ /* 0x080fea00008f16ff */
[----:B------:R3:W-:Y:S01]  /*56c0*/  REDG.E.ADD.F32.FTZ.RN.STRONG.GPU desc[UR6][R8.64], R14 ;  /* 0x0000000e080079a6 */ /* 0x0007e2000c10f386 */
[C---:B-1----:R-:W-:Y:S05]  /*56d0*/  IMAD.IADD R7, R196.reuse, 0x1, R4 ;  /* 0x00000001c4077824 */ /* 0x042fea00078e0204 */
[CC--:B------:R-:W-:Y:S04]  /*56e0*/  LEA R6, P0, R7.reuse, R228.reuse, 0x2 ;  /* 0x000000e407067211 */ /* 0x0c0fe800078010ff */
[-C--:B------:R-:W-:Y:S05]  /*56f0*/  LEA.HI.X.SX32 R7, R7, R229.reuse, 0x2, P0 ;  /* 0x000000e507077211 */ /* 0x080fea00000f16ff */
[----:B------:R1:W-:Y:S01]  /*5700*/  REDG.E.ADD.F32.FTZ.RN.STRONG.GPU desc[UR6][R6.64], R15 ;  /* 0x0000000f060079a6 */ /* 0x0003e2000c10f386 */
[C---:B--2---:R-:W-:Y:S03]  /*5710*/  IMAD.IADD R10, R196.reuse, 0x1, R5 ;  /* 0x00000001c40a7824 */ /* 0x044fe600078e0205 */
        /* <DEDUP_REMOVED lines=16> */
[----:B------:R-:W-:Y:S04]  /*5820*/  REDG.E.ADD.F32.FTZ.RN.STRONG.GPU desc[UR6][R12.64], R88 ;  /* 0x000000580c0079a6 */ /* 0x000fe8000c10f386 */
[----:B------:R3:W-:Y:S01]  /*5830*/  REDG.E.ADD.F32.FTZ.RN.STRONG.GPU desc[UR6][R10.64], R89 ;  /* 0x000000590a0079a6 */ /* 0x0007e2000c10f386 */
[CC--:B--2---:R-:W-:Y:S03]  /*5840*/  LEA R8, P1, R4.reuse, R228.reuse, 0x2 ;  /* 0x000000e404087211 */ /* 0x0c4fe600078210ff */
[----:B------:R-:W-:Y:S01]  /*5850*/  LDSM.16.MT88.4 R84, [R0+0x4000] ;  /* 0x004000000054783b */ /* 0x000fe20000004200 */
[-C--:B------:R-:W-:Y:S05]  /*5860*/  LEA.HI.X.SX32 R9, R4, R229.reuse, 0x2, P1 ;  /* 0x000000e504097211 */ /* 0x080fea00008f16ff */
[----:B------:R2:W-:Y:S01]  /*5870*/  REDG.E.ADD.F32.FTZ.RN.STRONG.GPU desc[UR6][R8.64], R90 ;  /* 0x0000005a080079a6 */ /* 0x0005e2000c10f386 */
[C---:B-1----:R-:W-:Y:S05]  /*5880*/  IMAD.IADD R7, R196.reuse, 0x1, R4 ;  /* 0x00000001c4077824 */ /* 0x042fea00078e0204 */
[CC--:B------:R-:W-:Y:S01]  /*5890*/  LEA R6, P0, R7.reuse, R228.reuse, 0x2 ;  /* 0x000000e407067211 */ /* 0x0c0fe200078010ff */
[C---:B---3--:R-:W-:Y:S03]  /*58a0*/  IMAD.IADD R10, R196.reuse, 0x1, R5 ;  /* 0x00000001c40a7824 */ /* 0x048fe600078e0205 */
[-C--:B------:R-:W-:Y:S01]  /*58b0*/  LEA.HI.X.SX32 R7, R7, R229.reuse, 0x2, P0 ;  /* 0x000000e507077211 */ /* 0x080fe200000f16ff */
[----:B------:R-:W-:Y:S04]  /*58c0*/  IMAD.IADD R4, R196, 0x1, R10 ;  /* 0x00000001c4047824 */ /* 0x000fe800078e020a */
[----:B------:R1:W-:Y:S01]  /*58d0*/  REDG.E.ADD.F32.FTZ.RN.STRONG.GPU desc[UR6][R6.64], R91 ;  /* 0x0000005b060079a6 */ /* 0x0003e2000c10f386 */
[CC--:B--2---:R-:W-:Y:S03]  /*58e0*/  LEA R8, P0, R5.reuse, R228.reuse, 0x2 ;  /* 0x000000e405087211 */ /* 0x0c4fe600078010ff */
        /* <DEDUP_REMOVED lines=19> */
[----:B------:R3:W-:Y:S04]  /*5a20*/  REDG.E.ADD.F32.FTZ.RN.STRONG.GPU desc[UR6][R8.64], R94 ;  /* 0x0000005e080079a6 */ /* 0x0007e8000c10f386 */
[----:B------:R-:W-:Y:S01]  /*5a30*/  LDSM.16.MT88.4 R96, [R0+0x800] ;  /* 0x000800000060783b */ /* 0x000fe20000004200 */
[C---:B-1----:R-:W-:Y:S05]  /*5a40*/  IMAD.IADD R7, R196.reuse, 0x1, R4 ;  /* 0x00000001c4077824 */ /* 0x042fea00078e0204 */
[CC--:B------:R-:W-:Y:S04]  /*5a50*/  LEA R6, P0, R7.reuse, R228.reuse, 0x2 ;  /* 0x000000e407067211 */ /* 0x0c0fe800078010ff */
[-C--:B------:R-:W-:Y:S01]  /*5a60*/  LEA.HI.X.SX32 R7, R7, R229.reuse, 0x2, P0 ;  /* 0x000000e507077211 */ /* 0x080fe200000f16ff */
[C---:B--2---:R-:W-:Y:S01]  /*5a70*/  IMAD.IADD R10, R196.reuse, 0x1, R5 ;  /* 0x00000001c40a7824 */ /* 0x044fe200078e0205 */
        /* <DEDUP_REMOVED lines=212> */
.L_x_503:
[----:B------:R-:W-:Y:S01]  /*67c0*/  ISETP.LT.AND P0, PT, RZ, UR8, PT ;  /* 0x00000008ff007c0c */ /* 0x000fe2000bf01270 */
[----:B------:R-:W-:Y:S11]  /*67d0*/  UIADD3 UR8, UR8, -0x1, URZ ;  /* 0xffffffff08087890 */ /* 0x000ff6000fffe03f */
[----:B------:R-:W-:Y:S01]  /*67e0*/  @!UPT UIADD3 URZ, URZ, URZ, URZ ;  /* 0x0000003f3f3ff290 */ /* 0x000fe2000fffe03f */
[----:B------:R-:W-:Y:S05]  /*67f0*/  @P0 BRA `(.L_x_504) ;  /* 0xffffffc400400947 */ /* 0x000fea000383ffff */
[----:B------:R-:W-:Y:S01]  /*6800*/  BAR.SYNC.DEFER_BLOCKING 0x0 ;  /* 0x0000000000007b1d */ /* 0x000fe20000010000 */
[----:B------:R-:W-:Y:S01]  /*6810*/  F2FP.F16.F32.PACK_AB R86, R35, R34 ;  /* 0x000000222356723e */ /* 0x000fe200000000ff */
[----:B------:R-:W-:Y:S01]  /*6820*/  UISETP.NE.AND UP0, UPT, UR23, -0x1, UPT ;  /* 0xffffffff1700788c */ /* 0x000fe2000bf05270 */
[----:B------:R-:W-:Y:S01]  /*6830*/  F2FP.F16.F32.PACK_AB R84, R31, R30 ;  /* 0x0000001e1f54723e */ /* 0x000fe200000000ff */
[----:B------:R-:W-:Y:S01]  /*6840*/  USHF.L.U32 UR19, UR22, 0x6, URZ ;  /* 0x0000000616137899 */ /* 0x000fe2000800063f */
        /* <DEDUP_REMOVED lines=97> */
[----:B-1----:R-:W-:Y:S01]  /*6e60*/  FMUL.FTZ R5, R189, UR8 ;  /* 0x00000008bd057c20 */ /* 0x002fe20008410000 */
        /* <DEDUP_REMOVED lines=63> */
[----:B------:R-:W-:Y:S01]  /*7260*/  PLOP3.LUT P0, PT, PT, PT, UP0, 0x80, 0x0 ;  /* 0x000000000000781c */ /* 0x000fe20003f0f008 */
        /* <DEDUP_REMOVED lines=21> */
[----:B-1----:R-:W-:-:S03]  /*73c0*/  SHF.R.S32.HI R6, RZ, 0x1f, R4 ;  /* 0x0000001fff067819 */ /* 0x002fc60000011404 */
        /* <DEDUP_REMOVED lines=30> */
.L_x_505:
[----:B------:R-:W-:Y:S01]  /*75b0*/  @UP0 UIADD3 UR14, UR16, UR23, URZ ;  /* 0x00000017100e0290 */ /* 0x000fe2000fffe03f */
[----:B------:R-:W-:Y:S01]  /*75c0*/  LEA.HI R6, R6, R4, RZ, 0x3 ;  /* 0x0000000406067211 */ /* 0x000fe200078f18ff */
[----:B------:R-:W-:Y:S02]  /*75d0*/  @UP0 ULDC.64 UR10, c[0x0][0x458] ;  /* 0x00011600000a0ab9 */ /* 0x000fe40000000a00 */
[----:B------:R-:W-:Y:S01]  /*75e0*/  @UP0 UIMAD.WIDE.U32 UR12, UR14, UR10, URZ ;  /* 0x0000000a0e0c02a5 */ /* 0x000fe2000f8e003f */
[----:B------:R-:W-:Y:S01]  /*75f0*/  LOP3.LUT R6, R6, 0xfffffff8, RZ, 0xc0, !PT ;  /* 0xfffffff806067812 */ /* 0x000fe200078ec0ff */
[----:B------:R-:W-:-:S04]  /*7600*/  @UP0 UIMAD UR14, UR14, UR11, URZ ;  /* 0x0000000b0e0e02a4 */ /* 0x000fc8000f8e023f */
[----:B------:R-:W-:Y:S01]  /*7610*/  @UP0 UIADD3 UR18, UR13, UR14, URZ ;  /* 0x0000000e0d120290 */ /* 0x000fe2000fffe03f */
[----:B------:R-:W-:Y:S01]  /*7620*/  IMAD.IADD R6, R4, 0x1, -R6 ;  /* 0x0000000104067824 */ /* 0x000fe200078e0a06 */
[----:B------:R-:W-:Y:S01]  /*7630*/  @UP0 UMOV UR17, UR12 ;  /* 0x0000000c00110c82 */ /* 0x000fe20008000000 */
[----:B------:R-:W-:Y:S09]  /*7640*/  @P0 BRA `(.L_x_506) ;  /* 0x0000000000340947 */ /* 0x000ff20003800000 */
        /* <DEDUP_REMOVED lines=13> */
.L_x_506:
[----:B------:R-:W-:Y:S01]  /*7720*/  BAR.SYNC.DEFER_BLOCKING 0x0 ;  /* 0x0000000000007b1d */ /* 0x000fe20000010000 */
[----:B------:R-:W-:Y:S01]  /*7730*/  IMAD.SHL.U32 R6, R6, 0x8, RZ ;  /* 0x0000000806067824 */ /* 0x000fe200078e00ff */
[----:B------:R-:W-:Y:S01]  /*7740*/  USHF.R.S32.HI UR12, URZ, 0x1f, UR19 ;  /* 0x0000001f3f0c7899 */ /* 0x000fe20008011413 */
[----:B------:R-:W-:Y:S01]  /*7750*/  IMAD.U32 R4, RZ, RZ, UR8 ;  /* 0x00000008ff047e24 */ /* 0x000fe2000f8e00ff */
[----:B------:R-:W-:Y:S01]  /*7760*/  UIMAD UR5, UR22, -0x40, UR5 ;  /* 0xffffffc0160578a4 */ /* 0x000fe2000f8e0205 */
[C---:B------:R-:W-:Y:S01]  /*7770*/  IADD3 R9, R244.reuse, 0x20, RZ ;  /* 0x00000020f4097810 */ /* 0x040fe20007ffe0ff */
[----:B------:R-:W-:Y:S01]  /*7780*/  UIMAD UR13, UR12, UR8, URZ ;  /* 0x000000080c0d72a4 */ /* 0x000fe2000f8e023f */
[--C-:B------:R-:W-:Y:S01]  /*7790*/  SHF.R.S32.HI R7, RZ, 0x1f, R6.reuse ;  /* 0x0000001fff077819 */ /* 0x100fe20000011406 */
[----:B------:R-:W-:Y:S01]  /*77a0*/  USHF.R.S32.HI UR16, URZ, 0x1f, UR53 ;  /* 0x0000001f3f107899 */ /* 0x000fe20008011435 */
[----:B------:R-:W-:Y:S01]  /*77b0*/  BSSY B0, `(.L_x_507) ;  /* 0x0000029000007945 */ /* 0x000fe20003800000 */
[----:B------:R-:W-:Y:S01]  /*77c0*/  UIMAD UR13, UR19, UR9, UR13 ;  /* 0x00000009130d72a4 */ /* 0x000fe2000f8e020d */
[----:B------:R-:W-:Y:S01]  /*77d0*/  ISETP.GE.AND P2, PT, R244, UR5, PT ;  /* 0x00000005f4007c0c */ /* 0x000fe2000bf46270 */
[----:B------:R-:W-:Y:S01]  /*77e0*/  IMAD.WIDE.U32 R4, R4, UR19, R6 ;  /* 0x0000001304047c25 */ /* 0x000fe2000f8e0006 */
[----:B------:R-:W-:Y:S01]  /*77f0*/  ULDC.64 UR14, c[0x0][0x468] ;  /* 0x00011a00000e7ab9 */ /* 0x000fe20000000a00 */
[----:B------:R-:W-:-:S02]  /*7800*/  ISETP.GE.AND P1, PT, R9, UR5, PT ;  /* 0x0000000509007c0c */ /* 0x000fc4000bf26270 */
[----:B------:R-:W-:Y:S01]  /*7810*/  IMAD.U32 R8, RZ, RZ, UR13 ;  /* 0x0000000dff087e24 */ /* 0x000fe2000f8e00ff */
[----:B------:R-:W-:Y:S01]  /*7820*/  IADD3 R4, P0, R4, UR20, RZ ;  /* 0x0000001404047c10 */ /* 0x000fe2000ff1e0ff */
[----:B------:R-:W-:Y:S01]  /*7830*/  UIMAD UR13, UR16, UR14, URZ ;  /* 0x0000000e100d72a4 */ /* 0x000fe2000f8e023f */
[----:B--2---:R-:W-:Y:S02]  /*7840*/  SHF.R.S32.HI R64, RZ, 0x1f, R244 ;  /* 0x0000001fff407819 */ /* 0x004fe400000114f4 */
[----:B------:R-:W-:Y:S01]  /*7850*/  IADD3.X R5, R5, UR21, R8, P0, !PT ;  /* 0x0000001505057c10 */ /* 0x000fe200087fe408 */
[----:B------:R-:W-:Y:S01]  /*7860*/  IMAD.U32 R8, RZ, RZ, UR14 ;  /* 0x0000000eff087e24 */ /* 0x000fe2000f8e00ff */
[----:B------:R-:W-:Y:S01]  /*7870*/  UIMAD UR15, UR53, UR15, UR13 ;  /* 0x0000000f350f72a4 */ /* 0x000fe2000f8e020d */
[----:B------:R1:W2:Y:S02]  /*7880*/  LDS.128 R44, [R231+0x11000] ;  /* 0x01100000e72c7984 */ /* 0x0002a40000000c00 */
[----:B------:R-:W-:-:S02]  /*7890*/  IMAD.WIDE.U32 R8, R8, UR53, R4 ;  /* 0x0000003508087c25 */ /* 0x000fc4000f8e0004 */
[----:B------:R1:W3:Y:S03]  /*78a0*/  LDS.128 R40, [R231+0x13000] ;  /* 0x01300000e7287984 */ /* 0x0002e60000000c00 */
[----:B------:R-:W-:Y:S01]  /*78b0*/  IADD3 R12, R9, UR15, RZ ;  /* 0x0000000f090c7c10 */ /* 0x000fe2000fffe0ff */
[----:B------:R1:W4:Y:S04]  /*78c0*/  LDS.128 R36, [R231+0x15000] ;  /* 0x01500000e7247984 */ /* 0x0003280000000c00 */
[----:B------:R1:W1:Y:S04]  /*78d0*/  LDS.128 R32, [R231+0x17000] ;  /* 0x01700000e7207984 */ /* 0x0002680000000c00 */
[----:B------:R1:W1:Y:S04]  /*78e0*/  LDS.128 R60, [R231+0x19000] ;  /* 0x01900000e73c7984 */ /* 0x0002680000000c00 */
[----:B------:R1:W1:Y:S04]  /*78f0*/  LDS.128 R56, [R231+0x1b000] ;  /* 0x01b00000e7387984 */ /* 0x0002680000000c00 */
[----:B------:R1:W1:Y:S04]  /*7900*/  LDS.128 R52, [R231+0x1d000] ;  /* 0x01d00000e7347984 */ /* 0x0002680000000c00 */
[----:B------:R1:W1:Y:S01]  /*7910*/  LDS.128 R48, [R231+0x1f000] ;  /* 0x01f00000e7307984 */ /* 0x0002620000000c00 */
[----:B------:R-:W-:Y:S05]  /*7920*/  @P2 BRA `(.L_x_508) ;  /* 0x0000000000442947 */ /* 0x000fea0003800000 */
[----:B------:R-:W2:Y:S01]  /*7930*/  LDS.128 R24, [R231+0x14000] ;  /* 0x01400000e7187984 */ /* 0x000ea20000000c00 */
[----:B------:R-:W-:Y:S01]  /*7940*/  MOV R4, R8 ;  /* 0x0000000800047202 */ /* 0x000fe20000000f00 */
[----:B------:R-:W-:Y:S01]  /*7950*/  IMAD R13, R64, UR8, RZ ;  /* 0x00000008400d7c24 */ /* 0x000fe2000f8e02ff */
[----:B------:R-:W-:Y:S01]  /*7960*/  MOV R5, R12 ;  /* 0x0000000c00057202 */ /* 0x000fe20000000f00 */
[----:B------:R-:W3:Y:S01]  /*7970*/  LDS.128 R20, [R231+0x12000] ;  /* 0x01200000e7147984 */ /* 0x000ee20000000c00 */
[----:B------:R-:W-:-:S03]  /*7980*/  ULDC.64 UR14, c[0x0][0x3f0] ;  /* 0x0000fc00000e7ab9 */ /* 0x000fc60000000a00 */
[----:B------:R-:W4:Y:S01]  /*7990*/  LDS.128 R16, [R231+0x10000] ;  /* 0x01000000e7107984 */ /* 0x000f220000000c00 */
[----:B------:R-:W-:-:S03]  /*79a0*/  IMAD.WIDE.U32 R10, R244, UR8, R4 ;  /* 0x00000008f40a7c25 */ /* 0x000fc6000f8e0004 */
[----:B------:R-:W1:Y:S01]  /*79b0*/  LDS.128 R28, [R231+0x16000] ;  /* 0x01600000e71c7984 */ /* 0x000e620000000c00 */
[----:B------:R-:W-:-:S05]  /*79c0*/  IMAD R4, R244, UR9, R13 ;  /* 0x00000009f4047c24 */ /* 0x000fca000f8e020d */
[----:B------:R-:W-:Y:S02]  /*79d0*/  IADD3 R5, R11, R4, RZ ;  /* 0x000000040b057210 */ /* 0x000fe40007ffe0ff */
[----:B------:R-:W-:-:S04]  /*79e0*/  LEA R4, P0, R10, UR14, 0x1 ;  /* 0x0000000e0a047c11 */ /* 0x000fc8000f8008ff */
[----:B------:R-:W-:-:S05]  /*79f0*/  LEA.HI.X R5, R10, UR15, R5, 0x1, P0 ;  /* 0x0000000f0a057c11 */ /* 0x000fca00080f0c05 */
[----:B--2---:R2:W-:Y:S04]  /*7a00*/  STG.E.128 desc[UR6][R4.64+0x100], R24 ;  /* 0x0001001804007986 */ /* 0x0045e8000c101d06 */
[----:B---3--:R2:W-:Y:S04]  /*7a10*/  STG.E.128 desc[UR6][R4.64+0x80], R20 ;  /* 0x0000801404007986 */ /* 0x0085e8000c101d06 */
[----:B----4-:R2:W-:Y:S04]  /*7a20*/  STG.E.128 desc[UR6][R4.64], R16 ;  /* 0x0000001004007986 */ /* 0x0105e8000c101d06 */
[----:B-1----:R2:W-:Y:S02]  /*7a30*/  STG.E.128 desc[UR6][R4.64+0x180], R28 ;  /* 0x0001801c04007986 */ /* 0x0025e4000c101d06 */
.L_x_508:
[----:B------:R-:W-:Y:S05]  /*7a40*/  BSYNC B0 ;  /* 0x0000000000007941 */ /* 0x000fea0003800000 */
.L_x_507:
[----:B------:R-:W-:Y:S04]  /*7a50*/  BSSY B0, `(.L_x_509) ;  /* 0x0000010000007945 */ /* 0x000fe80003800000 */
[----:B------:R-:W-:Y:S05]  /*7a60*/  @P1 BRA `(.L_x_510) ;  /* 0x0000000000381947 */ /* 0x000fea0003800000 */
[----:B--2---:R-:W-:Y:S01]  /*7a70*/  IADD3 R4, P0, R244, 0x20, RZ ;  /* 0x00000020f4047810 */ /* 0x004fe20007f1e0ff */
[----:B------:R-:W-:Y:S01]  /*7a80*/  ULDC.64 UR14, c[0x0][0x3f0] ;  /* 0x0000fc00000e7ab9 */ /* 0x000fe20000000a00 */
[----:B------:R-:W-:Y:S02]  /*7a90*/  MOV R9, R12 ;  /* 0x0000000c00097202 */ /* 0x000fe40000000f00 */
[----:B------:R-:W-:Y:S01]  /*7aa0*/  IADD3.X R5, RZ, R64, RZ, P0, !PT ;  /* 0x00000040ff057210 */ /* 0x000fe200007fe4ff */
[----:B------:R-:W-:-:S04]  /*7ab0*/  IMAD.WIDE.U32 R8, R4, UR8, R8 ;  /* 0x0000000804087c25 */ /* 0x000fc8000f8e0008 */
[----:B------:R-:W-:-:S04]  /*7ac0*/  IMAD R5, R5, UR8, RZ ;  /* 0x0000000805057c24 */ /* 0x000fc8000f8e02ff */
[----:B------:R-:W-:Y:S01]  /*7ad0*/  IMAD R5, R4, UR9, R5 ;  /* 0x0000000904057c24 */ /* 0x000fe2000f8e0205 */
[----:B------:R-:W-:-:S04]  /*7ae0*/  LEA R4, P0, R8, UR14, 0x1 ;  /* 0x0000000e08047c11 */ /* 0x000fc8000f8008ff */
[----:B------:R-:W-:-:S04]  /*7af0*/  IADD3 R5, R9, R5, RZ ;  /* 0x0000000509057210 */ /* 0x000fc80007ffe0ff */
[----:B------:R-:W-:-:S05]  /*7b00*/  LEA.HI.X R5, R8, UR15, R5, 0x1, P0 ;  /* 0x0000000f08057c11 */ /* 0x000fca00080f0c05 */
[----:B------:R2:W-:Y:S04]  /*7b10*/  STG.E.128 desc[UR6][R4.64], R44 ;  /* 0x0000002c04007986 */ /* 0x0005e8000c101d06 */
[----:B---3--:R2:W-:Y:S04]  /*7b20*/  STG.E.128 desc[UR6][R4.64+0x80], R40 ;  /* 0x0000802804007986 */ /* 0x0085e8000c101d06 */
[----:B----4-:R2:W-:Y:S04]  /*7b30*/  STG.E.128 desc[UR6][R4.64+0x100], R36 ;  /* 0x0001002404007986 */ /* 0x0105e8000c101d06 */
[----:B-1----:R2:W-:Y:S02]  /*7b40*/  STG.E.128 desc[UR6][R4.64+0x180], R32 ;  /* 0x0001802004007986 */ /* 0x0025e4000c101d06 */
.L_x_510:
[----:B------:R-:W-:Y:S05]  /*7b50*/  BSYNC B0 ;  /* 0x0000000000007941 */ /* 0x000fea0003800000 */
.L_x_509:
[----:B--2---:R2:W1:Y:S01]  /*7b60*/  LDS.128 R24, [R231+0x18000] ;  /* 0x01800000e7187984 */ /* 0x0044620000000c00 */
[----:B------:R-:W-:Y:S01]  /*7b70*/  UIMAD UR5, UR12, UR10, URZ ;  /* 0x0000000a0c0572a4 */ /* 0x000fe2000f8e023f */
[----:B------:R-:W-:Y:S01]  /*7b80*/  IMAD.U32 R4, RZ, RZ, UR10 ;  /* 0x0000000aff047e24 */ /* 0x000fe2000f8e00ff */
[----:B------:R-:W-:Y:S01]  /*7b90*/  USHF.R.S32.HI UR13, URZ, 0x1f, UR53 ;  /* 0x0000001f3f0d7899 */ /* 0x000fe20008011435 */
[----:B------:R2:W1:Y:S01]  /*7ba0*/  LDS.128 R20, [R231+0x1a000] ;  /* 0x01a00000e7147984 */ /* 0x0004620000000c00 */
[----:B------:R-:W-:Y:S01]  /*7bb0*/  UIMAD UR5, UR19, UR11, UR5 ;  /* 0x0000000b130572a4 */ /* 0x000fe2000f8e0205 */
[----:B------:R-:W-:Y:S01]  /*7bc0*/  IMAD.WIDE.U32 R6, R4, UR19, R6 ;  /* 0x0000001304067c25 */ /* 0x000fe2000f8e0006 */
[----:B------:R-:W-:Y:S01]  /*7bd0*/  ULDC.64 UR8, c[0x0][0x470] ;  /* 0x00011c0000087ab9 */ /* 0x000fe20000000a00 */
[----:B------:R2:W1:Y:S01]  /*7be0*/  LDS.128 R16, [R231+0x1c000] ;  /* 0x01c00000e7107984 */ /* 0x0004620000000c00 */
[----:B------:R-:W-:Y:S02]  /*7bf0*/  BSSY B0, `(.L_x_511) ;  /* 0x0000018000007945 */ /* 0x000fe40003800000 */
[----:B------:R-:W-:Y:S01]  /*7c00*/  IMAD.U32 R4, RZ, RZ, UR5 ;  /* 0x00000005ff047e24 */ /* 0x000fe2000f8e00ff */
[----:B------:R2:W1:Y:S01]  /*7c10*/  LDS.128 R12, [R231+0x1e000] ;  /* 0x01e00000e70c7984 */ /* 0x0004620000000c00 */
        /* <DEDUP_REMOVED lines=8> */
[----:B------:R-:W-:Y:S01]  /*7ca0*/  MOV R4, R6 ;  /* 0x0000000600047202 */ /* 0x000fe20000000f00 */
[----:B------:R-:W-:Y:S01]  /*7cb0*/  IMAD R11, R64, UR10, RZ ;  /* 0x0000000a400b7c24 */ /* 0x000fe2000f8e02ff */
[----:B------:R-:W-:Y:S01]  /*7cc0*/  MOV R5, R10 ;  /* 0x0000000a00057202 */ /* 0x000fe20000000f00 */
[----:B------:R-:W-:Y:S02]  /*7cd0*/  ULDC.64 UR8, c[0x0][0x3f8] ;  /* 0x0000fe0000087ab9 */ /* 0x000fe40000000a00 */
[----:B------:R-:W-:-:S04]  /*7ce0*/  IMAD.WIDE.U32 R8, R244, UR10, R4 ;  /* 0x0000000af4087c25 */ /* 0x000fc8000f8e0004 */
[----:B------:R-:W-:-:S05]  /*7cf0*/  IMAD R4, R244, UR11, R11 ;  /* 0x0000000bf4047c24 */ /* 0x000fca000f8e020b */
[----:B------:R-:W-:Y:S02]  /*7d00*/  IADD3 R5, R9, R4, RZ ;  /* 0x0000000409057210 */ /* 0x000fe40007ffe0ff */
[----:B------:R-:W-:-:S04]  /*7d10*/  LEA R4, P0, R8, UR8, 0x1 ;  /* 0x0000000808047c11 */ /* 0x000fc8000f8008ff */
[----:B------:R-:W-:-:S05]  /*7d20*/  LEA.HI.X R5, R8, UR9, R5, 0x1, P0 ;  /* 0x0000000908057c11 */ /* 0x000fca00080f0c05 */
[----:B-1----:R1:W-:Y:S04]  /*7d30*/  STG.E.128 desc[UR6][R4.64], R24 ;  /* 0x0000001804007986 */ /* 0x0023e8000c101d06 */
[----:B------:R1:W-:Y:S04]  /*7d40*/  STG.E.128 desc[UR6][R4.64+0x80], R20 ;  /* 0x0000801404007986 */ /* 0x0003e8000c101d06 */
[----:B------:R1:W-:Y:S04]  /*7d50*/  STG.E.128 desc[UR6][R4.64+0x100], R16 ;  /* 0x0001001004007986 */ /* 0x0003e8000c101d06 */
[----:B------:R1:W-:Y:S02]  /*7d60*/  STG.E.128 desc[UR6][R4.64+0x180], R12 ;  /* 0x0001800c04007986 */ /* 0x0003e4000c101d06 */
.L_x_512:
[----:B------:R-:W-:Y:S05]  /*7d70*/  BSYNC B0 ;  /* 0x0000000000007941 */ /* 0x000fea0003800000 */
.L_x_511:
[----:B------:R-:W-:Y:S05]  /*7d80*/  @P1 BRA `(.L_x_513) ;  /* 0x0000000800601947 */ /* 0x000fea0003800000 */
[----:B-1----:R-:W-:Y:S01]  /*7d90*/  IADD3 R4, P0, R244, 0x20, RZ ;  /* 0x00000020f4047810 */ /* 0x002fe20007f1e0ff */
        /* <DEDUP_REMOVED lines=10> */
[----:B------:R1:W-:Y:S04]  /*7e40*/  STG.E.128 desc[UR6][R4.64+0x80], R56 ;  /* 0x0000803804007986 */ /* 0x0003e8000c101d06 */
[----:B------:R1:W-:Y:S04]  /*7e50*/  STG.E.128 desc[UR6][R4.64+0x100], R52 ;  /* 0x0001003404007986 */ /* 0x0003e8000c101d06 */
[----:B------:R1:W-:Y:S01]  /*7e60*/  STG.E.128 desc[UR6][R4.64+0x180], R48 ;  /* 0x0001803004007986 */ /* 0x0003e2000c101d06 */
[----:B------:R-:W-:Y:S05]  /*7e70*/  BRA `(.L_x_513) ;  /* 0x0000000800247947 */ /* 0x000fea0003800000 */
.L_x_501:
[----:B------:R-:W-:Y:S02]  /*7e80*/  UISETP.NE.AND UP0, UPT, UR23, -0x1, UPT ;  /* 0xffffffff1700788c */ /* 0x000fe4000bf05270 */
        /* <DEDUP_REMOVED lines=21> */
.L_x_514:
[----:B------:R-:W-:Y:S01]  /*7fe0*/  @UP0 UIADD3 UR14, UR16, UR23, URZ ;  /* 0x00000017100e0290 */ /* 0x000fe2000fffe03f */
        /* <DEDUP_REMOVED lines=19> */
.L_x_515:
[----:B------:R-:W-:Y:S01]  /*8120*/  UIMAD UR12, UR19, UR8, URZ ;  /* 0x00000008130c72a4 */ /* 0x000fe2000f8e023f */
[----:B------:R-:W-:Y:S01]  /*8130*/  IMAD.U32 R6, RZ, RZ, UR8 ;  /* 0x00000008ff067e24 */ /* 0x000fe2000f8e00ff */
[----:B------:R-:W-:Y:S01]  /*8140*/  UIMAD UR5, UR22, -0x40, UR5 ;  /* 0xffffffc0160578a4 */ /* 0x000fe2000f8e0205 */
[----:B------:R-:W-:Y:S01]  /*8150*/  IADD3 R10, R244, 0x20, RZ ;  /* 0x00000020f40a7810 */ /* 0x000fe20007ffe0ff */
[----:B------:R-:W-:Y:S01]  /*8160*/  UIMAD UR12, UR18, UR9, UR12 ;  /* 0x00000009120c72a4 */ /* 0x000fe2000f8e020c */
[----:B------:R-:W-:Y:S01]  /*8170*/  IMAD.WIDE.U32 R6, R6, UR18, R4 ;  /* 0x0000001206067c25 */ /* 0x000fe2000f8e0004 */
[----:B------:R-:W-:Y:S01]  /*8180*/  BSSY B0, `(.L_x_516) ;  /* 0x000001b000007945 */ /* 0x000fe20003800000 */
[----:B------:R-:W-:Y:S02]  /*8190*/  SHF.R.S32.HI R14, RZ, 0x1f, R244 ;  /* 0x0000001fff0e7819 */ /* 0x000fe400000114f4 */
[----:B------:R-:W-:Y:S01]  /*81a0*/  ISETP.GE.AND P2, PT, R244, UR5, PT ;  /* 0x00000005f4007c0c */ /* 0x000fe2000bf46270 */
[----:B------:R-:W-:Y:S01]  /*81b0*/  IMAD.U32 R9, RZ, RZ, UR12 ;  /* 0x0000000cff097e24 */ /* 0x000fe2000f8e00ff */
[----:B------:R-:W-:Y:S01]  /*81c0*/  IADD3 R8, P0, R6, UR20, RZ ;  /* 0x0000001406087c10 */ /* 0x000fe2000ff1e0ff */
[----:B------:R-:W-:Y:S01]  /*81d0*/  ULDC.64 UR12, c[0x0][0x468] ;  /* 0x00011a00000c7ab9 */ /* 0x000fe20000000a00 */
[----:B------:R-:W-:Y:S01]  /*81e0*/  ISETP.GE.AND P1, PT, R10, UR5, PT ;  /* 0x000000050a007c0c */ /* 0x000fe2000bf26270 */
[----:B------:R-:W-:Y:S01]  /*81f0*/  UIMAD UR14, UR60, UR12, URZ ;  /* 0x0000000c3c0e72a4 */ /* 0x000fe2000f8e023f */
[----:B------:R-:W-:Y:S01]  /*8200*/  IADD3.X R9, R7, UR21, R9, P0, !PT ;  /* 0x0000001507097c10 */ /* 0x000fe200087fe409 */
[----:B------:R-:W-:-:S02]  /*8210*/  IMAD.U32 R6, RZ, RZ, UR12 ;  /* 0x0000000cff067e24 */ /* 0x000fc4000f8e00ff */
[----:B------:R-:W-:Y:S02]  /*8220*/  UIMAD UR13, UR53, UR13, UR14 ;  /* 0x0000000d350d72a4 */ /* 0x000fe4000f8e020e */
        /* <DEDUP_REMOVED lines=12> */
[----:B------:R1:W-:Y:S04]  /*82f0*/  STG.E.128 desc[UR6][R6.64], RZ ;  /* 0x000000ff06007986 */ /* 0x0003e8000c101d06 */
[----:B------:R1:W-:Y:S04]  /*8300*/  STG.E.128 desc[UR6][R6.64+0x80], RZ ;  /* 0x000080ff06007986 */ /* 0x0003e8000c101d06 */
[----:B------:R1:W-:Y:S04]  /*8310*/  STG.E.128 desc[UR6][R6.64+0x100], RZ ;  /* 0x000100ff06007986 */ /* 0x0003e8000c101d06 */
[----:B------:R1:W-:Y:S02]  /*8320*/  STG.E.128 desc[UR6][R6.64+0x180], RZ ;  /* 0x000180ff06007986 */ /* 0x0003e4000c101d06 */
.L_x_517:
[----:B------:R-:W-:Y:S05]  /*8330*/  BSYNC B0 ;  /* 0x0000000000007941 */ /* 0x000fea0003800000 */
.L_x_516:
[----:B------:R-:W-:Y:S04]  /*8340*/  BSSY B0, `(.L_x_518) ;  /* 0x0000010000007945 */ /* 0x000fe80003800000 */
        /* <DEDUP_REMOVED lines=11> */
[----:B------:R2:W-:Y:S04]  /*8400*/  STG.E.128 desc[UR6][R6.64], RZ ;  /* 0x000000ff06007986 */ /* 0x0005e8000c101d06 */
[----:B------:R2:W-:Y:S04]  /*8410*/  STG.E.128 desc[UR6][R6.64+0x80], RZ ;  /* 0x000080ff06007986 */ /* 0x0005e8000c101d06 */
[----:B------:R2:W-:Y:S04]  /*8420*/  STG.E.128 desc[UR6][R6.64+0x100], RZ ;  /* 0x000100ff06007986 */ /* 0x0005e8000c101d06 */
[----:B------:R2:W-:Y:S02]  /*8430*/  STG.E.128 desc[UR6][R6.64+0x180], RZ ;  /* 0x000180ff06007986 */ /* 0x0005e4000c101d06 */
.L_x_519:
[----:B------:R-:W-:Y:S05]  /*8440*/  BSYNC B0 ;  /* 0x0000000000007941 */ /* 0x000fea0003800000 */
.L_x_518:
[----:B-12---:R-:W-:Y:S01]  /*8450*/  IMAD.U32 R6, RZ, RZ, UR10 ;  /* 0x0000000aff067e24 */ /* 0x006fe2000f8e00ff */
[----:B------:R-:W-:Y:S01]  /*8460*/  UIMAD UR5, UR19, UR10, URZ ;  /* 0x0000000a130572a4 */ /* 0x000fe2000f8e023f */
[----:B------:R-:W-:Y:S01]  /*8470*/  BSSY B0, `(.L_x_520) ;  /* 0x000001a000007945 */ /* 0x000fe20003800000 */
[----:B------:R-:W-:Y:S01]  /*8480*/  ULDC.64 UR8, c[0x0][0x470] ;  /* 0x00011c0000087ab9 */ /* 0x000fe20000000a00 */
[----:B------:R-:W-:Y:S01]  /*8490*/  IMAD.WIDE.U32 R4, R6, UR18, R4 ;  /* 0x0000001206047c25 */ /* 0x000fe2000f8e0004 */
[----:B------:R-:W-:Y:S02]  /*84a0*/  UIMAD UR5, UR18, UR11, UR5 ;  /* 0x0000000b120572a4 */ /* 0x000fe4000f8e0205 */
[----:B------:R-:W-:-:S04]  /*84b0*/  IADD3 R6, P0, R4, UR15, RZ ;  /* 0x0000000f04067c10 */ /* 0x000fc8000ff1e0ff */
        /* <DEDUP_REMOVED lines=21> */
.L_x_521:
[----:B------:R-:W-:Y:S05]  /*8610*/  BSYNC B0 ;  /* 0x0000000000007941 */ /* 0x000fea0003800000 */
.L_x_520:
        /* <DEDUP_REMOVED lines=15> */
.L_x_513:
[----:B------:R-:W-:Y:S05]  /*8710*/  BSYNC B1 ;  /* 0x0000000000017941 */ /* 0x000fea0003800000 */
.L_x_496:
[----:B------:R-:W-:Y:S02]  /*8720*/  ULDC UR5, c[0x0][0xc] ;  /* 0x0000030000057ab9 */ /* 0x000fe40000000800 */
[----:B------:R-:W-:-:S04]  /*8730*/  UIADD3 UR22, UR5, UR22, URZ ;  /* 0x0000001605167290 */ /* 0x000fc8000fffe03f */
[----:B------:R-:W-:-:S06]  /*8740*/  UISETP.GE.AND UP0, UPT, UR22, UR59, UPT ;  /* 0x0000003b1600728c */ /* 0x000fcc000bf06270 */
[----:B------:R-:W-:-:S13]  /*8750*/  PLOP3.LUT P0, PT, PT, PT, UP0, 0x80, 0x0 ;  /* 0x000000000000781c */ /* 0x000fda0003f0f008 */
[----:B------:R-:W-:Y:S05]  /*8760*/  @P0 BRA `(.L_x_522) ;  /* 0x0000000000040947 */ /* 0x000fea0003800000 */
[----:B------:R-:W-:Y:S05]  /*8770*/  BRA `(.L_x_523) ;  /* 0xffffff8000b87947 */ /* 0x000fea000383ffff */
.L_x_522:
[----:B------:R-:W-:Y:S05]  /*8780*/  EXIT ;  /* 0x000000000000794d */ /* 0x000fea0003800000 */
.L_x_524:
        /* <DEDUP_REMOVED lines=15> */
.L_x_2036:


//--------------------- .text._ZN5flash44flash_bwd_dq_dk_dv_loop_seqk_parallel_kernelI23Flash_bwd_kernel_traitsILi256ELi64ELi64ELi8ELi4ELi2ELi2ELb0ELb1EN7cutlass6half_tE19Flash_kernel_traitsILi256ELi64ELi64ELi8ES3_EELb0ELb0ELb0ELb1ELb0ELb0ELb0EEEvNS_16Flash_bwd_paramsE --------------------------
	.section	.text._ZN5flash44flash_bwd_dq_dk_dv_loop_seqk_parallel_kernelI23Flash_bwd_kernel_traitsILi256ELi64ELi64ELi8ELi4ELi2ELi2ELb0ELb1EN7cutlass6half_tE19Flash_kernel_traitsILi256ELi64ELi64ELi8ES3_EELb0ELb0ELb0ELb1ELb0ELb0ELb0EEEvNS_16Flash_bwd_paramsE,"ax",@progbits
	.align	128
        .global         _ZN5flash44flash_bwd_dq_dk_dv_loop_seqk_parallel_kernelI23Flash_bwd_kernel_traitsILi256ELi64ELi64ELi8ELi4ELi2ELi2ELb0ELb1EN7cutlass6half_tE19Flash_kernel_traitsILi256ELi64ELi64ELi8ES3_EELb0ELb0ELb0ELb1ELb0ELb0ELb0EEEvNS_16Flash_bwd_paramsE
        .type           _ZN5flash44flash_bwd_dq_dk_dv_loop_seqk_parallel_kernelI23Flash_bwd_kernel_traitsILi256ELi64ELi64ELi8ELi4ELi2ELi2ELb0ELb1EN7cutlass6half_tE19Flash_kernel_traitsILi256ELi64ELi64ELi8ES3_EELb0ELb0ELb0ELb1ELb0ELb0ELb0EEEvNS_16Flash_bwd_paramsE,@function
        .size           _ZN5flash44flash_bwd_dq_dk_dv_loop_seqk_parallel_kernelI23Flash_bwd_kernel_traitsILi256ELi64ELi64ELi8ELi4ELi2ELi2ELb0ELb1EN7cutlass6half_tE19Flash_kernel_traitsILi256ELi64ELi64ELi8ES3_EELb0ELb0ELb0ELb1ELb0ELb0ELb0EEEvNS_16Flash_bwd_paramsE,(.L_x_2037 - _ZN5flash44flash_bwd_dq_dk_dv_loop_seqk_parallel_kernelI23Flash_bwd_kernel_traitsILi256ELi64ELi64ELi8ELi4ELi2ELi2ELb0ELb1EN7cutlass6half_tE19Flash_kernel_traitsILi256ELi64ELi64ELi8ES3_EELb0ELb0ELb0ELb1ELb0ELb0ELb0EEEvNS_16Flash_bwd_paramsE)
        .other          _ZN5flash44flash_bwd_dq_dk_dv_loop_seqk_parallel_kernelI23Flash_bwd_kernel_traitsILi256ELi64ELi64ELi8ELi4ELi2ELi2ELb0ELb1EN7cutlass6half_tE19Flash_kernel_traitsILi256ELi64ELi64ELi8ES3_EELb0ELb0ELb0ELb1ELb0ELb0ELb0EEEvNS_16Flash_bwd_paramsE,@"STO_CUDA_ENTRY STV_DEFAULT"
_ZN5flash44flash_bwd_dq_dk_dv_loop_seqk_parallel_kernelI23Flash_bwd_kernel_traitsILi256ELi64ELi64ELi8ELi4ELi2ELi2ELb0ELb1EN7cutlass6half_tE19Flash_kernel_traitsILi256ELi64ELi64ELi8ES3_EELb0ELb0ELb0ELb1ELb0ELb0ELb0EEEvNS_16Flash_bwd_paramsE:
.text._ZN5flash44flash_bwd_dq_dk_dv_loop_seqk_parallel_kernelI23Flash_bwd_kernel_traitsILi256ELi64ELi64ELi8ELi4ELi2ELi2ELb0ELb1EN7cutlass6half_tE19Flash_kernel_traitsILi256ELi64ELi64ELi8ES3_EELb0ELb0ELb0ELb1ELb0ELb0ELb0EEEvNS_16Flash_bwd_paramsE:
        /* <DEDUP_REMOVED lines=14> */
[----:B------:R-:W-:Y:S01]  /*00e0*/  IMAD.MOV.U32 R222, RZ, RZ, 0x20 ;  /* 0x00000020ffde7424 */ /* 0x000fe200078e00ff */
[----:B------:R-:W-:Y:S01]  /*00f0*/  UMOV UR57, URZ ;  /* 0x0000003f00397c82 */ /* 0x000fe20008000000 */
[----:B------:R-:W-:Y:S02]  /*0100*/  IMAD.MOV.U32 R218, RZ, RZ, 0x40 ;  /* 0x00000040ffda7424 */ /* 0x000fe400078e00ff */
[----:B------:R-:W-:Y:S01]  /*0110*/  IMAD.MOV.U32 R236, RZ, RZ, -0x10 ;  /* 0xfffffff0ffec7424 */ /* 0x000fe200078e00ff */
[----:B------:R-:W3:Y:S08]  /*0120*/  S2UR UR46, SR_CTAID.Y ;  /* 0x00000000002e79c3 */ /* 0x000ef00000002600 */
[----:B------:R-:W-:Y:S08]  /*0130*/  S2UR UR53, SR_CTAID.Z ;  /* 0x00000000003579c3 */ /* 0x000ff00000002700 */
[----:B------:R-:W4:Y:S01]  /*0140*/  S2UR UR4, SR_CgaCtaId ;  /* 0x00000000000479c3 */ /* 0x000f220000008800 */
[----:B--2---:R-:W-:Y:S01]  /*0150*/  ULEA UR5, UR7, UR5, 0x18 ;  /* 0x0000000507057291 */ /* 0x004fe2000f8ec03f */
[----:B-1----:R-:W-:Y:S01]  /*0160*/  SHF.R.S32.HI R11, RZ, 0x1f, R15 ;  /* 0x0000001fff0b7819 */ /* 0x002fe2000001140f */
[----:B------:R-:W-:Y:S01]  /*0170*/  IMAD.SHL.U32 R248, R15, 0x2, RZ ;  /* 0x000000020ff87824 */ /* 0x000fe200078e00ff */
[----:B---3--:R-:W-:-:S02]  /*0180*/  USHF.L.U32 UR7, UR46, 0x7, URZ ;  /* 0x000000072e077899 */ /* 0x008fc4000800063f */
[CC--:B------:R-:W-:Y:S02]  /*0190*/  LEA.HI R4, R11.reuse, R15.reuse, RZ, 0x5 ;  /* 0x0000000f0b047211 */ /* 0x0c0fe400078f28ff */
[----:B------:R-:W-:Y:S02]  /*01a0*/  LEA.HI R9, R11, R15, RZ, 0x4 ;  /* 0x0000000f0b097211 */ /* 0x000fe400078f20ff */
[--C-:B------:R-:W-:Y:S02]  /*01b0*/  SHF.R.S32.HI R6, RZ, 0x5, R4.reuse ;  /* 0x00000005ff067819 */ /* 0x100fe40000011404 */
[----:B------:R-:W-:Y:S02]  /*01c0*/  SHF.R.S32.HI R0, RZ, 0x1f, R4 ;  /* 0x0000001fff007819 */ /* 0x000fe40000011404 */
[-C--:B------:R-:W-:Y:S02]  /*01d0*/  LEA.HI R3, R4, R6.reuse, RZ, 0x1 ;  /* 0x0000000604037211 */ /* 0x080fe400078f08ff */
[----:B------:R-:W-:-:S02]  /*01e0*/  LEA.HI R0, R0, R6, RZ, 0x2 ;  /* 0x0000000600007211 */ /* 0x000fc400078f10ff */
[----:B------:R-:W-:Y:S01]  /*01f0*/  LEA.HI R18, R11, R15, RZ, 0x2 ;  /* 0x0000000f0b127211 */ /* 0x000fe200078f10ff */
[----:B----4-:R-:W-:Y:S01]  /*0200*/  ULEA UR4, UR4, UR6, 0x18 ;  /* 0x0000000604047291 */ /* 0x010fe2000f8ec03f */
        /* <DEDUP_REMOVED lines=93> */
[----:B------:R-:W-:Y:S01]  /*07e0*/  LOP3.LUT R2, R6, R2, RZ, 0x3c, !PT ;  /* 0x0000000206027212 */ /* 0x000fe200078e3cff */
[----:B------:R-:W-:Y:S01]  /*07f0*/  IMAD.U32 R4, RZ, RZ, UR6 ;  /* 0x00000006ff047e24 */ /* 0x000fe2000f8e00ff */
[----:B------:R-:W-:Y:S01]  /*0800*/  USHF.R.S32.HI UR6, URZ, 0x1f, UR53 ;  /* 0x0000001f3f067899 */ /* 0x000fe20008011435 */
[--C-:B------:R-:W-:Y:S01]  /*0810*/  IMAD R214, R214, 0x400, R0.reuse ;  /* 0x00000400d6d67824 */ /* 0x100fe200078e0200 */
[----:B------:R-:W-:Y:S01]  /*0820*/  LEA R235, R235, UR5, 0x1 ;  /* 0x00000005ebeb7c11 */ /* 0x000fe2000f8e08ff */
[----:B------:R-:W-:Y:S01]  /*0830*/  IMAD R220, R220, 0x400, R0 ;  /* 0x00000400dcdc7824 */ /* 0x000fe200078e0200 */
[----:B------:R-:W-:Y:S01]  /*0840*/  SEL R218, R218, 0xffffffc0, !P6 ;  /* 0xffffffc0dada7807 */ /* 0x000fe20007000000 */
[----:B------:R-:W-:Y:S01]  /*0850*/  IMAD.IADD R214, R214, 0x1, R2 ;  /* 0x00000001d6d67824 */ /* 0x000fe200078e0202 */
[----:B------:R-:W-:Y:S01]  /*0860*/  SEL R236, R236, 0x10, !P0 ;  /* 0x00000010ecec7807 */ /* 0x000fe20004000000 */
[----:B------:R-:W-:Y:S01]  /*0870*/  IMAD.IADD R220, R2, 0x1, R220 ;  /* 0x0000000102dc7824 */ /* 0x000fe200078e02dc */
[----:B------:R-:W-:Y:S01]  /*0880*/  LEA R215, R215, UR5, 0x1 ;  /* 0x00000005d7d77c11 */ /* 0x000fe2000f8e08ff */
[----:B------:R-:W-:Y:S01]  /*0890*/  IMAD.U32 R2, RZ, RZ, UR6 ;  /* 0x00000006ff027e24 */ /* 0x000fe2000f8e00ff */
[C---:B------:R-:W-:Y:S01]  /*08a0*/  SEL R2, R222.reuse, 0xffffffe0, !P3 ;  /* 0xffffffe0de027807 */ /* 0x040fe20005800000 */
[----:B------:R-:W-:Y:S01]  /*08b0*/  IMAD.U32 R251, RZ, RZ, UR6 ;  /* 0x00000006fffb7e24 */ /* 0x000fe2000f8e00ff */
[----:B------:R-:W-:Y:S01]  /*08c0*/  UIADD3 UR6, UR5, 0x20000, URZ ;  /* 0x0002000005067890 */ /* 0x000fe2000fffe03f */
[----:B------:R-:W-:Y:S01]  /*08d0*/  IMAD.U32 R252, RZ, RZ, UR7 ;  /* 0x00000007fffc7e24 */ /* 0x000fe2000f8e00ff */
[----:B------:R-:W-:Y:S01]  /*08e0*/  UIADD3 UR7, UR5, 0x10000, URZ ;  /* 0x0001000005077890 */ /* 0x000fe2000fffe03f */
[----:B------:R-:W-:Y:S01]  /*08f0*/  SEL R222, R222, 0xffffffe0, !P5 ;  /* 0xffffffe0dede7807 */ /* 0x000fe20006800000 */
[C---:B------:R-:W-:Y:S01]  /*0900*/  VIADD R234, R235.reuse, 0x20 ;  /* 0x00000020ebea7836 */ /* 0x040fe20000000000 */
[----:B------:R-:W-:Y:S01]  /*0910*/  LEA R214, R214, UR5, 0x1 ;  /* 0x00000005d6d67c11 */ /* 0x000fe2000f8e08ff */
[----:B------:R-:W-:Y:S01]  /*0920*/  @P1 VIADD R234, R235, 0xffffffe0 ;  /* 0xffffffe0ebea1836 */ /* 0x000fe20000000000 */
[----:B------:R-:W-:Y:S01]  /*0930*/  LEA R220, R220, UR6, 0x1 ;  /* 0x00000006dcdc7c11 */ /* 0x000fe2000f8e08ff */
[----:B------:R-:W-:Y:S01]  /*0940*/  VIADD R213, R3, UR7 ;  /* 0x0000000703d57c36 */ /* 0x000fe20008000000 */
[----:B------:R-:W-:Y:S01]  /*0950*/  LEA R245, R8, UR7, 0x1 ;  /* 0x0000000708f57c11 */ /* 0x000fe2000f8e08ff */
[----:B------:R-:W-:Y:S01]  /*0960*/  IMAD.IADD R216, R214, 0x1, R222 ;  /* 0x00000001d6d87824 */ /* 0x000fe200078e02de */
[----:B------:R-:W-:Y:S01]  /*0970*/  LOP3.LUT R0, R7, R0, RZ, 0xfc, !PT ;  /* 0x0000000007007212 */ /* 0x000fe200078efcff */
[C---:B------:R-:W-:Y:S01]  /*0980*/  IMAD.IADD R2, R213.reuse, 0x1, R2 ;  /* 0x00000001d5027824 */ /* 0x040fe200078e0202 */
        /* <DEDUP_REMOVED lines=15> */
.L_x_569:
        /* <DEDUP_REMOVED lines=19> */
[----:B-1----:R-:W-:Y:S01]  /*0bb0*/  IMAD.U32 R6, RZ, RZ, UR8 ;  /* 0x00000008ff067e24 */ /* 0x002fe2000f8e00ff */
[----:B------:R-:W-:Y:S01]  /*0bc0*/  ULDC.U8 UR17, c[0x0][0x3c2] ;  /* 0x0000f08000117ab9 */ /* 0x000fe20000000000 */
[----:B------:R-:W-:Y:S01]  /*0bd0*/  ULDC.64 UR12, c[0x0][0x2f8] ;  /* 0x0000be00000c7ab9 */ /* 0x000fe20000000a00 */
[----:B------:R-:W-:Y:S01]  /*0be0*/  @UP4 UIADD3.X UR11, UR5, UR11, URZ, UP1, !UPT ;  /* 0x0000000b050b4290 */ /* 0x000fe20008ffe43f */
[----:B------:R-:W-:Y:S01]  /*0bf0*/  PLOP3.LUT P3, PT, PT, PT, UP2, 0x80, 0x0 ;  /* 0x000000000000781c */ /* 0x000fe20003f6f028 */
[----:B------:R-:W-:Y:S01]  /*0c00*/  UISETP.NE.AND UP4, UPT, UR17, URZ, UPT ;  /* 0x0000003f1100728c */ /* 0x000fe2000bf85270 */
[----:B------:R-:W-:Y:S01]  /*0c10*/  IMAD.U32 R7, RZ, RZ, UR9 ;  /* 0x00000009ff077e24 */ /* 0x000fe2000f8e00ff */
[----:B------:R-:W-:Y:S01]  /*0c20*/  UISETP.EQ.U32.AND UP1, UPT, UR12, URZ, UPT ;  /* 0x0000003f0c00728c */ /* 0x000fe2000bf22070 */
[----:B--2---:R-:W-:Y:S01]  /*0c30*/  IMAD.U32 R4, RZ, RZ, UR10 ;  /* 0x0000000aff047e24 */ /* 0x004fe2000f8e00ff */
[----:B------:R-:W-:Y:S01]  /*0c40*/  UIADD3 UR10, UP0, UR16, UR12, URZ ;  /* 0x0000000c100a7290 */ /* 0x000fe2000ff1e03f */
[----:B------:R-:W-:Y:S01]  /*0c50*/  IMAD.U32 R5, RZ, RZ, UR11 ;  /* 0x0000000bff057e24 */ /* 0x000fe2000f8e00ff */
[----:B------:R-:W-:Y:S01]  /*0c60*/  UISETP.EQ.OR.EX UP1, UPT, UR13, URZ, !UP4, UP1 ;  /* 0x0000003f0d00728c */ /* 0x000fe2000e722710 */
[----:B------:R-:W2:Y:S01]  /*0c70*/  @P0 LDG.E R8, desc[UR6][R6.64] ;  /* 0x0000000606080981 */ /* 0x000ea2000c1e1900 */
[----:B------:R-:W-:Y:S01]  /*0c80*/  UIADD3.X UR5, UR5, UR13, URZ, UP0, !UPT ;  /* 0x0000000d05057290 */ /* 0x000fe200087fe43f */
[----:B------:R-:W1:Y:S03]  /*0c90*/  S2R R11, SR_TID.X ;  /* 0x00000000000b7919 */ /* 0x000e660000002100 */
[----:B------:R-:W-:Y:S01]  /*0ca0*/  PLOP3.LUT P2, PT, PT, PT, UP1, 0x80, 0x0 ;  /* 0x000000000000781c */ /* 0x000fe20003f4f018 */
[----:B------:R-:W-:Y:S01]  /*0cb0*/  UMOV UR18, URZ ;  /* 0x0000003f00127c82 */ /* 0x000fe20008000000 */
[----:B------:R-:W-:Y:S01]  /*0cc0*/  @!UP3 ULDC.64 UR8, c[0x0][0x318] ;  /* 0x0000c6000008bab9 */ /* 0x000fe20000000a00 */
[----:B---34-:R3:W4:Y:S02]  /*0cd0*/  @P1 LDG.E R10, desc[UR6][R4.64] ;  /* 0x00000006040a1981 */ /* 0x018724000c1e1900 */
[----:B---3--:R-:W-:-:S02]  /*0ce0*/  IMAD.U32 R4, RZ, RZ, UR15 ;  /* 0x0000000fff047e24 */ /* 0x008fc4000f8e00ff */
[----:B------:R-:W-:-:S05]  /*0cf0*/  IMAD.U32 R5, RZ, RZ, UR14 ;  /* 0x0000000eff057e24 */ /* 0x000fca000f8e00ff */
[----:B------:R-:W3:Y:S04]  /*0d00*/  @P3 LDG.E R9, desc[UR6][R4.64] ;  /* 0x0000000604093981 */ /* 0x000ee8000c1e1900 */
[----:B-----5:R5:W3:Y:S02]  /*0d10*/  @P3 LDG.E R6, desc[UR6][R4.64+0x4] ;  /* 0x0000040604063981 */ /* 0x020ae4000c1e1900 */
[----:B-----5:R-:W-:Y:S02]  /*0d20*/  IMAD.U32 R4, RZ, RZ, UR10 ;  /* 0x0000000aff047e24 */ /* 0x020fe4000f8e00ff */
[----:B------:R-:W-:-:S05]  /*0d30*/  IMAD.U32 R5, RZ, RZ, UR5 ;  /* 0x00000005ff057e24 */ /* 0x000fca000f8e00ff */
[----:B------:R-:W5:Y:S01]  /*0d40*/  @!P2 LDG.E R7, desc[UR6][R4.64] ;  /* 0x000000060407a981 */ /* 0x000f62000c1e1900 */
[----:B------:R-:W1:Y:S01]  /*0d50*/  S2UR UR16, SR_CTAID.X ;  /* 0x00000000001079c3 */ /* 0x000e620000002500 */
[----:B------:R-:W-:-:S03]  /*0d60*/  @!UP3 UISETP.NE.U32.AND UP0, UPT, UR8, URZ, UPT ;  /* 0x0000003f0800b28c */ /* 0x000fc6000bf05070 */
[----:B------:R-:W-:Y:S01]  /*0d70*/  ULDC UR8, c[0x0][0xc] ;  /* 0x0000030000087ab9 */ /* 0x000fe20000000800 */
[----:B------:R-:W-:Y:S02]  /*0d80*/  @!UP3 UISETP.NE.AND.EX UP0, UPT, UR9, URZ, UPT, UP0 ;  /* 0x0000003f0900b28c */ /* 0x000fe4000bf05300 */
[----:B------:R-:W-:-:S03]  /*0d90*/  USHF.L.U32 UR14, UR8, 0x6, URZ ;  /* 0x00000006080e7899 */ /* 0x000fc6000800063f */
[----:B------:R-:W-:Y:S01]  /*0da0*/  @!UP3 ULDC UR8, c[0x0][0x2cc] ;  /* 0x0000b3000008bab9 */ /* 0x000fe20000000800 */
[----:B------:R-:W-:Y:S01]  /*0db0*/  UMOV UR5, 0xffffffff ;  /* 0xffffffff00057882 */ /* 0x000fe20000000000 */
[----:B------:R-:W-:Y:S01]  /*0dc0*/  @!UP3 USEL UR10, UR8, URZ, UP0 ;  /* 0x0000003f080ab287 */ /* 0x000fe20008000000 */
[----:B------:R-:W-:Y:S01]  /*0dd0*/  UMOV UR33, 0xffffffff ;  /* 0xffffffff00217882 */ /* 0x000fe20000000000 */
[----:B------:R-:W-:Y:S01]  /*0de0*/  USHF.L.U32 UR36, UR32, 0x6, URZ ;  /* 0x0000000620247899 */ /* 0x000fe2000800063f */
[----:B------:R-:W-:Y:S01]  /*0df0*/  ULDC UR9, c[0x0][0x2c8] ;  /* 0x0000b20000097ab9 */ /* 0x000fe20000000800 */
[----:B-1----:R-:W-:Y:S01]  /*0e00*/  USHF.L.U32 UR15, UR16, 0x6, URZ ;  /* 0x00000006100f7899 */ /* 0x002fe2000800063f */
[----:B--2---:R-:W-:Y:S02]  /*0e10*/  @P0 R2UR UR11, R8 ;  /* 0x00000000080b02ca */ /* 0x004fe400000e0000 */
[----:B------:R-:W-:-:S04]  /*0e20*/  ISETP.NE.U32.AND P0, PT, RZ, UR12, PT ;  /* 0x0000000cff007c0c */ /* 0x000fc8000bf05070 */
[----:B------:R-:W-:Y:S02]  /*0e30*/  ISETP.NE.AND.EX P0, PT, RZ, UR13, PT, P0 ;  /* 0x0000000dff007c0c */ /* 0x000fe4000bf05300 */
[----:B----4-:R-:W-:-:S13]  /*0e40*/  @P1 R2UR UR18, R10 ;  /* 0x000000000a1212ca */ /* 0x010fda00000e0000 */
[----:B------:R-:W-:Y:S01]  /*0e50*/  @UP3 UIADD3 UR8, UR11, -UR18, URZ ;  /* 0x800000120b083290 */ /* 0x000fe2000fffe03f */
[----:B---3--:R-:W-:Y:S02]  /*0e60*/  @P3 R2UR UR5, R9 ;  /* 0x00000000090532ca */ /* 0x008fe400000e0000 */
[----:B------:R-:W-:Y:S02]  /*0e70*/  @P3 R2UR UR12, R6 ;  /* 0x00000000060c32ca */ /* 0x000fe400000e0000 */
[----:B------:R-:W-:Y:S02]  /*0e80*/  SHF.R.S32.HI R9, RZ, 0x1f, R11 ;  /* 0x0000001fff097819 */ /* 0x000fe4000001140b */
[----:B-----5:R-:W-:Y:S01]  /*0e90*/  @!P2 R2UR UR33, R7 ;  /* 0x000000000721a2ca */ /* 0x020fe200000e0000 */
[----:B------:R-:W-:-:S14]  /*0ea0*/  @!P0 BRA `(.L_x_525) ;  /* 0x0000000000188947 */ /* 0x000fdc0003800000 */
[----:B------:R-:W-:-:S13]  /*0eb0*/  PLOP3.LUT P0, PT, PT, PT, UP4, 0x80, 0x0 ;  /* 0x000000000000781c */ /* 0x000fda0003f0f048 */
[----:B------:R-:W2:Y:S04]  /*0ec0*/  @P0 LDG.E R6, desc[UR6][R4.64+0x4] ;  /* 0x0000040604060981 */ /* 0x000ea8000c1e1900 */
[----:B------:R-:W3:Y:S01]  /*0ed0*/  @!P0 LDG.E R4, desc[UR6][R4.64] ;  /* 0x0000000604048981 */ /* 0x000ee2000c1e1900 */
[----:B--2---:R-:W-:-:S13]  /*0ee0*/  @P0 R2UR UR9, R6 ;  /* 0x00000000060902ca */ /* 0x004fda00000e0000 */
[----:B------:R-:W-:-:S07]  /*0ef0*/  @UP4 UIADD3 UR9, UR9, -UR33, URZ ;  /* 0x8000002109094290 */ /* 0x000fce000fffe03f */
[----:B---3--:R-:W-:-:S15]  /*0f00*/  @!P0 R2UR UR9, R4 ;  /* 0x00000000040982ca */ /* 0x008fde00000e0000 */
.L_x_525:
        /* <DEDUP_REMOVED lines=48> */
[----:B------:R-:W-:Y:S02]  /*1210*/  UIMAD UR19, UR5, UR27, URZ ;  /* 0x0000001b051372a4 */ /* 0x000fe4000f8e023f */
[----:B------:R-:W-:Y:S02]  /*1220*/  USEL UR43, UR22, UR20, !UP1 ;  /* 0x00000014162b7287 */ /* 0x000fe4000c800000 */
[----:B------:R-:W-:-:S02]  /*1230*/  UIADD3 UR38, UR23, UR25, URZ ;  /* 0x0000001917267290 */ /* 0x000fc4000fffe03f */
[----:B------:R-:W-:Y:S01]  /*1240*/  UIMAD.WIDE.U32 UR22, UR10, UR12, URZ ;  /* 0x0000000c0a1672a5 */ /* 0x000fe2000f8e003f */
[----:B-1----:R-:W-:Y:S01]  /*1250*/  VIADD R4, R4, 0xffffffe ;  /* 0x0ffffffe04047836 */ /* 0x002fe20000000000 */
[----:B------:R-:W-:Y:S02]  /*1260*/  UIMAD UR20, UR11, UR12, URZ ;  /* 0x0000000c0b1472a4 */ /* 0x000fe4000f8e023f */
[----:B------:R-:W-:Y:S01]  /*1270*/  UIADD3 UR9, UR13, UR9, URZ ;  /* 0x000000090d097290 */ /* 0x000fe2000fffe03f */
[----:B------:R-:W1:Y:S01]  /*1280*/  F2I.FTZ.U32.TRUNC.NTZ R5, R4 ;  /* 0x0000000400057305 */ /* 0x000e62000021f000 */
[----:B------:R-:W-:Y:S02]  /*1290*/  USEL UR29, UR15, URZ, UP2 ;  /* 0x0000003f0f1d7287 */ /* 0x000fe40009000000 */
[----:B------:R-:W-:Y:S02]  /*12a0*/  @UP1 UIADD3 UR38, UR21, UR19, URZ ;  /* 0x0000001315261290 */ /* 0x000fe4000fffe03f */
[----:B------:R-:W-:Y:S01]  /*12b0*/  UIMAD.WIDE.U32 UR12, UR10, UR5, URZ ;  /* 0x000000050a0c72a5 */ /* 0x000fe2000f8e003f */
[----:B------:R-:W-:Y:S01]  /*12c0*/  ULDC.U8 UR15, c[0x0][0x3d8] ;  /* 0x0000f600000f7ab9 */ /* 0x000fe20000000000 */
[----:B------:R-:W-:-:S02]  /*12d0*/  ULOP3.LUT UR19, UR42, 0xffffffc0, URZ, 0xc0, !UPT ;  /* 0xffffffc02a137892 */ /* 0x000fc4000f8ec03f */
[----:B------:R-:W-:Y:S02]  /*12e0*/  UISETP.NE.AND UP3, UPT, UR15, URZ, UPT ;  /* 0x0000003f0f00728c */ /* 0x000fe4000bf65270 */
[----:B------:R-:W-:Y:S02]  /*12f0*/  USHF.L.U64.HI UR14, UR46, 0x7, UR55 ;  /* 0x000000072e0e7899 */ /* 0x000fe40008010237 */
[----:B------:R-:W-:Y:S01]  /*1300*/  UIMAD UR9, UR10, UR9, UR20 ;  /* 0x000000090a0972a4 */ /* 0x000fe2000f8e0214 */
[----:B-1----:R-:W-:Y:S01]  /*1310*/  IMAD.MOV R4, RZ, RZ, -R5 ;  /* 0x000000ffff047224 */ /* 0x002fe200078e0a05 */
[----:B------:R-:W-:Y:S02]  /*1320*/  USEL UR54, UR22, UR12, !UP1 ;  /* 0x0000000c16367287 */ /* 0x000fe4000c800000 */
[----:B------:R-:W-:Y:S01]  /*1330*/  UIADD3 UR22, UR19, -0x40, URZ ;  /* 0xffffffc013167890 */ /* 0x000fe2000fffe03f */
[----:B------:R-:W-:Y:S01]  /*1340*/  IMAD R6, R4, R8, RZ ;  /* 0x0000000804067224 */ /* 0x000fe200078e02ff */
[----:B------:R-:W-:Y:S01]  /*1350*/  UISETP.NE.AND UP0, UPT, UR33, -0x1, UPT ;  /* 0xffffffff2100788c */ /* 0x000fe2000bf05270 */
[----:B------:R-:W-:Y:S01]  /*1360*/  IMAD.MOV.U32 R4, RZ, RZ, RZ ;  /* 0x000000ffff047224 */ /* 0x000fe200078e00ff */
[----:B------:R-:W-:-:S02]  /*1370*/  USEL UR30, UR14, URZ, UP2 ;  /* 0x0000003f0e1e7287 */ /* 0x000fc40009000000 */
[----:B------:R-:W-:Y:S01]  /*1380*/  UIADD3 UR47, UR23, UR9, URZ ;  /* 0x00000009172f7290 */ /* 0x000fe2000fffe03f */
[----:B------:R-:W-:Y:S01]  /*1390*/  IMAD.HI.U32 R4, R5, R6, R4 ;  /* 0x0000000605047227 */ /* 0x000fe200078e0004 */
[----:B------:R-:W-:Y:S01]  /*13a0*/  MOV R5, R7 ;  /* 0x0000000700057202 */ /* 0x000fe20000000f00 */
[----:B------:R-:W-:Y:S02]  /*13b0*/  UIADD3 UR9, UP2, UR22, UR29, URZ ;  /* 0x0000001d16097290 */ /* 0x000fe4000ff5e03f */
[----:B------:R-:W-:Y:S02]  /*13c0*/  USHF.R.S32.HI UR23, URZ, 0x1f, UR22 ;  /* 0x0000001f3f177899 */ /* 0x000fe40008011416 */
[----:B------:R-:W-:Y:S01]  /*13d0*/  IMAD.HI.U32 R4, R4, R5, RZ ;  /* 0x0000000504047227 */ /* 0x000fe200078e00ff */
[----:B------:R-:W-:Y:S01]  /*13e0*/  ULDC UR60, c[0x0][0x2c4] ;  /* 0x0000b100003c7ab9 */ /* 0x000fe20000000800 */
[----:B------:R-:W-:Y:S02]  /*13f0*/  UIMAD UR20, UR11, UR5, URZ ;  /* 0x000000050b1472a4 */ /* 0x000fe4000f8e023f */
[----:B------:R-:W-:Y:S01]  /*1400*/  IMAD.MOV R6, RZ, RZ, -R4 ;  /* 0x000000ffff067224 */ /* 0x000fe200078e0a04 */
[----:B------:R-:W-:-:S02]  /*1410*/  @!UP1 UIADD3 UR39, UR35, UR40, URZ ;  /* 0x0000002823279290 */ /* 0x000fc4000fffe03f */
[----:B------:R-:W-:Y:S01]  /*1420*/  UIMAD UR11, UR11, UR9, URZ ;  /* 0x000000090b0b72a4 */ /* 0x000fe2000f8e023f */
[C---:B------:R-:W-:Y:S01]  /*1430*/  IMAD R5, R8.reuse, R6, R5 ;  /* 0x0000000608057224 */ /* 0x040fe200078e0205 */
[----:B------:R-:W-:Y:S02]  /*1440*/  UIMAD.WIDE.U32 UR40, UR10, UR9, URZ ;  /* 0x000000090a2872a5 */ /* 0x000fe4000f8e003f */
[----:B------:R-:W-:Y:S02]  /*1450*/  UIADD3.X UR12, UR23, UR30, URZ, UP2, !UPT ;  /* 0x0000001e170c7290 */ /* 0x000fe400097fe43f */
[----:B------:R-:W-:Y:S01]  /*1460*/  ISETP.GT.U32.AND P1, PT, R8, R5, PT ;  /* 0x000000050800720c */ /* 0x000fe20003f24070 */
[----:B------:R-:W-:Y:S01]  /*1470*/  @UP3 UIMAD UR9, UR46, UR60, URZ ;  /* 0x0000003c2e0932a4 */ /* 0x000fe2000f8e023f */
[----:B------:R-:W-:Y:S01]  /*1480*/  ULDC.U8 UR17, c[0x0][0x480] ;  /* 0x0001200000117ab9 */ /* 0x000fe20000000000 */
[----:B------:R-:W-:Y:S02]  /*1490*/  @UP0 UIADD3 UR24, UR18, UR33, URZ ;  /* 0x0000002112180290 */ /* 0x000fe4000fffe03f */
[----:B------:R-:W-:-:S02]  /*14a0*/  @UP0 UIADD3 UR31, UR18, UR33, URZ ;  /* 0x00000021121f0290 */ /* 0x000fc4000fffe03f */
[----:B------:R-:W-:Y:S02]  /*14b0*/  UISETP.NE.AND UP4, UPT, UR17, URZ, UPT ;  /* 0x0000003f1100728c */ /* 0x000fe4000bf85270 */
[----:B------:R-:W-:Y:S01]  /*14c0*/  UIMAD UR11, UR10, UR12, UR11 ;  /* 0x0000000c0a0b72a4 */ /* 0x000fe2000f8e020b */
[----:B------:R-:W-:-:S03]  /*14d0*/  @UP0 ULDC.64 UR14, c[0x0][0x248] ;  /* 0x00009200000e0ab9 */ /* 0x000fc60000000a00 */
[----:B------:R-:W-:Y:S01]  /*14e0*/  @!P1 IMAD.IADD R5, R5, 0x1, -R8 ;  /* 0x0000000105059824 */ /* 0x000fe200078e0a08 */
[----:B------:R-:W-:Y:S01]  /*14f0*/  @!P1 IADD3 R4, R4, 0x1, RZ ;  /* 0x0000000104049810 */ /* 0x000fe20007ffe0ff */
[----:B------:R-:W-:Y:S01]  /*1500*/  @UP0 ULDC.64 UR16, c[0x0][0x250] ;  /* 0x0000940000100ab9 */ /* 0x000fe20000000a00 */
[----:B------:R-:W-:Y:S01]  /*1510*/  PLOP3.LUT P1, PT, PT, PT, UP0, 0x80, 0x0 ;  /* 0x000000000000781c */ /* 0x000fe20003f2f008 */
[----:B------:R-:W-:Y:S01]  /*1520*/  @UP3 USEL UR10, UR9, UR5, !UP1 ;  /* 0x00000005090a3287 */ /* 0x000fe2000c800000 */
[----:B------:R-:W-:Y:S01]  /*1530*/  ISETP.GE.U32.AND P0, PT, R5, R8, PT ;  /* 0x000000080500720c */ /* 0x000fe20003f06070 */
[----:B------:R-:W-:Y:S01]  /*1540*/  @UP1 UIADD3 UR47, UR13, UR20, URZ ;  /* 0x000000140d2f1290 */ /* 0x000fe2000fffe03f */
[----:B------:R-:W-:Y:S01]  /*1550*/  LOP3.LUT R5, R10, UR53, RZ, 0x3c, !PT ;  /* 0x000000350a057c12 */ /* 0x000fe2000f8e3cff */
[----:B------:R-:W-:Y:S02]  /*1560*/  @UP0 UIMAD.WIDE.U32 UR20, UR24, UR14, URZ ;  /* 0x0000000e181402a5 */ /* 0x000fe4000f8e003f */
[----:B------:R-:W-:Y:S01]  /*1570*/  @UP0 UIMAD.WIDE.U32 UR12, UR31, UR16, URZ ;  /* 0x000000101f0c02a5 */ /* 0x000fe2000f8e003f */
[----:B------:R-:W-:Y:S01]  /*1580*/  ISETP.GE.AND P2, PT, R5, RZ, PT ;  /* 0x000000ff0500720c */ /* 0x000fe20003f46270 */
[----:B------:R-:W-:Y:S01]  /*1590*/  @UP3 ULDC UR9, c[0x0][0x2e4] ;  /* 0x0000b90000093ab9 */ /* 0x000fe20000000800 */
[----:B------:R-:W-:-:S02]  /*15a0*/  UIMAD UR48, UR53, UR59, URZ ;  /* 0x0000003b353072a4 */ /* 0x000fc4000f8e023f */
[----:B------:R-:W-:Y:S02]  /*15b0*/  @UP3 UIMAD UR25, UR53, UR9, UR10 ;  /* 0x00000009351932a4 */ /* 0x000fe4000f8e020a */
[----:B------:R-:W-:Y:S01]  /*15c0*/  @UP0 UIMAD UR24, UR24, UR15, URZ ;  /* 0x0000000f181802a4 */ /* 0x000fe2000f8e023f */
[----:B------:R-:W-:Y:S01]  /*15d0*/  @P0 VIADD R4, R4, 0x1 ;  /* 0x0000000104040836 */ /* 0x000fe20000000000 */
[----:B------:R-:W-:Y:S01]  /*15e0*/  @UP0 UIMAD UR31, UR31, UR17, URZ ;  /* 0x000000111f1f02a4 */ /* 0x000fe2000f8e023f */
[----:B------:R-:W-:Y:S01]  /*15f0*/  PLOP3.LUT P0, PT, PT, PT, UP3, 0x80, 0x0 ;  /* 0x000000000000781c */ /* 0x000fe20003f0f038 */
[----:B------:R-:W-:Y:S01]  /*1600*/  @!UP3 UIMAD UR9, UR46, UR58, UR53 ;  /* 0x0000003a2e09b2a4 */ /* 0x000fe2000f8e0235 */
[----:B------:R-:W-:Y:S01]  /*1610*/  IMAD.MOV.U32 R18, RZ, RZ, R4 ;  /* 0x000000ffff127224 */ /* 0x000fe200078e0004 */
[----:B------:R-:W-:Y:S02]  /*1620*/  USEL UR51, UR28, URZ, UP4 ;  /* 0x0000003f1c337287 */ /* 0x000fe4000a000000 */
[----:B------:R-:W-:-:S02]  /*1630*/  USEL UR50, UR49, URZ, UP4 ;  /* 0x0000003f31327287 */ /* 0x000fc4000a000000 */
[----:B------:R-:W-:Y:S01]  /*1640*/  USHF.R.S32.HI UR52, URZ, 0x1f, UR48 ;  /* 0x0000001f3f347899 */ /* 0x000fe20008011430 */
[----:B------:R-:W-:Y:S01]  /*1650*/  @!P2 IADD3 R18, -R18, RZ, RZ ;  /* 0x000000ff1212a210 */ /* 0x000fe20007ffe1ff */
[----:B------:R-:W-:Y:S01]  /*1660*/  @UP0 UIADD3 UR31, UR13, UR31, URZ ;  /* 0x0000001f0d1f0290 */ /* 0x000fe2000fffe03f */
[----:B------:R-:W-:Y:S01]  /*1670*/  @!P3 LOP3.LUT R18, RZ, R10, RZ, 0x33, !PT ;  /* 0x0000000aff12b212 */ /* 0x000fe200078e33ff */
[----:B------:R-:W-:Y:S02]  /*1680*/  @!UP3 UIMAD UR25, UR9, UR60, URZ ;  /* 0x0000003c0919b2a4 */ /* 0x000fe4000f8e023f */
        /* <DEDUP_REMOVED lines=17> */
.L_x_527:
        /* <DEDUP_REMOVED lines=13> */
.L_x_528:
        /* <DEDUP_REMOVED lines=11> */
.L_x_529:
[----:B------:R-:W-:-:S04]  /*1920*/  UIMAD UR5, UR46, UR58, UR53 ;  /* 0x0000003a2e0572a4 */ /* 0x000fc8000f8e0235 */
[----:B------:R-:W-:-:S12]  /*1930*/  UIMAD UR5, UR5, UR56, URZ ;  /* 0x00000038050572a4 */ /* 0x000fd8000f8e023f */
.L_x_530:
[----:B------:R-:W1:Y:S01]  /*1940*/  LDC.64 R4, c[0x0][0x420] ;  /* 0x00010800ff047b82 */ /* 0x000e620000000a00 */
[----:B------:R-:W-:Y:S01]  /*1950*/  UIMAD UR9, UR59, UR58, URZ ;  /* 0x0000003a3b0972a4 */ /* 0x000fe2000f8e023f */
[----:B------:R-:W-:Y:S01]  /*1960*/  LEA.HI R9, R9, R11, RZ, 0x5 ;  /* 0x0000000b09097211 */ /* 0x000fe200078f28ff */
[----:B------:R-:W-:Y:S01]  /*1970*/  UIADD3 UR10, UR22, UR5, URZ ;  /* 0x00000005160a7290 */ /* 0x000fe2000fffe03f */
[----:B------:R-:W-:Y:S01]  /*1980*/  SHF.R.S32.HI R229, RZ, 0x1f, R228 ;  /* 0x0000001fffe57819 */ /* 0x000fe200000114e4 */
[----:B------:R-:W-:Y:S01]  /*1990*/  USHF.L.U32 UR5, UR9, 0x6, URZ ;  /* 0x0000000609057899 */ /* 0x000fe2000800063f */
[----:B------:R-:W-:Y:S01]  /*19a0*/  LOP3.LUT R10, R9, 0xffffffe0, RZ, 0xc0, !PT ;  /* 0xffffffe0090a7812 */ /* 0x000fe200078ec0ff */
[----:B------:R-:W-:Y:S01]  /*19b0*/  UISETP.GE.AND UP2, UPT, UR37, 0x1, UPT ;  /* 0x000000012500788c */ /* 0x000fe2000bf46270 */
[----:B------:R-:W-:Y:S01]  /*19c0*/  IADD3 R6, P0, R228, UR19, RZ ;  /* 0x00000013e4067c10 */ /* 0x000fe2000ff1e0ff */
[----:B------:R-:W-:Y:S01]  /*19d0*/  UIADD3 UR20, UP1, UP0, UR40, UR5, UR48 ;  /* 0x0000000528147290 */ /* 0x000fe2000f83e030 */
[----:B------:R-:W-:Y:S01]  /*19e0*/  SHF.R.S32.HI R9, RZ, 0x5, R9 ;  /* 0x00000005ff097819 */ /* 0x000fe20000011409 */
[----:B------:R-:W-:Y:S01]  /*19f0*/  IMAD.IADD R10, R11, 0x1, -R10 ;  /* 0x000000010b0a7824 */ /* 0x000fe200078e0a0a */
[----:B------:R-:W-:Y:S01]  /*1a00*/  IADD3.X R7, R229, UR39, RZ, P0, !PT ;  /* 0x00000027e5077c10 */ /* 0x000fe200087fe4ff */
[----:B------:R-:W-:Y:S01]  /*1a10*/  USHF.R.S32.HI UR5, URZ, 0x1f, UR5 ;  /* 0x0000001f3f057899 */ /* 0x000fe20008011405 */
[----:B------:R-:W-:Y:S01]  /*1a20*/  IADD3 R15, P0, R14, UR22, RZ ;  /* 0x000000160e0f7c10 */ /* 0x000fe2000ff1e0ff */
[----:B------:R-:W-:Y:S01]  /*1a30*/  IMAD R9, R9, UR9, R10 ;  /* 0x0000000909097c24 */ /* 0x000fe2000f8e020a */
[----:B------:R-:W-:Y:S01]  /*1a40*/  USHF.R.S32.HI UR24, URZ, 0x1f, UR53 ;  /* 0x0000001f3f187899 */ /* 0x000fe20008011435 */
[----:B------:R-:W-:Y:S01]  /*1a50*/  BSSY B1, `(.L_x_526) ;  /* 0x00008c9000017945 */ /* 0x000fe20003800000 */
[----:B------:R-:W-:Y:S01]  /*1a60*/  UIADD3.X UR5, UR49, UR5, UR52, UP1, UP0 ;  /* 0x0000000531057290 */ /* 0x000fe20008fe0434 */
[----:B------:R-:W-:Y:S01]  /*1a70*/  IADD3.X R12, R25, UR23, RZ, P0, !PT ;  /* 0x00000017190c7c10 */ /* 0x000fe200087fe4ff */
[----:B------:R-:W-:Y:S01]  /*1a80*/  UIADD3 UR9, UP1, UP0, UR51, UR20, UR54 ;  /* 0x0000001433097290 */ /* 0x000fe2000f83e036 */
[----:B------:R-:W-:Y:S01]  /*1a90*/  PLOP3.LUT P0, PT, PT, PT, UP2, 0x80, 0x0 ;  /* 0x000000000000781c */ /* 0x000fe20003f0f028 */
[----:B------:R-:W-:Y:S01]  /*1aa0*/  ULDC.64 UR34, c[0x0][0x258] ;  /* 0x0000960000227ab9 */ /* 0x000fe20000000a00 */
[----:B------:R-:W-:Y:S01]  /*1ab0*/  UIADD3 UR21, UR22, UR25, URZ ;  /* 0x0000001916157290 */ /* 0x000fe2000fffe03f */
[C---:B-1----:R-:W-:Y:S01]  /*1ac0*/  IMAD R8, R4.reuse, UR23, RZ ;  /* 0x0000001704087c24 */ /* 0x042fe2000f8e02ff */
[----:B------:R-:W-:Y:S01]  /*1ad0*/  UIADD3.X UR5, UR50, UR5, UR47, UP1, UP0 ;  /* 0x0000000532057290 */ /* 0x000fe20008fe042f */
[----:B------:R-:W-:Y:S01]  /*1ae0*/  IMAD.WIDE.U32 R6, R4, UR22, R6 ;  /* 0x0000001604067c25 */ /* 0x000fe2000f8e0006 */
[----:B------:R-:W-:Y:S01]  /*1af0*/  ULDC.64 UR12, c[0x0][0x428] ;  /* 0x00010a00000c7ab9 */ /* 0x000fe20000000a00 */
[----:B------:R-:W-:-:S02]  /*1b00*/  UIMAD UR25, UR24, UR34, URZ ;  /* 0x00000022181972a4 */ /* 0x000fc4000f8e023f */
[----:B------:R-:W-:Y:S01]  /*1b10*/  IMAD R8, R5, UR22, R8 ;  /* 0x0000001605087c24 */ /* 0x000fe2000f8e0208 */
[----:B------:R-:W-:Y:S01]  /*1b20*/  UIMAD UR24, UR24, UR12, URZ ;  /* 0x0000000c181872a4 */ /* 0x000fe2000f8e023f */
[----:B------:R-:W-:Y:S01]  /*1b30*/  IMAD R13, R12, UR26, RZ ;  /* 0x0000001a0c0d7c24 */ /* 0x000fe2000f8e02ff */
[----:B------:R-:W-:Y:S01]  /*1b40*/  ULDC.64 UR40, c[0x0][0x400] ;  /* 0x0001000000287ab9 */ /* 0x000fe20000000a00 */
[----:B------:R-:W-:Y:S01]  /*1b50*/  IMAD.IADD R7, R7, 0x1, R8 ;  /* 0x0000000107077824 */ /* 0x000fe200078e0208 */
[----:B------:R-:W-:Y:S01]  /*1b60*/  IADD3 R8, P1, R9, UR9, RZ ;  /* 0x0000000909087c10 */ /* 0x000fe2000ff3e0ff */
[C---:B------:R-:W-:Y:S01]  /*1b70*/  IMAD.WIDE.U32 R10, R15.reuse, UR26, R228 ;  /* 0x0000001a0f0a7c25 */ /* 0x040fe2000f8e00e4 */
[----:B------:R-:W-:Y:S01]  /*1b80*/  UIMAD UR24, UR53, UR13, UR24 ;  /* 0x0000000d351872a4 */ /* 0x000fe2000f8e0218 */
[----:B------:R-:W-:Y:S02]  /*1b90*/  ULDC.64 UR44, c[0x0][0x478] ;  /* 0x00011e00002c7ab9 */ /* 0x000fe40000000a00 */
[----:B------:R-:W-:Y:S01]  /*1ba0*/  IMAD R19, R15, UR27, R13 ;  /* 0x0000001b0f137c24 */ /* 0x000fe2000f8e020d */
[----:B------:R-:W-:Y:S01]  /*1bb0*/  LEA.HI.X.SX32 R13, R9, UR5, 0x1, P1 ;  /* 0x00000005090d7c11 */ /* 0x000fe200088f0eff */
[----:B------:R-:W-:Y:S01]  /*1bc0*/  IMAD.U32 R17, RZ, RZ, UR12 ;  /* 0x0000000cff117e24 */ /* 0x000fe2000f8e00ff */
[----:B------:R-:W-:Y:S01]  /*1bd0*/  LEA R224, P1, R8, UR40, 0x2 ;  /* 0x0000002808e07c11 */ /* 0x000fe2000f8210ff */
[----:B------:R-:W-:Y:S01]  /*1be0*/  ULDC.64 UR58, c[0x0][0x2b0] ;  /* 0x0000ac00003a7ab9 */ /* 0x000fe20000000a00 */
[----:B------:R-:W-:Y:S01]  /*1bf0*/  IADD3 R10, P2, R10, UR43, RZ ;  /* 0x0000002b0a0a7c10 */ /* 0x000fe2000ff5e0ff */
[----:B------:R-:W-:Y:S01]  /*1c00*/  IMAD.WIDE.U32 R6, R17, UR53, R6 ;  /* 0x0000003511067c25 */ /* 0x000fe2000f8e0006 */
[----:B------:R-:W-:Y:S01]  /*1c10*/  ULEA.HI.SX32 UR42, UR42, 0xffffffff, 0x1a ;  /* 0xffffffff2a2a7891 */ /* 0x000fe2000f8fd23f */
[----:B------:R-:W-:Y:S01]  /*1c20*/  LEA.HI.X R225, R8, UR41, R13, 0x2, P1 ;  /* 0x0000002908e17c11 */ /* 0x000fe200088f140d */
[----:B------:R-:W-:Y:S01]  /*1c30*/  UIMAD.WIDE UR10, UR10, 0x4, UR44 ;  /* 0x000000040a0a78a5 */ /* 0x000fe2000f8e022c */
[----:B------:R-:W-:Y:S01]  /*1c40*/  VIADD R9, R7, UR24 ;  /* 0x0000001807097c36 */ /* 0x000fe20008000000 */
[----:B------:R-:W-:Y:S01]  /*1c50*/  UIMAD.WIDE UR20, UR21, 0x4, UR58 ;  /* 0x00000004151478a5 */ /* 0x000fe2000f8e023a */
[----:B------:R-:W-:Y:S01]  /*1c60*/  IADD3.X R11, R11, UR38, R19, P2, !PT ;  /* 0x000000260b0b7c10 */ /* 0x000fe200097fe413 */
[----:B------:R-:W-:Y:S01]  /*1c70*/  UIMAD UR25, UR53, UR35, UR25 ;  /* 0x00000023351972a4 */ /* 0x000fe2000f8e0219 */
[----:B------:R-:W-:Y:S01]  /*1c80*/  IMAD.MOV.U32 R8, RZ, RZ, R6 ;  /* 0x000000ffff087224 */ /* 0x000fe200078e0006 */
[----:B------:R-:W-:Y:S10]  /*1c90*/  @!P0 BRA `(.L_x_531) ;  /* 0x0000007c00ec8947 */ /* 0x000ff40003800000 */
        /* <DEDUP_REMOVED lines=11> */
[----:B------:R-:W-:Y:S01]  /*1d50*/  UMOV UR10, UR21 ;  /* 0x00000015000a7c82 */ /* 0x000fe20008000000 */
[----:B------:R-:W-:Y:S01]  /*1d60*/  ULDC.64 UR20, c[0x0][0x3e0] ;  /* 0x0000f80000147ab9 */ /* 0x000fe20000000a00 */
[----:B------:R-:W-:Y:S01]  /*1d70*/  @P0 BAR.SYNC.DEFER_BLOCKING 0x0 ;  /* 0x0000000000000b1d */ /* 0x000fe20000010000 */
[----:B------:R-:W-:Y:S01]  /*1d80*/  VIADD R26, R14, 0x20 ;  /* 0x000000200e1a7836 */ /* 0x000fe20000000000 */
[----:B------:R-:W-:Y:S01]  /*1d90*/  LEA R232, P0, R8, UR20, 0x1 ;  /* 0x0000001408e87c11 */ /* 0x000fe2000f8008ff */
[----:B------:R-:W-:Y:S01]  /*1da0*/  IMAD.WIDE.U32 R10, R22, UR53, R10 ;  /* 0x00000035160a7c25 */ /* 0x000fe2000f8e000a */
[----:B------:R-:W-:-:S02]  /*1db0*/  IADD3 R16, R9, R6, RZ ;  /* 0x0000000609107210 */ /* 0x000fc40007ffe0ff */
[----:B------:R-:W-:Y:S01]  /*1dc0*/  ULDC.64 UR22, c[0x0][0x210] ;  /* 0x0000840000167ab9 */ /* 0x000fe20000000a00 */
[----:B------:R-:W-:Y:S01]  /*1dd0*/  BSSY B0, `(.L_x_532) ;  /* 0x0000035000007945 */ /* 0x000fe20003800000 */
[C---:B------:R-:W-:Y:S01]  /*1de0*/  IADD3 R244, R228.reuse, 0x40, RZ ;  /* 0x00000040e4f47810 */ /* 0x040fe20007ffe0ff */
[C---:B------:R-:W-:Y:S01]  /*1df0*/  VIADD R243, R228.reuse, 0x80 ;  /* 0x00000080e4f37836 */ /* 0x040fe20000000000 */
[----:B------:R-:W-:Y:S01]  /*1e00*/  IADD3 R242, R228, 0xc0, RZ ;  /* 0x000000c0e4f27810 */ /* 0x000fe20007ffe0ff */
[----:B------:R-:W-:Y:S01]  /*1e10*/  VIADD R20, R11, UR25 ;  /* 0x000000190b147c36 */ /* 0x000fe20008000000 */
[----:B------:R-:W-:Y:S02]  /*1e20*/  ISETP.GE.AND P5, PT, R26, UR5, PT ;  /* 0x000000051a007c0c */ /* 0x000fe4000bfa6270 */
[----:B------:R-:W-:Y:S02]  /*1e30*/  LEA R231, P1, R10, UR22, 0x1 ;  /* 0x000000160ae77c11 */ /* 0x000fe4000f8208ff */
        /* <DEDUP_REMOVED lines=46> */
.L_x_533:
[----:B------:R-:W-:Y:S05]  /*2120*/  BSYNC B0 ;  /* 0x0000000000007941 */ /* 0x000fea0003800000 */
.L_x_532:
        /* <DEDUP_REMOVED lines=47> */
.L_x_535:
[----:B------:R-:W-:Y:S05]  /*2420*/  BSYNC B0 ;  /* 0x0000000000007941 */ /* 0x000fea0003800000 */
.L_x_534:
        /* <DEDUP_REMOVED lines=44> */
.L_x_537:
[----:B------:R-:W-:Y:S05]  /*26f0*/  BSYNC B0 ;  /* 0x0000000000007941 */ /* 0x000fea0003800000 */
.L_x_536:
        /* <DEDUP_REMOVED lines=47> */
.L_x_539:
[----:B------:R-:W-:Y:S05]  /*29f0*/  BSYNC B0 ;  /* 0x0000000000007941 */ /* 0x000fea0003800000 */
.L_x_538:
[----:B------:R-:W-:Y:S01]  /*2a00*/  UIADD3 UR19, -UR36, UR8, URZ ;  /* 0x0000000824137290 */ /* 0x000fe2000fffe13f */
[----:B--23--:R-:W-:Y:S01]  /*2a10*/  IMAD.WIDE.U32 R4, R17, UR36, R228 ;  /* 0x0000002411047c25 */ /* 0x00cfe2000f8e00e4 */
[----:B------:R-:W-:Y:S01]  /*2a20*/  UIMAD UR20, UR24, UR14, URZ ;  /* 0x0000000e181472a4 */ /* 0x000fe2000f8e023f */
[C---:B------:R-:W-:Y:S01]  /*2a30*/  IADD3 R6, R250.reuse, 0x8, RZ ;  /* 0x00000008fa067810 */ /* 0x040fe20007ffe0ff */
[----:B------:R-:W-:Y:S01]  /*2a40*/  BSSY B0, `(.L_x_540) ;  /* 0x0000041000007945 */ /* 0x000fe20003800000 */
[----:B------:R-:W-:Y:S01]  /*2a50*/  ISETP.GE.AND P6, PT, R250, UR5, PT ;  /* 0x00000005fa007c0c */ /* 0x000fe2000bfc6270 */
[----:B------:R-:W-:Y:S01]  /*2a60*/  UIMAD UR20, UR36, UR15, UR20 ;  /* 0x0000000f241472a4 */ /* 0x000fe2000f8e0214 */
[----:B------:R-:W-:Y:S02]  /*2a70*/  ISETP.GE.AND P4, PT, R14, UR19, PT ;  /* 0x000000130e007c0c */ /* 0x000fe4000bf86270 */
[----:B------:R-:W-:Y:S02]  /*2a80*/  IADD3 R8, P0, R4, UR28, RZ ;  /* 0x0000001c04087c10 */ /* 0x000fe4000ff1e0ff */
[----:B------:R-:W-:Y:S01]  /*2a90*/  ISETP.GE.AND P5, PT, R6, UR5, PT ;  /* 0x0000000506007c0c */ /* 0x000fe2000bfa6270 */
[----:B------:R-:W-:Y:S01]  /*2aa0*/  IMAD.U32 R4, RZ, RZ, UR20 ;  /* 0x00000014ff047e24 */ /* 0x000fe2000f8e00ff */
[----:B------:R-:W-:-:S04]  /*2ab0*/  ULDC.64 UR20, c[0x0][0x260] ;  /* 0x0000980000147ab9 */ /* 0x000fc80000000a00 */
        /* <DEDUP_REMOVED lines=16> */
[C---:B------:R-:W-:Y:S01]  /*2bc0*/  IMAD R11, R21.reuse, UR15, R6 ;  /* 0x0000000f150b7c24 */ /* 0x040fe2000f8e0206 */
        /* <DEDUP_REMOVED lines=11> */
[----:B-----5:R-:W-:-:S04]  /*2c80*/  @!P0 LEA R12, P1, R6, R12, 0x1 ;  /* 0x0000000c060c8211 */ /* 0x020fc800078208ff */
[----:B------:R-:W-:Y:S01]  /*2c90*/  @!P0 LEA.HI.X R13, R6, R13, R10, 0x1, P1 ;  /* 0x0000000d060d8211 */ /* 0x000fe200008f0c0a */
[----:B---3--:R-:W-:Y:S01]  /*2ca0*/  IMAD.WIDE R10, R228, 0x2, R28 ;  /* 0x00000002e40a7825 */ /* 0x008fe200078e021c */
        /* <DEDUP_REMOVED lines=26> */
.L_x_541:
[----:B------:R-:W-:Y:S05]  /*2e50*/  BSYNC B0 ;  /* 0x0000000000007941 */ /* 0x000fea0003800000 */
.L_x_540:
        /* <DEDUP_REMOVED lines=59> */
.L_x_543:
[----:B------:R-:W-:Y:S05]  /*3210*/  BSYNC B0 ;  /* 0x0000000000007941 */ /* 0x000fea0003800000 */
.L_x_542:
[----:B------:R-:W-:Y:S01]  /*3220*/  UIMAD UR5, UR24, UR16, URZ ;  /* 0x00000010180572a4 */ /* 0x000fe2000f8e023f */
[----:B------:R2:W-:Y:S01]  /*3230*/  @P4 STS.128 [R226+0x18000], RZ ;  /* 0x018000ffe2004388 */ /* 0x0005e20000000c00 */
[----:B-1-3--:R-:W-:Y:S01]  /*3240*/  IMAD.WIDE.U32 R4, R17, UR36, R228 ;  /* 0x0000002411047c25 */ /* 0x00afe2000f8e00e4 */
[----:B------:R-:W-:Y:S01]  /*3250*/  ULDC.64 UR14, c[0x0][0x268] ;  /* 0x00009a00000e7ab9 */ /* 0x000fe20000000a00 */
[----:B------:R-:W-:Y:S01]  /*3260*/  UIMAD UR5, UR36, UR17, UR5 ;  /* 0x00000011240572a4 */ /* 0x000fe2000f8e0205 */
[----:B------:R2:W-:Y:S01]  /*3270*/  @P4 STS.128 [R226+0x1a000], RZ ;  /* 0x01a000ffe2004388 */ /* 0x0005e20000000c00 */
[----:B------:R-:W-:Y:S01]  /*3280*/  BSSY B0, `(.L_x_544) ;  /* 0x000003a000007945 */ /* 0x000fe20003800000 */
[----:B------:R-:W-:Y:S01]  /*3290*/  IADD3 R8, P0, R4, UR29, RZ ;  /* 0x0000001d04087c10 */ /* 0x000fe2000ff1e0ff */
[----:B------:R-:W-:Y:S01]  /*32a0*/  IMAD R4, R24, UR14, RZ ;  /* 0x0000000e18047c24 */ /* 0x000fe2000f8e02ff */
[----:B------:R2:W-:Y:S01]  /*32b0*/  @P4 STS.128 [R226+0x1c000], RZ ;  /* 0x01c000ffe2004388 */ /* 0x0005e20000000c00 */
[----:B------:R-:W-:-:S02]  /*32c0*/  MOV R6, UR5 ;  /* 0x0000000500067c02 */ /* 0x000fc40008000f00 */
[----:B------:R-:W-:Y:S01]  /*32d0*/  IMAD R15, R18, UR15, R4 ;  /* 0x0000000f120f7c24 */ /* 0x000fe2000f8e0204 */
[----:B------:R2:W-:Y:S01]  /*32e0*/  @P4 STS.128 [R226+0x1e000], RZ ;  /* 0x01e000ffe2004388 */ /* 0x0005e20000000c00 */
[----:B------:R-:W-:-:S03]  /*32f0*/  IADD3.X R9, R5, UR31, R6, P0, !PT ;  /* 0x0000001f05097c10 */ /* 0x000fc600087fe406 */
[----:B------:R-:W-:-:S05]  /*3300*/  IMAD.WIDE.U32 R8, R18, UR14, R8 ;  /* 0x0000000e12087c25 */ /* 0x000fca000f8e0008 */
[----:B------:R-:W-:Y:S01]  /*3310*/  IADD3 R16, R9, R15, RZ ;  /* 0x0000000f09107210 */ /* 0x000fe20007ffe0ff */
        /* <DEDUP_REMOVED lines=48> */
.L_x_545:
[----:B------:R-:W-:Y:S05]  /*3620*/  BSYNC B0 ;  /* 0x0000000000007941 */ /* 0x000fea0003800000 */
.L_x_544:
        /* <DEDUP_REMOVED lines=10> */
[----:B---3--:R-:W-:Y:S01]  /*36d0*/  IMAD.U32 R4, RZ, RZ, UR29 ;  /* 0x0000001dff047e24 */ /* 0x008fe2000f8e00ff */
        /* <DEDUP_REMOVED lines=8> */
[----:B------:R-:W3:Y:S01]  /*3760*/  @!P3 LDC.64 R10, c[0x0][0x220] ;  /* 0x00008800ff0abb82 */ /* 0x000ee20000000a00 */
        /* <DEDUP_REMOVED lines=10> */
[----:B---3--:R-:W-:-:S03]  /*3810*/  @!P3 LEA R10, P0, R8, R10, 0x1 ;  /* 0x0000000a080ab211 */ /* 0x008fc600078008ff */
        /* <DEDUP_REMOVED lines=25> */
.L_x_547:
[----:B------:R-:W-:Y:S05]  /*39b0*/  BSYNC B0 ;  /* 0x0000000000007941 */ /* 0x000fea0003800000 */
.L_x_546:
[----:B------:R-:W-:Y:S01]  /*39c0*/  ULDC.64 UR16, c[0x0][0x3c8] ;  /* 0x0000f20000107ab9 */ /* 0x000fe20000000a00 */
[----:B------:R-:W-:Y:S01]  /*39d0*/  USHF.R.S32.HI UR14, URZ, 0x1f, UR53 ;  /* 0x0000001f3f0e7899 */ /* 0x000fe20008011435 */
[----:B------:R-:W-:Y:S01]  /*39e0*/  SHF.R.S32.HI R7, RZ, 0x1f, R250 ;  /* 0x0000001fff077819 */ /* 0x000fe200000114fa */
[----:B------:R-:W-:Y:S01]  /*39f0*/  UISETP.NE.U32.AND UP0, UPT, UR16, URZ, UPT ;  /* 0x0000003f1000728c */ /* 0x000fe2000bf05070 */
[----:B------:R-:W-:Y:S01]  /*3a00*/  IMAD.MOV.U32 R238, RZ, RZ, 0x7f800000 ;  /* 0x7f800000ffee7424 */ /* 0x000fe200078e00ff */
[----:B------:R-:W0:Y:S01]  /*3a10*/  LDGDEPBAR ;  /* 0x00000000000079af */ /* 0x000e220000000000 */
[----:B------:R-:W-:Y:S01]  /*3a20*/  IMAD.MOV.U32 R239, RZ, RZ, 0x7f800000 ;  /* 0x7f800000ffef7424 */ /* 0x000fe200078e00ff */
[----:B------:R-:W-:Y:S01]  /*3a30*/  UISETP.NE.AND.EX UP0, UPT, UR17, URZ, UPT, UP0 ;  /* 0x0000003f1100728c */ /* 0x000fe2000bf05300 */
[----:B------:R-:W2:Y:S01]  /*3a40*/  LDC R249, c[0x0][0x270] ;  /* 0x00009c00fff97b82 */ /* 0x000ea20000000800 */
[----:B------:R-:W-:Y:S01]  /*3a50*/  IMAD.SHL.U32 R241, R250, 0x4, RZ ;  /* 0x00000004faf17824 */ /* 0x000fe200078e00ff */
[----:B------:R-:W-:-:S02]  /*3a60*/  CS2R R190, SRZ ;  /* 0x0000000000be7805 */ /* 0x000fc4000001ff00 */
[----:B------:R-:W-:Y:S02]  /*3a70*/  CS2R R188, SRZ ;  /* 0x0000000000bc7805 */ /* 0x000fe4000001ff00 */
[----:B------:R-:W-:Y:S02]  /*3a80*/  CS2R R194, SRZ ;  /* 0x0000000000c27805 */ /* 0x000fe4000001ff00 */
[----:B------:R-:W-:Y:S02]  /*3a90*/  PLOP3.LUT P0, PT, PT, PT, UP0, 0x80, 0x0 ;  /* 0x000000000000781c */ /* 0x000fe40003f0f008 */
[----:B------:R-:W-:Y:S02]  /*3aa0*/  CS2R R192, SRZ ;  /* 0x0000000000c07805 */ /* 0x000fe4000001ff00 */
[----:B------:R-:W-:Y:S02]  /*3ab0*/  CS2R R186, SRZ ;  /* 0x0000000000ba7805 */ /* 0x000fe4000001ff00 */
[----:B------:R-:W-:-:S02]  /*3ac0*/  CS2R R184, SRZ ;  /* 0x0000000000b87805 */ /* 0x000fc4000001ff00 */
[----:B------:R-:W-:Y:S01]  /*3ad0*/  CS2R R182, SRZ ;  /* 0x0000000000b67805 */ /* 0x000fe2000001ff00 */
[----:B------:R-:W-:Y:S01]  /*3ae0*/  @UP0 ULDC.64 UR20, c[0x0][0x3d0] ;  /* 0x0000f40000140ab9 */ /* 0x000fe20000000a00 */
[----:B------:R-:W-:Y:S01]  /*3af0*/  @UP0 UMOV UR15, UR14 ;  /* 0x0000000e000f0c82 */ /* 0x000fe20008000000 */
[----:B------:R-:W-:Y:S01]  /*3b00*/  @UP0 UIMAD UR5, UR55, UR20, URZ ;  /* 0x00000014370502a4 */ /* 0x000fe2000f8e023f */
[----:B------:R-:W-:Y:S01]  /*3b10*/  @UP0 UMOV UR14, UR53 ;  /* 0x00000035000e0c82 */ /* 0x000fe20008000000 */
[----:B------:R-:W-:Y:S01]  /*3b20*/  CS2R R180, SRZ ;  /* 0x0000000000b47805 */ /* 0x000fe2000001ff00 */
[----:B------:R-:W-:Y:S02]  /*3b30*/  @UP0 UIMAD.WIDE.U32 UR14, UR46, UR20, UR14 ;  /* 0x000000142e0e02a5 */ /* 0x000fe4000f8e000e */
[----:B------:R-:W-:Y:S02]  /*3b40*/  @UP0 UIMAD UR5, UR46, UR21, UR5 ;  /* 0x000000152e0502a4 */ /* 0x000fe4000f8e0205 */
[----:B------:R-:W-:-:S02]  /*3b50*/  @UP0 ULEA UR16, UP1, UR14, UR16, 0x2 ;  /* 0x000000100e100291 */ /* 0x000fc4000f82103f */
[----:B------:R-:W-:Y:S01]  /*3b60*/  @UP0 UIADD3 UR5, UR15, UR5, URZ ;  /* 0x000000050f050290 */ /* 0x000fe2000fffe03f */
[----:B------:R-:W-:Y:S02]  /*3b70*/  CS2R R174, SRZ ;  /* 0x0000000000ae7805 */ /* 0x000fe4000001ff00 */
[----:B------:R-:W-:Y:S02]  /*3b80*/  CS2R R172, SRZ ;  /* 0x0000000000ac7805 */ /* 0x000fe4000001ff00 */
[----:B------:R-:W-:Y:S01]  /*3b90*/  CS2R R178, SRZ ;  /* 0x0000000000b27805 */ /* 0x000fe2000001ff00 */
[----:B------:R-:W-:Y:S01]  /*3ba0*/  @UP0 ULEA.HI.X UR17, UR14, UR17, UR5, 0x2, UP1 ;  /* 0x000000110e110291 */ /* 0x000fe200088f1405 */
[----:B-1-3--:R-:W-:Y:S01]  /*3bb0*/  IMAD.U32 R4, RZ, RZ, UR16 ;  /* 0x00000010ff047e24 */ /* 0x00afe2000f8e00ff */
[----:B------:R-:W-:Y:S01]  /*3bc0*/  CS2R R176, SRZ ;  /* 0x0000000000b07805 */ /* 0x000fe2000001ff00 */
[----:B------:R-:W-:Y:S01]  /*3bd0*/  @UP0 ULDC UR5, c[0x0][0x2e8] ;  /* 0x0000ba0000050ab9 */ /* 0x000fe20000000800 */
[----:B------:R-:W-:-:S02]  /*3be0*/  CS2R R170, SRZ ;  /* 0x0000000000aa7805 */ /* 0x000fc4000001ff00 */
[----:B------:R-:W-:Y:S01]  /*3bf0*/  CS2R R168, SRZ ;  /* 0x0000000000a87805 */ /* 0x000fe2000001ff00 */
[----:B------:R-:W-:Y:S01]  /*3c00*/  IMAD.U32 R5, RZ, RZ, UR17 ;  /* 0x00000011ff057e24 */ /* 0x000fe2000f8e00ff */
[----:B------:R-:W-:Y:S01]  /*3c10*/  UIADD3 UR14, UR36, 0x40, URZ ;  /* 0x00000040240e7890 */ /* 0x000fe2000fffe03f */
[----:B------:R-:W-:Y:S02]  /*3c20*/  CS2R R166, SRZ ;  /* 0x0000000000a67805 */ /* 0x000fe4000001ff00 */
[----:B------:R-:W-:Y:S02]  /*3c30*/  CS2R R164, SRZ ;  /* 0x0000000000a47805 */ /* 0x000fe4000001ff00 */
[----:B------:R-:W-:Y:S01]  /*3c40*/  CS2R R158, SRZ ;  /* 0x00000000009e7805 */ /* 0x000fe2000001ff00 */
[----:B------:R1:W3:Y:S01]  /*3c50*/  @P0 LDG.E R6, desc[UR6][R4.64] ;  /* 0x0000000604060981 */ /* 0x0002e2000c1e1900 */
        /* <DEDUP_REMOVED lines=23> */
[----:B------:R-:W-:Y:S01]  /*3dd0*/  CS2R R62, SRZ ;  /* 0x00000000003e7805 */ /* 0x000fe2000001ff00 */
[C---:B-1----:R-:W-:Y:S01]  /*3de0*/  IMAD.SHL.U32 R4, R250.reuse, 0x4, RZ ;  /* 0x00000004fa047824 */ /* 0x042fe200078e00ff */
[----:B------:R-:W-:Y:S02]  /*3df0*/  SHF.L.U64.HI R5, R250, 0x2, R7 ;  /* 0x00000002fa057819 */ /* 0x000fe40000010207 */
[----:B------:R-:W-:-:S02]  /*3e00*/  CS2R R60, SRZ ;  /* 0x00000000003c7805 */ /* 0x000fc4000001ff00 */
[----:B------:R-:W-:Y:S02]  /*3e10*/  CS2R R66, SRZ ;  /* 0x0000000000427805 */ /* 0x000fe4000001ff00 */
[----:B------:R-:W-:Y:S02]  /*3e20*/  CS2R R64, SRZ ;  /* 0x0000000000407805 */ /* 0x000fe4000001ff00 */
[----:B------:R-:W-:Y:S02]  /*3e30*/  IADD3 R4, P1, R4, UR11, RZ ;  /* 0x0000000b04047c10 */ /* 0x000fe4000ff3e0ff */
[----:B------:R-:W-:Y:S02]  /*3e40*/  CS2R R58, SRZ ;  /* 0x00000000003a7805 */ /* 0x000fe4000001ff00 */
[----:B------:R-:W-:Y:S02]  /*3e50*/  CS2R R56, SRZ ;  /* 0x0000000000387805 */ /* 0x000fe4000001ff00 */
[----:B------:R-:W-:-:S02]  /*3e60*/  CS2R R54, SRZ ;  /* 0x0000000000367805 */ /* 0x000fc4000001ff00 */
[----:B------:R-:W-:Y:S02]  /*3e70*/  IADD3.X R5, R5, UR10, RZ, P1, !PT ;  /* 0x0000000a05057c10 */ /* 0x000fe40008ffe4ff */
[----:B------:R-:W-:Y:S02]  /*3e80*/  CS2R R52, SRZ ;  /* 0x0000000000347805 */ /* 0x000fe4000001ff00 */
[----:B------:R-:W-:Y:S02]  /*3e90*/  CS2R R46, SRZ ;  /* 0x00000000002e7805 */ /* 0x000fe4000001ff00 */
[----:B------:R-:W-:Y:S02]  /*3ea0*/  CS2R R44, SRZ ;  /* 0x00000000002c7805 */ /* 0x000fe4000001ff00 */
[----:B------:R-:W-:Y:S01]  /*3eb0*/  CS2R R50, SRZ ;  /* 0x0000000000327805 */ /* 0x000fe2000001ff00 */
[----:B------:R-:W5:Y:S01]  /*3ec0*/  @!P6 LDG.E R238, desc[UR6][R4.64] ;  /* 0x0000000604eee981 */ /* 0x000f62000c1e1900 */
[----:B------:R-:W-:-:S02]  /*3ed0*/  CS2R R48, SRZ ;  /* 0x0000000000307805 */ /* 0x000fc4000001ff00 */
[----:B------:R-:W-:Y:S02]  /*3ee0*/  CS2R R42, SRZ ;  /* 0x00000000002a7805 */ /* 0x000fe4000001ff00 */
[----:B------:R-:W-:Y:S01]  /*3ef0*/  CS2R R40, SRZ ;  /* 0x0000000000287805 */ /* 0x000fe2000001ff00 */
[----:B------:R1:W5:Y:S01]  /*3f00*/  @!P5 LDG.E R239, desc[UR6][R4.64+0x20] ;  /* 0x0000200604efd981 */ /* 0x000362000c1e1900 */
        /* <DEDUP_REMOVED lines=11> */
[----:B------:R-:W-:Y:S01]  /*3fc0*/  UISETP.GE.AND UP1, UPT, UR14, UR8, UPT ;  /* 0x000000080e00728c */ /* 0x000fe2000bf26270 */
[----:B------:R-:W-:Y:S01]  /*3fd0*/  ULDC UR17, c[0x0][0x2d0] ;  /* 0x0000b40000117ab9 */ /* 0x000fe20000000800 */
[----:B------:R-:W-:Y:S01]  /*3fe0*/  ULDC UR19, c[0x0][0x2dc] ;  /* 0x0000b70000137ab9 */ /* 0x000fe20000000800 */
[----:B------:R-:W-:Y:S01]  /*3ff0*/  ULDC UR14, c[0x0][0x2ec] ;  /* 0x0000bb00000e7ab9 */ /* 0x000fe20000000800 */
[----:B-1----:R-:W3:Y:S01]  /*4000*/  @P0 MUFU.RCP R4, UR5 ;  /* 0x0000000500040d08 */ /* 0x002ee20008001000 */
[----:B------:R-:W-:Y:S01]  /*4010*/  UMOV UR5, URZ ;  /* 0x0000003f00057c82 */ /* 0x000fe20008000000 */
[----:B---3--:R-:W-:-:S05]  /*4020*/  @P0 FMUL.FTZ R4, R6, R4 ;  /* 0x0000000406040220 */ /* 0x008fca0000410000 */
[----:B------:R-:W-:Y:S01]  /*4030*/  @P0 R2UR UR15, R4 ;  /* 0x00000000040f02ca */ /* 0x000fe200000e0000 */
[----:B------:R-:W-:-:S04]  /*4040*/  IMAD.U32 R4, RZ, RZ, UR32 ;  /* 0x00000020ff047e24 */ /* 0x000fc8000f8e00ff */
[----:B------:R-:W-:-:S05]  /*4050*/  IMAD R4, R4, 0x40, R248 ;  /* 0x0000004004047824 */ /* 0x000fca00078e02f8 */
[----:B------:R-:W-:-:S03]  /*4060*/  IADD3 R4, R250, -UR37, -R4 ;  /* 0x80000025fa047c10 */ /* 0x000fc6000fffe804 */
[----:B------:R-:W-:Y:S02]  /*4070*/  @UP0 UMOV UR5, UR15 ;  /* 0x0000000f00050c82 */ /* 0x000fe40008000000 */
[----:B--2---:R-:W-:-:S07]  /*4080*/  VIADD R247, R4, UR8 ;  /* 0x0000000804f77c36 */ /* 0x004fce0008000000 */
.L_x_550:
[----:B------:R-:W0:Y:S01]  /*4090*/  LDGDEPBAR ;  /* 0x00000000000079af */ /* 0x000e220000000000 */
[----:B------:R-:W-:Y:S01]  /*40a0*/  PLOP3.LUT P0, PT, PT, PT, UP1, 0x80, 0x0 ;  /* 0x000000000000781c */ /* 0x000fe20003f0f018 */
[----:B------:R-:W-:Y:S01]  /*40b0*/  UISETP.GE.AND UP0, UPT, UR9, 0x1, UPT ;  /* 0x000000010900788c */ /* 0x000fe2000bf06270 */
[----:B------:R-:W-:Y:S02]  /*40c0*/  PLOP3.LUT P2, PT, PT, PT, UP1, 0x80, 0x0 ;  /* 0x000000000000781c */ /* 0x000fe40003f4f018 */
[----:B------:R-:W-:Y:S02]  /*40d0*/  PLOP3.LUT P3, PT, PT, PT, UP1, 0x80, 0x0 ;  /* 0x000000000000781c */ /* 0x000fe40003f6f018 */
[----:B------:R-:W-:Y:S02]  /*40e0*/  PLOP3.LUT P5, PT, PT, PT, UP1, 0x80, 0x0 ;  /* 0x000000000000781c */ /* 0x000fe40003faf018 */
[----:B------:R-:W-:Y:S02]  /*40f0*/  PLOP3.LUT P4, PT, PT, PT, UP1, 0x80, 0x0 ;  /* 0x000000000000781c */ /* 0x000fe40003f8f018 */
[----:B-----5:R-:W-:Y:S01]  /*4100*/  FSETP.NEU.FTZ.AND P6, PT, R238, -INF , PT ;  /* 0xff800000ee00780b */ /* 0x020fe20003fdd000 */
[----:B------:R-:W-:Y:S04]  /*4110*/  DEPBAR.LE SB0, 0x0 ;  /* 0x000080000000791a */ /* 0x000fe80000000000 */
[----:B------:R-:W-:Y:S06]  /*4120*/  BAR.SYNC.DEFER_BLOCKING 0x0 ;  /* 0x0000000000007b1d */ /* 0x000fec0000010000 */
[----:B------:R-:W-:Y:S04]  /*4130*/  LDSM.16.M88.4 R16, [R214] ;  /* 0x00000000d610783b */ /* 0x000fe80000000200 */
[----:B-1----:R-:W1:Y:S04]  /*4140*/  LDSM.16.M88.4 R8, [R3+UR4+0x10000] ;  /* 0x010000040308783b */ /* 0x002e680008000200 */
[----:B------:R-:W2:Y:S04]  /*4150*/  LDSM.16.M88.4 R84, [R3+UR4+0x10800] ;  /* 0x010800040354783b */ /* 0x000ea80008000200 */
[----:B------:R-:W-:Y:S04]  /*4160*/  LDSM.16.M88.4 R88, [R216] ;  /* 0x00000000d858783b */ /* 0x000fe80000000200 */
[----:B------:R-:W3:Y:S04]  /*4170*/  LDSM.16.M88.4 R92, [R2] ;  /* 0x00000000025c783b */ /* 0x000ee80000000200 */
[----:B------:R-:W4:Y:S04]  /*4180*/  LDSM.16.M88.4 R96, [R2+0x800] ;  /* 0x000800000260783b */ /* 0x000f280000000200 */
[----:B------:R-:W-:Y:S04]  /*4190*/  LDSM.16.M88.4 R100, [R219] ;  /* 0x00000000db64783b */ /* 0x000fe80000000200 */
[----:B------:R-:W4:Y:S04]  /*41a0*/  LDSM.16.M88.4 R104, [R213] ;  /* 0x00000000d568783b */ /* 0x000f280000000200 */
[----:B------:R-:W-:Y:S01]  /*41b0*/  LDSM.16.M88.4 R108, [R212] ;  /* 0x00000000d46c783b */ /* 0x000fe20000000200 */
[C---:B-1----:R-:W-:Y:S06]  /*41c0*/  HMMA.16816.F32 R4, R16.reuse, R8, RZ ;  /* 0x000000081004723c */ /* 0x042fec00000018ff */
[C---:B------:R-:W-:Y:S06]  /*41d0*/  HMMA.16816.F32 R8, R16.reuse, R10, RZ ;  /* 0x0000000a1008723c */ /* 0x040fec00000018ff */
[C---:B--2---:R-:W-:Y:S06]  /*41e0*/  HMMA.16816.F32 R12, R16.reuse, R84, RZ ;  /* 0x00000054100c723c */ /* 0x044fec00000018ff */
[----:B------:R-:W-:Y:S01]  /*41f0*/  HMMA.16816.F32 R16, R16, R86, RZ ;  /* 0x000000561010723c */ /* 0x000fe200000018ff */
[----:B------:R-:W1:Y:S05]  /*4200*/  LDSM.16.M88.4 R84, [R213+0x800] ;  /* 0x00080000d554783b */ /* 0x000e6a0000000200 */
[C---:B---3--:R-:W-:Y:S06]  /*4210*/  HMMA.16816.F32 R4, R88.reuse, R92, R4 ;  /* 0x0000005c5804723c */ /* 0x048fec0000001804 */
[C---:B------:R-:W-:Y:S01]  /*4220*/  HMMA.16816.F32 R8, R88.reuse, R94, R8 ;  /* 0x0000005e5808723c */ /* 0x040fe20000001808 */
[----:B------:R-:W2:Y:S05]  /*4230*/  LDSM.16.M88.4 R92, [R218] ;  /* 0x00000000da5c783b */ /* 0x000eaa0000000200 */
        /* <DEDUP_REMOVED lines=86> */
[----:B------:R-:W-:Y:S04]  /*47a0*/  IMAD.U32 R88, RZ, RZ, UR9 ;  /* 0x00000009ff587e24 */ /* 0x000fe8000f8e00ff */
[----:B------:R-:W-:Y:S01]  /*47b0*/  IMAD R88, R88, 0x40, R247 ;  /* 0x0000004058587824 */ /* 0x000fe200078e02f7 */
[C---:B----4-:R-:W-:Y:S01]  /*47c0*/  HMMA.16816.F32 R4, R100.reuse, R104, R4 ;  /* 0x000000686404723c */ /* 0x050fe20000001804 */
[----:B------:R-:W-:Y:S04]  /*47d0*/  IMAD.U32 R91, RZ, RZ, UR32 ;  /* 0x00000020ff5b7e24 */ /* 0x000fe8000f8e00ff */
[C---:B------:R-:W-:Y:S01]  /*47e0*/  VIADD R97, R88.reuse, 0xffffffff ;  /* 0xffffffff58617836 */ /* 0x040fe20000000000 */
[C---:B------:R-:W-:Y:S05]  /*47f0*/  HMMA.16816.F32 R8, R100.reuse, R106, R8 ;  /* 0x0000006a6408723c */ /* 0x040fea0000001808 */
[C---:B------:R-:W-:Y:S01]  /*4800*/  VIADD R96, R88.reuse, 0x7 ;  /* 0x0000000758607836 */ /* 0x040fe20000000000 */
[C---:B-1----:R-:W-:Y:S05]  /*4810*/  HMMA.16816.F32 R12, R100.reuse, R84, R12 ;  /* 0x00000054640c723c */ /* 0x042fea000000180c */
[C---:B------:R-:W-:Y:S01]  /*4820*/  VIADD R98, R88.reuse, 0xfffffff8 ;  /* 0xfffffff858627836 */ /* 0x040fe20000000000 */
[----:B------:R-:W-:Y:S05]  /*4830*/  HMMA.16816.F32 R16, R100, R86, R16 ;  /* 0x000000566410723c */ /* 0x000fea0000001810 */
[----:B------:R-:W-:Y:S01]  /*4840*/  VIADD R84, R88, 0x8 ;  /* 0x0000000858547836 */ /* 0x000fe20000000000 */
[C---:B--2---:R-:W-:Y:S05]  /*4850*/  HMMA.16816.F32 R4, R92.reuse, R108, R4 ;  /* 0x0000006c5c04723c */ /* 0x044fea0000001804 */
[----:B------:R-:W-:Y:S01]  /*4860*/  ISETP.GE.AND P1, PT, R84, RZ, PT ;  /* 0x000000ff5400720c */ /* 0x000fe20003f26270 */
[C---:B------:R-:W-:Y:S05]  /*4870*/  HMMA.16816.F32 R8, R92.reuse, R110, R8 ;  /* 0x0000006e5c08723c */ /* 0x040fea0000001808 */
[----:B------:R-:W-:Y:S01]  /*4880*/  FMUL.FTZ R89, R239, 1.4426950216293334961 ;  /* 0x3fb8aa3bef597820 */ /* 0x000fe20000410000 */
[----:B------:R-:W-:Y:S02]  /*4890*/  IMAD R91, R91, 0x40, R248 ;  /* 0x000000405b5b7824 */ /* 0x000fe400078e02f8 */
[----:B------:R-:W-:Y:S03]  /*48a0*/  FMUL.FTZ R90, R238, 1.4426950216293334961 ;  /* 0x3fb8aa3bee5a7820 */ /* 0x000fe60000410000 */
[C---:B------:R-:W-:Y:S01]  /*48b0*/  @P0 VIADD R85, R91.reuse, 0x1 ;  /* 0x000000015b550836 */ /* 0x040fe20000000000 */
[----:B------:R-:W-:Y:S01]  /*48c0*/  @!P1 IADD3 R84, -R88, -0x8, RZ ;  /* 0xfffffff858549810 */ /* 0x000fe20007ffe1ff */
[----:B------:R-:W-:Y:S01]  /*48d0*/  @P3 VIADD R101, R91, 0x8 ;  /* 0x000000085b653836 */ /* 0x000fe20000000000 */
[----:B------:R-:W-:Y:S02]  /*48e0*/  FSETP.NEU.FTZ.AND P1, PT, R239, -INF , PT ;  /* 0xff800000ef00780b */ /* 0x000fe40003f3d000 */
[----:B------:R-:W-:Y:S02]  /*48f0*/  I2FP.F32.S32 R84, R84 ;  /* 0x0000005400547245 */ /* 0x000fe40000201400 */
[----:B------:R-:W-:Y:S02]  /*4900*/  FSEL R89, R89, RZ, P1 ;  /* 0x000000ff59597208 */ /* 0x000fe40000800000 */
[----:B------:R-:W-:Y:S01]  /*4910*/  ISETP.GE.AND P1, PT, R97, RZ, PT ;  /* 0x000000ff6100720c */ /* 0x000fe20003f26270 */
[----:B------:R-:W-:Y:S01]  /*4920*/  FFMA.FTZ R6, R84, -UR5, R6 ;  /* 0x8000000554067c23 */ /* 0x000fe20008010006 */
[----:B------:R-:W-:Y:S02]  /*4930*/  IABS R84, R88 ;  /* 0x0000005800547213 */ /* 0x000fe40000000000 */
[----:B------:R-:W-:Y:S02]  /*4940*/  PLOP3.LUT P0, PT, PT, PT, UP1, 0x80, 0x0 ;  /* 0x000000000000781c */ /* 0x000fe40003f0f018 */
[----:B------:R-:W-:Y:S02]  /*4950*/  I2FP.F32.S32 R100, R84 ;  /* 0x0000005400647245 */ /* 0x000fe40000201400 */
[----:B------:R-:W-:Y:S02]  /*4960*/  @P5 ISETP.GE.AND P5, PT, R91, UR8, PT ;  /* 0x000000085b005c0c */ /* 0x000fe4000bfa6270 */
[----:B------:R-:W-:Y:S01]  /*4970*/  @P2 ISETP.GE.AND P2, PT, R85, UR8, PT ;  /* 0x0000000855002c0c */ /* 0x000fe2000bf46270 */
[----:B------:R-:W-:Y:S01]  /*4980*/  FFMA.FTZ R4, R100, -UR5, R4 ;  /* 0x8000000564047c23 */ /* 0x000fe20008010004 */
[----:B------:R-:W-:Y:S01]  /*4990*/  FSEL R90, R90, RZ, P6 ;  /* 0x000000ff5a5a7208 */ /* 0x000fe20003000000 */
[----:B------:R-:W1:Y:S01]  /*49a0*/  LDSM.16.M88.4 R84, [R212+0x6800] ;  /* 0x00680000d454783b */ /* 0x000e620000000200 */
[----:B------:R-:W-:Y:S01]  /*49b0*/  @!P1 IADD3 R97, -R88, 0x1, RZ ;  /* 0x0000000158619810 */ /* 0x000fe20007ffe1ff */
[----:B------:R-:W-:Y:S01]  /*49c0*/  FFMA.FTZ R10, R100, -UR5, R10 ;  /* 0x80000005640a7c23 */ /* 0x000fe2000801000a */
[----:B------:R-:W-:Y:S02]  /*49d0*/  @P4 FSEL R4, R4, -INF , !P5 ;  /* 0xff80000004044808 */ /* 0x000fe40006800000 */
[----:B------:R-:W-:Y:S02]  /*49e0*/  @P0 FSEL R6, R6, -INF , !P5 ;  /* 0xff80000006060808 */ /* 0x000fe40006800000 */
[----:B------:R-:W-:Y:S01]  /*49f0*/  ISETP.GE.AND P5, PT, R96, RZ, PT ;  /* 0x000000ff6000720c */ /* 0x000fe20003fa6270 */
[--C-:B------:R-:W-:Y:S01]  /*4a00*/  FFMA.FTZ R4, R4, UR14, -R90.reuse ;  /* 0x0000000e04047c23 */ /* 0x100fe2000801085a */
[----:B------:R-:W-:Y:S01]  /*4a10*/  PLOP3.LUT P0, PT, PT, PT, UP1, 0x80, 0x0 ;  /* 0x000000000000781c */ /* 0x000fe20003f0f018 */
[----:B------:R-:W-:Y:S01]  /*4a20*/  FFMA.FTZ R6, R6, UR14, -R89 ;  /* 0x0000000e06067c23 */ /* 0x000fe20008010859 */
[----:B------:R-:W-:Y:S01]  /*4a30*/  I2FP.F32.S32 R99, R97 ;  /* 0x0000006100637245 */ /* 0x000fe20000201400 */
[----:B------:R-:W-:Y:S01]  /*4a40*/  MUFU.EX2 R128, R4 ;  /* 0x0000000400807308 */ /* 0x000fe20000000800 */
[----:B------:R-:W-:Y:S01]  /*4a50*/  PLOP3.LUT P6, PT, PT, PT, UP1, 0x80, 0x0 ;  /* 0x000000000000781c */ /* 0x000fe20003fcf018 */
[C---:B------:R-:W-:Y:S01]  /*4a60*/  VIADD R97, R88.reuse, 0xfffffff7 ;  /* 0xfffffff758617836 */ /* 0x040fe20000000000 */
[----:B------:R-:W-:Y:S01]  /*4a70*/  PLOP3.LUT P3, PT, PT, PT, UP1, 0x80, 0x0 ;  /* 0x000000000000781c */ /* 0x000fe20003f6f018 */
[C---:B------:R-:W-:Y:S01]  /*4a80*/  FFMA.FTZ R5, R99.reuse, -UR5, R5 ;  /* 0x8000000563057c23 */ /* 0x040fe20008010005 */
[----:B------:R-:W-:Y:S01]  /*4a90*/  PLOP3.LUT P1, PT, PT, PT, UP1, 0x80, 0x0 ;  /* 0x000000000000781c */ /* 0x000fe20003f2f018 */
[----:B------:R-:W-:Y:S01]  /*4aa0*/  FFMA.FTZ R11, R99, -UR5, R11 ;  /* 0x80000005630b7c23 */ /* 0x000fe2000801000b */
[----:B------:R-:W-:Y:S03]  /*4ab0*/  PLOP3.LUT P4, PT, PT, PT, UP1, 0x80, 0x0 ;  /* 0x000000000000781c */ /* 0x000fe60003f8f018 */
[----:B------:R2:W-:Y:S01]  /*4ac0*/  MUFU.EX2 R130, R6 ;  /* 0x0000000600827308 */ /* 0x0005e20000000800 */
[----:B------:R-:W-:Y:S02]  /*4ad0*/  @!P5 IADD3 R96, -R88, -0x7, RZ ;  /* 0xfffffff95860d810 */ /* 0x000fe40007ffe1ff */
[----:B------:R-:W-:Y:S02]  /*4ae0*/  @P0 FSEL R5, R5, -INF , !P2 ;  /* 0xff80000005050808 */ /* 0x000fe40005000000 */
[----:B------:R-:W-:Y:S01]  /*4af0*/  PLOP3.LUT P0, PT, PT, PT, UP1, 0x80, 0x0 ;  /* 0x000000000000781c */ /* 0x000fe20003f0f018 */
[C---:B------:R-:W-:Y:S01]  /*4b00*/  @P6 VIADD R102, R91.reuse, 0x9 ;  /* 0x000000095b666836 */ /* 0x040fe20000000000 */
[----:B------:R-:W-:Y:S01]  /*4b10*/  I2FP.F32.S32 R96, R96 ;  /* 0x0000006000607245 */ /* 0x000fe20000201400 */
[----:B------:R-:W-:Y:S01]  /*4b20*/  @P3 VIADD R103, R91, 0x10 ;  /* 0x000000105b673836 */ /* 0x000fe20000000000 */
[----:B------:R-:W-:Y:S01]  /*4b30*/  ISETP.GE.AND P6, PT, R98, RZ, PT ;  /* 0x000000ff6200720c */ /* 0x000fe20003fc6270 */
[----:B------:R-:W-:Y:S01]  /*4b40*/  FFMA.FTZ R5, R5, UR14, -R90 ;  /* 0x0000000e05057c23 */ /* 0x000fe2000801085a */
[----:B------:R-:W-:Y:S01]  /*4b50*/  ISETP.GE.AND P5, PT, R97, RZ, PT ;  /* 0x000000ff6100720c */ /* 0x000fe20003fa6270 */
[----:B------:R-:W-:Y:S01]  /*4b60*/  FFMA.FTZ R7, R96, -UR5, R7 ;  /* 0x8000000560077c23 */ /* 0x000fe20008010007 */
[----:B------:R-:W-:Y:S01]  /*4b70*/  PLOP3.LUT P3, PT, PT, PT, UP1, 0x80, 0x0 ;  /* 0x000000000000781c */ /* 0x000fe20003f6f018 */
[----:B------:R3:W4:Y:S01]  /*4b80*/  MUFU.EX2 R127, R5 ;  /* 0x00000005007f7308 */ /* 0x0007220000000800 */
[----:B------:R-:W-:Y:S01]  /*4b90*/  @P1 ISETP.GE.AND P1, PT, R101, UR8, PT ;  /* 0x0000000865001c0c */ /* 0x000fe2000bf26270 */
[----:B------:R-:W-:Y:S01]  /*4ba0*/  @P4 VIADD R104, R91, 0x11 ;  /* 0x000000115b684836 */ /* 0x000fe20000000000 */
[----:B------:R-:W-:Y:S01]  /*4bb0*/  PLOP3.LUT P4, PT, PT, PT, UP1, 0x80, 0x0 ;  /* 0x000000000000781c */ /* 0x000fe20003f8f018 */
[C---:B--2---:R-:W-:Y:S01]  /*4bc0*/  VIADD R6, R88.reuse, 0xffffffe8 ;  /* 0xffffffe858067836 */ /* 0x044fe20000000000 */
[----:B------:R-:W-:Y:S01]  /*4bd0*/  @P0 FSEL R7, R7, -INF , !P2 ;  /* 0xff80000007070808 */ /* 0x000fe20005000000 */
[C---:B-1----:R-:W-:Y:S01]  /*4be0*/  HMMA.16816.F32 R12, R92.reuse, R84, R12 ;  /* 0x000000545c0c723c */ /* 0x042fe2000000180c */
[----:B------:R-:W-:Y:S02]  /*4bf0*/  PLOP3.LUT P2, PT, PT, PT, UP1, 0x80, 0x0 ;  /* 0x000000000000781c */ /* 0x000fe40003f4f018 */
[C---:B------:R-:W-:Y:S01]  /*4c00*/  @!P6 IADD3 R98, -R88.reuse, 0x8, RZ ;  /* 0x000000085862e810 */ /* 0x040fe20007ffe1ff */
[----:B------:R-:W-:Y:S01]  /*4c10*/  FFMA.FTZ R4, R7, UR14, -R89 ;  /* 0x0000000e07047c23 */ /* 0x000fe20008010859 */
[C---:B------:R-:W-:Y:S01]  /*4c20*/  @!P5 IADD3 R97, -R88.reuse, 0x9, RZ ;  /* 0x000000095861d810 */ /* 0x040fe20007ffe1ff */
[----:B------:R-:W-:Y:S01]  /*4c30*/  HMMA.16816.F32 R16, R92, R86, R16 ;  /* 0x000000565c10723c */ /* 0x000fe20000001810 */
[----:B------:R-:W-:Y:S01]  /*4c40*/  PLOP3.LUT P5, PT, PT, PT, UP1, 0x80, 0x0 ;  /* 0x000000000000781c */ /* 0x000fe20003faf018 */
[----:B------:R1:W2:Y:S01]  /*4c50*/  MUFU.EX2 R129, R4 ;  /* 0x0000000400817308 */ /* 0x0002a20000000800 */
[----:B------:R-:W-:Y:S02]  /*4c60*/  PLOP3.LUT P0, PT, PT, PT, UP1, 0x80, 0x0 ;  /* 0x000000000000781c */ /* 0x000fe40003f0f018 */
[----:B------:R-:W-:Y:S01]  /*4c70*/  I2FP.F32.S32 R98, R98 ;  /* 0x0000006200627245 */ /* 0x000fe20000201400 */
[C---:B------:R-:W-:Y:S01]  /*4c80*/  VIADD R7, R88.reuse, 0xfffffff0 ;  /* 0xfffffff058077836 */ /* 0x040fe20000000000 */
[----:B------:R-:W-:Y:S01]  /*4c90*/  I2FP.F32.S32 R97, R97 ;  /* 0x0000006100617245 */ /* 0x000fe20000201400 */
[----:B---3--:R-:W-:Y:S01]  /*4ca0*/  VIADD R5, R88, 0xffffffe7 ;  /* 0xffffffe758057836 */ /* 0x008fe20000000000 */
[----:B------:R-:W-:Y:S02]  /*4cb0*/  @P3 ISETP.GE.AND P3, PT, R102, UR8, PT ;  /* 0x0000000866003c0c */ /* 0x000fe4000bf66270 */
[----:B------:R-:W-:Y:S01]  /*4cc0*/  FFMA.FTZ R8, R98, -UR5, R8 ;  /* 0x8000000562087c23 */ /* 0x000fe20008010008 */
[----:B------:R-:W-:Y:S01]  /*4cd0*/  FFMA.FTZ R9, R97, -UR5, R9 ;  /* 0x8000000561097c23 */ /* 0x000fe20008010009 */
[----:B------:R-:W-:Y:S02]  /*4ce0*/  PLOP3.LUT P6, PT, PT, PT, UP1, 0x80, 0x0 ;  /* 0x000000000000781c */ /* 0x000fe40003fcf018 */
[----:B------:R-:W-:Y:S02]  /*4cf0*/  @P4 ISETP.GE.AND P4, PT, R103, UR8, PT ;  /* 0x0000000867004c0c */ /* 0x000fe4000bf86270 */
[----:B------:R-:W-:Y:S01]  /*4d00*/  @P5 FSEL R8, R8, -INF , !P1 ;  /* 0xff80000008085808 */ /* 0x000fe20004800000 */
[----:B------:R-:W-:Y:S01]  /*4d10*/  FFMA.FTZ R14, R98, -UR5, R14 ;  /* 0x80000005620e7c23 */ /* 0x000fe2000801000e */
[----:B------:R-:W-:Y:S01]  /*4d20*/  ISETP.GE.AND P5, PT, R7, RZ, PT ;  /* 0x000000ff0700720c */ /* 0x000fe20003fa6270 */
[----:B-1----:R-:W-:Y:S01]  /*4d30*/  VIADD R4, R88, 0xffffffef ;  /* 0xffffffef58047836 */ /* 0x002fe20000000000 */
[----:B------:R-:W-:Y:S01]  /*4d40*/  @P2 FSEL R9, R9, -INF , !P3 ;  /* 0xff80000009092808 */ /* 0x000fe20005800000 */
[--C-:B------:R-:W-:Y:S01]  /*4d50*/  FFMA.FTZ R8, R8, UR14, -R90.reuse ;  /* 0x0000000e08087c23 */ /* 0x100fe2000801085a */
[----:B------:R-:W-:Y:S01]  /*4d60*/  PLOP3.LUT P2, PT, PT, PT, UP1, 0x80, 0x0 ;  /* 0x000000000000781c */ /* 0x000fe20003f4f018 */
[----:B------:R-:W-:Y:S01]  /*4d70*/  FFMA.FTZ R15, R97, -UR5, R15 ;  /* 0x80000005610f7c23 */ /* 0x000fe2000801000f */
[----:B------:R-:W-:Y:S01]  /*4d80*/  @P0 FSEL R10, R10, -INF , !P1 ;  /* 0xff8000000a0a0808 */ /* 0x000fe20004800000 */
[----:B------:R1:W-:Y:S01]  /*4d90*/  MUFU.EX2 R125, R8 ;  /* 0x00000008007d7308 */ /* 0x0003e20000000800 */
[----:B------:R-:W-:Y:S01]  /*4da0*/  ISETP.GE.AND P1, PT, R4, RZ, PT ;  /* 0x000000ff0400720c */ /* 0x000fe20003f26270 */
[----:B------:R-:W-:Y:S01]  /*4db0*/  FFMA.FTZ R9, R9, UR14, -R90 ;  /* 0x0000000e09097c23 */ /* 0x000fe2000801085a */
[----:B------:R-:W-:Y:S01]  /*4dc0*/  PLOP3.LUT P0, PT, PT, PT, UP1, 0x80, 0x0 ;  /* 0x000000000000781c */ /* 0x000fe20003f0f018 */
[--C-:B------:R-:W-:Y:S01]  /*4dd0*/  FFMA.FTZ R10, R10, UR14, -R89.reuse ;  /* 0x0000000e0a0a7c23 */ /* 0x100fe20008010859 */
[----:B------:R-:W-:Y:S02]  /*4de0*/  @P6 ISETP.GE.AND P6, PT, R104, UR8, PT ;  /* 0x0000000868006c0c */ /* 0x000fe4000bfc6270 */
[----:B------:R-:W-:Y:S03]  /*4df0*/  @!P5 IADD3 R7, -R88, 0x10, RZ ;  /* 0x000000105807d810 */ /* 0x000fe60007ffe1ff */
[----:B------:R-:W3:Y:S01]  /*4e00*/  MUFU.EX2 R123, R9 ;  /* 0x00000009007b7308 */ /* 0x000ee20000000800 */
[----:B------:R-:W-:Y:S02]  /*4e10*/  ISETP.GE.AND P5, PT, R6, RZ, PT ;  /* 0x000000ff0600720c */ /* 0x000fe40003fa6270 */
[----:B------:R-:W-:Y:S02]  /*4e20*/  I2FP.F32.S32 R7, R7 ;  /* 0x0000000700077245 */ /* 0x000fe40000201400 */
[----:B------:R-:W-:Y:S02]  /*4e30*/  @P2 FSEL R11, R11, -INF , !P3 ;  /* 0xff8000000b0b2808 */ /* 0x000fe40005800000 */
[----:B------:R-:W-:Y:S01]  /*4e40*/  ISETP.GE.AND P3, PT, R5, RZ, PT ;  /* 0x000000ff0500720c */ /* 0x000fe20003f66270 */
[C---:B------:R-:W-:Y:S01]  /*4e50*/  FFMA.FTZ R12, R7.reuse, -UR5, R12 ;  /* 0x80000005070c7c23 */ /* 0x040fe2000801000c */
[----:B------:R-:W-:Y:S01]  /*4e60*/  @!P1 IADD3 R4, -R88, 0x11, RZ ;  /* 0x0000001158049810 */ /* 0x000fe20007ffe1ff */
[----:B------:R-:W-:Y:S01]  /*4e70*/  FFMA.FTZ R18, R7, -UR5, R18 ;  /* 0x8000000507127c23 */ /* 0x000fe20008010012 */
[----:B------:R-:W-:Y:S01]  /*4e80*/  PLOP3.LUT P2, PT, PT, PT, UP1, 0x80, 0x0 ;  /* 0x000000000000781c */ /* 0x000fe20003f4f018 */
[----:B------:R-:W-:Y:S01]  /*4e90*/  FFMA.FTZ R11, R11, UR14, -R89 ;  /* 0x0000000e0b0b7c23 */ /* 0x000fe20008010859 */
[----:B------:R-:W-:Y:S01]  /*4ea0*/  PLOP3.LUT P1, PT, PT, PT, UP1, 0x80, 0x0 ;  /* 0x000000000000781c */ /* 0x000fe20003f2f018 */
[----:B------:R-:W-:Y:S01]  /*4eb0*/  MUFU.EX2 R126, R10 ;  /* 0x0000000a007e7308 */ /* 0x000fe20000000800 */
[----:B------:R-:W-:Y:S02]  /*4ec0*/  I2FP.F32.S32 R4, R4 ;  /* 0x0000000400047245 */ /* 0x000fe40000201400 */
[----:B------:R-:W-:Y:S02]  /*4ed0*/  @P0 FSEL R12, R12, -INF , !P4 ;  /* 0xff8000000c0c0808 */ /* 0x000fe40006000000 */
[----:B------:R-:W-:Y:S01]  /*4ee0*/  PLOP3.LUT P0, PT, PT, PT, UP1, 0x80, 0x0 ;  /* 0x000000000000781c */ /* 0x000fe20003f0f018 */
[----:B------:R-:W-:Y:S01]  /*4ef0*/  FFMA.FTZ R13, R4, -UR5, R13 ;  /* 0x80000005040d7c23 */ /* 0x000fe2000801000d */
[----:B------:R-:W-:Y:S01]  /*4f00*/  @!P3 IADD3 R5, -R88, 0x19, RZ ;  /* 0x000000195805b810 */ /* 0x000fe20007ffe1ff */
[----:B------:R-:W-:Y:S01]  /*4f10*/  FFMA.FTZ R19, R4, -UR5, R19 ;  /* 0x8000000504137c23 */ /* 0x000fe20008010013 */
[----:B------:R-:W-:Y:S01]  /*4f20*/  PLOP3.LUT P3, PT, PT, PT, UP1, 0x80, 0x0 ;  /* 0x000000000000781c */ /* 0x000fe20003f6f018 */
[----:B------:R-:W3:Y:S01]  /*4f30*/  MUFU.EX2 R124, R11 ;  /* 0x0000000b007c7308 */ /* 0x000ee20000000800 */
[----:B------:R-:W-:Y:S01]  /*4f40*/  @P2 FSEL R13, R13, -INF , !P6 ;  /* 0xff8000000d0d2808 */ /* 0x000fe20007000000 */
[--C-:B------:R-:W-:Y:S01]  /*4f50*/  FFMA.FTZ R12, R12, UR14, -R90.reuse ;  /* 0x0000000e0c0c7c23 */ /* 0x100fe2000801085a */
[----:B------:R-:W-:Y:S02]  /*4f60*/  @!P5 IADD3 R6, -R88, 0x18, RZ ;  /* 0x000000185806d810 */ /* 0x000fe40007ffe1ff */
[----:B------:R-:W-:Y:S01]  /*4f70*/  @P1 FSEL R14, R14, -INF , !P4 ;  /* 0xff8000000e0e1808 */ /* 0x000fe20006000000 */
[----:B------:R-:W-:Y:S01]  /*4f80*/  FFMA.FTZ R13, R13, UR14, -R90 ;  /* 0x0000000e0d0d7c23 */ /* 0x000fe2000801085a */
[----:B------:R-:W-:Y:S01]  /*4f90*/  PLOP3.LUT P2, PT, PT, PT, UP1, 0x80, 0x0 ;  /* 0x000000000000781c */ /* 0x000fe20003f4f018 */
[----:B-1----:R-:W-:Y:S01]  /*4fa0*/  @P0 VIADD R8, R91, 0x18 ;  /* 0x000000185b080836 */ /* 0x002fe20000000000 */
[----:B------:R-:W-:Y:S01]  /*4fb0*/  PLOP3.LUT P1, PT, PT, PT, UP1, 0x80, 0x0 ;  /* 0x000000000000781c */ /* 0x000fe20003f2f018 */
[----:B------:R-:W-:Y:S01]  /*4fc0*/  FFMA.FTZ R14, R14, UR14, -R89 ;  /* 0x0000000e0e0e7c23 */ /* 0x000fe20008010859 */
[----:B------:R-:W-:Y:S01]  /*4fd0*/  I2FP.F32.S32 R6, R6 ;  /* 0x0000000600067245 */ /* 0x000fe20000201400 */
[----:B------:R-:W-:Y:S01]  /*4fe0*/  MUFU.EX2 R120, R12 ;  /* 0x0000000c00787308 */ /* 0x000fe20000000800 */
[----:B------:R-:W-:Y:S02]  /*4ff0*/  PLOP3.LUT P5, PT, PT, PT, UP1, 0x80, 0x0 ;  /* 0x000000000000781c */ /* 0x000fe40003faf018 */
[----:B------:R-:W-:Y:S01]  /*5000*/  @P3 ISETP.GE.AND P3, PT, R8, UR8, PT ;  /* 0x0000000808003c0c */ /* 0x000fe2000bf66270 */
[----:B------:R-:W-:Y:S01]  /*5010*/  FFMA.FTZ R16, R6, -UR5, R16 ;  /* 0x8000000506107c23 */ /* 0x000fe20008010010 */
[----:B------:R-:W-:Y:S02]  /*5020*/  PLOP3.LUT P4, PT, PT, PT, UP1, 0x80, 0x0 ;  /* 0x000000000000781c */ /* 0x000fe40003f8f018 */
[----:B------:R-:W-:Y:S03]  /*5030*/  I2FP.F32.S32 R5, R5 ;  /* 0x0000000500057245 */ /* 0x000fe60000201400 */
[----:B------:R-:W1:Y:S01]  /*5040*/  MUFU.EX2 R119, R13 ;  /* 0x0000000d00777308 */ /* 0x000e620000000800 */
[----:B------:R-:W-:Y:S02]  /*5050*/  @P2 FSEL R15, R15, -INF , !P6 ;  /* 0xff8000000f0f2808 */ /* 0x000fe40007000000 */
[----:B------:R-:W-:Y:S01]  /*5060*/  @P1 FSEL R16, R16, -INF , !P3 ;  /* 0xff80000010101808 */ /* 0x000fe20005800000 */
[----:B------:R-:W-:Y:S01]  /*5070*/  FFMA.FTZ R17, R5, -UR5, R17 ;  /* 0x8000000505117c23 */ /* 0x000fe20008010011 */
[----:B------:R-:W-:Y:S01]  /*5080*/  PLOP3.LUT P2, PT, PT, PT, UP1, 0x80, 0x0 ;  /* 0x000000000000781c */ /* 0x000fe20003f4f018 */
[----:B------:R-:W-:Y:S01]  /*5090*/  @P5 VIADD R91, R91, 0x19 ;  /* 0x000000195b5b5836 */ /* 0x000fe20000000000 */
[----:B------:R-:W-:Y:S01]  /*50a0*/  PLOP3.LUT P0, PT, PT, PT, UP1, 0x80, 0x0 ;  /* 0x000000000000781c */ /* 0x000fe20003f0f018 */
[--C-:B------:R-:W-:Y:S01]  /*50b0*/  FFMA.FTZ R15, R15, UR14, -R89.reuse ;  /* 0x0000000e0f0f7c23 */ /* 0x100fe20008010859 */
[----:B------:R-:W-:Y:S01]  /*50c0*/  PLOP3.LUT P1, PT, PT, PT, UP1, 0x80, 0x0 ;  /* 0x000000000000781c */ /* 0x000fe20003f2f018 */
[--C-:B------:R-:W-:Y:S01]  /*50d0*/  FFMA.FTZ R16, R16, UR14, -R90.reuse ;  /* 0x0000000e10107c23 */ /* 0x100fe2000801085a */
[----:B----4-:R-:W-:Y:S01]  /*50e0*/  F2FP.F16.F32.PACK_AB R6, R127, R128 ;  /* 0x000000807f06723e */ /* 0x010fe200000000ff */
[----:B------:R-:W-:Y:S01]  /*50f0*/  MUFU.EX2 R122, R14 ;  /* 0x0000000e007a7308 */ /* 0x000fe20000000800 */
[----:B--2---:R-:W-:Y:S02]  /*5100*/  F2FP.F16.F32.PACK_AB R5, R129, R130 ;  /* 0x000000828105723e */ /* 0x004fe400000000ff */
[----:B------:R-:W-:Y:S01]  /*5110*/  @P4 ISETP.GE.AND P4, PT, R91, UR8, PT ;  /* 0x000000085b004c0c */ /* 0x000fe2000bf86270 */
[----:B------:R2:W-:Y:S01]  /*5120*/  STS [R235+0x22000], R6 ;  /* 0x02200006eb007388 */ /* 0x0005e20000000800 */
[----:B---3--:R-:W-:Y:S02]  /*5130*/  F2FP.F16.F32.PACK_AB R4, R123, R125 ;  /* 0x0000007d7b04723e */ /* 0x008fe400000000ff */
[----:B------:R-:W-:Y:S01]  /*5140*/  @P2 FSEL R18, R18, -INF , !P3 ;  /* 0xff80000012122808 */ /* 0x000fe20005800000 */
[----:B------:R3:W-:Y:S01]  /*5150*/  STS [R235+0x22400], R5 ;  /* 0x02240005eb007388 */ /* 0x0007e20000000800 */
[----:B------:R-:W-:Y:S01]  /*5160*/  @P0 FSEL R17, R17, -INF , !P4 ;  /* 0xff80000011110808 */ /* 0x000fe20006000000 */
[----:B------:R-:W2:Y:S01]  /*5170*/  MUFU.EX2 R121, R15 ;  /* 0x0000000f00797308 */ /* 0x000ea20000000800 */
[----:B------:R-:W-:Y:S01]  /*5180*/  @P1 FSEL R19, R19, -INF , !P4 ;  /* 0xff80000013131808 */ /* 0x000fe20006000000 */
[----:B------:R4:W-:Y:S01]  /*5190*/  STS [R237+0x22000], R4 ;  /* 0x02200004ed007388 */ /* 0x0009e20000000800 */
[--C-:B------:R-:W-:Y:S01]  /*51a0*/  FFMA.FTZ R18, R18, UR14, -R89.reuse ;  /* 0x0000000e12127c23 */ /* 0x100fe20008010859 */
[----:B------:R-:W-:Y:S01]  /*51b0*/  FFMA.FTZ R90, R17, UR14, -R90 ;  /* 0x0000000e115a7c23 */ /* 0x000fe2000801085a */
[----:B------:R-:W-:Y:S01]  /*51c0*/  F2FP.F16.F32.PACK_AB R8, R124, R126 ;  /* 0x0000007e7c08723e */ /* 0x000fe200000000ff */
[----:B------:R-:W-:Y:S01]  /*51d0*/  FFMA.FTZ R89, R19, UR14, -R89 ;  /* 0x0000000e13597c23 */ /* 0x000fe20008010859 */
[----:B-1----:R-:W-:Y:S03]  /*51e0*/  F2FP.F16.F32.PACK_AB R7, R119, R120 ;  /* 0x000000787707723e */ /* 0x002fe600000000ff */
[----:B------:R-:W-:Y:S01]  /*51f0*/  MUFU.EX2 R116, R16 ;  /* 0x0000001000747308 */ /* 0x000fe20000000800 */
[----:B------:R-:W-:Y:S01]  /*5200*/  IADD3 R112, P0, R241, UR13, RZ ;  /* 0x0000000df1707c10 */ /* 0x000fe2000ff1e0ff */
[----:B------:R-:W-:Y:S03]  /*5210*/  STS [R237+0x22400], R8 ;  /* 0x02240008ed007388 */ /* 0x000fe60000000800 */
[----:B------:R-:W-:Y:S01]  /*5220*/  IADD3.X R113, R240, UR12, RZ, P0, !PT ;  /* 0x0000000cf0717c10 */ /* 0x000fe200087fe4ff */
[----:B------:R-:W-:Y:S01]  /*5230*/  STS [R234+0x22000], R7 ;  /* 0x02200007ea007388 */ /* 0x000fe20000000800 */
[----:B------:R-:W-:Y:S03]  /*5240*/  PLOP3.LUT P0, PT, PT, PT, UP0, 0x80, 0x0 ;  /* 0x000000000000781c */ /* 0x000fe60003f0f008 */
[----:B------:R-:W3:Y:S01]  /*5250*/  MUFU.EX2 R115, R90 ;  /* 0x0000005a00737308 */ /* 0x000ee20000000800 */
[----:B------:R-:W4:Y:S01]  /*5260*/  LDG.E R114, desc[UR6][R112.64] ;  /* 0x0000000670727981 */ /* 0x000f22000c1e1900 */
[----:B--2---:R-:W-:Y:S08]  /*5270*/  F2FP.F16.F32.PACK_AB R6, R121, R122 ;  /* 0x0000007a7906723e */ /* 0x004ff000000000ff */
[----:B------:R-:W-:Y:S01]  /*5280*/  MUFU.EX2 R118, R18 ;  /* 0x0000001200767308 */ /* 0x000fe20000000800 */
[----:B------:R-:W-:Y:S09]  /*5290*/  STS [R234+0x22400], R6 ;  /* 0x02240006ea007388 */ /* 0x000ff20000000800 */
[----:B------:R-:W4:Y:S01]  /*52a0*/  MUFU.EX2 R117, R89 ;  /* 0x0000005900757308 */ /* 0x000f220000000800 */
[----:B---3--:R-:W-:Y:S05]  /*52b0*/  F2FP.F16.F32.PACK_AB R5, R115, R116 ;  /* 0x000000747305723e */ /* 0x008fea00000000ff */
[----:B------:R-:W-:Y:S04]  /*52c0*/  STS [R236+0x22000], R5 ;  /* 0x02200005ec007388 */ /* 0x000fe80000000800 */
[----:B------:R-:W2:Y:S01]  /*52d0*/  LDG.E R112, desc[UR6][R112.64+0x20] ;  /* 0x0000200670707981 */ /* 0x000ea2000c1e1900 */
[----:B----4-:R-:W-:Y:S05]  /*52e0*/  F2FP.F16.F32.PACK_AB R4, R117, R118 ;  /* 0x000000767504723e */ /* 0x010fea00000000ff */
[----:B------:R-:W-:Y:S04]  /*52f0*/  STS [R236+0x22400], R4 ;  /* 0x02240004ec007388 */ /* 0x000fe80000000800 */
[----:B------:R-:W-:Y:S04]  /*5300*/  LDSM.16.M88.4 R16, [R214+0x8000] ;  /* 0x00800000d610783b */ /* 0x000fe80000000200 */
[----:B------:R-:W1:Y:S04]  /*5310*/  LDSM.16.M88.4 R8, [R3+UR4+0x18000] ;  /* 0x018000040308783b */ /* 0x000e680008000200 */
[----:B------:R-:W3:Y:S04]  /*5320*/  LDSM.16.M88.4 R84, [R3+UR4+0x18800] ;  /* 0x018800040354783b */ /* 0x000ee80008000200 */
        /* <DEDUP_REMOVED lines=8> */
[C---:B---3--:R-:W-:Y:S06]  /*53b0*/  HMMA.16816.F32 R12, R16.reuse, R84, RZ ;  /* 0x00000054100c723c */ /* 0x048fec00000018ff */
[----:B------:R-:W-:Y:S01]  /*53c0*/  HMMA.16816.F32 R16, R16, R86, RZ ;  /* 0x000000561010723c */ /* 0x000fe200000018ff */
[----:B------:R-:W1:Y:S05]  /*53d0*/  LDSM.16.M88.4 R84, [R213+0x8800] ;  /* 0x00880000d554783b */ /* 0x000e6a0000000200 */
[C---:B----4-:R-:W-:Y:S06]  /*53e0*/  HMMA.16816.F32 R4, R88.reuse, R92, R4 ;  /* 0x0000005c5804723c */ /* 0x050fec0000001804 */
[C---:B------:R-:W-:Y:S01]  /*53f0*/  HMMA.16816.F32 R8, R88.reuse, R94, R8 ;  /* 0x0000005e5808723c */ /* 0x040fe20000001808 */
[----:B------:R-:W3:Y:S05]  /*5400*/  LDSM.16.M88.4 R92, [R218+0x8000] ;  /* 0x00800000da5c783b */ /* 0x000eea0000000200 */
        /* <DEDUP_REMOVED lines=11> */
[C---:B---3--:R-:W-:Y:S06]  /*54c0*/  HMMA.16816.F32 R4, R92.reuse, R108, R4 ;  /* 0x0000006c5c04723c */ /* 0x048fec0000001804 */
[C---:B------:R-:W-:Y:S01]  /*54d0*/  HMMA.16816.F32 R8, R92.reuse, R110, R8 ;  /* 0x0000006e5c08723c */ /* 0x040fe20000001808 */
[----:B------:R-:W3:Y:S05]  /*54e0*/  LDSM.16.M88.4 R108, [R2+0xa000] ;  /* 0x00a00000026c783b */ /* 0x000eea0000000200 */
[C---:B----4-:R-:W-:Y:S06]  /*54f0*/  HMMA.16816.F32 R12, R92.reuse, R88, R12 ;  /* 0x000000585c0c723c */ /* 0x050fec000000180c */
        /* <DEDUP_REMOVED lines=71> */
[----:B------:R-:W4:Y:S05]  /*5970*/  LDSM.16.M88.4 R88, [R212+0xe800] ;  /* 0x00e80000d458783b */ /* 0x000f2a0000000200 */
[C---:B--2---:R-:W-:Y:S06]  /*5980*/  HMMA.16816.F32 R4, R100.reuse, R104, R4 ;  /* 0x000000686404723c */ /* 0x044fec0000001804 */
[C---:B------:R-:W-:Y:S06]  /*5990*/  HMMA.16816.F32 R8, R100.reuse, R106, R8 ;  /* 0x0000006a6408723c */ /* 0x040fec0000001808 */
[C---:B-1----:R-:W-:Y:S06]  /*59a0*/  HMMA.16816.F32 R12, R100.reuse, R84, R12 ;  /* 0x00000054640c723c */ /* 0x042fec000000180c */
[----:B------:R-:W-:Y:S06]  /*59b0*/  HMMA.16816.F32 R16, R100, R86, R16 ;  /* 0x000000566410723c */ /* 0x000fec0000001810 */
[C---:B---3--:R-:W-:Y:S06]  /*59c0*/  HMMA.16816.F32 R4, R92.reuse, R108, R4 ;  /* 0x0000006c5c04723c */ /* 0x048fec0000001804 */
[C---:B------:R-:W-:Y:S06]  /*59d0*/  HMMA.16816.F32 R8, R92.reuse, R110, R8 ;  /* 0x0000006e5c08723c */ /* 0x040fec0000001808 */
[C---:B----4-:R-:W-:Y:S06]  /*59e0*/  HMMA.16816.F32 R12, R92.reuse, R88, R12 ;  /* 0x000000585c0c723c */ /* 0x050fec000000180c */
        /* <DEDUP_REMOVED lines=207> */
.L_x_548:
        /* <DEDUP_REMOVED lines=13> */
[----:B------:R-:W4:Y:S01]  /*67b0*/  LDSM.16.M88.4 R208, [R223+0x1000] ;  /* 0x00100000dfd0783b */ /* 0x000f220000000200 */
        /* <DEDUP_REMOVED lines=32> */
[-C--:B-1----:R-:W-:Y:S06]  /*69c0*/  HMMA.16816.F32 R116, R200, R196.reuse, R116 ;  /* 0x000000c4c874723c */ /* 0x082fec0000001874 */
[C---:B------:R-:W-:Y:S06]  /*69d0*/  HMMA.16816.F32 R120, R208.reuse, R196, R120 ;  /* 0x000000c4d078723c */ /* 0x040fec0000001878 */
[-C--:B------:R-:W-:Y:S01]  /*69e0*/  HMMA.16816.F32 R124, R208, R198.reuse, R124 ;  /* 0x000000c6d07c723c */ /* 0x080fe2000000187c */
[----:B------:R-:W1:Y:S05]  /*69f0*/  LDSM.16.MT88.4 R208, [R0+0x11000] ;  /* 0x0110000000d0783b */ /* 0x000e6a0000004200 */
[----:B------:R-:W-:Y:S01]  /*6a00*/  HMMA.16816.F32 R128, R200, R198, R128 ;  /* 0x000000c6c880723c */ /* 0x000fe20000001880 */
[----:B------:R-:W2:Y:S04]  /*6a10*/  LDSM.16.M88.4 R196, [R221+0x1000] ;  /* 0x00100000ddc4783b */ /* 0x000ea80000000200 */
[----:B------:R-:W3:Y:S01]  /*6a20*/  LDSM.16.MT88.4 R200, [R0+0x13000] ;  /* 0x0130000000c8783b */ /* 0x000ee20000004200 */
        /* <DEDUP_REMOVED lines=14> */
[----:B------:R-:W-:Y:S05]  /*6b10*/  LDSM.16.MT88.4 R208, [R0+0x11800] ;  /* 0x0118000000d0783b */ /* 0x000fea0000004200 */
[-C--:B--2---:R-:W-:Y:S06]  /*6b20*/  HMMA.16816.F32 R116, R204, R200.reuse, R116 ;  /* 0x000000c8cc74723c */ /* 0x084fec0000001874 */
[C---:B------:R-:W-:Y:S06]  /*6b30*/  HMMA.16816.F32 R120, R196.reuse, R200, R120 ;  /* 0x000000c8c478723c */ /* 0x040fec0000001878 */
[-C--:B------:R-:W-:Y:S01]  /*6b40*/  HMMA.16816.F32 R124, R196, R202.reuse, R124 ;  /* 0x000000cac47c723c */ /* 0x080fe2000000187c */
[----:B------:R-:W1:Y:S05]  /*6b50*/  LDSM.16.M88.4 R196, [R222] ;  /* 0x00000000dec4783b */ /* 0x000e6a0000000200 */
        /* <DEDUP_REMOVED lines=15> */
[-C--:B------:R-:W-:Y:S05]  /*6c50*/  HMMA.16816.F32 R108, R200, R210.reuse, R108 ;  /* 0x000000d2c86c723c */ /* 0x080fea000000186c */
[----:B------:R-:W-:Y:S01]  /*6c60*/  IMAD.U32 R208, R227, -0x40, RZ ;  /* 0xffffffc0e3d07824 */ /* 0x000fe200078e00ff */
[C---:B------:R-:W-:Y:S05]  /*6c70*/  HMMA.16816.F32 R112, R196.reuse, R210, R112 ;  /* 0x000000d2c470723c */ /* 0x040fea0000001870 */
[----:B------:R-:W-:Y:S01]  /*6c80*/  LEA R224, P1, R208, R224, 0x2 ;  /* 0x000000e0d0e07211 */ /* 0x000fe200078210ff */
[-C--:B--2---:R-:W-:Y:S05]  /*6c90*/  HMMA.16816.F32 R116, R196, R204.reuse, R116 ;  /* 0x000000ccc474723c */ /* 0x084fea0000001874 */
[----:B------:R-:W-:Y:S01]  /*6ca0*/  @P0 IADD3 R210, P2, R241, UR11, RZ ;  /* 0x0000000bf1d20c10 */ /* 0x000fe2000ff5e0ff */
[C---:B------:R-:W-:Y:S01]  /*6cb0*/  HMMA.16816.F32 R120, R200.reuse, R204, R120 ;  /* 0x000000ccc878723c */ /* 0x040fe20000001878 */
[----:B------:R-:W-:Y:S04]  /*6cc0*/  @UP0 UMOV UR11, UR16 ;  /* 0x00000010000b0c82 */ /* 0x000fe80008000000 */
[----:B------:R-:W-:Y:S01]  /*6cd0*/  @P0 IADD3.X R211, R240, UR10, RZ, P2, !PT ;  /* 0x0000000af0d30c10 */ /* 0x000fe200097fe4ff */
[-C--:B------:R-:W-:Y:S01]  /*6ce0*/  HMMA.16816.F32 R124, R200, R206.reuse, R124 ;  /* 0x000000cec87c723c */ /* 0x080fe2000000187c */
[----:B------:R-:W-:Y:S03]  /*6cf0*/  @UP0 UMOV UR10, UR15 ;  /* 0x0000000f000a0c82 */ /* 0x000fe60008000000 */
[----:B------:R-:W5:Y:S01]  /*6d00*/  @P0 LDG.E R238, desc[UR6][R210.64+-0x100] ;  /* 0xffff0006d2ee0981 */ /* 0x000f62000c1e1900 */
[C---:B------:R-:W-:Y:S01]  /*6d10*/  IMAD.SHL.U32 R204, R227.reuse, 0x8, RZ ;  /* 0x00000008e3cc7824 */ /* 0x040fe200078e00ff */
[----:B------:R-:W-:Y:S02]  /*6d20*/  HMMA.16816.F32 R128, R196, R206, R128 ;  /* 0x000000cec480723c */ /* 0x000fe40000001880 */
[----:B------:R1:W5:Y:S03]  /*6d30*/  @P0 LDG.E R239, desc[UR6][R210.64+-0xe0] ;  /* 0xffff2006d2ef0981 */ /* 0x000366000c1e1900 */
[----:B------:R-:W-:Y:S01]  /*6d40*/  LEA.HI.X.SX32 R225, R208, R225, 0x2, P1 ;  /* 0x000000e1d0e17211 */ /* 0x000fe200008f16ff */
[C---:B------:R-:W-:Y:S01]  /*6d50*/  IMAD.SHL.U32 R205, R227.reuse, 0x10, RZ ;  /* 0x00000010e3cd7824 */ /* 0x040fe200078e00ff */
[CC--:B------:R-:W-:Y:S01]  /*6d60*/  LEA R208, P2, R204.reuse, R224.reuse, 0x2 ;  /* 0x000000e0ccd07211 */ /* 0x0c0fe200078410ff */
[C---:B------:R-:W-:Y:S02]  /*6d70*/  IMAD R200, R227.reuse, 0x18, RZ ;  /* 0x00000018e3c87824 */ /* 0x040fe400078e02ff */
[----:B------:R2:W-:Y:S01]  /*6d80*/  REDG.E.ADD.F32.FTZ.RN.STRONG.GPU desc[UR6][R224.64], R4 ;  /* 0x00000004e00079a6 */ /* 0x0005e2000c10f386 */
[-C--:B------:R-:W-:Y:S01]  /*6d90*/  LEA.HI.X.SX32 R209, R204, R225.reuse, 0x2, P2 ;  /* 0x000000e1ccd17211 */ /* 0x080fe200010f16ff */
[C---:B------:R-:W-:Y:S02]  /*6da0*/  IMAD.SHL.U32 R203, R227.reuse, 0x20, RZ ;  /* 0x00000020e3cb7824 */ /* 0x040fe400078e00ff */
[----:B------:R-:W-:Y:S02]  /*6db0*/  IMAD R201, R227, 0x28, RZ ;  /* 0x00000028e3c97824 */ /* 0x000fe400078e02ff */
[----:B------:R3:W-:Y:S01]  /*6dc0*/  REDG.E.ADD.F32.FTZ.RN.STRONG.GPU desc[UR6][R208.64], R5 ;  /* 0x00000005d00079a6 */ /* 0x0007e2000c10f386 */
[CC--:B-1----:R-:W-:Y:S04]  /*6dd0*/  LEA R210, P1, R205.reuse, R224.reuse, 0x2 ;  /* 0x000000e0cdd27211 */ /* 0x0c2fe800078210ff */
[-C--:B------:R-:W-:Y:S02]  /*6de0*/  LEA.HI.X.SX32 R211, R205, R225.reuse, 0x2, P1 ;  /* 0x000000e1cdd37211 */ /* 0x080fe400008f16ff */
[CC--:B------:R-:W-:Y:S03]  /*6df0*/  LEA R202, P1, R203.reuse, R224.reuse, 0x2 ;  /* 0x000000e0cbca7211 */ /* 0x0c0fe600078210ff */
[----:B------:R1:W-:Y:S01]  /*6e00*/  REDG.E.ADD.F32.FTZ.RN.STRONG.GPU desc[UR6][R210.64], R6 ;  /* 0x00000006d20079a6 */ /* 0x0003e2000c10f386 */
[CC--:B--2---:R-:W-:Y:S02]  /*6e10*/  LEA R4, P2, R200.reuse, R224.reuse, 0x2 ;  /* 0x000000e0c8047211 */ /* 0x0c4fe400078410ff */
[-C--:B------:R-:W-:Y:S02]  /*6e20*/  LEA.HI.X.SX32 R203, R203, R225.reuse, 0x2, P1 ;  /* 0x000000e1cbcb7211 */ /* 0x080fe400008f16ff */
[-C--:B---3--:R-:W-:Y:S02]  /*6e30*/  LEA.HI.X.SX32 R5, R200, R225.reuse, 0x2, P2 ;  /* 0x000000e1c8057211 */ /* 0x088fe400010f16ff */
[CC--:B------:R-:W-:Y:S03]  /*6e40*/  LEA R200, P3, R201.reuse, R224.reuse, 0x2 ;  /* 0x000000e0c9c87211 */ /* 0x0c0fe600078610ff */
[----:B------:R2:W-:Y:S01]  /*6e50*/  REDG.E.ADD.F32.FTZ.RN.STRONG.GPU desc[UR6][R4.64], R7 ;  /* 0x00000007040079a6 */ /* 0x0005e2000c10f386 */
[-C--:B------:R-:W-:Y:S03]  /*6e60*/  LEA.HI.X.SX32 R201, R201, R225.reuse, 0x2, P3 ;  /* 0x000000e1c9c97211 */ /* 0x080fe600018f16ff */
[----:B------:R3:W-:Y:S04]  /*6e70*/  REDG.E.ADD.F32.FTZ.RN.STRONG.GPU desc[UR6][R202.64], R8 ;  /* 0x00000008ca0079a6 */ /* 0x0007e8000c10f386 */
[----:B------:R4:W-:Y:S01]  /*6e80*/  REDG.E.ADD.F32.FTZ.RN.STRONG.GPU desc[UR6][R200.64], R9 ;  /* 0x00000009c80079a6 */ /* 0x0009e2000c10f386 */
[C---:B-1----:R-:W-:Y:S02]  /*6e90*/  IMAD R211, R227.reuse, 0x30, RZ ;  /* 0x00000030e3d37824 */ /* 0x042fe400078e02ff */
[----:B------:R-:W-:Y:S03]  /*6ea0*/  IMAD R210, R227, 0x38, RZ ;  /* 0x00000038e3d27824 */ /* 0x000fe600078e02ff */
[CC--:B------:R-:W-:Y:S04]  /*6eb0*/  LEA R6, P2, R211.reuse, R224.reuse, 0x2 ;  /* 0x000000e0d3067211 */ /* 0x0c0fe800078410ff */
[-C--:B--2---:R-:W-:Y:S02]  /*6ec0*/  LEA.HI.X.SX32 R7, R211, R225.reuse, 0x2, P2 ;  /* 0x000000e1d3077211 */ /* 0x084fe400010f16ff */
[CC--:B------:R-:W-:Y:S01]  /*6ed0*/  LEA R4, P1, R210.reuse, R224.reuse, 0x2 ;  /* 0x000000e0d2047211 */ /* 0x0c0fe200078210ff */
[----:B---3--:R-:W-:Y:S02]  /*6ee0*/  VIADD R202, R205, 0x20 ;  /* 0x00000020cdca7836 */ /* 0x008fe40000000000 */
[----:B------:R1:W-:Y:S01]  /*6ef0*/  REDG.E.ADD.F32.FTZ.RN.STRONG.GPU desc[UR6][R6.64], R10 ;  /* 0x0000000a060079a6 */ /* 0x0003e2000c10f386 */
[-C--:B------:R-:W-:Y:S02]  /*6f00*/  LEA.HI.X.SX32 R5, R210, R225.reuse, 0x2, P1 ;  /* 0x000000e1d2057211 */ /* 0x080fe400008f16ff */
[CC--:B------:R-:W-:Y:S03]  /*6f10*/  LEA R8, P1, R202.reuse, R224.reuse, 0x2 ;  /* 0x000000e0ca087211 */ /* 0x0c0fe600078210ff */
[----:B------:R2:W-:Y:S01]  /*6f20*/  REDG.E.ADD.F32.FTZ.RN.STRONG.GPU desc[UR6][R4.64], R11 ;  /* 0x0000000b040079a6 */ /* 0x0005e2000c10f386 */
[-C--:B----4-:R-:W-:Y:S03]  /*6f30*/  LEA.HI.X.SX32 R9, R202, R225.reuse, 0x2, P1 ;  /* 0x000000e1ca097211 */ /* 0x090fe600008f16ff */
        /* <DEDUP_REMOVED lines=14> */
[CC--:B------:R-:W-:Y:S02]  /*7020*/  LEA R8, P2, R4.reuse, R224.reuse, 0x2 ;  /* 0x000000e004087211 */ /* 0x0c0fe400078410ff */
[-C--:B------:R-:W-:Y:S01]  /*7030*/  LEA.HI.X.SX32 R11, R5, R225.reuse, 0x2, P1 ;  /* 0x000000e1050b7211 */ /* 0x080fe200008f16ff */
[----:B------:R-:W-:Y:S01]  /*7040*/  VIADD R5, R205, 0x40 ;  /* 0x00000040cd057836 */ /* 0x000fe20000000000 */
[-C--:B------:R-:W-:Y:S01]  /*7050*/  LEA.HI.X.SX32 R9, R4, R225.reuse, 0x2, P2 ;  /* 0x000000e104097211 */ /* 0x080fe200010f16ff */
[----:B------:R-:W-:Y:S04]  /*7060*/  LDSM.16.MT88.4 R16, [R0+0x2000] ;  /* 0x002000000010783b */ /* 0x000fe80000004200 */
        /* <DEDUP_REMOVED lines=26> */
[-C--:B------:R-:W-:Y:S03]  /*7210*/  LEA.HI.X.SX32 R9, R4, R225.reuse, 0x2, P2 ;  /* 0x000000e104097211 */ /* 0x080fe600010f16ff */
[----:B------:R-:W-:Y:S04]  /*7220*/  LDSM.16.MT88.4 R84, [R0+0x4000] ;  /* 0x004000000054783b */ /* 0x000fe80000004200 */
        /* <DEDUP_REMOVED lines=10> */
[----:B------:R-:W-:Y:S02]  /*72d0*/  IMAD.IADD R5, R204, 0x1, R4 ;  /* 0x00000001cc057824 */ /* 0x000fe400078e0204 */
[----:B------:R-:W-:Y:S01]  /*72e0*/  REDG.E.ADD.F32.FTZ.RN.STRONG.GPU desc[UR6][R208.64+0x180], R97 ;  /* 0x00018061d00079a6 */ /* 0x000fe2000c10f386 */
[CC--:B------:R-:W-:Y:S03]  /*72f0*/  LEA R12, P1, R4.reuse, R224.reuse, 0x2 ;  /* 0x000000e0040c7211 */ /* 0x0c0fe600078210ff */
        /* <DEDUP_REMOVED lines=277> */
.L_x_549:
        /* <DEDUP_REMOVED lines=221> */
.L_x_551:
        /* <DEDUP_REMOVED lines=19> */
.L_x_552:
        /* <DEDUP_REMOVED lines=58> */
.L_x_554:
[----:B------:R-:W-:Y:S05]  /*96f0*/  BSYNC B0 ;  /* 0x0000000000007941 */ /* 0x000fea0003800000 */
.L_x_553:
        /* <DEDUP_REMOVED lines=22> */
.L_x_556:
[----:B------:R-:W-:Y:S05]  /*9860*/  BSYNC B0 ;  /* 0x0000000000007941 */ /* 0x000fea0003800000 */
.L_x_555:
        /* <DEDUP_REMOVED lines=38> */
.L_x_558:
[----:B------:R-:W-:Y:S05]  /*9ad0*/  BSYNC B0 ;  /* 0x0000000000007941 */ /* 0x000fea0003800000 */
.L_x_557:
        /* <DEDUP_REMOVED lines=23> */
.L_x_531:
        /* <DEDUP_REMOVED lines=24> */
.L_x_560:
        /* <DEDUP_REMOVED lines=22> */
.L_x_561:
        /* <DEDUP_REMOVED lines=9> */
[----:B------:R-:W-:Y:S01]  /*9fc0*/  IADD3 R12, R228, 0x40, RZ ;  /* 0x00000040e40c7810 */ /* 0x000fe20007ffe0ff */
[----:B------:R-:W-:Y:S01]  /*9fd0*/  ULDC.64 UR14, c[0x0][0x468] ;  /* 0x00011a00000e7ab9 */ /* 0x000fe20000000a00 */
[----:B------:R-:W-:Y:S01]  /*9fe0*/  IMAD.U32 R5, RZ, RZ, UR5 ;  /* 0x00000005ff057e24 */ /* 0x000fe2000f8e00ff */
[----:B------:R-:W-:Y:S01]  /*9ff0*/  IADD3 R8, P0, R6, UR9, RZ ;  /* 0x0000000906087c10 */ /* 0x000fe2000ff1e0ff */
[----:B------:R-:W-:Y:S01]  /*a000*/  UIMAD UR5, UR18, UR14, URZ ;  /* 0x0000000e120572a4 */ /* 0x000fe2000f8e023f */
[----:B------:R-:W-:Y:S01]  /*a010*/  ISETP.GE.AND P5, PT, R4, UR8, PT ;  /* 0x0000000804007c0c */ /* 0x000fe2000bfa6270 */
[----:B------:R-:W-:Y:S01]  /*a020*/  VIADD R13, R228, 0x80 ;  /* 0x00000080e40d7836 */ /* 0x000fe20000000000 */
[----:B------:R-:W-:Y:S01]  /*a030*/  IADD3.X R9, R7, UR21, R5, P0, !PT ;  /* 0x0000001507097c10 */ /* 0x000fe200087fe405 */
[----:B------:R-:W-:Y:S01]  /*a040*/  IMAD.U32 R5, RZ, RZ, UR14 ;  /* 0x0000000eff057e24 */ /* 0x000fe2000f8e00ff */
[----:B------:R-:W-:Y:S01]  /*a050*/  UIMAD UR15, UR53, UR15, UR5 ;  /* 0x0000000f350f72a4 */ /* 0x000fe2000f8e0205 */
[----:B------:R-:W-:Y:S01]  /*a060*/  IADD3 R6, R4, 0x20, RZ ;  /* 0x0000002004067810 */ /* 0x000fe20007ffe0ff */
[----:B------:R-:W-:Y:S01]  /*a070*/  VIADD R15, R228, 0xc0 ;  /* 0x000000c0e40f7836 */ /* 0x000fe20000000000 */
[----:B------:R-:W-:Y:S01]  /*a080*/  SHF.R.S32.HI R16, RZ, 0x1f, R4 ;  /* 0x0000001fff107819 */ /* 0x000fe20000011404 */
[----:B------:R-:W-:Y:S01]  /*a090*/  IMAD.WIDE.U32 R8, R5, UR53, R8 ;  /* 0x0000003505087c25 */ /* 0x000fe2000f8e0008 */
[----:B------:R-:W-:-:S04]  /*a0a0*/  ISETP.GE.AND P4, PT, R6, UR8, PT ;  /* 0x0000000806007c0c */ /* 0x000fc8000bf86270 */
[----:B------:R-:W-:Y:S01]  /*a0b0*/  IADD3 R14, R9, UR15, RZ ;  /* 0x0000000f090e7c10 */ /* 0x000fe2000fffe0ff */
[----:B------:R-:W-:Y:S08]  /*a0c0*/  @P5 BRA `(.L_x_563) ;  /* 0x0000000000485947 */ /* 0x000ff00003800000 */
        /* <DEDUP_REMOVED lines=18> */
.L_x_563:
[----:B------:R-:W-:Y:S05]  /*a1f0*/  BSYNC B0 ;  /* 0x0000000000007941 */ /* 0x000fea0003800000 */
.L_x_562:
        /* <DEDUP_REMOVED lines=21> */
.L_x_565:
[----:B------:R-:W-:Y:S05]  /*a350*/  BSYNC B0 ;  /* 0x0000000000007941 */ /* 0x000fea0003800000 */
.L_x_564:
        /* <DEDUP_REMOVED lines=34> */
.L_x_567:
[----:B------:R-:W-:Y:S05]  /*a580*/  BSYNC B0 ;  /* 0x0000000000007941 */ /* 0x000fea0003800000 */
.L_x_566:
        /* <DEDUP_REMOVED lines=21> */
.L_x_559:
[----:B------:R-:W-:Y:S05]  /*a6e0*/  BSYNC B1 ;  /* 0x0000000000017941 */ /* 0x000fea0003800000 */
.L_x_526:
[----:B------:R-:W-:Y:S01]  /*a6f0*/  ULDC UR5, c[0x0][0xc] ;  /* 0x0000030000057ab9 */ /* 0x000fe20000000800 */
[----:B------:R-:W-:Y:S02]  /*a700*/  UIADD3 UR57, UR57, 0x1, URZ ;  /* 0x0000000139397890 */ /* 0x000fe4000fffe03f */
[----:B------:R-:W-:-:S04]  /*a710*/  UIADD3 UR32, UR5, UR32, URZ ;  /* 0x0000002005207290 */ /* 0x000fc8000fffe03f */
[----:B------:R-:W-:-:S06]  /*a720*/  UISETP.GE.AND UP0, UPT, UR32, UR61, UPT ;  /* 0x0000003d2000728c */ /* 0x000fcc000bf06270 */
[----:B------:R-:W-:-:S13]  /*a730*/  PLOP3.LUT P0, PT, PT, PT, UP0, 0x80, 0x0 ;  /* 0x000000000000781c */ /* 0x000fda0003f0f008 */
[----:B------:R-:W-:Y:S05]  /*a740*/  @P0 BRA `(.L_x_568) ;  /* 0x0000000000040947 */ /* 0x000fea0003800000 */
[----:B------:R-:W-:Y:S05]  /*a750*/  BRA `(.L_x_569) ;  /* 0xffffff6000c87947 */ /* 0x000fea000383ffff */
.L_x_568:
[----:B------:R-:W-:Y:S05]  /*a760*/  EXIT ;  /* 0x000000000000794d */ /* 0x000fea0003800000 */
.L_x_570:
        /* <DEDUP_REMOVED lines=9> */
.L_x_2037:


//--------------------- .text._ZN5flash44flash_bwd_dq_dk_dv_loop_seqk_parallel_kernelI23Flash_bwd_kernel_traitsILi256ELi64ELi64ELi8ELi4ELi2ELi2ELb0ELb1EN7cutlass6half_tE19Flash_kernel_traitsILi256ELi64ELi64ELi8ES3_EELb0ELb0ELb1ELb0ELb0ELb1ELb0EEEvNS_16Flash_bwd_paramsE --------------------------
	.section	.text._ZN5flash44flash_bwd_dq_dk_dv_loop_seqk_parallel_kernelI23Flash_bwd_kernel_traitsILi256ELi64ELi64ELi8ELi4ELi2ELi2ELb0ELb1EN7cutlass6half_tE19Flash_kernel_traitsILi256ELi64ELi64ELi8ES3_EELb0ELb0ELb1ELb0ELb0ELb1ELb0EEEvNS_16Flash_bwd_paramsE,"ax",@progbits
	.align	128
        .global         _ZN5flash44flash_bwd_dq_dk_dv_loop_seqk_parallel_kernelI23Flash_bwd_kernel_traitsILi256ELi64ELi64ELi8ELi4ELi2ELi2ELb0ELb1EN7cutlass6half_tE19Flash_kernel_traitsILi256ELi64ELi64ELi8ES3_EELb0ELb0ELb1ELb0ELb0ELb1ELb0EEEvNS_16Flash_bwd_paramsE
        .type           _ZN5flash44flash_bwd_dq_dk_dv_loop_seqk_parallel_kernelI23Flash_bwd_kernel_traitsILi256ELi64ELi64ELi8ELi4ELi2ELi2ELb0ELb1EN7cutlass6half_tE19Flash_kernel_traitsILi256ELi64ELi64ELi8ES3_EELb0ELb0ELb1ELb0ELb0ELb1ELb0EEEvNS_16Flash_bwd_paramsE,@function
        .size           _ZN5flash44flash_bwd_dq_dk_dv_loop_seqk_parallel_kernelI23Flash_bwd_kernel_traitsILi256ELi64ELi64ELi8ELi4ELi2ELi2ELb0ELb1EN7cutlass6half_tE19Flash_kernel_traitsILi256ELi64ELi64ELi8ES3_EELb0ELb0ELb1ELb0ELb0ELb1ELb0EEEvNS_16Flash_bwd_paramsE,(.L_x_2038 - _ZN5flash44flash_bwd_dq_dk_dv_loop_seqk_parallel_kernelI23Flash_bwd_kernel_traitsILi256ELi64ELi64ELi8ELi4ELi2ELi2ELb0ELb1EN7cutlass6half_tE19Flash_kernel_traitsILi256ELi64ELi64ELi8ES3_EELb0ELb0ELb1ELb0ELb0ELb1ELb0EEEvNS_16Flash_bwd_paramsE)
        .other          _ZN5flash44flash_bwd_dq_dk_dv_loop_seqk_parallel_kernelI23Flash_bwd_kernel_traitsILi256ELi64ELi64ELi8ELi4ELi2ELi2ELb0ELb1EN7cutlass6half_tE19Flash_kernel_traitsILi256ELi64ELi64ELi8ES3_EELb0ELb0ELb1ELb0ELb0ELb1ELb0EEEvNS_16Flash_bwd_paramsE,@"STO_CUDA_ENTRY STV_DEFAULT"
_ZN5flash44flash_bwd_dq_dk_dv_loop_seqk_parallel_kernelI23Flash_bwd_kernel_traitsILi256ELi64ELi64ELi8ELi4ELi2ELi2ELb0ELb1EN7cutlass6half_tE19Flash_kernel_traitsILi256ELi64ELi64ELi8ES3_EELb0ELb0ELb1ELb0ELb0ELb1ELb0EEEvNS_16Flash_bwd_paramsE:
.text._ZN5flash44flash_bwd_dq_dk_dv_loop_seqk_parallel_kernelI23Flash_bwd_kernel_traitsILi256ELi64ELi64ELi8ELi4ELi2ELi2ELb0ELb1EN7cutlass6half_tE19Flash_kernel_traitsILi256ELi64ELi64ELi8ES3_EELb0ELb0ELb1ELb0ELb0ELb1ELb0EEEvNS_16Flash_bwd_paramsE:
        /* <DEDUP_REMOVED lines=16> */
[----:B------:R-:W-:Y:S01]  /*0100*/  ULDC.64 UR8, c[0x0][0x208] ;  /* 0x0000820000087ab9 */ /* 0x000fe20000000a00 */
[----:B------:R-:W-:Y:S01]  /*0110*/  IMAD.MOV.U32 R226, RZ, RZ, 0x40 ;  /* 0x00000040ffe27424 */ /* 0x000fe200078e00ff */
[----:B------:R-:W-:Y:S01]  /*0120*/  ULDC UR61, c[0x0][0x394] ;  /* 0x0000e500003d7ab9 */ /* 0x000fe20000000800 */
[----:B------:R-:W-:Y:S01]  /*0130*/  IMAD.MOV.U32 R241, RZ, RZ, -0x10 ;  /* 0xfffffff0fff17424 */ /* 0x000fe200078e00ff */
[----:B------:R-:W3:Y:S08]  /*0140*/  S2UR UR57, SR_CTAID.Z ;  /* 0x00000000003979c3 */ /* 0x000ef00000002700 */
[----:B------:R-:W-:Y:S08]  /*0150*/  S2UR UR48, SR_CTAID.Y ;  /* 0x00000000003079c3 */ /* 0x000ff00000002600 */
[----:B------:R-:W4:Y:S01]  /*0160*/  S2UR UR4, SR_CgaCtaId ;  /* 0x00000000000479c3 */ /* 0x000f220000008800 */
[----:B--2---:R-:W-:Y:S01]  /*0170*/  ULEA UR5, UR7, UR5, 0x18 ;  /* 0x0000000507057291 */ /* 0x004fe2000f8ec03f */
[----:B-1----:R-:W-:Y:S01]  /*0180*/  SHF.R.S32.HI R15, RZ, 0x1f, R14 ;  /* 0x0000001fff0f7819 */ /* 0x002fe2000001140e */
[----:B------:R-:W-:Y:S01]  /*0190*/  IMAD.SHL.U32 R250, R14, 0x2, RZ ;  /* 0x000000020efa7824 */ /* 0x000fe200078e00ff */
[----:B---3--:R-:W-:-:S02]  /*01a0*/  USHF.R.S32.HI UR7, URZ, 0x1f, UR57 ;  /* 0x0000001f3f077899 */ /* 0x008fc40008011439 */
[CC--:B------:R-:W-:Y:S02]  /*01b0*/  LEA.HI R4, R15.reuse, R14.reuse, RZ, 0x5 ;  /* 0x0000000e0f047211 */ /* 0x0c0fe400078f28ff */
[----:B------:R-:W-:Y:S02]  /*01c0*/  LEA.HI R6, R15, R14, RZ, 0x4 ;  /* 0x0000000e0f067211 */ /* 0x000fe400078f20ff */
[--C-:B------:R-:W-:Y:S02]  /*01d0*/  SHF.R.S32.HI R5, RZ, 0x5, R4.reuse ;  /* 0x00000005ff057819 */ /* 0x100fe40000011404 */
[----:B------:R-:W-:Y:S02]  /*01e0*/  SHF.R.S32.HI R0, RZ, 0x1f, R4 ;  /* 0x0000001fff007819 */ /* 0x000fe40000011404 */
[----:B------:R-:W-:Y:S02]  /*01f0*/  SHF.R.S32.HI R7, RZ, 0x4, R6 ;  /* 0x00000004ff077819 */ /* 0x000fe40000011406 */
[----:B------:R-:W-:-:S02]  /*0200*/  LEA.HI R0, R0, R5, RZ, 0x2 ;  /* 0x0000000500007211 */ /* 0x000fc400078f10ff */
[----:B------:R-:W-:Y:S01]  /*0210*/  LEA.HI R2, R4, R5, RZ, 0x1 ;  /* 0x0000000504027211 */ /* 0x000fe200078f08ff */
[----:B----4-:R-:W-:Y:S01]  /*0220*/  ULEA UR4, UR4, UR6, 0x18 ;  /* 0x0000000604047291 */ /* 0x010fe2000f8ec03f */
[----:B------:R-:W-:Y:S01]  /*0230*/  LEA.HI R8, R6, R7, RZ, 0x1 ;  /* 0x0000000706087211 */ /* 0x000fe200078f08ff */
[----:B------:R-:W-:Y:S01]  /*0240*/  USHF.R.S32.HI UR6, URZ, 0x1f, UR57 ;  /* 0x0000001f3f067899 */ /* 0x000fe20008011439 */
        /* <DEDUP_REMOVED lines=8> */
[----:B------:R-:W-:Y:S01]  /*02d0*/  LOP3.LUT R0, R4, 0xffffffe0, RZ, 0xc0, !PT ;  /* 0xffffffe004007812 */ /* 0x000fe200078ec0ff */
[----:B------:R-:W-:Y:S01]  /*02e0*/  IMAD.U32 R252, RZ, RZ, UR6 ;  /* 0x00000006fffc7e24 */ /* 0x000fe2000f8e00ff */
[--C-:B------:R-:W-:Y:S01]  /*02f0*/  SHF.R.S32.HI R8, RZ, 0x2, R16.reuse ;  /* 0x00000002ff087819 */ /* 0x100fe20000011410 */
[----:B------:R-:W-:Y:S01]  /*0300*/  IMAD.SHL.U32 R223, R13, 0x200, RZ ;  /* 0x000002000ddf7824 */ /* 0x000fe200078e00ff */
[----:B------:R-:W-:Y:S01]  /*0310*/  SHF.R.S32.HI R2, RZ, 0x1f, R16 ;  /* 0x0000001fff027819 */ /* 0x000fe20000011410 */
[----:B------:R-:W-:Y:S01]  /*0320*/  UIADD3 UR6, UR5, 0x20000, URZ ;  /* 0x0002000005067890 */ /* 0x000fe2000fffe03f */
[----:B------:R-:W-:-:S02]  /*0330*/  LOP3.LUT R5, R6, 0xfffffff0, RZ, 0xc0, !PT ;  /* 0xfffffff006057812 */ /* 0x000fc400078ec0ff */
[----:B------:R-:W-:Y:S02]  /*0340*/  SHF.R.S32.HI R3, RZ, 0x3, R17 ;  /* 0x00000003ff037819 */ /* 0x000fe40000011411 */
[----:B------:R-:W-:Y:S02]  /*0350*/  LOP3.LUT R6, R17, 0xfffffff8, RZ, 0xc0, !PT ;  /* 0xfffffff811067812 */ /* 0x000fe400078ec0ff */
[----:B------:R-:W-:Y:S01]  /*0360*/  LEA.HI R4, R2, R8, RZ, 0x3 ;  /* 0x0000000802047211 */ /* 0x000fe200078f18ff */
[----:B------:R-:W-:Y:S02]  /*0370*/  IMAD.IADD R2, R14, 0x1, -R0 ;  /* 0x000000010e027824 */ /* 0x000fe400078e0a00 */
        /* <DEDUP_REMOVED lines=8> */
[----:B------:R-:W-:Y:S01]  /*0400*/  LOP3.LUT P4, RZ, R0, 0x2, RZ, 0xc0, !PT ;  /* 0x0000000200ff7812 */ /* 0x000fe2000788c0ff */
[----:B------:R-:W-:Y:S01]  /*0410*/  IMAD.IADD R4, R14, 0x1, -R5 ;  /* 0x000000010e047824 */ /* 0x000fe200078e0a05 */
[----:B------:R-:W-:Y:S02]  /*0420*/  LOP3.LUT R2, R3, 0x38, R7, 0xf8, !PT ;  /* 0x0000003803027812 */ /* 0x000fe400078ef807 */
[----:B------:R-:W-:Y:S02]  /*0430*/  SHF.R.U32.HI R3, RZ, 0x3, R3 ;  /* 0x00000003ff037819 */ /* 0x000fe40000011603 */
[C---:B------:R-:W-:Y:S01]  /*0440*/  LOP3.LUT P3, RZ, R0.reuse, 0x4, RZ, 0xc0, !PT ;  /* 0x0000000400ff7812 */ /* 0x040fe2000786c0ff */
[----:B------:R-:W-:Y:S01]  /*0450*/  IMAD.SHL.U32 R0, R0, 0x40, RZ ;  /* 0x0000004000007824 */ /* 0x000fe200078e00ff */
[----:B------:R-:W-:Y:S01]  /*0460*/  LOP3.LUT R12, R2, R3, RZ, 0x3c, !PT ;  /* 0x00000003020c7212 */ /* 0x000fe200078e3cff */
[----:B------:R-:W-:Y:S01]  /*0470*/  IMAD.SHL.U32 R2, R228, 0x10, RZ ;  /* 0x00000010e4027824 */ /* 0x000fe200078e00ff */
[----:B------:R-:W-:-:S02]  /*0480*/  LEA.HI R3, R15, R14, RZ, 0x7 ;  /* 0x0000000e0f037211 */ /* 0x000fc400078f38ff */
[----:B------:R-:W-:Y:S02]  /*0490*/  LOP3.LUT R0, R0, 0x1c0, RZ, 0xc0, !PT ;  /* 0x000001c000007812 */ /* 0x000fe400078ec0ff */
[----:B------:R-:W-:Y:S02]  /*04a0*/  SHF.R.S32.HI R5, RZ, 0x1f, R4 ;  /* 0x0000001fff057819 */ /* 0x000fe40000011404 */
[----:B------:R-:W-:Y:S02]  /*04b0*/  SHF.R.S32.HI R10, RZ, 0x7, R3 ;  /* 0x00000007ff0a7819 */ /* 0x000fe40000011403 */
[C---:B------:R-:W-:Y:S02]  /*04c0*/  LOP3.LUT R3, R0.reuse, 0x8, R17, 0xf8, !PT ;  /* 0x0000000800037812 */ /* 0x040fe400078ef811 */
[----:B------:R-:W-:Y:S02]  /*04d0*/  LOP3.LUT R7, R0, 0x10, R2, 0xf8, !PT ;  /* 0x0000001000077812 */ /* 0x000fe400078ef802 */
[----:B------:R-:W-:Y:S01]  /*04e0*/  LEA.HI R11, R5, R4, RZ, 0x3 ;  /* 0x00000004050b7211 */ /* 0x000fe200078f18ff */
[----:B------:R-:W-:Y:S01]  /*04f0*/  IMAD R5, R10, 0x800, R223 ;  /* 0x000008000a057824 */ /* 0x000fe200078e02df */
[----:B------:R-:W-:-:S02]  /*0500*/  SHF.R.U32.HI R0, RZ, 0x3, R0 ;  /* 0x00000003ff007819 */ /* 0x000fc40000011600 */
[----:B------:R-:W-:Y:S02]  /*0510*/  LOP3.LUT R6, R11, 0xfffffff8, RZ, 0xc0, !PT ;  /* 0xfffffff80b067812 */ /* 0x000fe400078ec0ff */
[----:B------:R-:W-:Y:S02]  /*0520*/  LOP3.LUT R2, R8, 0x1, RZ, 0xc0, !PT ;  /* 0x0000000108027812 */ /* 0x000fe400078ec0ff */
[----:B------:R-:W-:Y:S01]  /*0530*/  LOP3.LUT R3, R3, R0, RZ, 0x3c, !PT ;  /* 0x0000000003037212 */ /* 0x000fe200078e3cff */
[----:B------:R-:W-:Y:S01]  /*0540*/  IMAD.IADD R9, R4, 0x1, -R6 ;  /* 0x0000000104097824 */ /* 0x000fe200078e0a06 */
[----:B------:R-:W-:Y:S02]  /*0550*/  ISETP.NE.U32.AND P0, PT, R2, 0x1, PT ;  /* 0x000000010200780c */ /* 0x000fe40003f05070 */
[----:B------:R-:W-:Y:S01]  /*0560*/  LOP3.LUT R2, R7, 0x8, R17, 0xf8, !PT ;  /* 0x0000000807027812 */ /* 0x000fe200078ef811 */
[----:B------:R-:W-:Y:S01]  /*0570*/  IMAD.IADD R3, R5, 0x1, R3 ;  /* 0x0000000105037824 */ /* 0x000fe200078e0203 */
[----:B------:R-:W-:-:S02]  /*0580*/  LEA.HI R5, R15, R14, RZ, 0x6 ;  /* 0x0000000e0f057211 */ /* 0x000fc400078f30ff */
[----:B------:R-:W-:Y:S01]  /*0590*/  LOP3.LUT R4, R16, 0x7ffffffc, RZ, 0xc0, !PT ;  /* 0x7ffffffc10047812 */ /* 0x000fe200078ec0ff */
[----:B------:R-:W-:Y:S01]  /*05a0*/  IMAD.SHL.U32 R3, R3, 0x2, RZ ;  /* 0x0000000203037824 */ /* 0x000fe200078e00ff */
[----:B------:R-:W-:Y:S01]  /*05b0*/  LOP3.LUT R223, R223, R2, R0, 0xf6, !PT ;  /* 0x00000002dfdf7212 */ /* 0x000fe200078ef600 */
[----:B------:R-:W-:Y:S01]  /*05c0*/  IMAD.SHL.U32 R0, R10, 0x20, RZ ;  /* 0x000000200a007824 */ /* 0x000fe200078e00ff */
[----:B------:R-:W-:Y:S01]  /*05d0*/  SHF.R.S32.HI R2, RZ, 0x6, R5 ;  /* 0x00000006ff027819 */ /* 0x000fe20000011405 */
[----:B------:R-:W-:Y:S01]  /*05e0*/  IMAD.IADD R5, R14, 0x1, -R4 ;  /* 0x000000010e057824 */ /* 0x000fe200078e0a04 */
[C---:B------:R-:W-:Y:S01]  /*05f0*/  R2P PR, R8.reuse, 0x6 ;  /* 0x0000000608007804 */ /* 0x040fe20000000000 */
[----:B------:R-:W-:Y:S01]  /*0600*/  IMAD.SHL.U32 R4, R8, 0x40, RZ ;  /* 0x0000004008047824 */ /* 0x000fe200078e00ff */
[----:B------:R-:W-:Y:S01]  /*0610*/  LOP3.LUT R250, R0, 0x6, R250, 0xf8, !PT ;  /* 0x0000000600fa7812 */ /* 0x000fe200078ef8fa */
[C---:B------:R-:W-:Y:S01]  /*0620*/  IMAD.SHL.U32 R6, R2.reuse, 0x8, RZ ;  /* 0x0000000802067824 */ /* 0x040fe200078e00ff */
[----:B------:R-:W-:Y:S01]  /*0630*/  LOP3.LUT P6, RZ, R9, 0x2, RZ, 0xc0, !PT ;  /* 0x0000000209ff7812 */ /* 0x000fe200078cc0ff */
[----:B------:R-:W-:Y:S01]  /*0640*/  IMAD R12, R2, 0x200, R12 ;  /* 0x00000200020c7824 */ /* 0x000fe200078e020c */
[----:B------:R-:W-:Y:S01]  /*0650*/  LOP3.LUT R4, R4, 0x1c0, RZ, 0xc0, !PT ;  /* 0x000001c004047812 */ /* 0x000fe200078ec0ff */
[----:B------:R-:W-:Y:S01]  /*0660*/  IMAD.SHL.U32 R5, R5, 0x2, RZ ;  /* 0x0000000205057824 */ /* 0x000fe200078e00ff */
[----:B------:R-:W-:-:S02]  /*0670*/  LOP3.LUT P5, RZ, R9, 0x4, RZ, 0xc0, !PT ;  /* 0x0000000409ff7812 */ /* 0x000fc400078ac0ff */
[----:B------:R-:W-:Y:S01]  /*0680*/  LOP3.LUT R7, R4, 0x20, R0, 0xf8, !PT ;  /* 0x0000002004077812 */ /* 0x000fe200078ef800 */
[----:B------:R-:W-:Y:S01]  /*0690*/  IMAD R8, R222, 0x400, R5 ;  /* 0x00000400de087824 */ /* 0x000fe200078e0205 */
[----:B------:R-:W-:Y:S01]  /*06a0*/  LOP3.LUT R0, R6, 0x18, RZ, 0xc0, !PT ;  /* 0x0000001806007812 */ /* 0x000fe200078ec0ff */
[----:B------:R-:W-:Y:S01]  /*06b0*/  IMAD.SHL.U32 R6, R13, 0x20, RZ ;  /* 0x000000200d067824 */ /* 0x000fe200078e00ff */
[----:B------:R-:W-:Y:S02]  /*06c0*/  SHF.R.U32.HI R2, RZ, 0x3, R4 ;  /* 0x00000003ff027819 */ /* 0x000fe40000011604 */
[----:B------:R-:W-:Y:S02]  /*06d0*/  SEL R220, R226, 0xffffffc0, !P3 ;  /* 0xffffffc0e2dc7807 */ /* 0x000fe40005800000 */
[----:B------:R-:W-:Y:S02]  /*06e0*/  LOP3.LUT R7, R7, R2, RZ, 0x3c, !PT ;  /* 0x0000000207077212 */ /* 0x000fe400078e3cff */
[----:B------:R-:W-:-:S02]  /*06f0*/  LOP3.LUT R10, R0, 0x20, R6, 0xf8, !PT ;  /* 0x00000020000a7812 */ /* 0x000fc400078ef806 */
[----:B------:R-:W-:Y:S01]  /*0700*/  LOP3.LUT R4, R2, R4, R0, 0x1e, !PT ;  /* 0x0000000402047212 */ /* 0x000fe200078e1e00 */
[----:B------:R-:W-:Y:S01]  /*0710*/  IMAD R0, R228, 0x400, R5 ;  /* 0x00000400e4007824 */ /* 0x000fe200078e0205 */
        /* <DEDUP_REMOVED lines=9> */
[----:B------:R-:W-:Y:S01]  /*07b0*/  IMAD.IADD R8, R8, 0x1, R7 ;  /* 0x0000000108087824 */ /* 0x000fe200078e0207 */
[----:B------:R-:W-:Y:S01]  /*07c0*/  SHF.R.U32.HI R2, RZ, 0x3, R0 ;  /* 0x00000003ff027819 */ /* 0x000fe20000011600 */
[----:B------:R-:W-:Y:S01]  /*07d0*/  IMAD.IADD R225, R220, 0x1, R223 ;  /* 0x00000001dce17824 */ /* 0x000fe200078e02df */
[----:B------:R-:W-:-:S02]  /*07e0*/  LOP3.LUT R6, R0, 0x8, R4, 0xf8, !PT ;  /* 0x0000000800067812 */ /* 0x000fc400078ef804 */
[----:B------:R-:W-:Y:S02]  /*07f0*/  SHF.R.S32.HI R4, RZ, 0x2, R18 ;  /* 0x00000002ff047819 */ /* 0x000fe40000011412 */
[----:B------:R-:W-:Y:S02]  /*0800*/  LOP3.LUT R7, R2, R10, R0, 0x1e, !PT ;  /* 0x0000000a02077212 */ /* 0x000fe400078e1e00 */
[----:B------:R-:W-:Y:S01]  /*0810*/  LOP3.LUT R0, R5, 0xfffffe00, RZ, 0xc0, !PT ;  /* 0xfffffe0005007812 */ /* 0x000fe200078ec0ff */
[----:B------:R-:W-:Y:S01]  /*0820*/  IMAD R249, R222, 0x10, R4 ;  /* 0x00000010def97824 */ /* 0x000fe200078e0204 */
[----:B------:R-:W-:Y:S01]  /*0830*/  LOP3.LUT R2, R6, R2, RZ, 0x3c, !PT ;  /* 0x0000000206027212 */ /* 0x000fe200078e3cff */
[----:B------:R-:W-:Y:S01]  /*0840*/  IMAD.U32 R4, RZ, RZ, UR7 ;  /* 0x00000007ff047e24 */ /* 0x000fe2000f8e00ff */
[----:B------:R-:W-:Y:S01]  /*0850*/  USHF.L.U32 UR7, UR48, 0x7, URZ ;  /* 0x0000000730077899 */ /* 0x000fe2000800063f */
[--C-:B------:R-:W-:Y:S01]  /*0860*/  IMAD R222, R222, 0x400, R0.reuse ;  /* 0x00000400dede7824 */ /* 0x100fe200078e0200 */
[----:B------:R-:W-:Y:S01]  /*0870*/  LEA R240, R8, UR5, 0x1 ;  /* 0x0000000508f07c11 */ /* 0x000fe2000f8e08ff */
[----:B------:R-:W-:Y:S01]  /*0880*/  IMAD R228, R228, 0x400, R0 ;  /* 0x00000400e4e47824 */ /* 0x000fe200078e0200 */
[----:B------:R-:W-:Y:S01]  /*0890*/  LOP3.LUT R0, R7, R0, RZ, 0xfc, !PT ;  /* 0x0000000007007212 */ /* 0x000fe200078efcff */
[----:B------:R-:W-:-:S02]  /*08a0*/  IMAD.IADD R222, R222, 0x1, R2 ;  /* 0x00000001dede7824 */ /* 0x000fc400078e0202 */
[----:B------:R-:W-:Y:S01]  /*08b0*/  IMAD.IADD R228, R2, 0x1, R228 ;  /* 0x0000000102e47824 */ /* 0x000fe200078e02e4 */
[----:B------:R-:W-:Y:S01]  /*08c0*/  LEA R0, R0, UR5, 0x1 ;  /* 0x0000000500007c11 */ /* 0x000fe2000f8e08ff */
[----:B------:R-:W-:Y:S01]  /*08d0*/  IMAD.U32 R2, RZ, RZ, UR7 ;  /* 0x00000007ff027e24 */ /* 0x000fe2000f8e00ff */
[----:B------:R-:W-:Y:S01]  /*08e0*/  USHF.R.S32.HI UR7, URZ, 0x1f, UR48 ;  /* 0x0000001f3f077899 */ /* 0x000fe20008011430 */
[----:B------:R-:W-:Y:S01]  /*08f0*/  LEA R222, R222, UR5, 0x1 ;  /* 0x00000005dede7c11 */ /* 0x000fe2000f8e08ff */
[----:B------:R-:W-:Y:S01]  /*0900*/  VIADD R235, R240, 0x20 ;  /* 0x00000020f0eb7836 */ /* 0x000fe20000000000 */
[----:B------:R-:W-:Y:S01]  /*0910*/  LEA R228, R228, UR6, 0x1 ;  /* 0x00000006e4e47c11 */ /* 0x000fe2000f8e08ff */
[----:B------:R-:W-:Y:S02]  /*0920*/  @P1 VIADD R235, R240, 0xffffffe0 ;  /* 0xffffffe0f0eb1836 */ /* 0x000fe40000000000 */
[----:B------:R-:W-:Y:S01]  /*0930*/  IMAD.U32 R2, RZ, RZ, UR7 ;  /* 0x00000007ff027e24 */ /* 0x000fe2000f8e00ff */
[----:B------:R-:W-:Y:S01]  /*0940*/  UIADD3 UR7, UR5, 0x10000, URZ ;  /* 0x0001000005077890 */ /* 0x000fe2000fffe03f */
[----:B------:R-:W-:Y:S01]  /*0950*/  SEL R2, R230, 0xffffffe0, !P4 ;  /* 0xffffffe0e6027807 */ /* 0x000fe20006000000 */
[----:B------:R-:W-:Y:S01]  /*0960*/  IMAD.IADD R229, R226, 0x1, R228 ;  /* 0x00000001e2e57824 */ /* 0x000fe200078e02e4 */
[----:B------:R-:W-:Y:S01]  /*0970*/  SEL R230, R230, 0xffffffe0, !P6 ;  /* 0xffffffe0e6e67807 */ /* 0x000fe20007000000 */
[----:B------:R-:W-:-:S02]  /*0980*/  IMAD.IADD R242, R240, 0x1, R241 ;  /* 0x00000001f0f27824 */ /* 0x000fc400078e02f1 */
[----:B------:R-:W-:Y:S01]  /*0990*/  VIADD R221, R3, UR7 ;  /* 0x0000000703dd7c36 */ /* 0x000fe20008000000 */
[----:B------:R-:W-:Y:S01]  /*09a0*/  LEA R247, R247, UR7, 0x1 ;  /* 0x00000007f7f77c11 */ /* 0x000fe2000f8e08ff */
[C---:B------:R-:W-:Y:S02]  /*09b0*/  IMAD.IADD R224, R222.reuse, 0x1, R230 ;  /* 0x00000001dee07824 */ /* 0x040fe400078e02e6 */
[C---:B------:R-:W-:Y:S02]  /*09c0*/  IMAD.IADD R2, R221.reuse, 0x1, R2 ;  /* 0x00000001dd027824 */ /* 0x040fe400078e0202 */
[----:B------:R-:W-:Y:S02]  /*09d0*/  IMAD.IADD R221, R221, 0x1, R220 ;  /* 0x00000001dddd7824 */ /* 0x000fe400078e02dc */
[----:B------:R-:W-:Y:S02]  /*09e0*/  VIADD R248, R247, 0x40 ;  /* 0x00000040f7f87836 */ /* 0x000fe40000000000 */
[----:B------:R-:W-:-:S02]  /*09f0*/  IMAD.IADD R227, R222, 0x1, R226 ;  /* 0x00000001dee37824 */ /* 0x000fc400078e02e2 */
[----:B------:R-:W-:Y:S02]  /*0a00*/  IMAD.IADD R231, R230, 0x1, R228 ;  /* 0x00000001e6e77824 */ /* 0x000fe400078e02e4 */
[----:B------:R-:W-:Y:S02]  /*0a10*/  IMAD.IADD R220, R2, 0x1, R220 ;  /* 0x0000000102dc7824 */ /* 0x000fe400078e02dc */
[----:B------:R-:W-:Y:S02]  /*0a20*/  @P2 VIADD R248, R247, 0xffffffc0 ;  /* 0xffffffc0f7f82836 */ /* 0x000fe40000000000 */
[----:B------:R-:W-:Y:S02]  /*0a30*/  IMAD.IADD R241, R241, 0x1, R235 ;  /* 0x00000001f1f17824 */ /* 0x000fe400078e02eb */
[----:B------:R-:W-:Y:S02]  /*0a40*/  IMAD.IADD R226, R224, 0x1, R226 ;  /* 0x00000001e0e27824 */ /* 0x000fe400078e02e2 */
[----:B------:R-:W-:-:S07]  /*0a50*/  IMAD.IADD R230, R230, 0x1, R229 ;  /* 0x00000001e6e67824 */ /* 0x000fce00078e02e5 */
.L_x_601:
        /* <DEDUP_REMOVED lines=16> */
[----:B-1----:R-:W-:Y:S01]  /*0b60*/  IMAD.U32 R4, RZ, RZ, UR6 ;  /* 0x00000006ff047e24 */ /* 0x002fe2000f8e00ff */
        /* <DEDUP_REMOVED lines=11> */
[----:B--2---:R1:W2:Y:S01]  /*0c20*/  @P0 LDG.E R8, desc[UR8][R4.64] ;  /* 0x0000000804080981 */ /* 0x0042a2000c1e1900 */
        /* <DEDUP_REMOVED lines=38> */
.L_x_571:
        /* <DEDUP_REMOVED lines=11> */
[----:B------:R-:W-:Y:S01]  /*0f40*/  ULDC.64 UR42, c[0x0][0x240] ;  /* 0x00009000002a7ab9 */ /* 0x000fe20000000a00 */
[----:B------:R-:W-:Y:S02]  /*0f50*/  UIMAD UR14, UR59, UR10, URZ ;  /* 0x0000000a3b0e72a4 */ /* 0x000fe4000f8e023f */
[----:B------:R-:W2:Y:S01]  /*0f60*/  S2UR UR15, SR_CTAID.X ;  /* 0x00000000000f79c3 */ /* 0x000ea20000002500 */
[----:B------:R-:W-:Y:S02]  /*0f70*/  UIMAD.WIDE.U32 UR20, UR48, UR10, URZ ;  /* 0x0000000a301472a5 */ /* 0x000fe4000f8e003f */
[----:B------:R-:W-:-:S02]  /*0f80*/  UIMAD UR25, UR48, UR11, UR14 ;  /* 0x0000000b301972a4 */ /* 0x000fc4000f8e020e */
[----:B------:R-:W-:Y:S01]  /*0f90*/  UIADD3 UR16, UR7, 0x3f, URZ ;  /* 0x0000003f07107890 */ /* 0x000fe2000fffe03f */
[----:B------:R-:W-:Y:S01]  /*0fa0*/  @!UP2 ULDC.64 UR10, c[0x0][0x418] ;  /* 0x00010600000aaab9 */ /* 0x000fe20000000a00 */
[----:B------:R-:W-:Y:S01]  /*0fb0*/  ULDC UR60, c[0x0][0x2d4] ;  /* 0x0000b500003c7ab9 */ /* 0x000fe20000000800 */
[----:B------:R-:W-:Y:S01]  /*0fc0*/  @!UP2 UIMAD.WIDE.U32 UR38, UR48, UR10, URZ ;  /* 0x0000000a3026a2a5 */ /* 0x000fe2000f8e003f */
[----:B------:R-:W-:Y:S01]  /*0fd0*/  ULDC UR18, c[0x0][0x394] ;  /* 0x0000e50000127ab9 */ /* 0x000fe20000000800 */
[----:B------:R-:W-:Y:S01]  /*0fe0*/  USHF.R.S32.HI UR26, URZ, 0x1f, UR60 ;  /* 0x0000001f3f1a7899 */ /* 0x000fe2000801143c */
[----:B------:R-:W-:Y:S01]  /*0ff0*/  ULDC UR31, c[0x0][0x2dc] ;  /* 0x0000b700001f7ab9 */ /* 0x000fe20000000800 */
[----:B------:R-:W-:Y:S01]  /*1000*/  ULDC UR52, c[0x0][0x270] ;  /* 0x00009c0000347ab9 */ /* 0x000fe20000000800 */
[----:B-1----:R-:W-:Y:S01]  /*1010*/  IABS R8, R9 ;  /* 0x0000000900087213 */ /* 0x002fe20000000000 */
[----:B------:R-:W-:Y:S01]  /*1020*/  USHF.L.U64.HI UR17, UR48, 0x7, UR59 ;  /* 0x0000000730117899 */ /* 0x000fe2000801023b */
[----:B------:R-:W-:Y:S01]  /*1030*/  ISETP.NE.AND P3, PT, R9, RZ, PT ;  /* 0x000000ff0900720c */ /* 0x000fe20003f65270 */
[----:B------:R-:W-:Y:S01]  /*1040*/  USHF.R.S32.HI UR19, URZ, 0x1f, UR16 ;  /* 0x0000001f3f137899 */ /* 0x000fe20008011410 */
[----:B------:R-:W1:Y:S01]  /*1050*/  I2F.RP R4, R8 ;  /* 0x0000000800047306 */ /* 0x000e620000209400 */
[----:B------:R-:W-:-:S02]  /*1060*/  UIMAD UR24, UR6, UR43, URZ ;  /* 0x0000002b061872a4 */ /* 0x000fc4000f8e023f */
[----:B------:R-:W-:Y:S02]  /*1070*/  ULEA.HI UR33, UR19, UR16, URZ, 0x6 ;  /* 0x0000001013217291 */ /* 0x000fe4000f8f303f */
[----:B--2---:R-:W-:Y:S02]  /*1080*/  UIMAD.WIDE.U32 UR36, UR15, UR12, URZ ;  /* 0x0000000c0f2472a5 */ /* 0x004fe4000f8e003f */
[----:B------:R-:W-:Y:S02]  /*1090*/  UIADD3 UR25, UR21, UR25, URZ ;  /* 0x0000001915197290 */ /* 0x000fe4000fffe03f */
[----:B------:R-:W-:Y:S02]  /*10a0*/  UIMAD UR46, UR15, UR13, UR37 ;  /* 0x0000000d0f2e72a4 */ /* 0x000fe4000f8e0225 */
[----:B------:R-:W-:Y:S01]  /*10b0*/  USHF.L.U32 UR15, UR48, 0x7, URZ ;  /* 0x00000007300f7899 */ /* 0x000fe2000800063f */
[----:B------:R-:W-:Y:S01]  /*10c0*/  @UP2 ULDC.64 UR12, c[0x0][0x420] ;  /* 0x00010800000c2ab9 */ /* 0x000fe20000000a00 */
[----:B------:R-:W-:Y:S01]  /*10d0*/  USEL UR37, UR17, URZ, UP0 ;  /* 0x0000003f11257287 */ /* 0x000fe20008000000 */
[----:B-1----:R-:W1:Y:S01]  /*10e0*/  MUFU.RCP R4, R4 ;  /* 0x0000000400047308 */ /* 0x002e620000001000 */
[----:B------:R-:W-:-:S02]  /*10f0*/  @UP2 UIMAD.WIDE.U32 UR40, UR6, UR12, URZ ;  /* 0x0000000c062822a5 */ /* 0x000fc4000f8e003f */
[----:B------:R-:W-:Y:S02]  /*1100*/  @!UP2 UIMAD UR12, UR59, UR10, URZ ;  /* 0x0000000a3b0ca2a4 */ /* 0x000fe4000f8e023f */
[----:B------:R-:W-:Y:S02]  /*1110*/  UIADD3 UR10, UR7, 0x40, UR28 ;  /* 0x00000040070a7890 */ /* 0x000fe4000fffe01c */
[----:B------:R-:W-:Y:S02]  /*1120*/  USEL UR44, UR15, URZ, UP0 ;  /* 0x0000003f0f2c7287 */ /* 0x000fe40008000000 */
[----:B------:R-:W-:Y:S02]  /*1130*/  UIMAD.WIDE.U32 UR14, UR6, UR42, URZ ;  /* 0x0000002a060e72a5 */ /* 0x000fe4000f8e003f */
[----:B------:R-:W-:Y:S02]  /*1140*/  @UP2 UIMAD UR51, UR6, UR13, UR41 ;  /* 0x0000000d063322a4 */ /* 0x000fe4000f8e0229 */
[----:B------:R-:W-:-:S02]  /*1150*/  @!UP2 UIMAD UR35, UR48, UR11, UR12 ;  /* 0x0000000b3023a2a4 */ /* 0x000fc4000f8e020c */
[----:B------:R-:W-:Y:S01]  /*1160*/  UIADD3 UR18, UR10, UR18, -UR5 ;  /* 0x000000120a127290 */ /* 0x000fe2000fffe805 */
[----:B-1----:R-:W-:Y:S01]  /*1170*/  VIADD R4, R4, 0xffffffe ;  /* 0x0ffffffe04047836 */ /* 0x002fe20000000000 */
[----:B------:R-:W-:Y:S02]  /*1180*/  UIMAD.WIDE UR10, UR31, UR52, URZ ;  /* 0x000000341f0a72a5 */ /* 0x000fe4000f8e023f */
[----:B------:R-:W-:Y:S01]  /*1190*/  UIMAD.WIDE.U32 UR12, UR48, UR60, URZ ;  /* 0x0000003c300c72a5 */ /* 0x000fe2000f8e003f */
[----:B------:R-:W1:Y:S01]  /*11a0*/  F2I.FTZ.U32.TRUNC.NTZ R5, R4 ;  /* 0x0000000400057305 */ /* 0x000e62000021f000 */
[----:B------:R-:W-:Y:S02]  /*11b0*/  USEL UR56, UR20, UR14, !UP2 ;  /* 0x0000000e14387287 */ /* 0x000fe4000d000000 */
[----:B------:R-:W-:Y:S02]  /*11c0*/  UIMAD UR14, UR26, UR48, URZ ;  /* 0x000000301a0e72a4 */ /* 0x000fe4000f8e023f */
[----:B------:R-:W-:-:S02]  /*11d0*/  UIMAD.WIDE.U32 UR16, UR10, UR12, URZ ;  /* 0x0000000c0a1072a5 */ /* 0x000fc4000f8e003f */
[----:B------:R-:W-:Y:S02]  /*11e0*/  UIMAD UR19, UR11, UR12, URZ ;  /* 0x0000000c0b1372a4 */ /* 0x000fe4000f8e023f */
[----:B------:R-:W-:Y:S02]  /*11f0*/  UIMAD UR12, UR59, UR60, UR14 ;  /* 0x0000003c3b0c72a4 */ /* 0x000fe4000f8e020e */
[----:B------:R-:W-:Y:S02]  /*1200*/  UIADD3 UR18, UR18, 0x3f, URZ ;  /* 0x0000003f12127890 */ /* 0x000fe4000fffe03f */
[----:B------:R-:W-:Y:S01]  /*1210*/  @UP2 UIADD3 UR25, UR15, UR24, URZ ;  /* 0x000000180f192290 */ /* 0x000fe2000fffe03f */
[----:B-1----:R-:W-:Y:S01]  /*1220*/  IMAD.MOV R4, RZ, RZ, -R5 ;  /* 0x000000ffff047224 */ /* 0x002fe200078e0a05 */
[----:B------:R-:W-:Y:S02]  /*1230*/  UIADD3 UR14, UR13, UR12, URZ ;  /* 0x0000000c0d0e7290 */ /* 0x000fe4000fffe03f */
[----:B------:R-:W-:Y:S01]  /*1240*/  USHF.R.S32.HI UR15, URZ, 0x1f, UR18 ;  /* 0x0000001f3f0f7899 */ /* 0x000fe20008011412 */
[----:B------:R-:W-:Y:S01]  /*1250*/  IMAD R6, R4, R8, RZ ;  /* 0x0000000804067224 */ /* 0x000fe200078e02ff */
[----:B------:R-:W-:Y:S01]  /*1260*/  ULDC.U8 UR27, c[0x0][0x3d8] ;  /* 0x0000f600001b7ab9 */ /* 0x000fe20000000000 */
[----:B------:R-:W-:Y:S01]  /*1270*/  IMAD.MOV.U32 R4, RZ, RZ, RZ ;  /* 0x000000ffff047224 */ /* 0x000fe200078e00ff */
[----:B------:R-:W-:-:S02]  /*1280*/  UIMAD UR14, UR10, UR14, UR19 ;  /* 0x0000000e0a0e72a4 */ /* 0x000fc4000f8e0213 */
[----:B------:R-:W-:Y:S01]  /*1290*/  UISETP.NE.AND UP3, UPT, UR27, URZ, UPT ;  /* 0x0000003f1b00728c */ /* 0x000fe2000bf65270 */
[----:B------:R-:W-:Y:S01]  /*12a0*/  IMAD.HI.U32 R4, R5, R6, R4 ;  /* 0x0000000605047227 */ /* 0x000fe200078e0004 */
[----:B------:R-:W-:Y:S01]  /*12b0*/  MOV R5, R7 ;  /* 0x0000000700057202 */ /* 0x000fe20000000f00 */
[----:B------:R-:W-:Y:S02]  /*12c0*/  ULEA.HI UR18, UR15, UR18, URZ, 0x6 ;  /* 0x000000120f127291 */ /* 0x000fe4000f8f303f */
[----:B------:R-:W-:Y:S02]  /*12d0*/  UIADD3 UR49, UR17, UR14, URZ ;  /* 0x0000000e11317290 */ /* 0x000fe4000fffe03f */
[----:B------:R-:W-:Y:S01]  /*12e0*/  IMAD.HI.U32 R4, R4, R5, RZ ;  /* 0x0000000504047227 */ /* 0x000fe200078e00ff */
[----:B------:R-:W-:Y:S02]  /*12f0*/  USHF.R.S32.HI UR15, URZ, 0x6, UR33 ;  /* 0x000000063f0f7899 */ /* 0x000fe40008011421 */
[----:B------:R-:W-:Y:S01]  /*1300*/  USHF.R.S32.HI UR14, URZ, 0x6, UR18 ;  /* 0x000000063f0e7899 */ /* 0x000fe20008011412 */
[----:B------:R-:W-:Y:S01]  /*1310*/  IMAD.MOV R6, RZ, RZ, -R4 ;  /* 0x000000ffff067224 */ /* 0x000fe200078e0a04 */
[----:B------:R-:W-:-:S02]  /*1320*/  UIMAD.WIDE.U32 UR12, UR10, UR6, URZ ;  /* 0x000000060a0c72a5 */ /* 0x000fc4000f8e003f */
[----:B------:R-:W-:Y:S01]  /*1330*/  UISETP.LT.AND UP0, UPT, UR15, UR14, UPT ;  /* 0x0000000e0f00728c */ /* 0x000fe2000bf01270 */
[C---:B------:R-:W-:Y:S01]  /*1340*/  IMAD R5, R8.reuse, R6, R5 ;  /* 0x0000000608057224 */ /* 0x040fe200078e0205 */
[----:B------:R-:W-:Y:S01]  /*1350*/  ULDC UR47, c[0x0][0x2c4] ;  /* 0x0000b100002f7ab9 */ /* 0x000fe20000000800 */
[----:B------:R-:W-:Y:S02]  /*1360*/  USEL UR58, UR16, UR12, !UP2 ;  /* 0x0000000c103a7287 */ /* 0x000fe4000d000000 */
[----:B------:R-:W-:Y:S01]  /*1370*/  @UP3 UIMAD UR16, UR48, UR47, URZ ;  /* 0x0000002f301032a4 */ /* 0x000fe2000f8e023f */
[----:B------:R-:W-:Y:S01]  /*1380*/  ISETP.GT.U32.AND P1, PT, R8, R5, PT ;  /* 0x000000050800720c */ /* 0x000fe20003f24070 */
[----:B------:R-:W-:Y:S02]  /*1390*/  USEL UR33, UR15, UR14, UP0 ;  /* 0x0000000e0f217287 */ /* 0x000fe40008000000 */
[----:B------:R-:W-:Y:S02]  /*13a0*/  UISETP.NE.AND UP1, UPT, UR29, -0x1, UPT ;  /* 0xffffffff1d00788c */ /* 0x000fe4000bf25270 */
[----:B------:R-:W-:-:S02]  /*13b0*/  @UP3 USEL UR16, UR16, UR6, !UP2 ;  /* 0x0000000610103287 */ /* 0x000fc4000d000000 */
[----:B------:R-:W-:Y:S01]  /*13c0*/  ULEA UR15, UR33, 0xffffffc0, 0x6 ;  /* 0xffffffc0210f7891 */ /* 0x000fe2000f8e303f */
[----:B------:R-:W-:Y:S01]  /*13d0*/  @UP3 ULDC UR14, c[0x0][0x2e4] ;  /* 0x0000b900000e3ab9 */ /* 0x000fe20000000800 */
[----:B------:R-:W-:Y:S02]  /*13e0*/  UIMAD UR12, UR11, UR6, URZ ;  /* 0x000000060b0c72a4 */ /* 0x000fe4000f8e023f */
[----:B------:R-:W-:Y:S02]  /*13f0*/  @UP3 UIMAD UR24, UR57, UR14, UR16 ;  /* 0x0000000e391832a4 */ /* 0x000fe4000f8e0210 */
[----:B------:R-:W-:Y:S01]  /*1400*/  @!P1 IMAD.IADD R5, R5, 0x1, -R8 ;  /* 0x0000000105059824 */ /* 0x000fe200078e0a08 */
[----:B------:R-:W-:Y:S01]  /*1410*/  @!P1 IADD3 R4, R4, 0x1, RZ ;  /* 0x0000000104049810 */ /* 0x000fe20007ffe0ff */
[----:B------:R-:W-:Y:S01]  /*1420*/  USHF.R.S32.HI UR19, URZ, 0x1f, UR15 ;  /* 0x0000001f3f137899 */ /* 0x000fe2000801140f */
[----:B------:R-:W-:Y:S01]  /*1430*/  PLOP3.LUT P1, PT, PT, PT, UP3, 0x80, 0x0 ;  /* 0x000000000000781c */ /* 0x000fe20003f2f038 */
[----:B------:R-:W-:Y:S01]  /*1440*/  UIADD3 UR14, UP0, UR15, UR44, URZ ;  /* 0x0000002c0f0e7290 */ /* 0x000fe2000ff1e03f */
[----:B------:R-:W-:Y:S01]  /*1450*/  ISETP.GE.U32.AND P0, PT, R5, R8, PT ;  /* 0x000000080500720c */ /* 0x000fe20003f06070 */
[----:B------:R-:W-:Y:S01]  /*1460*/  ULDC.U8 UR30, c[0x0][0x480] ;  /* 0x00012000001e7ab9 */ /* 0x000fe20000000000 */
[----:B------:R-:W-:Y:S01]  /*1470*/  LOP3.LUT R5, R9, UR57, RZ, 0x3c, !PT ;  /* 0x0000003909057c12 */ /* 0x000fe2000f8e3cff */
[----:B------:R-:W-:-:S02]  /*1480*/  UIADD3.X UR16, UR19, UR37, URZ, UP0, !UPT ;  /* 0x0000002513107290 */ /* 0x000fc400087fe43f */
[----:B------:R-:W-:Y:S01]  /*1490*/  UIMAD UR11, UR11, UR14, URZ ;  /* 0x0000000e0b0b72a4 */ /* 0x000fe2000f8e023f */
[----:B------:R-:W-:Y:S01]  /*14a0*/  ISETP.GE.AND P2, PT, R5, RZ, PT ;  /* 0x000000ff0500720c */ /* 0x000fe20003f46270 */
[----:B------:R-:W-:Y:S02]  /*14b0*/  @UP1 UIADD3 UR32, UR23, UR29, URZ ;  /* 0x0000001d17201290 */ /* 0x000fe4000fffe03f */
[----:B------:R-:W-:Y:S02]  /*14c0*/  @UP1 UIADD3 UR34, UR23, UR29, URZ ;  /* 0x0000001d17221290 */ /* 0x000fe4000fffe03f */
[----:B------:R-:W-:Y:S02]  /*14d0*/  UIMAD UR50, UR57, UR31, URZ ;  /* 0x0000001f393272a4 */ /* 0x000fe4000f8e023f */
[----:B------:R-:W-:Y:S01]  /*14e0*/  @P0 VIADD R4, R4, 0x1 ;  /* 0x0000000104040836 */ /* 0x000fe20000000000 */
[----:B------:R-:W-:Y:S01]  /*14f0*/  PLOP3.LUT P0, PT, PT, PT, UP1, 0x80, 0x0 ;  /* 0x000000000000781c */ /* 0x000fe20003f0f018 */
[----:B------:R-:W-:Y:S01]  /*1500*/  UISETP.NE.AND UP4, UPT, UR30, URZ, UPT ;  /* 0x0000003f1e00728c */ /* 0x000fe2000bf85270 */
[----:B------:R-:W-:-:S02]  /*1510*/  @UP1 ULDC.64 UR26, c[0x0][0x250] ;  /* 0x00009400001a1ab9 */ /* 0x000fc40000000a00 */
[----:B------:R-:W-:Y:S01]  /*1520*/  @UP1 ULDC.64 UR30, c[0x0][0x248] ;  /* 0x00009200001e1ab9 */ /* 0x000fe20000000a00 */
[----:B------:R-:W-:Y:S01]  /*1530*/  UIMAD.WIDE.U32 UR20, UR10, UR14, URZ ;  /* 0x0000000e0a1472a5 */ /* 0x000fe2000f8e003f */
[----:B------:R-:W-:Y:S01]  /*1540*/  IMAD.MOV.U32 R5, RZ, RZ, R4 ;  /* 0x000000ffff057224 */ /* 0x000fe200078e0004 */
[----:B------:R-:W-:Y:S02]  /*1550*/  @UP2 UIADD3 UR49, UR13, UR12, URZ ;  /* 0x0000000c0d312290 */ /* 0x000fe4000fffe03f */
[----:B------:R-:W-:Y:S02]  /*1560*/  UIMAD UR14, UR10, UR16, UR11 ;  /* 0x000000100a0e72a4 */ /* 0x000fe4000f8e020b */
[----:B------:R-:W-:Y:S01]  /*1570*/  @UP1 UIMAD.WIDE.U32 UR12, UR32, UR30, URZ ;  /* 0x0000001e200c12a5 */ /* 0x000fe2000f8e003f */
[----:B------:R-:W-:Y:S01]  /*1580*/  @!P2 IADD3 R5, -R5, RZ, RZ ;  /* 0x000000ff0505a210 */ /* 0x000fe20007ffe1ff */
[----:B------:R-:W-:Y:S01]  /*1590*/  @UP1 UIMAD.WIDE.U32 UR10, UR34, UR26, URZ ;  /* 0x0000001a220a12a5 */ /* 0x000fe2000f8e003f */
[----:B------:R-:W-:Y:S01]  /*15a0*/  @!P3 LOP3.LUT R5, RZ, R9, RZ, 0x33, !PT ;  /* 0x00000009ff05b212 */ /* 0x000fe200078e33ff */
[----:B------:R-:W-:-:S02]  /*15b0*/  @!UP3 UIMAD UR17, UR48, UR52, UR57 ;  /* 0x000000343011b2a4 */ /* 0x000fc4000f8e0239 */
[----:B------:R-:W-:Y:S02]  /*15c0*/  @UP1 UIMAD UR18, UR32, UR31, URZ ;  /* 0x0000001f201212a4 */ /* 0x000fe4000f8e023f */
[----:B------:R-:W-:Y:S02]  /*15d0*/  @UP1 UIMAD UR16, UR34, UR27, URZ ;  /* 0x0000001b221012a4 */ /* 0x000fe4000f8e023f */
[----:B------:R-:W-:Y:S02]  /*15e0*/  @!UP3 UIMAD UR24, UR17, UR47, URZ ;  /* 0x0000002f1118b2a4 */ /* 0x000fe4000f8e023f */
[----:B------:R-:W-:Y:S02]  /*15f0*/  USEL UR53, UR46, URZ, UP4 ;  /* 0x0000003f2e357287 */ /* 0x000fe4000a000000 */
[----:B------:R-:W-:Y:S02]  /*1600*/  USHF.R.S32.HI UR45, URZ, 0x1f, UR28 ;  /* 0x0000001f3f2d7899 */ /* 0x000fe4000801141c */
[----:B------:R-:W-:-:S02]  /*1610*/  @!UP2 UIADD3 UR51, UR39, UR35, URZ ;  /* 0x000000232733a290 */ /* 0x000fc4000fffe03f */
[----:B------:R-:W-:Y:S02]  /*1620*/  USHF.R.S32.HI UR55, URZ, 0x1f, UR50 ;  /* 0x0000001f3f377899 */ /* 0x000fe40008011432 */
[----:B------:R-:W-:Y:S02]  /*1630*/  USEL UR54, UR36, URZ, UP4 ;  /* 0x0000003f24367287 */ /* 0x000fe4000a000000 */
[----:B------:R-:W-:Y:S02]  /*1640*/  @UP1 UIADD3 UR47, UR11, UR16, URZ ;  /* 0x000000100b2f1290 */ /* 0x000fe4000fffe03f */
        /* <DEDUP_REMOVED lines=17> */
.L_x_573:
        /* <DEDUP_REMOVED lines=13> */
.L_x_574:
        /* <DEDUP_REMOVED lines=11> */
.L_x_575:
[----:B------:R-:W-:Y:S02]  /*18e0*/  ULDC UR6, c[0x0][0x270] ;  /* 0x00009c0000067ab9 */ /* 0x000fe40000000800 */
[----:B------:R-:W-:-:S04]  /*18f0*/  UIMAD UR6, UR48, UR6, UR57 ;  /* 0x00000006300672a4 */ /* 0x000fc8000f8e0239 */
[----:B------:R-:W-:-:S12]  /*1900*/  UIMAD UR6, UR6, UR60, URZ ;  /* 0x0000003c060672a4 */ /* 0x000fd8000f8e023f */
.L_x_576:
[----:B------:R-:W1:Y:S01]  /*1910*/  S2R R19, SR_TID.X ;  /* 0x0000000000137919 */ /* 0x000e620000002100 */
[----:B------:R-:W2:Y:S01]  /*1920*/  LDC.64 R14, c[0x0][0x420] ;  /* 0x00010800ff0e7b82 */ /* 0x000ea20000000a00 */
[----:B------:R-:W-:Y:S01]  /*1930*/  UIADD3 UR36, UR15, UR6, URZ ;  /* 0x000000060f247290 */ /* 0x000fe2000fffe03f */
[----:B------:R-:W-:Y:S01]  /*1940*/  BSSY B1, `(.L_x_572) ;  /* 0x000070c000017945 */ /* 0x000fe20003800000 */
[----:B------:R-:W-:Y:S01]  /*1950*/  UIADD3 UR6, -UR5, UR7, UR28 ;  /* 0x0000000705067290 */ /* 0x000fe2000fffe11c */
[----:B------:R-:W-:Y:S01]  /*1960*/  ULDC UR11, c[0x0][0x2dc] ;  /* 0x0000b700000b7ab9 */ /* 0x000fe20000000800 */
[----:B------:R-:W-:Y:S01]  /*1970*/  ULDC UR12, c[0x0][0x270] ;  /* 0x00009c00000c7ab9 */ /* 0x000fe20000000800 */
[----:B------:R-:W-:Y:S01]  /*1980*/  ULDC UR38, c[0x0][0x398] ;  /* 0x0000e60000267ab9 */ /* 0x000fe20000000800 */
[----:B------:R-:W-:Y:S02]  /*1990*/  UIMAD UR14, UR11, UR12, URZ ;  /* 0x0000000c0b0e72a4 */ /* 0x000fe4000f8e023f */
[----:B------:R-:W-:-:S02]  /*19a0*/  UIADD3 UR6, UR6, -UR38, URZ ;  /* 0x8000002606067290 */ /* 0x000fc4000fffe03f */
[----:B------:R-:W-:Y:S02]  /*19b0*/  USHF.R.S32.HI UR18, URZ, 0x1f, UR57 ;  /* 0x0000001f3f127899 */ /* 0x000fe40008011439 */
[----:B------:R-:W-:Y:S01]  /*19c0*/  USHF.R.S32.HI UR21, URZ, 0x1f, UR6 ;  /* 0x0000001f3f157899 */ /* 0x000fe20008011406 */
[----:B------:R-:W-:Y:S01]  /*19d0*/  ULDC.64 UR12, c[0x0][0x428] ;  /* 0x00010a00000c7ab9 */ /* 0x000fe20000000a00 */
[----:B------:R-:W-:Y:S02]  /*19e0*/  ULDC.64 UR16, c[0x0][0x258] ;  /* 0x0000960000107ab9 */ /* 0x000fe40000000a00 */
[----:B------:R-:W-:Y:S01]  /*19f0*/  ULEA.HI UR21, UR21, UR6, URZ, 0x6 ;  /* 0x0000000615157291 */ /* 0x000fe2000f8f303f */
[----:B------:R-:W-:Y:S01]  /*1a00*/  IMAD.U32 R16, RZ, RZ, UR12 ;  /* 0x0000000cff107e24 */ /* 0x000fe2000f8e00ff */
[----:B------:R-:W-:Y:S02]  /*1a10*/  UIMAD UR11, UR18, UR12, URZ ;  /* 0x0000000c120b72a4 */ /* 0x000fe4000f8e023f */
[----:B------:R-:W-:Y:S01]  /*1a20*/  USHF.R.S32.HI UR21, URZ, 0x6, UR21 ;  /* 0x000000063f157899 */ /* 0x000fe20008011415 */
[----:B--2---:R-:W-:Y:S01]  /*1a30*/  IMAD R13, R14, UR19, RZ ;  /* 0x000000130e0d7c24 */ /* 0x004fe2000f8e02ff */
[----:B------:R-:W-:-:S02]  /*1a40*/  UIMAD UR13, UR57, UR13, UR11 ;  /* 0x0000000d390d72a4 */ /* 0x000fc4000f8e020b */
[----:B------:R-:W-:Y:S01]  /*1a50*/  UIMAD UR11, UR18, UR16, URZ ;  /* 0x00000010120b72a4 */ /* 0x000fe2000f8e023f */
[----:B------:R-:W-:Y:S01]  /*1a60*/  IMAD R13, R15, UR15, R13 ;  /* 0x0000000f0f0d7c24 */ /* 0x000fe2000f8e020d */
[----:B------:R-:W-:Y:S01]  /*1a70*/  UIADD3 UR32, UR15, UR24, URZ ;  /* 0x000000180f207290 */ /* 0x000fe2000fffe03f */
[----:B-1----:R-:W-:Y:S01]  /*1a80*/  SHF.R.S32.HI R12, RZ, 0x1f, R19 ;  /* 0x0000001fff0c7819 */ /* 0x002fe20000011413 */
[----:B------:R-:W-:Y:S01]  /*1a90*/  UIMAD UR17, UR57, UR17, UR11 ;  /* 0x00000011391172a4 */ /* 0x000fe2000f8e020b */
[----:B------:R-:W-:Y:S02]  /*1aa0*/  ULDC.64 UR40, c[0x0][0x2b0] ;  /* 0x0000ac0000287ab9 */ /* 0x000fe40000000a00 */
[CC--:B------:R-:W-:Y:S01]  /*1ab0*/  LEA.HI R4, R12.reuse, R19.reuse, RZ, 0x3 ;  /* 0x000000130c047211 */ /* 0x0c0fe200078f18ff */
[----:B------:R-:W-:Y:S01]  /*1ac0*/  ULDC.64 UR34, c[0x0][0x210] ;  /* 0x0000840000227ab9 */ /* 0x000fe20000000a00 */
[----:B------:R-:W-:Y:S02]  /*1ad0*/  LEA.HI R12, R12, R19, RZ, 0x5 ;  /* 0x000000130c0c7211 */ /* 0x000fe400078f28ff */
[----:B------:R-:W-:-:S02]  /*1ae0*/  LOP3.LUT R6, R4, 0xfffffff8, RZ, 0xc0, !PT ;  /* 0xfffffff804067812 */ /* 0x000fc400078ec0ff */
[----:B------:R-:W-:Y:S02]  /*1af0*/  SHF.R.S32.HI R4, RZ, 0x3, R4 ;  /* 0x00000003ff047819 */ /* 0x000fe40000011404 */
[----:B------:R-:W-:Y:S01]  /*1b00*/  LOP3.LUT R17, R12, 0xffffffe0, RZ, 0xc0, !PT ;  /* 0xffffffe00c117812 */ /* 0x000fe200078ec0ff */
[C---:B------:R-:W-:Y:S01]  /*1b10*/  IMAD.IADD R6, R19.reuse, 0x1, -R6 ;  /* 0x0000000113067824 */ /* 0x040fe200078e0a06 */
[----:B------:R-:W-:Y:S02]  /*1b20*/  SHF.R.S32.HI R21, RZ, 0x1f, R4 ;  /* 0x0000001fff157819 */ /* 0x000fe40000011404 */
[----:B------:R-:W-:Y:S01]  /*1b30*/  IADD3 R10, P1, R4, UR15, RZ ;  /* 0x0000000f040a7c10 */ /* 0x000fe2000ff3e0ff */
[----:B------:R-:W-:Y:S02]  /*1b40*/  IMAD.SHL.U32 R6, R6, 0x8, RZ ;  /* 0x0000000806067824 */ /* 0x000fe400078e00ff */
[----:B------:R-:W-:Y:S01]  /*1b50*/  IMAD.IADD R17, R19, 0x1, -R17 ;  /* 0x0000000113117824 */ /* 0x000fe200078e0a11 */
        /* <DEDUP_REMOVED lines=8> */
[----:B------:R-:W-:Y:S01]  /*1be0*/  ULDC.64 UR24, c[0x0][0x3e0] ;  /* 0x0000f80000187ab9 */ /* 0x000fe20000000a00 */
[----:B------:R-:W-:Y:S01]  /*1bf0*/  IADD3 R8, P1, R6, UR10, RZ ;  /* 0x0000000a06087c10 */ /* 0x000fe2000ff3e0ff */
[----:B------:R-:W-:-:S03]  /*1c00*/  USHF.L.U32 UR10, UR14, 0x6, URZ ;  /* 0x000000060e0a7899 */ /* 0x000fc6000800063f */
[----:B------:R-:W-:Y:S01]  /*1c10*/  IADD3.X R9, R7, UR51, RZ, P1, !PT ;  /* 0x0000003307097c10 */ /* 0x000fe20008ffe4ff */
[----:B------:R-:W-:Y:S02]  /*1c20*/  UIADD3 UR20, UP2, UP0, UR20, UR10, UR50 ;  /* 0x0000000a14147290 */ /* 0x000fe4000f85e032 */
[----:B------:R-:W-:Y:S01]  /*1c30*/  USHF.R.S32.HI UR10, URZ, 0x1f, UR10 ;  /* 0x0000001f3f0a7899 */ /* 0x000fe2000801140a */
[----:B------:R-:W-:Y:S01]  /*1c40*/  IMAD.WIDE.U32 R8, R14, UR15, R8 ;  /* 0x0000000f0e087c25 */ /* 0x000fe2000f8e0008 */
[----:B------:R-:W-:Y:S02]  /*1c50*/  ULDC.64 UR50, c[0x0][0x478] ;  /* 0x00011e0000327ab9 */ /* 0x000fe40000000a00 */
[----:B------:R-:W-:Y:S01]  /*1c60*/  UIADD3.X UR6, UR52, UR10, UR55, UP2, UP0 ;  /* 0x0000000a34067290 */ /* 0x000fe200097e0437 */
[----:B------:R-:W-:Y:S01]  /*1c70*/  IMAD.IADD R9, R9, 0x1, R13 ;  /* 0x0000000109097824 */ /* 0x000fe200078e020d */
[----:B------:R-:W-:Y:S01]  /*1c80*/  SHF.R.S32.HI R13, RZ, 0x5, R12 ;  /* 0x00000005ff0d7819 */ /* 0x000fe2000001140c */
[----:B------:R-:W-:Y:S01]  /*1c90*/  UIADD3 UR12, UP3, UP2, UR54, UR20, UR58 ;  /* 0x00000014360c7290 */ /* 0x000fe2000fa7e03a */
[----:B------:R-:W-:Y:S01]  /*1ca0*/  IMAD.U32 R12, RZ, RZ, UR16 ;  /* 0x00000010ff0c7e24 */ /* 0x000fe2000f8e00ff */
[----:B------:R-:W-:Y:S01]  /*1cb0*/  UISETP.LT.AND UP0, UPT, URZ, UR21, UPT ;  /* 0x000000153f00728c */ /* 0x000fe2000bf01270 */
[----:B------:R-:W-:Y:S01]  /*1cc0*/  IMAD.WIDE.U32 R8, R16, UR57, R8 ;  /* 0x0000003910087c25 */ /* 0x000fe2000f8e0008 */
[----:B------:R-:W-:-:S02]  /*1cd0*/  UIADD3.X UR6, UR53, UR6, UR49, UP3, UP2 ;  /* 0x0000000635067290 */ /* 0x000fc40009fe4431 */
[----:B------:R-:W-:Y:S01]  /*1ce0*/  USEL UR21, URZ, UR21, !UP0 ;  /* 0x000000153f157287 */ /* 0x000fe2000c000000 */
[----:B------:R-:W-:Y:S01]  /*1cf0*/  IMAD R13, R13, UR14, R17 ;  /* 0x0000000e0d0d7c24 */ /* 0x000fe2000f8e0211 */
[----:B------:R-:W-:Y:S01]  /*1d00*/  UIMAD.WIDE UR10, UR32, 0x4, UR40 ;  /* 0x00000004200a78a5 */ /* 0x000fe2000f8e0228 */
[----:B------:R-:W-:Y:S01]  /*1d10*/  IMAD.WIDE.U32 R10, R12, UR57, R10 ;  /* 0x000000390c0a7c25 */ /* 0x000fe2000f8e000a */
[----:B------:R-:W-:Y:S02]  /*1d20*/  UISETP.GT.AND UP0, UPT, UR33, UR21, UPT ;  /* 0x000000152100728c */ /* 0x000fe4000bf04270 */
[----:B------:R-:W-:Y:S01]  /*1d30*/  IADD3 R12, P1, R13, UR12, RZ ;  /* 0x0000000c0d0c7c10 */ /* 0x000fe2000ff3e0ff */
[----:B------:R-:W-:Y:S01]  /*1d40*/  VIADD R9, R9, UR13 ;  /* 0x0000000d09097c36 */ /* 0x000fe20008000000 */
[----:B------:R-:W-:Y:S01]  /*1d50*/  UIMAD.WIDE UR12, UR36, 0x4, UR50 ;  /* 0x00000004240c78a5 */ /* 0x000fe2000f8e0232 */
[-C--:B------:R-:W-:Y:S01]  /*1d60*/  IMAD R16, R21, R14.reuse, RZ ;  /* 0x0000000e15107224 */ /* 0x080fe200078e02ff */
[----:B------:R-:W-:Y:S01]  /*1d70*/  LEA.HI.X.SX32 R13, R13, UR6, 0x1, P1 ;  /* 0x000000060d0d7c11 */ /* 0x000fe200088f0eff */
[----:B------:R-:W-:Y:S01]  /*1d80*/  IMAD.WIDE.U32 R8, R4, R14, R8 ;  /* 0x0000000e04087225 */ /* 0x000fe200078e0008 */
[----:B------:R-:W-:Y:S01]  /*1d90*/  LEA R232, P1, R12, UR18, 0x2 ;  /* 0x000000120ce87c11 */ /* 0x000fe2000f8210ff */
[----:B------:R-:W-:Y:S01]  /*1da0*/  UIADD3 UR6, UR33, -0x1, URZ ;  /* 0xffffffff21067890 */ /* 0x000fe2000fffe03f */
[----:B------:R-:W-:Y:S01]  /*1db0*/  LEA R238, P3, R10, UR34, 0x1 ;  /* 0x000000220aee7c11 */ /* 0x000fe2000f8608ff */
[----:B------:R-:W-:Y:S01]  /*1dc0*/  IMAD R16, R4, R15, R16 ;  /* 0x0000000f04107224 */ /* 0x000fe200078e0210 */
[----:B------:R-:W-:Y:S01]  /*1dd0*/  LEA.HI.X R233, R12, UR19, R13, 0x2, P1 ;  /* 0x000000130ce97c11 */ /* 0x000fe200088f140d */
[----:B------:R-:W-:Y:S01]  /*1de0*/  VIADD R11, R11, UR17 ;  /* 0x000000110b0b7c36 */ /* 0x000fe20008000000 */
[----:B------:R-:W-:Y:S01]  /*1df0*/  PLOP3.LUT P1, PT, PT, PT, UP0, 0x80, 0x0 ;  /* 0x000000000000781c */ /* 0x000fe20003f2f008 */
[----:B------:R-:W-:Y:S01]  /*1e00*/  IMAD.IADD R9, R9, 0x1, R16 ;  /* 0x0000000109097824 */ /* 0x000fe200078e0210 */
[----:B------:R-:W-:Y:S01]  /*1e10*/  LEA R236, P2, R8, UR24, 0x1 ;  /* 0x0000001808ec7c11 */ /* 0x000fe2000f8408ff */
[----:B------:R-:W-:Y:S01]  /*1e20*/  UMOV UR16, UR10 ;  /* 0x0000000a00107c82 */ /* 0x000fe20008000000 */
[----:B------:R-:W-:Y:S01]  /*1e30*/  LEA.HI.X R239, R10, UR35, R11, 0x1, P3 ;  /* 0x000000230aef7c11 */ /* 0x000fe200098f0c0b */
[----:B------:R-:W-:Y:S01]  /*1e40*/  UMOV UR15, UR11 ;  /* 0x0000000b000f7c82 */ /* 0x000fe20008000000 */
[----:B------:R-:W-:Y:S01]  /*1e50*/  LEA.HI.X R237, R8, UR25, R9, 0x1, P2 ;  /* 0x0000001908ed7c11 */ /* 0x000fe200090f0c09 */
[----:B------:R-:W-:Y:S01]  /*1e60*/  UMOV UR18, UR12 ;  /* 0x0000000c00127c82 */ /* 0x000fe20008000000 */
[----:B------:R-:W-:-:S05]  /*1e70*/  UMOV UR17, UR13 ;  /* 0x0000000d00117c82 */ /* 0x000fca0008000000 */
[----:B------:R-:W-:Y:S05]  /*1e80*/  @P1 BRA `(.L_x_577) ;  /* 0x0000000800201947 */ /* 0x000fea0003800000 */
        /* <DEDUP_REMOVED lines=19> */
.L_x_578:
        /* <DEDUP_REMOVED lines=19> */
.L_x_579:
[----:B------:R-:W-:Y:S01]  /*20f0*/  UIMAD UR12, UR45, UR6, URZ ;  /* 0x000000062d0c72a4 */ /* 0x000fe2000f8e023f */
[----:B------:R-:W-:Y:S01]  /*2100*/  IMAD.U32 R8, RZ, RZ, UR6 ;  /* 0x00000006ff087e24 */ /* 0x000fe2000f8e00ff */
[----:B------:R-:W-:Y:S01]  /*2110*/  UIMAD UR5, UR22, -0x40, UR5 ;  /* 0xffffffc0160578a4 */ /* 0x000fe2000f8e0205 */
        /* <DEDUP_REMOVED lines=17> */
[----:B------:R-:W-:Y:S01]  /*2230*/  MOV R8, R10 ;  /* 0x0000000a00087202 */ /* 0x000fe20000000f00 */
[----:B------:R-:W-:Y:S01]  /*2240*/  IMAD R5, R21, UR6, RZ ;  /* 0x0000000615057c24 */ /* 0x000fe2000f8e02ff */
[----:B------:R-:W-:Y:S01]  /*2250*/  MOV R9, R14 ;  /* 0x0000000e00097202 */ /* 0x000fe20000000f00 */
[----:B------:R-:W-:Y:S02]  /*2260*/  ULDC.64 UR12, c[0x0][0x3f0] ;  /* 0x0000fc00000c7ab9 */ /* 0x000fe40000000a00 */
[C---:B------:R-:W-:Y:S02]  /*2270*/  IMAD R5, R4.reuse, UR7, R5 ;  /* 0x0000000704057c24 */ /* 0x040fe4000f8e0205 */
[----:B------:R-:W-:-:S05]  /*2280*/  IMAD.WIDE.U32 R12, R4, UR6, R8 ;  /* 0x00000006040c7c25 */ /* 0x000fca000f8e0008 */
[----:B------:R-:W-:Y:S02]  /*2290*/  IADD3 R5, R13, R5, RZ ;  /* 0x000000050d057210 */ /* 0x000fe40007ffe0ff */
[----:B------:R-:W-:-:S04]  /*22a0*/  LEA R8, P2, R12, UR12, 0x1 ;  /* 0x0000000c0c087c11 */ /* 0x000fc8000f8408ff */
[----:B------:R-:W-:-:S05]  /*22b0*/  LEA.HI.X R9, R12, UR13, R5, 0x1, P2 ;  /* 0x0000000d0c097c11 */ /* 0x000fca00090f0c05 */
[----:B------:R1:W-:Y:S04]  /*22c0*/  STG.E.128 desc[UR8][R8.64], RZ ;  /* 0x000000ff08007986 */ /* 0x0003e8000c101d08 */
[----:B------:R1:W-:Y:S04]  /*22d0*/  STG.E.128 desc[UR8][R8.64+0x80], RZ ;  /* 0x000080ff08007986 */ /* 0x0003e8000c101d08 */
[----:B------:R1:W-:Y:S04]  /*22e0*/  STG.E.128 desc[UR8][R8.64+0x100], RZ ;  /* 0x000100ff08007986 */ /* 0x0003e8000c101d08 */
[----:B------:R1:W-:Y:S02]  /*22f0*/  STG.E.128 desc[UR8][R8.64+0x180], RZ ;  /* 0x000180ff08007986 */ /* 0x0003e4000c101d08 */
.L_x_581:
[----:B------:R-:W-:Y:S05]  /*2300*/  BSYNC B0 ;  /* 0x0000000000007941 */ /* 0x000fea0003800000 */
.L_x_580:
[----:B------:R-:W-:Y:S04]  /*2310*/  BSSY B0, `(.L_x_582) ;  /* 0x0000010000007945 */ /* 0x000fe80003800000 */
[----:B------:R-:W-:Y:S05]  /*2320*/  @P0 BRA `(.L_x_583) ;  /* 0x0000000000380947 */ /* 0x000fea0003800000 */
[----:B------:R-:W-:Y:S01]  /*2330*/  IADD3 R5, P2, R4, 0x20, RZ ;  /* 0x0000002004057810 */ /* 0x000fe20007f5e0ff */
[----:B------:R-:W-:Y:S01]  /*2340*/  ULDC.64 UR12, c[0x0][0x3f0] ;  /* 0x0000fc00000c7ab9 */ /* 0x000fe20000000a00 */
[----:B------:R-:W-:Y:S02]  /*2350*/  MOV R11, R14 ;  /* 0x0000000e000b7202 */ /* 0x000fe40000000f00 */
[----:B-1----:R-:W-:Y:S01]  /*2360*/  IADD3.X R8, RZ, R21, RZ, P2, !PT ;  /* 0x00000015ff087210 */ /* 0x002fe200017fe4ff */
        /* <DEDUP_REMOVED lines=10> */
.L_x_583:
[----:B------:R-:W-:Y:S05]  /*2410*/  BSYNC B0 ;  /* 0x0000000000007941 */ /* 0x000fea0003800000 */
.L_x_582:
[----:B------:R-:W-:Y:S01]  /*2420*/  UIMAD UR5, UR45, UR10, URZ ;  /* 0x0000000a2d0572a4 */ /* 0x000fe2000f8e023f */
[----:B------:R-:W-:Y:S01]  /*2430*/  IMAD.U32 R5, RZ, RZ, UR10 ;  /* 0x0000000aff057e24 */ /* 0x000fe2000f8e00ff */
[----:B------:R-:W-:Y:S01]  /*2440*/  USHF.R.S32.HI UR12, URZ, 0x1f, UR57 ;  /* 0x0000001f3f0c7899 */ /* 0x000fe20008011439 */
[----:B------:R-:W-:Y:S01]  /*2450*/  BSSY B0, `(.L_x_584) ;  /* 0x000001a000007945 */ /* 0x000fe20003800000 */
[----:B------:R-:W-:Y:S01]  /*2460*/  UIMAD UR5, UR28, UR11, UR5 ;  /* 0x0000000b1c0572a4 */ /* 0x000fe2000f8e0205 */
[----:B------:R-:W-:Y:S01]  /*2470*/  IMAD.WIDE.U32 R6, R5, UR28, R6 ;  /* 0x0000001c05067c25 */ /* 0x000fe2000f8e0006 */
[----:B------:R-:W-:-:S04]  /*2480*/  ULDC.64 UR6, c[0x0][0x470] ;  /* 0x00011c0000067ab9 */ /* 0x000fc80000000a00 */
[----:B------:R-:W-:Y:S01]  /*2490*/  IMAD.U32 R5, RZ, RZ, UR5 ;  /* 0x00000005ff057e24 */ /* 0x000fe2000f8e00ff */
[----:B-12---:R-:W-:Y:S01]  /*24a0*/  IADD3 R8, P2, R6, UR14, RZ ;  /* 0x0000000e06087c10 */ /* 0x006fe2000ff5e0ff */
        /* <DEDUP_REMOVED lines=20> */
.L_x_585:
[----:B------:R-:W-:Y:S05]  /*25f0*/  BSYNC B0 ;  /* 0x0000000000007941 */ /* 0x000fea0003800000 */
.L_x_584:
[----:B------:R-:W-:Y:S05]  /*2600*/  @P0 BRA `(.L_x_586) ;  /* 0x0000006000fc0947 */ /* 0x000fea0003800000 */
[----:B------:R-:W-:Y:S01]  /*2610*/  IADD3 R4, P0, R4, 0x20, RZ ;  /* 0x0000002004047810 */ /* 0x000fe20007f1e0ff */
[----:B------:R-:W-:Y:S01]  /*2620*/  ULDC.64 UR6, c[0x0][0x3f8] ;  /* 0x0000fe0000067ab9 */ /* 0x000fe20000000a00 */
[----:B-1----:R-:W-:-:S03]  /*2630*/  MOV R7, R5 ;  /* 0x0000000500077202 */ /* 0x002fc60000000f00 */
[----:B------:R-:W-:-:S04]  /*2640*/  IMAD.X R6, RZ, RZ, R21, P0 ;  /* 0x000000ffff067224 */ /* 0x000fc800000e0615 */
[----:B------:R-:W-:Y:S02]  /*2650*/  IMAD R9, R6, UR10, RZ ;  /* 0x0000000a06097c24 */ /* 0x000fe4000f8e02ff */
[----:B------:R-:W-:Y:S02]  /*2660*/  IMAD.MOV.U32 R6, RZ, RZ, R8 ;  /* 0x000000ffff067224 */ /* 0x000fe400078e0008 */
[C---:B------:R-:W-:Y:S02]  /*2670*/  IMAD R5, R4.reuse, UR11, R9 ;  /* 0x0000000b04057c24 */ /* 0x040fe4000f8e0209 */
[----:B------:R-:W-:-:S03]  /*2680*/  IMAD.WIDE.U32 R6, R4, UR10, R6 ;  /* 0x0000000a04067c25 */ /* 0x000fc6000f8e0006 */
[----:B------:R-:W-:Y:S02]  /*2690*/  LEA R4, P0, R6, UR6, 0x1 ;  /* 0x0000000606047c11 */ /* 0x000fe4000f8008ff */
[----:B------:R-:W-:-:S04]  /*26a0*/  IADD3 R5, R7, R5, RZ ;  /* 0x0000000507057210 */ /* 0x000fc80007ffe0ff */
[----:B------:R-:W-:-:S05]  /*26b0*/  LEA.HI.X R5, R6, UR7, R5, 0x1, P0 ;  /* 0x0000000706057c11 */ /* 0x000fca00080f0c05 */
[----:B------:R1:W-:Y:S04]  /*26c0*/  STG.E.128 desc[UR8][R4.64], RZ ;  /* 0x000000ff04007986 */ /* 0x0003e8000c101d08 */
[----:B------:R1:W-:Y:S04]  /*26d0*/  STG.E.128 desc[UR8][R4.64+0x80], RZ ;  /* 0x000080ff04007986 */ /* 0x0003e8000c101d08 */
[----:B------:R1:W-:Y:S04]  /*26e0*/  STG.E.128 desc[UR8][R4.64+0x100], RZ ;  /* 0x000100ff04007986 */ /* 0x0003e8000c101d08 */
[----:B------:R1:W-:Y:S01]  /*26f0*/  STG.E.128 desc[UR8][R4.64+0x180], RZ ;  /* 0x000180ff04007986 */ /* 0x0003e2000c101d08 */
[----:B------:R-:W-:Y:S05]  /*2700*/  BRA `(.L_x_586) ;  /* 0x0000006000bc7947 */ /* 0x000fea0003800000 */
.L_x_577:
[----:B------:R-:W-:Y:S01]  /*2710*/  UIMAD UR12, UR45, UR30, URZ ;  /* 0x0000001e2d0c72a4 */ /* 0x000fe2000f8e023f */
[----:B------:R-:W-:Y:S01]  /*2720*/  IMAD.U32 R8, RZ, RZ, UR30 ;  /* 0x0000001eff087e24 */ /* 0x000fe2000f8e00ff */
[----:B------:R-:W-:Y:S01]  /*2730*/  UIMAD UR13, UR45, UR26, URZ ;  /* 0x0000001a2d0d72a4 */ /* 0x000fe2000f8e023f */
[----:B------:R-:W-:Y:S01]  /*2740*/  IMAD.U32 R10, RZ, RZ, UR26 ;  /* 0x0000001aff0a7e24 */ /* 0x000fe2000f8e00ff */
[----:B------:R-:W-:Y:S01]  /*2750*/  UIMAD UR10, UR6, -0x40, UR7 ;  /* 0xffffffc0060a78a4 */ /* 0x000fe2000f8e0207 */
[----:B------:R-:W-:Y:S01]  /*2760*/  VIADD R11, R4, 0x20 ;  /* 0x00000020040b7836 */ /* 0x000fe20000000000 */
[----:B------:R-:W-:Y:S01]  /*2770*/  UIMAD UR11, UR22, -0x40, UR5 ;  /* 0xffffffc0160b78a4 */ /* 0x000fe2000f8e0205 */
[--C-:B------:R-:W-:Y:S01]  /*2780*/  IMAD.WIDE.U32 R8, R8, UR28, R6.reuse ;  /* 0x0000001c08087c25 */ /* 0x100fe2000f8e0006 */
[----:B------:R-:W-:Y:S02]  /*2790*/  UIMAD UR12, UR28, UR31, UR12 ;  /* 0x0000001f1c0c72a4 */ /* 0x000fe4000f8e020c */
[----:B------:R-:W-:Y:S01]  /*27a0*/  UIMAD UR13, UR28, UR27, UR13 ;  /* 0x0000001b1c0d72a4 */ /* 0x000fe2000f8e020d */
[----:B------:R-:W-:Y:S01]  /*27b0*/  IMAD.WIDE.U32 R6, R10, UR28, R6 ;  /* 0x0000001c0a067c25 */ /* 0x000fe2000f8e0006 */
[C---:B------:R-:W-:Y:S01]  /*27c0*/  ISETP.GE.AND P4, PT, R11.reuse, UR10, PT ;  /* 0x0000000a0b007c0c */ /* 0x040fe2000bf86270 */
[----:B------:R-:W-:Y:S01]  /*27d0*/  ULDC.64 UR24, c[0x0][0x260] ;  /* 0x0000980000187ab9 */ /* 0x000fe20000000a00 */
[----:B------:R-:W-:Y:S01]  /*27e0*/  ISETP.GE.AND P2, PT, R11, UR11, PT ;  /* 0x0000000b0b007c0c */ /* 0x000fe2000bf46270 */
[----:B------:R-:W-:Y:S01]  /*27f0*/  IMAD.U32 R11, RZ, RZ, UR12 ;  /* 0x0000000cff0b7e24 */ /* 0x000fe2000f8e00ff */
[----:B------:R-:W-:Y:S01]  /*2800*/  IADD3 R10, P1, R8, UR37, RZ ;  /* 0x00000025080a7c10 */ /* 0x000fe2000ff3e0ff */
[----:B------:R-:W-:Y:S01]  /*2810*/  IMAD.U32 R8, RZ, RZ, UR13 ;  /* 0x0000000dff087e24 */ /* 0x000fe2000f8e00ff */
[----:B------:R-:W-:Y:S01]  /*2820*/  IADD3 R6, P0, R6, UR44, RZ ;  /* 0x0000002c06067c10 */ /* 0x000fe2000ff1e0ff */
[----:B------:R-:W-:Y:S01]  /*2830*/  ULDC.64 UR12, c[0x0][0x268] ;  /* 0x00009a00000c7ab9 */ /* 0x000fe20000000a00 */
[----:B------:R-:W-:Y:S01]  /*2840*/  IADD3.X R11, R9, UR46, R11, P1, !PT ;  /* 0x0000002e090b7c10 */ /* 0x000fe20008ffe40b */
[C---:B------:R-:W-:Y:S01]  /*2850*/  IMAD R9, R18.reuse, UR24, RZ ;  /* 0x0000001812097c24 */ /* 0x040fe2000f8e02ff */
[----:B------:R-:W-:Y:S01]  /*2860*/  IADD3.X R7, R7, UR47, R8, P0, !PT ;  /* 0x0000002f07077c10 */ /* 0x000fe200087fe408 */
[----:B------:R-:W-:Y:S01]  /*2870*/  IMAD R8, R18, UR12, RZ ;  /* 0x0000000c12087c24 */ /* 0x000fe2000f8e02ff */
[----:B------:R-:W-:Y:S01]  /*2880*/  ISETP.GE.AND P3, PT, R4, UR11, PT ;  /* 0x0000000b04007c0c */ /* 0x000fe2000bf66270 */
[----:B------:R-:W-:Y:S01]  /*2890*/  IMAD.WIDE.U32 R18, R14, 0x40, RZ ;  /* 0x000000400e127825 */ /* 0x000fe200078e00ff */
[----:B------:R-:W-:Y:S01]  /*28a0*/  USHF.L.U32 UR11, UR43, 0x6, URZ ;  /* 0x000000062b0b7899 */ /* 0x000fe2000800063f */
[----:B------:R-:W-:Y:S01]  /*28b0*/  @!P2 IADD3 R16, P1, R4, 0x20, RZ ;  /* 0x000000200410a810 */ /* 0x000fe20007f3e0ff */
[----:B------:R-:W1:Y:S01]  /*28c0*/  @!P2 LDC.64 R22, c[0x0][0x218] ;  /* 0x00008600ff16ab82 */ /* 0x000e620000000a00 */
[----:B------:R-:W-:-:S02]  /*28d0*/  IMAD R13, R5, UR25, R9 ;  /* 0x00000019050d7c24 */ /* 0x000fc4000f8e0209 */
[----:B------:R-:W-:Y:S02]  /*28e0*/  IMAD.SHL.U32 R15, R15, 0x40, RZ ;  /* 0x000000400f0f7824 */ /* 0x000fe400078e00ff */
[----:B------:R-:W-:Y:S02]  /*28f0*/  IMAD.SHL.U32 R246, R249, 0x4, RZ ;  /* 0x00000004f9f67824 */ /* 0x000fe400078e00ff */
[----:B------:R-:W-:Y:S02]  /*2900*/  IMAD.MOV.U32 R243, RZ, RZ, 0x7f800000 ;  /* 0x7f800000fff37424 */ /* 0x000fe400078e00ff */
[----:B------:R-:W-:Y:S01]  /*2910*/  IMAD.MOV.U32 R244, RZ, RZ, 0x7f800000 ;  /* 0x7f800000fff47424 */ /* 0x000fe200078e00ff */
[----:B------:R-:W-:Y:S01]  /*2920*/  CS2R R190, SRZ ;  /* 0x0000000000be7805 */ /* 0x000fe2000001ff00 */
[C---:B------:R-:W-:Y:S01]  /*2930*/  IMAD R9, R5.reuse, UR13, R8 ;  /* 0x0000000d05097c24 */ /* 0x040fe2000f8e0208 */
[----:B------:R-:W-:Y:S01]  /*2940*/  @!P4 IADD3 R8, P0, R236, R18, RZ ;  /* 0x00000012ec08c210 */ /* 0x000fe20007f1e0ff */
[----:B------:R-:W-:Y:S01]  /*2950*/  IMAD.WIDE.U32 R6, R5, UR12, R6 ;  /* 0x0000000c05067c25 */ /* 0x000fe2000f8e0006 */
[----:B------:R-:W-:Y:S01]  /*2960*/  UIMAD.WIDE.U32 UR12, UR42, 0x40, URZ ;  /* 0x000000402a0c78a5 */ /* 0x000fe2000f8e003f */
[----:B------:R-:W-:-:S02]  /*2970*/  CS2R R188, SRZ ;  /* 0x0000000000bc7805 */ /* 0x000fc4000001ff00 */
[----:B------:R-:W-:Y:S01]  /*2980*/  CS2R R194, SRZ ;  /* 0x0000000000c27805 */ /* 0x000fe2000001ff00 */
[----:B------:R-:W-:Y:S01]  /*2990*/  IMAD.IADD R7, R7, 0x1, R9 ;  /* 0x0000000107077824 */ /* 0x000fe200078e0209 */
[----:B------:R-:W-:Y:S01]  /*29a0*/  @!P4 IADD3.X R9, R237, R19, R15, P0, !PT ;  /* 0x00000013ed09c210 */ /* 0x000fe200007fe40f */
[----:B------:R-:W-:Y:S01]  /*29b0*/  IMAD.WIDE.U32 R10, R5, UR24, R10 ;  /* 0x00000018050a7c25 */ /* 0x000fe2000f8e000a */
[----:B------:R-:W-:Y:S02]  /*29c0*/  PLOP3.LUT P0, PT, PT, PT, UP4, 0x80, 0x0 ;  /* 0x000000000000781c */ /* 0x000fe40003f0f048 */
[----:B------:R-:W-:Y:S02]  /*29d0*/  CS2R R192, SRZ ;  /* 0x0000000000c07805 */ /* 0x000fe4000001ff00 */
[----:B------:R-:W-:Y:S01]  /*29e0*/  CS2R R186, SRZ ;  /* 0x0000000000ba7805 */ /* 0x000fe2000001ff00 */
[----:B------:R-:W-:Y:S01]  /*29f0*/  VIADD R5, R249, 0x8 ;  /* 0x00000008f9057836 */ /* 0x000fe20000000000 */
[----:B------:R-:W-:Y:S01]  /*2a00*/  CS2R R184, SRZ ;  /* 0x0000000000b87805 */ /* 0x000fe2000001ff00 */
[--C-:B------:R-:W-:Y:S01]  /*2a10*/  @!P2 IMAD.X R12, RZ, RZ, R21.reuse, P1 ;  /* 0x000000ffff0ca224 */ /* 0x100fe200008e0615 */
[----:B------:R-:W-:Y:S01]  /*2a20*/  @!P2 IADD3 R14, P1, R4, 0x20, RZ ;  /* 0x00000020040ea810 */ /* 0x000fe20007f3e0ff */
[----:B------:R-:W-:Y:S01]  /*2a30*/  @!P3 IMAD R20, R21, UR26, RZ ;  /* 0x0000001a1514bc24 */ /* 0x000fe2000f8e02ff */
[----:B------:R-:W-:Y:S01]  /*2a40*/  ISETP.GE.AND P5, PT, R5, UR10, PT ;  /* 0x0000000a05007c0c */ /* 0x000fe2000bfa6270 */
[----:B------:R-:W-:Y:S01]  /*2a50*/  @!P2 IMAD R5, R12, UR30, RZ ;  /* 0x0000001e0c05ac24 */ /* 0x000fe2000f8e02ff */
[----:B------:R-:W-:Y:S01]  /*2a60*/  CS2R R182, SRZ ;  /* 0x0000000000b67805 */ /* 0x000fe2000001ff00 */
[----:B------:R-:W-:Y:S01]  /*2a70*/  @!P2 IMAD.X R15, RZ, RZ, R21, P1 ;  /* 0x000000ffff0fa224 */ /* 0x000fe200008e0615 */
[----:B------:R-:W-:Y:S01]  /*2a80*/  ISETP.GE.AND P1, PT, R4, UR10, PT ;  /* 0x0000000a04007c0c */ /* 0x000fe2000bf26270 */
[----:B------:R-:W-:Y:S01]  /*2a90*/  @P0 BAR.SYNC.DEFER_BLOCKING 0x0 ;  /* 0x0000000000000b1d */ /* 0x000fe20000010000 */
[----:B------:R-:W-:-:S02]  /*2aa0*/  @!P2 IMAD R27, R16, UR31, R5 ;  /* 0x0000001f101bac24 */ /* 0x000fc4000f8e0205 */
[----:B------:R-:W-:Y:S02]  /*2ab0*/  @!P3 IMAD R5, R21, UR30, RZ ;  /* 0x0000001e1505bc24 */ /* 0x000fe4000f8e02ff */
[C---:B------:R-:W-:Y:S01]  /*2ac0*/  @!P3 IMAD R26, R4.reuse, UR27, R20 ;  /* 0x0000001b041abc24 */ /* 0x040fe2000f8e0214 */
[----:B------:R-:W-:Y:S02]  /*2ad0*/  CS2R R180, SRZ ;  /* 0x0000000000b47805 */ /* 0x000fe4000001ff00 */
[----:B------:R-:W2:Y:S01]  /*2ae0*/  @!P3 LDC.64 R20, c[0x0][0x218] ;  /* 0x00008600ff14bb82 */ /* 0x000ea20000000a00 */
[----:B------:R-:W-:Y:S01]  /*2af0*/  IMAD.IADD R11, R11, 0x1, R13 ;  /* 0x000000010b0b7824 */ /* 0x000fe200078e020d */
[----:B------:R-:W-:Y:S01]  /*2b00*/  CS2R R174, SRZ ;  /* 0x0000000000ae7805 */ /* 0x000fe2000001ff00 */
[----:B------:R-:W-:Y:S01]  /*2b10*/  @!P2 IMAD.MOV.U32 R12, RZ, RZ, R10 ;  /* 0x000000ffff0ca224 */ /* 0x000fe200078e000a */
[----:B------:R-:W-:Y:S01]  /*2b20*/  CS2R R172, SRZ ;  /* 0x0000000000ac7805 */ /* 0x000fe2000001ff00 */
[----:B------:R-:W-:Y:S01]  /*2b30*/  @!P2 IMAD.MOV.U32 R13, RZ, RZ, R11 ;  /* 0x000000ffff0da224 */ /* 0x000fe200078e000b */
[----:B------:R-:W-:Y:S01]  /*2b40*/  CS2R R178, SRZ ;  /* 0x0000000000b27805 */ /* 0x000fe2000001ff00 */
[----:B------:R-:W-:Y:S01]  /*2b50*/  @!P3 IMAD R24, R4, UR31, R5 ;  /* 0x0000001f0418bc24 */ /* 0x000fe2000f8e0205 */
        /* <DEDUP_REMOVED lines=11> */
[C---:B------:R-:W-:Y:S01]  /*2c10*/  @!P3 IMAD.WIDE.U32 R12, R4.reuse, UR30, R10 ;  /* 0x0000001e040cbc25 */ /* 0x040fe2000f8e000a */
[----:B------:R-:W-:Y:S02]  /*2c20*/  CS2R R156, SRZ ;  /* 0x00000000009c7805 */ /* 0x000fe4000001ff00 */
[----:B------:R-:W-:Y:S01]  /*2c30*/  CS2R R162, SRZ ;  /* 0x0000000000a27805 */ /* 0x000fe2000001ff00 */
[----:B------:R3:W-:Y:S01]  /*2c40*/  @P1 STS.128 [R234+0xa000], RZ ;  /* 0x00a000ffea001388 */ /* 0x0007e20000000c00 */
[----:B------:R-:W-:Y:S01]  /*2c50*/  @!P3 IMAD.WIDE.U32 R10, R4, UR26, R6 ;  /* 0x0000001a040abc25 */ /* 0x000fe2000f8e0006 */
[----:B------:R-:W-:-:S02]  /*2c60*/  @!P4 IADD3 R6, P0, R238, UR12, RZ ;  /* 0x0000000cee06cc10 */ /* 0x000fc4000ff1e0ff */
[----:B------:R-:W-:Y:S01]  /*2c70*/  CS2R R160, SRZ ;  /* 0x0000000000a07805 */ /* 0x000fe2000001ff00 */
[----:B------:R3:W-:Y:S01]  /*2c80*/  @P1 STS.128 [R234+0xc000], RZ ;  /* 0x00c000ffea001388 */ /* 0x0007e20000000c00 */
[----:B------:R-:W-:Y:S01]  /*2c90*/  IMAD.U32 R4, RZ, RZ, UR11 ;  /* 0x0000000bff047e24 */ /* 0x000fe2000f8e00ff */
[----:B------:R-:W-:Y:S01]  /*2ca0*/  CS2R R154, SRZ ;  /* 0x00000000009a7805 */ /* 0x000fe2000001ff00 */
[C---:B------:R-:W-:Y:S01]  /*2cb0*/  @!P2 IMAD R25, R14.reuse, UR27, R5 ;  /* 0x0000001b0e19ac24 */ /* 0x040fe2000f8e0205 */
[----:B------:R3:W-:Y:S01]  /*2cc0*/  @P1 STS.128 [R234+0xe000], RZ ;  /* 0x00e000ffea001388 */ /* 0x0007e20000000c00 */
[----:B------:R-:W-:Y:S01]  /*2cd0*/  @!P2 IMAD.WIDE.U32 R14, R14, UR26, R18 ;  /* 0x0000001a0e0eac25 */ /* 0x000fe2000f8e0012 */
[----:B------:R-:W-:Y:S01]  /*2ce0*/  @!P4 IADD3.X R7, R239, UR13, R4, P0, !PT ;  /* 0x0000000def07cc10 */ /* 0x000fe200087fe404 */
[----:B------:R-:W4:Y:S01]  /*2cf0*/  @!P3 LDC.64 R18, c[0x0][0x220] ;  /* 0x00008800ff12bb82 */ /* 0x000f220000000a00 */
[----:B------:R-:W-:Y:S01]  /*2d00*/  @!PT LDS RZ, [RZ] ;  /* 0x00000000fffff984 */ /* 0x000fe20000000800 */
[----:B------:R-:W-:Y:S01]  /*2d10*/  @!PT LDS RZ, [RZ] ;  /* 0x00000000fffff984 */ /* 0x000fe20000000800 */
[----:B------:R-:W-:Y:S01]  /*2d20*/  @!PT LDS RZ, [RZ] ;  /* 0x00000000fffff984 */ /* 0x000fe20000000800 */
[----:B------:R-:W-:Y:S01]  /*2d30*/  @!P1 LDGSTS.E.BYPASS.LTC128B.128 [R234+0x8000], desc[UR8][R236.64] ;  /* 0x08000000ecea9fae */ /* 0x000fe2000b901d48 */
[----:B------:R-:W-:Y:S01]  /*2d40*/  @!P3 IMAD.IADD R5, R13, 0x1, R24 ;  /* 0x000000010d05b824 */ /* 0x000fe200078e0218 */
[----:B--2---:R-:W-:-:S02]  /*2d50*/  @!P3 LEA R4, P0, R12, R20, 0x1 ;  /* 0x000000140c04b211 */ /* 0x004fc400078008ff */
[----:B------:R-:W-:Y:S01]  /*2d60*/  CS2R R152, SRZ ;  /* 0x0000000000987805 */ /* 0x000fe2000001ff00 */
[----:B------:R-:W-:Y:S01]  /*2d70*/  @!P1 LDGSTS.E.BYPASS.LTC128B.128 [R234+0xa000], desc[UR8][R236.64+0x80] ;  /* 0x0a000080ecea9fae */ /* 0x000fe2000b901d48 */
[----:B------:R-:W-:Y:S02]  /*2d80*/  CS2R R150, SRZ ;  /* 0x0000000000967805 */ /* 0x000fe4000001ff00 */
[----:B------:R-:W-:Y:S02]  /*2d90*/  @!P3 LEA.HI.X R5, R12, R21, R5, 0x1, P0 ;  /* 0x000000150c05b211 */ /* 0x000fe400000f0c05 */
[----:B------:R-:W-:Y:S01]  /*2da0*/  CS2R R148, SRZ ;  /* 0x0000000000947805 */ /* 0x000fe2000001ff00 */
[----:B------:R-:W-:Y:S01]  /*2db0*/  @!P1 LDGSTS.E.BYPASS.LTC128B.128 [R234+0xc000], desc[UR8][R236.64+0x100] ;  /* 0x0c000100ecea9fae */ /* 0x000fe2000b901d48 */
[----:B------:R-:W2:Y:S01]  /*2dc0*/  @!P2 LDC.64 R12, c[0x0][0x220] ;  /* 0x00008800ff0cab82 */ /* 0x000ea20000000a00 */
[----:B------:R-:W-:Y:S02]  /*2dd0*/  CS2R R142, SRZ ;  /* 0x00000000008e7805 */ /* 0x000fe4000001ff00 */
[----:B------:R-:W-:Y:S01]  /*2de0*/  CS2R R140, SRZ ;  /* 0x00000000008c7805 */ /* 0x000fe2000001ff00 */
[----:B------:R-:W-:Y:S01]  /*2df0*/  @!P1 LDGSTS.E.BYPASS.LTC128B.128 [R234+0xe000], desc[UR8][R236.64+0x180] ;  /* 0x0e000180ecea9fae */ /* 0x000fe2000b901d48 */
        /* <DEDUP_REMOVED lines=19> */
[----:B------:R-:W-:Y:S01]  /*2f30*/  @!PT LDS RZ, [RZ] ;  /* 0x00000000fffff984 */ /* 0x000fe20000000800 */
[----:B------:R-:W-:Y:S01]  /*2f40*/  @!PT LDS RZ, [RZ] ;  /* 0x00000000fffff984 */ /* 0x000fe20000000800 */
[----:B------:R-:W-:Y:S01]  /*2f50*/  @!PT LDS RZ, [RZ] ;  /* 0x00000000fffff984 */ /* 0x000fe20000000800 */
        /* <DEDUP_REMOVED lines=12> */
[----:B------:R1:W-:Y:S01]  /*3020*/  @!P4 LDGSTS.E.BYPASS.LTC128B.128 [R234+0xf000], desc[UR8][R8.64+0x180] ;  /* 0x0f00018008eacfae */ /* 0x0003e2000b901d48 */
[----:B------:R-:W-:-:S02]  /*3030*/  CS2R R50, SRZ ;  /* 0x0000000000327805 */ /* 0x000fc4000001ff00 */
[----:B------:R-:W-:Y:S02]  /*3040*/  CS2R R48, SRZ ;  /* 0x0000000000307805 */ /* 0x000fe4000001ff00 */
[----:B------:R-:W-:Y:S01]  /*3050*/  CS2R R42, SRZ ;  /* 0x00000000002a7805 */ /* 0x000fe2000001ff00 */
[----:B------:R3:W-:Y:S01]  /*3060*/  @P1 STS.128 [R234], RZ ;  /* 0x000000ffea001388 */ /* 0x0007e20000000c00 */
        /* <DEDUP_REMOVED lines=8> */
[----:B------:R-:W-:Y:S01]  /*30f0*/  CS2R R32, SRZ ;  /* 0x0000000000207805 */ /* 0x000fe2000001ff00 */
[----:B------:R-:W-:Y:S01]  /*3100*/  ULDC UR14, c[0x0][0x394] ;  /* 0x0000e500000e7ab9 */ /* 0x000fe20000000800 */
[----:B------:R-:W-:Y:S01]  /*3110*/  ULDC UR25, c[0x0][0x398] ;  /* 0x0000e60000197ab9 */ /* 0x000fe20000000800 */
[----:B------:R3:W-:Y:S01]  /*3120*/  @P1 STS.128 [R234+0x6000], RZ ;  /* 0x006000ffea001388 */ /* 0x0007e20000000c00 */
[----:B------:R-:W-:Y:S01]  /*3130*/  ULDC UR26, c[0x0][0x2dc] ;  /* 0x0000b700001a7ab9 */ /* 0x000fe20000000800 */
[----:B------:R-:W-:Y:S02]  /*3140*/  ULDC UR20, c[0x0][0x2ec] ;  /* 0x0000bb0000147ab9 */ /* 0x000fe40000000800 */
[----:B------:R-:W-:Y:S01]  /*3150*/  @!PT LDS RZ, [RZ] ;  /* 0x00000000fffff984 */ /* 0x000fe20000000800 */
[----:B------:R-:W-:Y:S01]  /*3160*/  @!PT LDS RZ, [RZ] ;  /* 0x00000000fffff984 */ /* 0x000fe20000000800 */
[----:B------:R-:W-:Y:S01]  /*3170*/  @!PT LDS RZ, [RZ] ;  /* 0x00000000fffff984 */ /* 0x000fe20000000800 */
[----:B------:R-:W-:Y:S04]  /*3180*/  @!P1 LDGSTS.E.BYPASS.LTC128B.128 [R234], desc[UR8][R238.64] ;  /* 0x00000000eeea9fae */ /* 0x000fe8000b901d48 */
[----:B------:R-:W-:Y:S01]  /*3190*/  @!P1 LDGSTS.E.BYPASS.LTC128B.128 [R234+0x2000], desc[UR8][R238.64+0x80] ;  /* 0x02000080eeea9fae */ /* 0x000fe2000b901d48 */
[----:B-1----:R-:W-:-:S03]  /*31a0*/  @!P2 IMAD.IADD R9, R17, 0x1, R27 ;  /* 0x000000011109a824 */ /* 0x002fc600078e021b */
[----:B------:R-:W-:Y:S01]  /*31b0*/  @!P1 LDGSTS.E.BYPASS.LTC128B.128 [R234+0x4000], desc[UR8][R238.64+0x100] ;  /* 0x04000100eeea9fae */ /* 0x000fe2000b901d48 */
[----:B------:R-:W-:-:S03]  /*31c0*/  @!P2 LEA R8, P0, R16, R22, 0x1 ;  /* 0x000000161008a211 */ /* 0x000fc600078008ff */
[----:B------:R-:W-:Y:S01]  /*31d0*/  @!P1 LDGSTS.E.BYPASS.LTC128B.128 [R234+0x6000], desc[UR8][R238.64+0x180] ;  /* 0x06000180eeea9fae */ /* 0x000fe2000b901d48 */
[----:B------:R-:W-:Y:S02]  /*31e0*/  @!P2 LEA.HI.X R9, R16, R23, R9, 0x1, P0 ;  /* 0x000000171009a211 */ /* 0x000fe400000f0c09 */
[----:B------:R-:W-:Y:S01]  /*31f0*/  ISETP.GE.AND P1, PT, R249, UR10, PT ;  /* 0x0000000af9007c0c */ /* 0x000fe2000bf26270 */
        /* <DEDUP_REMOVED lines=20> */
[----:B----4-:R-:W-:-:S03]  /*3340*/  @!P3 LEA R6, P0, R10, R18, 0x1 ;  /* 0x000000120a06b211 */ /* 0x010fc600078008ff */
        /* <DEDUP_REMOVED lines=13> */
[----:B------:R-:W-:Y:S01]  /*3420*/  @!P2 IMAD.IADD R5, R15, 0x1, R25 ;  /* 0x000000010f05a824 */ /* 0x000fe200078e0219 */
[----:B------:R-:W-:Y:S02]  /*3430*/  @!P3 LEA.HI.X R7, R10, R19, R4, 0x1, P0 ;  /* 0x000000130a07b211 */ /* 0x000fe400000f0c04 */
[----:B------:R1:W-:Y:S01]  /*3440*/  @!P2 LDGSTS.E.BYPASS.LTC128B.128 [R234+0x17000], desc[UR8][R8.64+0x180] ;  /* 0x1700018008eaafae */ /* 0x0003e2000b901d48 */
[----:B--2---:R-:W-:-:S03]  /*3450*/  @!P2 LEA R4, P0, R14, R12, 0x1 ;  /* 0x0000000c0e04a211 */ /* 0x004fc600078008ff */
        /* <DEDUP_REMOVED lines=11> */
[----:B------:R-:W-:Y:S01]  /*3510*/  @!P3 LDGSTS.E.BYPASS.LTC128B.128 [R234+0x1c000], desc[UR8][R6.64+0x100] ;  /* 0x1c00010006eabfae */ /* 0x000fe2000b901d48 */
[----:B------:R-:W-:-:S03]  /*3520*/  SHF.L.U64.HI R245, R249, 0x2, R8 ;  /* 0x00000002f9f57819 */ /* 0x000fc60000010208 */
        /* <DEDUP_REMOVED lines=10> */
[----:B-1----:R-:W-:-:S03]  /*35d0*/  IADD3 R6, P0, R246, UR16, RZ ;  /* 0x00000010f6067c10 */ /* 0x002fc6000ff1e0ff */
[----:B------:R3:W-:Y:S01]  /*35e0*/  @!P2 LDGSTS.E.BYPASS.LTC128B.128 [R234+0x1d000], desc[UR8][R4.64+0x100] ;  /* 0x1d00010004eaafae */ /* 0x0007e2000b901d48 */
[----:B------:R-:W-:-:S03]  /*35f0*/  IADD3.X R7, R245, UR15, RZ, P0, !PT ;  /* 0x0000000ff5077c10 */ /* 0x000fc600087fe4ff */
[----:B------:R3:W-:Y:S04]  /*3600*/  @!P2 LDGSTS.E.BYPASS.LTC128B.128 [R234+0x1f000], desc[UR8][R4.64+0x180] ;  /* 0x1f00018004eaafae */ /* 0x0007e8000b901d48 */
[----:B------:R-:W0:Y:S04]  /*3610*/  LDGDEPBAR ;  /* 0x00000000000079af */ /* 0x000e280000000000 */
[----:B------:R3:W5:Y:S04]  /*3620*/  @!P1 LDG.E R243, desc[UR8][R6.64] ;  /* 0x0000000806f39981 */ /* 0x000768000c1e1900 */
[----:B------:R3:W5:Y:S01]  /*3630*/  @!P5 LDG.E R244, desc[UR8][R6.64+0x20] ;  /* 0x0000200806f4d981 */ /* 0x000762000c1e1900 */
[----:B------:R-:W-:Y:S01]  /*3640*/  UIADD3 UR10, UR28, UR7, URZ ;  /* 0x000000071c0a7290 */ /* 0x000fe2000fffe03f */
[----:B------:R-:W-:-:S02]  /*3650*/  CS2R R26, SRZ ;  /* 0x00000000001a7805 */ /* 0x000fc4000001ff00 */
[----:B------:R-:W-:Y:S02]  /*3660*/  CS2R R24, SRZ ;  /* 0x0000000000187805 */ /* 0x000fe4000001ff00 */
[----:B------:R-:W-:Y:S01]  /*3670*/  CS2R R22, SRZ ;  /* 0x0000000000167805 */ /* 0x000fe2000001ff00 */
[----:B------:R-:W-:Y:S01]  /*3680*/  UIADD3 UR10, -UR5, 0x40, UR10 ;  /* 0x00000040050a7890 */ /* 0x000fe2000fffe10a */
[----:B------:R-:W-:Y:S01]  /*3690*/  CS2R R20, SRZ ;  /* 0x0000000000147805 */ /* 0x000fe2000001ff00 */
[----:B------:R-:W-:Y:S02]  /*36a0*/  UMOV UR13, UR14 ;  /* 0x0000000e000d7c82 */ /* 0x000fe40008000000 */
[----:B------:R-:W-:-:S12]  /*36b0*/  UIADD3 UR24, UR10, -UR38, URZ ;  /* 0x800000260a187290 */ /* 0x000fd8000fffe03f */
.L_x_591:
        /* <DEDUP_REMOVED lines=9> */
[----:B------:R-:W-:Y:S04]  /*3750*/  LDSM.16.M88.4 R16, [R222] ;  /* 0x00000000de10783b */ /* 0x000fe80000000200 */
[----:B------:R-:W3:Y:S04]  /*3760*/  LDSM.16.M88.4 R8, [R3+UR4+0x10000] ;  /* 0x010000040308783b */ /* 0x000ee80008000200 */
[----:B-1----:R-:W1:Y:S04]  /*3770*/  LDSM.16.M88.4 R84, [R3+UR4+0x10800] ;  /* 0x010800040354783b */ /* 0x002e680008000200 */
        /* <DEDUP_REMOVED lines=126> */
.L_x_587:
        /* <DEDUP_REMOVED lines=70> */
.L_x_588:
        /* <DEDUP_REMOVED lines=18> */
[----:B-1----:R-:W-:Y:S05]  /*44e0*/  FSEL R4, R85, RZ, P0 ;  /* 0x000000ff55047208 */ /* 0x002fea0000000000 */
        /* <DEDUP_REMOVED lines=311> */
.L_x_589:
[----:B------:R-:W-:Y:S01]  /*5860*/  LDSM.16.M88.4 R128, [R228] ;  /* 0x00000000e480783b */ /* 0x000fe20000000200 */
[----:B------:R-:W-:Y:S02]  /*5870*/  @UP2 UIADD3 UR11, UP1, UR16, -0x100, URZ ;  /* 0xffffff00100b2890 */ /* 0x000fe4000ff3e03f */
[----:B------:R-:W-:Y:S01]  /*5880*/  @UP2 UIADD3 UR18, UP0, UR18, -0x100, URZ ;  /* 0xffffff0012122890 */ /* 0x000fe2000ff1e03f */
[----:B------:R-:W1:Y:S01]  /*5890*/  LDSM.16.MT88.4 R16, [R0+0x10000] ;  /* 0x010000000010783b */ /* 0x000e620000004200 */
[----:B------:R-:W-:Y:S02]  /*58a0*/  @UP2 UIADD3.X UR10, UR15, -0x1, URZ, UP1, !UPT ;  /* 0xffffffff0f0a2890 */ /* 0x000fe40008ffe43f */
[----:B------:R-:W-:Y:S01]  /*58b0*/  @UP2 UIADD3.X UR17, UR17, -0x1, URZ, UP0, !UPT ;  /* 0xffffffff11112890 */ /* 0x000fe200087fe43f */
[----:B------:R-:W2:Y:S04]  /*58c0*/  LDSM.16.M88.4 R124, [R228+0x1000] ;  /* 0x00100000e47c783b */ /* 0x000ea80000000200 */
[----:B------:R-:W3:Y:S04]  /*58d0*/  LDSM.16.MT88.4 R96, [R0+0x12000] ;  /* 0x012000000060783b */ /* 0x000ee80000004200 */
[----:B------:R-:W4:Y:S04]  /*58e0*/  LDSM.16.MT88.4 R112, [R0+0x14000] ;  /* 0x014000000070783b */ /* 0x000f280000004200 */
[----:B------:R-:W4:Y:S04]  /*58f0*/  LDSM.16.MT88.4 R196, [R0+0x16000] ;  /* 0x0160000000c4783b */ /* 0x000f280000004200 */
[----:B------:R-:W-:Y:S04]  /*5900*/  LDSM.16.M88.4 R200, [R231] ;  /* 0x00000000e7c8783b */ /* 0x000fe80000000200 */
[----:B------:R-:W4:Y:S04]  /*5910*/  LDSM.16.MT88.4 R204, [R0+0x10800] ;  /* 0x0108000000cc783b */ /* 0x000f280000004200 */
[----:B------:R-:W4:Y:S04]  /*5920*/  LDSM.16.M88.4 R208, [R231+0x1000] ;  /* 0x00100000e7d0783b */ /* 0x000f280000000200 */
[----:B------:R-:W-:Y:S04]  /*5930*/  LDSM.16.MT88.4 R212, [R0+0x14800] ;  /* 0x0148000000d4783b */ /* 0x000fe80000004200 */
        /* <DEDUP_REMOVED lines=27> */
[----:B------:R-:W1:Y:S05]  /*5af0*/  LDSM.16.M88.4 R196, [R229] ;  /* 0x00000000e5c4783b */ /* 0x000e6a0000000200 */
[-C--:B------:R-:W-:Y:S06]  /*5b00*/  HMMA.16816.F32 R100, R200, R212.reuse, R100 ;  /* 0x000000d4c864723c */ /* 0x080fec0000001864 */
[C---:B------:R-:W-:Y:S06]  /*5b10*/  HMMA.16816.F32 R104, R208.reuse, R212, R104 ;  /* 0x000000d4d068723c */ /* 0x040fec0000001868 */
[-C--:B------:R-:W-:Y:S06]  /*5b20*/  HMMA.16816.F32 R108, R208, R214.reuse, R108 ;  /* 0x000000d6d06c723c */ /* 0x080fec000000186c */
[C---:B------:R-:W-:Y:S01]  /*5b30*/  HMMA.16816.F32 R112, R200.reuse, R214, R112 ;  /* 0x000000d6c870723c */ /* 0x040fe20000001870 */
[----:B------:R-:W2:Y:S05]  /*5b40*/  LDSM.16.M88.4 R212, [R229+0x1000] ;  /* 0x00100000e5d4783b */ /* 0x000eaa0000000200 */
        /* <DEDUP_REMOVED lines=8> */
[C---:B--2---:R-:W-:Y:S06]  /*5bd0*/  HMMA.16816.F32 R8, R212.reuse, R204, R8 ;  /* 0x000000ccd408723c */ /* 0x044fec0000001808 */
[-C--:B------:R-:W-:Y:S06]  /*5be0*/  HMMA.16816.F32 R12, R212, R206.reuse, R12 ;  /* 0x000000ced40c723c */ /* 0x080fec000000180c */
[C---:B------:R-:W-:Y:S01]  /*5bf0*/  HMMA.16816.F32 R16, R196.reuse, R206, R16 ;  /* 0x000000cec410723c */ /* 0x040fe20000001810 */
[----:B------:R-:W-:Y:S05]  /*5c00*/  LDSM.16.MT88.4 R204, [R0+0x11800] ;  /* 0x0118000000cc783b */ /* 0x000fea0000004200 */
[-C--:B---3--:R-:W-:Y:S06]  /*5c10*/  HMMA.16816.F32 R84, R196, R200.reuse, R84 ;  /* 0x000000c8c454723c */ /* 0x088fec0000001854 */
        /* <DEDUP_REMOVED lines=9> */
[-C--:B----4-:R-:W-:Y:S06]  /*5cb0*/  HMMA.16816.F32 R116, R196, R216.reuse, R116 ;  /* 0x000000d8c474723c */ /* 0x090fec0000001874 */
[C---:B------:R-:W-:Y:S06]  /*5cc0*/  HMMA.16816.F32 R120, R212.reuse, R216, R120 ;  /* 0x000000d8d478723c */ /* 0x040fec0000001878 */
[-C--:B------:R-:W-:Y:S01]  /*5cd0*/  HMMA.16816.F32 R124, R212, R218.reuse, R124 ;  /* 0x000000dad47c723c */ /* 0x080fe2000000187c */
[----:B------:R-:W3:Y:S05]  /*5ce0*/  LDSM.16.MT88.4 R212, [R0+0x13800] ;  /* 0x0138000000d4783b */ /* 0x000eea0000004200 */
[----:B------:R-:W-:Y:S01]  /*5cf0*/  HMMA.16816.F32 R128, R196, R218, R128 ;  /* 0x000000dac480723c */ /* 0x000fe20000001880 */
[----:B------:R-:W4:Y:S04]  /*5d00*/  LDSM.16.MT88.4 R196, [R0+0x15800] ;  /* 0x0158000000c4783b */ /* 0x000f280000004200 */
[----:B------:R-:W4:Y:S01]  /*5d10*/  LDSM.16.MT88.4 R216, [R0+0x17800] ;  /* 0x0178000000d8783b */ /* 0x000f220000004200 */
[-C--:B-1----:R-:W-:Y:S06]  /*5d20*/  HMMA.16816.F32 R4, R200, R204.reuse, R4 ;  /* 0x000000ccc804723c */ /* 0x082fec0000001804 */
[C---:B--2---:R-:W-:Y:S01]  /*5d30*/  HMMA.16816.F32 R8, R208.reuse, R204, R8 ;  /* 0x000000ccd008723c */ /* 0x044fe20000001808 */
[----:B------:R-:W1:Y:S05]  /*5d40*/  LDC R204, c[0x0][0x270] ;  /* 0x00009c00ffcc7b82 */ /* 0x000e6a0000000800 */
[-C--:B------:R-:W-:Y:S06]  /*5d50*/  HMMA.16816.F32 R12, R208, R206.reuse, R12 ;  /* 0x000000ced00c723c */ /* 0x080fec000000180c */
[C---:B------:R-:W-:Y:S06]  /*5d60*/  HMMA.16816.F32 R16, R200.reuse, R206, R16 ;  /* 0x000000cec810723c */ /* 0x040fec0000001810 */
[-C--:B---3--:R-:W-:Y:S06]  /*5d70*/  HMMA.16816.F32 R84, R200, R212.reuse, R84 ;  /* 0x000000d4c854723c */ /* 0x088fec0000001854 */
[C---:B------:R-:W-:Y:S05]  /*5d80*/  HMMA.16816.F32 R88, R208.reuse, R212, R88 ;  /* 0x000000d4d058723c */ /* 0x040fea0000001858 */
[----:B-1----:R-:W-:Y:S01]  /*5d90*/  IMAD R207, R204, UR26, RZ ;  /* 0x0000001acccf7c24 */ /* 0x002fe2000f8e02ff */
[-C--:B------:R-:W-:Y:S05]  /*5da0*/  HMMA.16816.F32 R92, R208, R214.reuse, R92 ;  /* 0x000000d6d05c723c */ /* 0x080fea000000185c */
[----:B------:R-:W-:Y:S01]  /*5db0*/  @P3 IADD3 R204, P1, R246, UR16, RZ ;  /* 0x00000010f6cc3c10 */ /* 0x000fe2000ff3e0ff */
[C---:B------:R-:W-:Y:S01]  /*5dc0*/  HMMA.16816.F32 R96, R200.reuse, R214, R96 ;  /* 0x000000d6c860723c */ /* 0x040fe20000001860 */
[----:B------:R-:W-:Y:S04]  /*5dd0*/  @UP2 UMOV UR16, UR11 ;  /* 0x0000000b00102c82 */ /* 0x000fe80008000000 */
[----:B------:R-:W-:Y:S01]  /*5de0*/  @P3 IADD3.X R205, R245, UR15, RZ, P1, !PT ;  /* 0x0000000ff5cd3c10 */ /* 0x000fe20008ffe4ff */
[-C--:B----4-:R-:W-:Y:S01]  /*5df0*/  HMMA.16816.F32 R100, R200, R196.reuse, R100 ;  /* 0x000000c4c864723c */ /* 0x090fe20000001864 */
[----:B------:R-:W-:Y:S03]  /*5e00*/  @UP2 UMOV UR15, UR10 ;  /* 0x0000000a000f2c82 */ /* 0x000fe60008000000 */
[----:B------:R-:W5:Y:S02]  /*5e10*/  @P3 LDG.E R243, desc[UR8][R204.64+-0x100] ;  /* 0xffff0008ccf33981 */ /* 0x000f64000c1e1900 */
[C---:B------:R-:W-:Y:S02]  /*5e20*/  HMMA.16816.F32 R104, R208.reuse, R196, R104 ;  /* 0x000000c4d068723c */ /* 0x040fe40000001868 */
[----:B------:R1:W5:Y:S04]  /*5e30*/  @P3 LDG.E R244, desc[UR8][R204.64+-0xe0] ;  /* 0xffff2008ccf43981 */ /* 0x000368000c1e1900 */
[-C--:B------:R-:W-:Y:S05]  /*5e40*/  HMMA.16816.F32 R108, R208, R198.reuse, R108 ;  /* 0x000000c6d06c723c */ /* 0x080fea000000186c */
[C---:B------:R-:W-:Y:S01]  /*5e50*/  IMAD.U32 R196, R207.reuse, -0x40, RZ ;  /* 0xffffffc0cfc47824 */ /* 0x040fe200078e00ff */
[C---:B------:R-:W-:Y:S05]  /*5e60*/  HMMA.16816.F32 R112, R200.reuse, R198, R112 ;  /* 0x000000c6c870723c */ /* 0x040fea0000001870 */
[C---:B------:R-:W-:Y:S01]  /*5e70*/  LEA R232, P0, R196.reuse, R232, 0x2 ;  /* 0x000000e8c4e87211 */ /* 0x040fe200078010ff */
[-C--:B------:R-:W-:Y:S05]  /*5e80*/  HMMA.16816.F32 R116, R200, R216.reuse, R116 ;  /* 0x000000d8c874723c */ /* 0x080fea0000001874 */
[----:B------:R-:W-:Y:S01]  /*5e90*/  LEA.HI.X.SX32 R233, R196, R233, 0x2, P0 ;  /* 0x000000e9c4e97211 */ /* 0x000fe200000f16ff */
[C---:B------:R-:W-:Y:S04]  /*5ea0*/  HMMA.16816.F32 R120, R208.reuse, R216, R120 ;  /* 0x000000d8d078723c */ /* 0x040fe80000001878 */
[----:B------:R2:W-:Y:S01]  /*5eb0*/  REDG.E.ADD.F32.FTZ.RN.STRONG.GPU desc[UR8][R232.64], R4 ;  /* 0x00000004e80079a6 */ /* 0x0005e2000c10f388 */
[C---:B------:R-:W-:Y:S01]  /*5ec0*/  IMAD.SHL.U32 R196, R207.reuse, 0x8, RZ ;  /* 0x00000008cfc47824 */ /* 0x040fe200078e00ff */
[-C--:B------:R-:W-:Y:S05]  /*5ed0*/  HMMA.16816.F32 R124, R208, R218.reuse, R124 ;  /* 0x000000dad07c723c */ /* 0x080fea000000187c */
[CC--:B------:R-:W-:Y:S01]  /*5ee0*/  LEA R198, P1, R196.reuse, R232.reuse, 0x2 ;  /* 0x000000e8c4c67211 */ /* 0x0c0fe200078210ff */
[----:B------:R-:W-:Y:S05]  /*5ef0*/  HMMA.16816.F32 R128, R200, R218, R128 ;  /* 0x000000dac880723c */ /* 0x000fea0000001880 */
[-C--:B------:R-:W-:Y:S01]  /*5f00*/  LEA.HI.X.SX32 R199, R196, R233.reuse, 0x2, P1 ;  /* 0x000000e9c4c77211 */ /* 0x080fe200008f16ff */
[C---:B------:R-:W-:Y:S02]  /*5f10*/  IMAD.SHL.U32 R197, R207.reuse, 0x10, RZ ;  /* 0x00000010cfc57824 */ /* 0x040fe400078e00ff */
[----:B------:R-:W-:Y:S02]  /*5f20*/  IMAD R208, R207, 0x18, RZ ;  /* 0x00000018cfd07824 */ /* 0x000fe400078e02ff */
[----:B------:R3:W-:Y:S01]  /*5f30*/  REDG.E.ADD.F32.FTZ.RN.STRONG.GPU desc[UR8][R198.64], R5 ;  /* 0x00000005c60079a6 */ /* 0x0007e2000c10f388 */
[-C--:B-1----:R-:W-:Y:S01]  /*5f40*/  LEA R204, P0, R197, R232.reuse, 0x2 ;  /* 0x000000e8c5cc7211 */ /* 0x082fe200078010ff */
[C---:B------:R-:W-:Y:S02]  /*5f50*/  IMAD.SHL.U32 R210, R207.reuse, 0x20, RZ ;  /* 0x00000020cfd27824 */ /* 0x040fe400078e00ff */
[----:B------:R-:W-:Y:S01]  /*5f60*/  IMAD R209, R207, 0x30, RZ ;  /* 0x00000030cfd17824 */ /* 0x000fe200078e02ff */
[-C--:B------:R-:W-:Y:S02]  /*5f70*/  LEA.HI.X.SX32 R205, R197, R233.reuse, 0x2, P0 ;  /* 0x000000e9c5cd7211 */ /* 0x080fe400000f16ff */
[-C--:B------:R-:W-:Y:S02]  /*5f80*/  LEA R206, P0, R210, R232.reuse, 0x2 ;  /* 0x000000e8d2ce7211 */ /* 0x080fe400078010ff */
[CC--:B--2---:R-:W-:Y:S01]  /*5f90*/  LEA R4, P1, R208.reuse, R232.reuse, 0x2 ;  /* 0x000000e8d0047211 */ /* 0x0c4fe200078210ff */
[----:B------:R1:W-:Y:S03]  /*5fa0*/  REDG.E.ADD.F32.FTZ.RN.STRONG.GPU desc[UR8][R204.64], R6 ;  /* 0x00000006cc0079a6 */ /* 0x0003e6000c10f388 */
[-C--:B---3--:R-:W-:Y:S01]  /*5fb0*/  LEA.HI.X.SX32 R5, R208, R233.reuse, 0x2, P1 ;  /* 0x000000e9d0057211 */ /* 0x088fe200008f16ff */
[C---:B------:R-:W-:Y:S04]  /*5fc0*/  IMAD R208, R207.reuse, 0x38, RZ ;  /* 0x00000038cfd07824 */ /* 0x040fe800078e02ff */
[----:B------:R2:W-:Y:S01]  /*5fd0*/  REDG.E.ADD.F32.FTZ.RN.STRONG.GPU desc[UR8][R4.64], R7 ;  /* 0x00000007040079a6 */ /* 0x0005e2000c10f388 */
[----:B-1----:R-:W-:Y:S01]  /*5fe0*/  IMAD R205, R207, 0x28, RZ ;  /* 0x00000028cfcd7824 */ /* 0x002fe200078e02ff */
[-C--:B------:R-:W-:Y:S02]  /*5ff0*/  LEA.HI.X.SX32 R207, R210, R233.reuse, 0x2, P0 ;  /* 0x000000e9d2cf7211 */ /* 0x080fe400000f16ff */
[-C--:B------:R-:W-:Y:S02]  /*6000*/  LEA R6, P1, R209, R232.reuse, 0x2 ;  /* 0x000000e8d1067211 */ /* 0x080fe400078210ff */
[CC--:B------:R-:W-:Y:S01]  /*6010*/  LEA R204, P2, R205.reuse, R232.reuse, 0x2 ;  /* 0x000000e8cdcc7211 */ /* 0x0c0fe200078410ff */
[----:B------:R1:W-:Y:S03]  /*6020*/  REDG.E.ADD.F32.FTZ.RN.STRONG.GPU desc[UR8][R206.64], R8 ;  /* 0x00000008ce0079a6 */ /* 0x0003e6000c10f388 */
[-C--:B------:R-:W-:Y:S05]  /*6030*/  LEA.HI.X.SX32 R205, R205, R233.reuse, 0x2, P2 ;  /* 0x000000e9cdcd7211 */ /* 0x080fea00010f16ff */
[----:B------:R3:W-:Y:S01]  /*6040*/  REDG.E.ADD.F32.FTZ.RN.STRONG.GPU desc[UR8][R204.64], R9 ;  /* 0x00000009cc0079a6 */ /* 0x0007e2000c10f388 */
[-C--:B--2---:R-:W-:Y:S02]  /*6050*/  LEA.HI.X.SX32 R7, R209, R233.reuse, 0x2, P1 ;  /* 0x000000e9d1077211 */ /* 0x084fe400008f16ff */
[CC--:B------:R-:W-:Y:S03]  /*6060*/  LEA R4, P0, R208.reuse, R232.reuse, 0x2 ;  /* 0x000000e8d0047211 */ /* 0x0c0fe600078010ff */
[----:B------:R2:W-:Y:S01]  /*6070*/  REDG.E.ADD.F32.FTZ.RN.STRONG.GPU desc[UR8][R6.64], R10 ;  /* 0x0000000a060079a6 */ /* 0x0005e2000c10f388 */
[-C--:B------:R-:W-:Y:S05]  /*6080*/  LEA.HI.X.SX32 R5, R208, R233.reuse, 0x2, P0 ;  /* 0x000000e9d0057211 */ /* 0x080fea00000f16ff */
[----:B------:R4:W-:Y:S01]  /*6090*/  REDG.E.ADD.F32.FTZ.RN.STRONG.GPU desc[UR8][R4.64], R11 ;  /* 0x0000000b040079a6 */ /* 0x0009e2000c10f388 */
[----:B-1----:R-:W-:Y:S03]  /*60a0*/  VIADD R206, R197, 0x20 ;  /* 0x00000020c5ce7836 */ /* 0x002fe60000000000 */
[----:B------:R1:W-:Y:S02]  /*60b0*/  REDG.E.ADD.F32.FTZ.RN.STRONG.GPU desc[UR8][R232.64+0x80], R16 ;  /* 0x00008010e80079a6 */ /* 0x0003e4000c10f388 */
[CC--:B------:R-:W-:Y:S02]  /*60c0*/  LEA R8, P0, R206.reuse, R232.reuse, 0x2 ;  /* 0x000000e8ce087211 */ /* 0x0c0fe400078010ff */
[----:B------:R1:W-:Y:S02]  /*60d0*/  REDG.E.ADD.F32.FTZ.RN.STRONG.GPU desc[UR8][R198.64+0x80], R17 ;  /* 0x00008011c60079a6 */ /* 0x0003e4000c10f388 */
[-C--:B---3--:R-:W-:Y:S05]  /*60e0*/  LEA.HI.X.SX32 R9, R206, R233.reuse, 0x2, P0 ;  /* 0x000000e9ce097211 */ /* 0x088fea00000f16ff */
[----:B------:R3:W-:Y:S01]  /*60f0*/  REDG.E.ADD.F32.FTZ.RN.STRONG.GPU desc[UR8][R8.64], R18 ;  /* 0x00000012080079a6 */ /* 0x0007e2000c10f388 */
[C---:B--2---:R-:W-:Y:S05]  /*6100*/  IMAD.IADD R7, R196.reuse, 0x1, R206 ;  /* 0x00000001c4077824 */ /* 0x044fea00078e02ce */
        /* <DEDUP_REMOVED lines=10> */
[CC--:B---3--:R-:W-:Y:S02]  /*61b0*/  LEA R8, P1, R4.reuse, R232.reuse, 0x2 ;  /* 0x000000e804087211 */ /* 0x0c8fe400078210ff */
        /* <DEDUP_REMOVED lines=277> */
.L_x_590:
        /* <DEDUP_REMOVED lines=169> */
[----:B------:R1:W-:Y:S01]  /*7da0*/  STS [R248+0x6400], R6 ;  /* 0x00640006f8007388 */ /* 0x0003e20000000800 */
[----:B------:R-:W-:Y:S02]  /*7db0*/  F2FP.F16.F32.PACK_AB R78, R79, R78 ;  /* 0x0000004e4f4e723e */ /* 0x000fe400000000ff */
[----:B------:R-:W-:Y:S01]  /*7dc0*/  PLOP3.LUT P0, PT, PT, PT, UP0, 0x80, 0x0 ;  /* 0x000000000000781c */ /* 0x000fe20003f0f008 */
        /* <DEDUP_REMOVED lines=12> */
[----:B-1----:R-:W2:Y:S03]  /*7e90*/  S2R R6, SR_TID.X ;  /* 0x0000000000067919 */ /* 0x002ea60000002100 */
        /* <DEDUP_REMOVED lines=8> */
[----:B--2---:R-:W-:-:S03]  /*7f20*/  SHF.R.S32.HI R5, RZ, 0x1f, R6 ;  /* 0x0000001fff057819 */ /* 0x004fc60000011406 */
        /* <DEDUP_REMOVED lines=30> */
.L_x_592:
[----:B------:R-:W-:Y:S01]  /*8110*/  @UP0 UIADD3 UR14, UR23, UR29, URZ ;  /* 0x0000001d170e0290 */ /* 0x000fe2000fffe03f */
[----:B------:R-:W-:Y:S01]  /*8120*/  LEA.HI R5, R5, R6, RZ, 0x3 ;  /* 0x0000000605057211 */ /* 0x000fe200078f18ff */
[----:B------:R-:W-:Y:S02]  /*8130*/  @UP0 ULDC.64 UR10, c[0x0][0x458] ;  /* 0x00011600000a0ab9 */ /* 0x000fe40000000a00 */
[----:B------:R-:W-:Y:S01]  /*8140*/  @UP0 UIMAD.WIDE.U32 UR12, UR14, UR10, URZ ;  /* 0x0000000a0e0c02a5 */ /* 0x000fe2000f8e003f */
[----:B---3--:R-:W-:Y:S01]  /*8150*/  LOP3.LUT R4, R5, 0xfffffff8, RZ, 0xc0, !PT ;  /* 0xfffffff805047812 */ /* 0x008fe200078ec0ff */
[----:B------:R-:W-:-:S04]  /*8160*/  @UP0 UIMAD UR14, UR14, UR11, URZ ;  /* 0x0000000b0e0e02a4 */ /* 0x000fc8000f8e023f */
[----:B------:R-:W-:Y:S01]  /*8170*/  @UP0 UIADD3 UR17, UR13, UR14, URZ ;  /* 0x0000000e0d110290 */ /* 0x000fe2000fffe03f */
[----:B------:R-:W-:Y:S02]  /*8180*/  IMAD.IADD R4, R6, 0x1, -R4 ;  /* 0x0000000106047824 */ /* 0x000fe400078e0a04 */
        /* <DEDUP_REMOVED lines=15> */
.L_x_593:
[----:B------:R-:W-:Y:S01]  /*8280*/  BAR.SYNC.DEFER_BLOCKING 0x0 ;  /* 0x0000000000007b1d */ /* 0x000fe20000010000 */
[----:B------:R-:W-:Y:S01]  /*8290*/  IMAD.SHL.U32 R8, R4, 0x8, RZ ;  /* 0x0000000804087824 */ /* 0x000fe200078e00ff */
[----:B------:R-:W-:Y:S01]  /*82a0*/  USHF.R.S32.HI UR12, URZ, 0x1f, UR18 ;  /* 0x0000001f3f0c7899 */ /* 0x000fe20008011412 */
[----:B------:R-:W-:Y:S01]  /*82b0*/  IMAD.U32 R6, RZ, RZ, UR6 ;  /* 0x00000006ff067e24 */ /* 0x000fe2000f8e00ff */
[----:B------:R-:W-:Y:S01]  /*82c0*/  UIMAD UR5, UR22, -0x40, UR5 ;  /* 0xffffffc0160578a4 */ /* 0x000fe2000f8e0205 */
[----:B------:R-:W-:Y:S01]  /*82d0*/  SHF.R.S32.HI R4, RZ, 0x3, R5 ;  /* 0x00000003ff047819 */ /* 0x000fe20000011405 */
[----:B------:R-:W-:Y:S01]  /*82e0*/  UIMAD UR14, UR12, UR6, URZ ;  /* 0x000000060c0e72a4 */ /* 0x000fe2000f8e023f */
[--C-:B------:R-:W-:Y:S01]  /*82f0*/  SHF.R.S32.HI R9, RZ, 0x1f, R8.reuse ;  /* 0x0000001fff097819 */ /* 0x100fe20000011408 */
[----:B------:R-:W-:Y:S01]  /*8300*/  USHF.R.S32.HI UR16, URZ, 0x1f, UR57 ;  /* 0x0000001f3f107899 */ /* 0x000fe20008011439 */
[C---:B------:R-:W-:Y:S01]  /*8310*/  IADD3 R10, R4.reuse, 0x20, RZ ;  /* 0x00000020040a7810 */ /* 0x040fe20007ffe0ff */
[----:B------:R-:W-:Y:S01]  /*8320*/  UIMAD UR14, UR18, UR7, UR14 ;  /* 0x00000007120e72a4 */ /* 0x000fe2000f8e020e */
[----:B------:R-:W-:Y:S01]  /*8330*/  ISETP.GE.AND P2, PT, R4, UR5, PT ;  /* 0x0000000504007c0c */ /* 0x000fe2000bf46270 */
[----:B------:R-:W-:Y:S01]  /*8340*/  IMAD.WIDE.U32 R6, R6, UR18, R8 ;  /* 0x0000001206067c25 */ /* 0x000fe2000f8e0008 */
[----:B------:R-:W-:Y:S01]  /*8350*/  ISETP.GE.AND P1, PT, R10, UR5, PT ;  /* 0x000000050a007c0c */ /* 0x000fe2000bf26270 */
[----:B------:R-:W-:Y:S01]  /*8360*/  BSSY B0, `(.L_x_594) ;  /* 0x0000025000007945 */ /* 0x000fe20003800000 */
[----:B------:R-:W-:Y:S01]  /*8370*/  SHF.R.S32.HI R64, RZ, 0x1f, R4 ;  /* 0x0000001fff407819 */ /* 0x000fe20000011404 */
[----:B------:R-:W-:Y:S01]  /*8380*/  IMAD.U32 R5, RZ, RZ, UR14 ;  /* 0x0000000eff057e24 */ /* 0x000fe2000f8e00ff */
[----:B------:R-:W-:Y:S01]  /*8390*/  IADD3 R6, P0, R6, UR19, RZ ;  /* 0x0000001306067c10 */ /* 0x000fe2000ff1e0ff */
[----:B------:R-:W-:-:S02]  /*83a0*/  ULDC.64 UR14, c[0x0][0x468] ;  /* 0x00011a00000e7ab9 */ /* 0x000fc40000000a00 */
[----:B------:R-:W-:Y:S01]  /*83b0*/  UIMAD UR16, UR16, UR14, URZ ;  /* 0x0000000e101072a4 */ /* 0x000fe2000f8e023f */
[----:B------:R-:W-:Y:S01]  /*83c0*/  IADD3.X R7, R7, UR20, R5, P0, !PT ;  /* 0x0000001407077c10 */ /* 0x000fe200087fe405 */
[----:B------:R-:W-:Y:S01]  /*83d0*/  IMAD.U32 R5, RZ, RZ, UR14 ;  /* 0x0000000eff057e24 */ /* 0x000fe2000f8e00ff */
[----:B------:R1:W2:Y:S01]  /*83e0*/  LDS.128 R44, [R234+0x11000] ;  /* 0x01100000ea2c7984 */ /* 0x0002a20000000c00 */
[----:B------:R-:W-:Y:S02]  /*83f0*/  UIMAD UR15, UR57, UR15, UR16 ;  /* 0x0000000f390f72a4 */ /* 0x000fe4000f8e0210 */
[----:B------:R-:W-:Y:S01]  /*8400*/  IMAD.WIDE.U32 R10, R5, UR57, R6 ;  /* 0x00000039050a7c25 */ /* 0x000fe2000f8e0006 */
[----:B------:R1:W3:Y:S04]  /*8410*/  LDS.128 R40, [R234+0x13000] ;  /* 0x01300000ea287984 */ /* 0x0002e80000000c00 */
        /* <DEDUP_REMOVED lines=13> */
[----:B------:R-:W-:Y:S01]  /*84f0*/  ULDC.64 UR14, c[0x0][0x3f0] ;  /* 0x0000fc00000e7ab9 */ /* 0x000fe20000000a00 */
[C---:B------:R-:W-:Y:S02]  /*8500*/  IMAD R5, R4.reuse, UR7, R5 ;  /* 0x0000000704057c24 */ /* 0x040fe4000f8e0205 */
[----:B------:R-:W4:Y:S01]  /*8510*/  LDS.128 R16, [R234+0x10000] ;  /* 0x01000000ea107984 */ /* 0x000f220000000c00 */
[----:B------:R-:W-:-:S03]  /*8520*/  IMAD.WIDE.U32 R12, R4, UR6, R6 ;  /* 0x00000006040c7c25 */ /* 0x000fc6000f8e0006 */
[----:B------:R-:W1:Y:S02]  /*8530*/  LDS.128 R28, [R234+0x16000] ;  /* 0x01600000ea1c7984 */ /* 0x000e640000000c00 */
[----:B------:R-:W-:Y:S02]  /*8540*/  IADD3 R5, R5, R13, RZ ;  /* 0x0000000d05057210 */ /* 0x000fe40007ffe0ff */
[----:B------:R-:W-:-:S04]  /*8550*/  LEA R6, P0, R12, UR14, 0x1 ;  /* 0x0000000e0c067c11 */ /* 0x000fc8000f8008ff */
[----:B------:R-:W-:-:S05]  /*8560*/  LEA.HI.X R7, R12, UR15, R5, 0x1, P0 ;  /* 0x0000000f0c077c11 */ /* 0x000fca00080f0c05 */
[----:B--2---:R2:W-:Y:S04]  /*8570*/  STG.E.128 desc[UR8][R6.64+0x100], R24 ;  /* 0x0001001806007986 */ /* 0x0045e8000c101d08 */
[----:B---3--:R2:W-:Y:S04]  /*8580*/  STG.E.128 desc[UR8][R6.64+0x80], R20 ;  /* 0x0000801406007986 */ /* 0x0085e8000c101d08 */
[----:B----4-:R2:W-:Y:S04]  /*8590*/  STG.E.128 desc[UR8][R6.64], R16 ;  /* 0x0000001006007986 */ /* 0x0105e8000c101d08 */
[----:B-1----:R2:W-:Y:S02]  /*85a0*/  STG.E.128 desc[UR8][R6.64+0x180], R28 ;  /* 0x0001801c06007986 */ /* 0x0025e4000c101d08 */
.L_x_595:
[----:B------:R-:W-:Y:S05]  /*85b0*/  BSYNC B0 ;  /* 0x0000000000007941 */ /* 0x000fea0003800000 */
.L_x_594:
[----:B------:R-:W-:Y:S04]  /*85c0*/  BSSY B0, `(.L_x_596) ;  /* 0x0000011000007945 */ /* 0x000fe80003800000 */
[----:B------:R-:W-:Y:S05]  /*85d0*/  @P1 BRA `(.L_x_597) ;  /* 0x00000000003c1947 */ /* 0x000fea0003800000 */
[----:B------:R-:W-:Y:S01]  /*85e0*/  IADD3 R5, P0, R4, 0x20, RZ ;  /* 0x0000002004057810 */ /* 0x000fe20007f1e0ff */
[----:B------:R-:W-:Y:S01]  /*85f0*/  ULDC.64 UR14, c[0x0][0x3f0] ;  /* 0x0000fc00000e7ab9 */ /* 0x000fe20000000a00 */
[----:B--2---:R-:W-:-:S03]  /*8600*/  MOV R7, R14 ;  /* 0x0000000e00077202 */ /* 0x004fc60000000f00 */
[----:B------:R-:W-:-:S04]  /*8610*/  IMAD.X R6, RZ, RZ, R64, P0 ;  /* 0x000000ffff067224 */ /* 0x000fc800000e0640 */
[----:B------:R-:W-:Y:S02]  /*8620*/  IMAD R12, R6, UR6, RZ ;  /* 0x00000006060c7c24 */ /* 0x000fe4000f8e02ff */
[----:B------:R-:W-:-:S04]  /*8630*/  IMAD.MOV.U32 R6, RZ, RZ, R10 ;  /* 0x000000ffff067224 */ /* 0x000fc800078e000a */
[----:B------:R-:W-:-:S04]  /*8640*/  IMAD.WIDE.U32 R10, R5, UR6, R6 ;  /* 0x00000006050a7c25 */ /* 0x000fc8000f8e0006 */
        /* <DEDUP_REMOVED lines=8> */
.L_x_597:
[----:B------:R-:W-:Y:S05]  /*86d0*/  BSYNC B0 ;  /* 0x0000000000007941 */ /* 0x000fea0003800000 */
.L_x_596:
        /* <DEDUP_REMOVED lines=33> */
.L_x_599:
[----:B------:R-:W-:Y:S05]  /*88f0*/  BSYNC B0 ;  /* 0x0000000000007941 */ /* 0x000fea0003800000 */
.L_x_598:
        /* <DEDUP_REMOVED lines=12> */
[----:B------:R1:W-:Y:S04]  /*89c0*/  STG.E.128 desc[UR8][R4.64], R60 ;  /* 0x0000003c04007986 */ /* 0x0003e8000c101d08 */
[----:B------:R1:W-:Y:S04]  /*89d0*/  STG.E.128 desc[UR8][R4.64+0x80], R56 ;  /* 0x0000803804007986 */ /* 0x0003e8000c101d08 */
[----:B------:R1:W-:Y:S04]  /*89e0*/  STG.E.128 desc[UR8][R4.64+0x100], R52 ;  /* 0x0001003404007986 */ /* 0x0003e8000c101d08 */
[----:B------:R1:W-:Y:S02]  /*89f0*/  STG.E.128 desc[UR8][R4.64+0x180], R48 ;  /* 0x0001803004007986 */ /* 0x0003e4000c101d08 */
.L_x_586:
[----:B------:R-:W-:Y:S05]  /*8a00*/  BSYNC B1 ;  /* 0x0000000000017941 */ /* 0x000fea0003800000 */
.L_x_572:
[----:B------:R-:W-:Y:S01]  /*8a10*/  R2UR UR6, R251 ;  /* 0x00000000fb0672ca */ /* 0x000fe200000e0000 */
[----:B------:R-:W-:Y:S02]  /*8a20*/  ULDC UR5, c[0x0][0xc] ;  /* 0x0000030000057ab9 */ /* 0x000fe40000000800 */
[----:B------:R-:W-:-:S10]  /*8a30*/  UIADD3 UR22, UR5, UR22, URZ ;  /* 0x0000001605167290 */ /* 0x000fd4000fffe03f */
[----:B------:R-:W-:-:S06]  /*8a40*/  UISETP.GE.AND UP0, UPT, UR22, UR6, UPT ;  /* 0x000000061600728c */ /* 0x000fcc000bf06270 */
[----:B------:R-:W-:-:S13]  /*8a50*/  PLOP3.LUT P0, PT, PT, PT, UP0, 0x80, 0x0 ;  /* 0x000000000000781c */ /* 0x000fda0003f0f008 */
[----:B------:R-:W-:Y:S05]  /*8a60*/  @P0 BRA `(.L_x_600) ;  /* 0x0000000000040947 */ /* 0x000fea0003800000 */
[----:B------:R-:W-:Y:S05]  /*8a70*/  BRA `(.L_x_601) ;  /* 0xffffff7c00f87947 */ /* 0x000fea000383ffff */
.L_x_600:
[----:B------:R-:W-:Y:S05]  /*8a80*/  EXIT ;  /* 0x000000000000794d */ /* 0x000fea0003800000 */
.L_x_602:
        /* <DEDUP_REMOVED lines=15> */
.L_x_2038:


//--------------------- .text._ZN5flash44flash_bwd_dq_dk_dv_loop_seqk_parallel_kernelI23Flash_bwd_kernel_traitsILi256ELi64ELi64ELi8ELi4ELi2ELi2ELb0ELb1EN7cutlass6half_tE19Flash_kernel_traitsILi256ELi64ELi64ELi8ES3_EELb0ELb0ELb1ELb1ELb0ELb0ELb0EEEvNS_16Flash_bwd_paramsE --------------------------
	.section	.text._ZN5flash44flash_bwd_dq_dk_dv_loop_seqk_parallel_kernelI23Flash_bwd_kernel_traitsILi256ELi64ELi64ELi8ELi4ELi2ELi2ELb0ELb1EN7cutlass6half_tE19Flash_kernel_traitsILi256ELi64ELi64ELi8ES3_EELb0ELb0ELb1ELb1ELb0ELb0ELb0EEEvNS_16Flash_bwd_paramsE,"ax",@progbits
	.align	128
        .global         _ZN5flash44flash_bwd_dq_dk_dv_loop_seqk_parallel_kernelI23Flash_bwd_kernel_traitsILi256ELi64ELi64ELi8ELi4ELi2ELi2ELb0ELb1EN7cutlass6half_tE19Flash_kernel_traitsILi256ELi64ELi64ELi8ES3_EELb0ELb0ELb1ELb1ELb0ELb0ELb0EEEvNS_16Flash_bwd_paramsE
        .type           _ZN5flash44flash_bwd_dq_dk_dv_loop_seqk_parallel_kernelI23Flash_bwd_kernel_traitsILi256ELi64ELi64ELi8ELi4ELi2ELi2ELb0ELb1EN7cutlass6half_tE19Flash_kernel_traitsILi256ELi64ELi64ELi8ES3_EELb0ELb0ELb1ELb1ELb0ELb0ELb0EEEvNS_16Flash_bwd_paramsE,@function
        .size           _ZN5flash44flash_bwd_dq_dk_dv_loop_seqk_parallel_kernelI23Flash_bwd_kernel_traitsILi256ELi64ELi64ELi8ELi4ELi2ELi2ELb0ELb1EN7cutlass6half_tE19Flash_kernel_traitsILi256ELi64ELi64ELi8ES3_EELb0ELb0ELb1ELb1ELb0ELb0ELb0EEEvNS_16Flash_bwd_paramsE,(.L_x_2039 - _ZN5flash44flash_bwd_dq_dk_dv_loop_seqk_parallel_kernelI23Flash_bwd_kernel_traitsILi256ELi64ELi64ELi8ELi4ELi2ELi2ELb0ELb1EN7cutlass6half_tE19Flash_kernel_traitsILi256ELi64ELi64ELi8ES3_EELb0ELb0ELb1ELb1ELb0ELb0ELb0EEEvNS_16Flash_bwd_paramsE)
        .other          _ZN5flash44flash_bwd_dq_dk_dv_loop_seqk_parallel_kernelI23Flash_bwd_kernel_traitsILi256ELi64ELi64ELi8ELi4ELi2ELi2ELb0ELb1EN7cutlass6half_tE19Flash_kernel_traitsILi256ELi64ELi64ELi8ES3_EELb0ELb0ELb1ELb1ELb0ELb0ELb0EEEvNS_16Flash_bwd_paramsE,@"STO_CUDA_ENTRY STV_DEFAULT"
_ZN5flash44flash_bwd_dq_dk_dv_loop_seqk_parallel_kernelI23Flash_bwd_kernel_traitsILi256ELi64ELi64ELi8ELi4ELi2ELi2ELb0ELb1EN7cutlass6half_tE19Flash_kernel_traitsILi256ELi64ELi64ELi8ES3_EELb0ELb0ELb1ELb1ELb0ELb0ELb0EEEvNS_16Flash_bwd_paramsE:
.text._ZN5flash44flash_bwd_dq_dk_dv_loop_seqk_parallel_kernelI23Flash_bwd_kernel_traitsILi256ELi64ELi64ELi8ELi4ELi2ELi2ELb0ELb1EN7cutlass6half_tE19Flash_kernel_traitsILi256ELi64ELi64ELi8ES3_EELb0ELb0ELb1ELb1ELb0ELb0ELb0EEEvNS_16Flash_bwd_paramsE:
        /* <DEDUP_REMOVED lines=16> */
[----:B------:R-:W-:Y:S01]  /*0100*/  IMAD.MOV.U32 R222, RZ, RZ, 0x40 ;  /* 0x00000040ffde7424 */ /* 0x000fe200078e00ff */
[----:B------:R-:W-:Y:S01]  /*0110*/  ULDC.64 UR8, c[0x0][0x208] ;  /* 0x0000820000087ab9 */ /* 0x000fe20000000a00 */
[----:B------:R-:W-:Y:S01]  /*0120*/  IMAD.MOV.U32 R240, RZ, RZ, -0x10 ;  /* 0xfffffff0fff07424 */ /* 0x000fe200078e00ff */
[----:B------:R-:W3:Y:S01]  /*0130*/  S2UR UR45, SR_CTAID.Y ;  /* 0x00000000002d79c3 */ /* 0x000ee20000002600 */
[----:B------:R-:W-:-:S07]  /*0140*/  ULDC UR57, c[0x0][0x394] ;  /* 0x0000e50000397ab9 */ /* 0x000fce0000000800 */
[----:B------:R-:W-:Y:S08]  /*0150*/  S2UR UR53, SR_CTAID.Z ;  /* 0x00000000003579c3 */ /* 0x000ff00000002700 */
[----:B------:R-:W4:Y:S01]  /*0160*/  S2UR UR4, SR_CgaCtaId ;  /* 0x00000000000479c3 */ /* 0x000f220000008800 */
[----:B--2---:R-:W-:Y:S01]  /*0170*/  ULEA UR5, UR7, UR5, 0x18 ;  /* 0x0000000507057291 */ /* 0x004fe2000f8ec03f */
[----:B-1----:R-:W-:Y:S01]  /*0180*/  SHF.R.S32.HI R12, RZ, 0x1f, R14 ;  /* 0x0000001fff0c7819 */ /* 0x002fe2000001140e */
[----:B------:R-:W-:Y:S01]  /*0190*/  IMAD.SHL.U32 R252, R14, 0x2, RZ ;  /* 0x000000020efc7824 */ /* 0x000fe200078e00ff */
[----:B---3--:R-:W-:-:S02]  /*01a0*/  USHF.L.U32 UR7, UR45, 0x7, URZ ;  /* 0x000000072d077899 */ /* 0x008fc4000800063f */
[CC--:B------:R-:W-:Y:S02]  /*01b0*/  LEA.HI R4, R12.reuse, R14.reuse, RZ, 0x5 ;  /* 0x0000000e0c047211 */ /* 0x0c0fe400078f28ff */
[CC--:B------:R-:W-:Y:S02]  /*01c0*/  LEA.HI R17, R12.reuse, R14.reuse, RZ, 0x2 ;  /* 0x0000000e0c117211 */ /* 0x0c0fe400078f10ff */
[--C-:B------:R-:W-:Y:S02]  /*01d0*/  SHF.R.S32.HI R6, RZ, 0x5, R4.reuse ;  /* 0x00000005ff067819 */ /* 0x100fe40000011404 */
[----:B------:R-:W-:Y:S02]  /*01e0*/  SHF.R.S32.HI R0, RZ, 0x1f, R4 ;  /* 0x0000001fff007819 */ /* 0x000fe40000011404 */
[----:B------:R-:W-:Y:S02]  /*01f0*/  LEA.HI R9, R12, R14, RZ, 0x4 ;  /* 0x0000000e0c097211 */ /* 0x000fe400078f20ff */
[----:B------:R-:W-:-:S02]  /*0200*/  LEA.HI R0, R0, R6, RZ, 0x2 ;  /* 0x0000000600007211 */ /* 0x000fc400078f10ff */
[----:B------:R-:W-:Y:S01]  /*0210*/  LEA.HI R2, R4, R6, RZ, 0x1 ;  /* 0x0000000604027211 */ /* 0x000fe200078f08ff */
[----:B----4-:R-:W-:Y:S01]  /*0220*/  ULEA UR4, UR4, UR6, 0x18 ;  /* 0x0000000604047291 */ /* 0x010fe2000f8ec03f */
        /* <DEDUP_REMOVED lines=119> */
[C---:B------:R-:W-:Y:S01]  /*09a0*/  IMAD.IADD R2, R217.reuse, 0x1, R2 ;  /* 0x00000001d9027824 */ /* 0x040fe200078e0202 */
        /* <DEDUP_REMOVED lines=11> */
.L_x_649:
        /* <DEDUP_REMOVED lines=73> */
.L_x_603:
        /* <DEDUP_REMOVED lines=17> */
[----:B------:R-:W-:Y:S01]  /*1000*/  ULDC UR20, c[0x0][0x394] ;  /* 0x0000e50000147ab9 */ /* 0x000fe20000000800 */
[----:B------:R-:W-:Y:S02]  /*1010*/  UIMAD.WIDE.U32 UR26, UR45, UR10, URZ ;  /* 0x0000000a2d1a72a5 */ /* 0x000fe4000f8e003f */
[----:B------:R-:W-:Y:S01]  /*1020*/  UIMAD UR10, UR54, UR10, URZ ;  /* 0x0000000a360a72a4 */ /* 0x000fe2000f8e023f */
[----:B------:R-:W-:Y:S01]  /*1030*/  ULDC.64 UR14, c[0x0][0x488] ;  /* 0x00012200000e7ab9 */ /* 0x000fe20000000a00 */
[----:B------:R-:W-:Y:S02]  /*1040*/  ULDC UR55, c[0x0][0x2d4] ;  /* 0x0000b50000377ab9 */ /* 0x000fe40000000800 */
[----:B------:R-:W-:Y:S01]  /*1050*/  UIMAD UR21, UR45, UR11, UR10 ;  /* 0x0000000b2d1572a4 */ /* 0x000fe2000f8e020a */
[----:B------:R-:W-:-:S02]  /*1060*/  @UP2 ULDC.64 UR12, c[0x0][0x420] ;  /* 0x00010800000c2ab9 */ /* 0x000fc40000000a00 */
[----:B------:R-:W-:Y:S01]  /*1070*/  @!UP2 ULDC.64 UR10, c[0x0][0x418] ;  /* 0x00010600000aaab9 */ /* 0x000fe20000000a00 */
[----:B------:R-:W-:Y:S02]  /*1080*/  @UP2 UIMAD.WIDE.U32 UR46, UR5, UR12, URZ ;  /* 0x0000000c052e22a5 */ /* 0x000fe4000f8e003f */
[----:B------:R-:W-:Y:S02]  /*1090*/  @!UP2 UIMAD UR12, UR54, UR10, URZ ;  /* 0x0000000a360ca2a4 */ /* 0x000fe4000f8e023f */
[----:B------:R-:W-:Y:S02]  /*10a0*/  @!UP2 UIMAD.WIDE.U32 UR38, UR45, UR10, URZ ;  /* 0x0000000a2d26a2a5 */ /* 0x000fe4000f8e003f */
[----:B------:R-:W-:Y:S02]  /*10b0*/  UIADD3 UR10, UR7, 0x40, UR33 ;  /* 0x00000040070a7890 */ /* 0x000fe4000fffe021 */
[----:B------:R-:W-:Y:S01]  /*10c0*/  UIMAD.WIDE.U32 UR34, UR50, UR14, URZ ;  /* 0x0000000e322272a5 */ /* 0x000fe2000f8e003f */
[----:B-1----:R-:W-:Y:S01]  /*10d0*/  IABS R9, R12 ;  /* 0x0000000c00097213 */ /* 0x002fe20000000000 */
[----:B------:R-:W-:Y:S01]  /*10e0*/  UIADD3 UR20, UR10, UR20, -UR6 ;  /* 0x000000140a147290 */ /* 0x000fe2000fffe806 */
[----:B------:R-:W-:Y:S01]  /*10f0*/  ISETP.NE.AND P3, PT, R12, RZ, PT ;  /* 0x000000ff0c00720c */ /* 0x000fe20003f65270 */
[----:B------:R-:W-:Y:S01]  /*1100*/  UIADD3 UR14, UR7, 0x3f, URZ ;  /* 0x0000003f070e7890 */ /* 0x000fe2000fffe03f */
[----:B------:R-:W1:Y:S01]  /*1110*/  I2F.RP R6, R9 ;  /* 0x0000000900067306 */ /* 0x000e620000209400 */
[----:B------:R-:W-:-:S02]  /*1120*/  UIADD3 UR20, UR20, 0x3f, URZ ;  /* 0x0000003f14147890 */ /* 0x000fc4000fffe03f */
[----:B------:R-:W-:Y:S02]  /*1130*/  UIMAD UR50, UR50, UR15, UR35 ;  /* 0x0000000f323272a4 */ /* 0x000fe4000f8e0223 */
[----:B------:R-:W-:Y:S02]  /*1140*/  UIADD3 UR40, UR27, UR21, URZ ;  /* 0x000000151b287290 */ /* 0x000fe4000fffe03f */
[----:B------:R-:W-:Y:S02]  /*1150*/  USHF.R.S32.HI UR15, URZ, 0x1f, UR14 ;  /* 0x0000001f3f0f7899 */ /* 0x000fe4000801140e */
[----:B------:R-:W-:Y:S01]  /*1160*/  USHF.R.S32.HI UR21, URZ, 0x1f, UR20 ;  /* 0x0000001f3f157899 */ /* 0x000fe20008011414 */
[----:B------:R-:W-:Y:S01]  /*1170*/  ULDC.U8 UR28, c[0x0][0x480] ;  /* 0x00012000001c7ab9 */ /* 0x000fe20000000000 */
[----:B------:R-:W-:Y:S02]  /*1180*/  USHF.R.S32.HI UR22, URZ, 0x1f, UR55 ;  /* 0x0000001f3f167899 */ /* 0x000fe40008011437 */
[----:B------:R-:W-:Y:S01]  /*1190*/  UISETP.NE.AND UP4, UPT, UR28, URZ, UPT ;  /* 0x0000003f1c00728c */ /* 0x000fe2000bf85270 */
[----:B-1----:R-:W1:Y:S01]  /*11a0*/  MUFU.RCP R6, R6 ;  /* 0x0000000600067308 */ /* 0x002e620000001000 */
[----:B------:R-:W-:-:S02]  /*11b0*/  ULEA.HI UR28, UR15, UR14, URZ, 0x6 ;  /* 0x0000000e0f1c7291 */ /* 0x000fc4000f8f303f */
[----:B------:R-:W-:Y:S02]  /*11c0*/  ULEA.HI UR20, UR21, UR20, URZ, 0x6 ;  /* 0x0000001415147291 */ /* 0x000fe4000f8f303f */
[----:B------:R-:W-:Y:S02]  /*11d0*/  @!UP2 UIMAD UR44, UR45, UR11, UR12 ;  /* 0x0000000b2d2ca2a4 */ /* 0x000fe4000f8e020c */
[----:B------:R-:W-:Y:S02]  /*11e0*/  USHF.L.U32 UR16, UR45, 0x7, URZ ;  /* 0x000000072d107899 */ /* 0x000fe4000800063f */
[----:B------:R-:W-:Y:S02]  /*11f0*/  USHF.L.U64.HI UR12, UR45, 0x7, UR54 ;  /* 0x000000072d0c7899 */ /* 0x000fe40008010236 */
[----:B------:R-:W-:Y:S01]  /*1200*/  UIMAD UR22, UR22, UR45, URZ ;  /* 0x0000002d161672a4 */ /* 0x000fe2000f8e023f */
[----:B------:R-:W-:Y:S01]  /*1210*/  ULDC.64 UR30, c[0x0][0x240] ;  /* 0x00009000001e7ab9 */ /* 0x000fe20000000a00 */
[----:B------:R-:W-:-:S02]  /*1220*/  USHF.R.S32.HI UR21, URZ, 0x6, UR28 ;  /* 0x000000063f157899 */ /* 0x000fc4000801141c */
[----:B------:R-:W-:Y:S01]  /*1230*/  USHF.R.S32.HI UR20, URZ, 0x6, UR20 ;  /* 0x000000063f147899 */ /* 0x000fe20008011414 */
[----:B-1----:R-:W-:Y:S01]  /*1240*/  VIADD R6, R6, 0xffffffe ;  /* 0x0ffffffe06067836 */ /* 0x002fe20000000000 */
[----:B------:R-:W-:Y:S01]  /*1250*/  ULDC UR59, c[0x0][0x2dc] ;  /* 0x0000b700003b7ab9 */ /* 0x000fe20000000800 */
[----:B------:R-:W-:Y:S01]  /*1260*/  ULDC UR58, c[0x0][0x270] ;  /* 0x00009c00003a7ab9 */ /* 0x000fe20000000800 */
[----:B------:R-:W-:Y:S01]  /*1270*/  USEL UR29, UR16, URZ, UP0 ;  /* 0x0000003f101d7287 */ /* 0x000fe20008000000 */
[----:B------:R-:W1:Y:S01]  /*1280*/  F2I.FTZ.U32.TRUNC.NTZ R7, R6 ;  /* 0x0000000600077305 */ /* 0x000e62000021f000 */
[----:B------:R-:W-:Y:S02]  /*1290*/  UIMAD.WIDE.U32 UR18, UR5, UR30, URZ ;  /* 0x0000001e051272a5 */ /* 0x000fe4000f8e003f */
[----:B------:R-:W-:Y:S02]  /*12a0*/  UIMAD.WIDE UR10, UR59, UR58, URZ ;  /* 0x0000003a3b0a72a5 */ /* 0x000fe4000f8e023f */
[----:B------:R-:W-:-:S02]  /*12b0*/  UIMAD.WIDE.U32 UR16, UR45, UR55, URZ ;  /* 0x000000372d1072a5 */ /* 0x000fc4000f8e003f */
[----:B------:R-:W-:Y:S02]  /*12c0*/  USEL UR32, UR12, URZ, UP0 ;  /* 0x0000003f0c207287 */ /* 0x000fe40008000000 */
[----:B------:R-:W-:Y:S02]  /*12d0*/  UIMAD UR22, UR54, UR55, UR22 ;  /* 0x00000037361672a4 */ /* 0x000fe4000f8e0216 */
[----:B------:R-:W-:Y:S02]  /*12e0*/  UISETP.LT.AND UP0, UPT, UR21, UR20, UPT ;  /* 0x000000141500728c */ /* 0x000fe4000bf01270 */
[----:B------:R-:W-:Y:S01]  /*12f0*/  UIMAD UR25, UR5, UR31, URZ ;  /* 0x0000001f051972a4 */ /* 0x000fe2000f8e023f */
[----:B-1----:R-:W-:Y:S01]  /*1300*/  IMAD.MOV R5, RZ, RZ, -R7 ;  /* 0x000000ffff057224 */ /* 0x002fe200078e0a07 */
[----:B------:R-:W-:Y:S01]  /*1310*/  USEL UR42, UR26, UR18, !UP2 ;  /* 0x000000121a2a7287 */ /* 0x000fe2000d000000 */
[----:B------:R-:W-:Y:S01]  /*1320*/  IMAD.MOV.U32 R6, RZ, RZ, RZ ;  /* 0x000000ffff067224 */ /* 0x000fe200078e00ff */
[----:B------:R-:W-:Y:S01]  /*1330*/  UIMAD UR26, UR11, UR16, URZ ;  /* 0x000000100b1a72a4 */ /* 0x000fe2000f8e023f */
[----:B------:R-:W-:Y:S01]  /*1340*/  IMAD R5, R5, R9, RZ ;  /* 0x0000000905057224 */ /* 0x000fe200078e02ff */
[----:B------:R-:W-:-:S02]  /*1350*/  UIADD3 UR22, UR17, UR22, URZ ;  /* 0x0000001611167290 */ /* 0x000fc4000fffe03f */
[----:B------:R-:W-:Y:S01]  /*1360*/  USEL UR43, UR21, UR20, UP0 ;  /* 0x00000014152b7287 */ /* 0x000fe20008000000 */
[----:B------:R-:W-:Y:S01]  /*1370*/  IMAD.HI.U32 R5, R7, R5, R6 ;  /* 0x0000000507057227 */ /* 0x000fe200078e0006 */
[----:B------:R-:W-:Y:S01]  /*1380*/  MOV R6, R8 ;  /* 0x0000000800067202 */ /* 0x000fe20000000f00 */
[----:B------:R-:W-:Y:S02]  /*1390*/  @UP2 UIADD3 UR40, UR19, UR25, URZ ;  /* 0x0000001913282290 */ /* 0x000fe4000fffe03f */
[----:B------:R-:W-:Y:S02]  /*13a0*/  @UP2 UIMAD UR41, UR5, UR13, UR47 ;  /* 0x0000000d052922a4 */ /* 0x000fe4000f8e022f */
[----:B------:R-:W-:Y:S01]  /*13b0*/  IMAD.HI.U32 R5, R5, R6, RZ ;  /* 0x0000000605057227 */ /* 0x000fe200078e00ff */
[----:B------:R-:W-:Y:S02]  /*13c0*/  UIMAD.WIDE.U32 UR18, UR10, UR16, URZ ;  /* 0x000000100a1272a5 */ /* 0x000fe4000f8e003f */
[----:B------:R-:W-:Y:S01]  /*13d0*/  UIMAD UR21, UR10, UR22, UR26 ;  /* 0x000000160a1572a4 */ /* 0x000fe2000f8e021a */
[----:B------:R-:W-:Y:S01]  /*13e0*/  IMAD.MOV R7, RZ, RZ, -R5 ;  /* 0x000000ffff077224 */ /* 0x000fe200078e0a05 */
[----:B------:R-:W-:Y:S01]  /*13f0*/  ULDC.U8 UR13, c[0x0][0x3d8] ;  /* 0x0000f600000d7ab9 */ /* 0x000fe20000000000 */
[----:B------:R-:W-:-:S02]  /*1400*/  ULEA UR20, UR43, 0xffffffc0, 0x6 ;  /* 0xffffffc02b147891 */ /* 0x000fc4000f8e303f */
[C---:B------:R-:W-:Y:S01]  /*1410*/  IMAD R6, R9.reuse, R7, R6 ;  /* 0x0000000709067224 */ /* 0x040fe200078e0206 */
[----:B------:R-:W-:Y:S02]  /*1420*/  UISETP.NE.AND UP3, UPT, UR13, URZ, UPT ;  /* 0x0000003f0d00728c */ /* 0x000fe4000bf65270 */
[----:B------:R-:W-:Y:S02]  /*1430*/  UIMAD.WIDE.U32 UR16, UR10, UR5, URZ ;  /* 0x000000050a1072a5 */ /* 0x000fe4000f8e003f */
[----:B------:R-:W-:Y:S01]  /*1440*/  ISETP.GT.U32.AND P1, PT, R9, R6, PT ;  /* 0x000000060900720c */ /* 0x000fe20003f24070 */
[----:B------:R-:W-:Y:S02]  /*1450*/  UIADD3 UR48, UR19, UR21, URZ ;  /* 0x0000001513307290 */ /* 0x000fe4000fffe03f */
[----:B------:R-:W-:Y:S02]  /*1460*/  USHF.R.S32.HI UR26, URZ, 0x1f, UR20 ;  /* 0x0000001f3f1a7899 */ /* 0x000fe40008011414 */
[----:B------:R-:W-:-:S02]  /*1470*/  UIADD3 UR21, UP0, UR20, UR29, URZ ;  /* 0x0000001d14157290 */ /* 0x000fc4000ff1e03f */
[----:B------:R-:W-:Y:S02]  /*1480*/  UISETP.NE.AND UP1, UPT, UR37, -0x1, UPT ;  /* 0xffffffff2500788c */ /* 0x000fe4000bf25270 */
[----:B------:R-:W-:Y:S02]  /*1490*/  UIMAD UR25, UR11, UR5, URZ ;  /* 0x000000050b1972a4 */ /* 0x000fe4000f8e023f */
[----:B------:R-:W-:Y:S02]  /*14a0*/  USEL UR52, UR18, UR16, !UP2 ;  /* 0x0000001012347287 */ /* 0x000fe4000d000000 */
[----:B------:R-:W-:Y:S01]  /*14b0*/  @!P1 IMAD.IADD R6, R6, 0x1, -R9 ;  /* 0x0000000106069824 */ /* 0x000fe200078e0a09 */
[----:B------:R-:W-:Y:S01]  /*14c0*/  UIADD3.X UR16, UR26, UR32, URZ, UP0, !UPT ;  /* 0x000000201a107290 */ /* 0x000fe200087fe43f */
[----:B------:R-:W-:Y:S01]  /*14d0*/  @!P1 IADD3 R5, R5, 0x1, RZ ;  /* 0x0000000105059810 */ /* 0x000fe20007ffe0ff */
[----:B------:R-:W-:Y:S01]  /*14e0*/  UIMAD UR11, UR11, UR21, URZ ;  /* 0x000000150b0b72a4 */ /* 0x000fe2000f8e023f */
[----:B------:R-:W-:Y:S01]  /*14f0*/  PLOP3.LUT P1, PT, PT, PT, UP1, 0x80, 0x0 ;  /* 0x000000000000781c */ /* 0x000fe20003f2f018 */
[----:B------:R-:W-:Y:S01]  /*1500*/  ULDC UR60, c[0x0][0x2c4] ;  /* 0x0000b100003c7ab9 */ /* 0x000fe20000000800 */
[----:B------:R-:W-:Y:S01]  /*1510*/  ISETP.GE.U32.AND P0, PT, R6, R9, PT ;  /* 0x000000090600720c */ /* 0x000fe20003f06070 */
[----:B------:R-:W-:Y:S01]  /*1520*/  UIMAD UR22, UR10, UR16, UR11 ;  /* 0x000000100a1672a4 */ /* 0x000fe2000f8e020b */
[----:B------:R-:W-:Y:S01]  /*1530*/  LOP3.LUT R6, R12, UR53, RZ, 0x3c, !PT ;  /* 0x000000350c067c12 */ /* 0x000fe2000f8e3cff */
[----:B------:R-:W-:-:S02]  /*1540*/  UIMAD.WIDE.U32 UR28, UR10, UR21, URZ ;  /* 0x000000150a1c72a5 */ /* 0x000fc4000f8e003f */
        /* <DEDUP_REMOVED lines=14> */
[----:B------:R-:W-:-:S02]  /*1630*/  @!UP2 UIADD3 UR41, UR39, UR44, URZ ;  /* 0x0000002c2729a290 */ /* 0x000fc4000fffe03f */
[----:B------:R-:W-:Y:S01]  /*1640*/  @!P2 IADD3 R18, -R18, RZ, RZ ;  /* 0x000000ff1212a210 */ /* 0x000fe20007ffe1ff */
[----:B------:R-:W-:Y:S01]  /*1650*/  @UP3 UIMAD UR44, UR53, UR10, UR11 ;  /* 0x0000000a352c32a4 */ /* 0x000fe2000f8e020b */
[----:B------:R-:W-:Y:S01]  /*1660*/  @!P3 LOP3.LUT R18, RZ, R12, RZ, 0x33, !PT ;  /* 0x0000000cff12b212 */ /* 0x000fe200078e33ff */
[----:B------:R-:W-:Y:S02]  /*1670*/  UIMAD UR49, UR53, UR59, URZ ;  /* 0x0000003b353172a4 */ /* 0x000fe4000f8e023f */
[----:B------:R-:W-:Y:S02]  /*1680*/  @UP1 UIMAD UR35, UR35, UR13, URZ ;  /* 0x0000000d232312a4 */ /* 0x000fe4000f8e023f */
[----:B------:R-:W-:Y:S02]  /*1690*/  @UP1 UIMAD UR36, UR36, UR15, URZ ;  /* 0x0000000f242412a4 */ /* 0x000fe4000f8e023f */
[----:B------:R-:W-:Y:S02]  /*16a0*/  @!UP3 UIMAD UR10, UR45, UR58, UR53 ;  /* 0x0000003a2d0ab2a4 */ /* 0x000fe4000f8e0235 */
        /* <DEDUP_REMOVED lines=22> */
.L_x_605:
        /* <DEDUP_REMOVED lines=13> */
.L_x_606:
        /* <DEDUP_REMOVED lines=11> */
.L_x_607:
[----:B------:R-:W-:-:S04]  /*1990*/  UIMAD UR5, UR45, UR58, UR53 ;  /* 0x0000003a2d0572a4 */ /* 0x000fc8000f8e0235 */
[----:B------:R-:W-:-:S12]  /*19a0*/  UIMAD UR5, UR5, UR55, URZ ;  /* 0x00000037050572a4 */ /* 0x000fd8000f8e023f */
.L_x_608:
[----:B------:R-:W-:Y:S01]  /*19b0*/  UIMAD UR16, UR59, UR58, URZ ;  /* 0x0000003a3b1072a4 */ /* 0x000fe2000f8e023f */
[----:B------:R-:W1:Y:S01]  /*19c0*/  LDC.64 R6, c[0x0][0x420] ;  /* 0x00010800ff067b82 */ /* 0x000e620000000a00 */
[----:B------:R-:W-:Y:S01]  /*19d0*/  UIADD3 UR39, UR20, UR5, URZ ;  /* 0x0000000514277290 */ /* 0x000fe2000fffe03f */
[----:B------:R-:W-:Y:S01]  /*19e0*/  LEA.HI R8, R10, R11, RZ, 0x5 ;  /* 0x0000000b0a087211 */ /* 0x000fe200078f28ff */
[----:B------:R-:W-:Y:S01]  /*19f0*/  USHF.L.U32 UR5, UR16, 0x6, URZ ;  /* 0x0000000610057899 */ /* 0x000fe2000800063f */
[----:B------:R-:W-:Y:S01]  /*1a00*/  SHF.R.S32.HI R233, RZ, 0x1f, R232 ;  /* 0x0000001fffe97819 */ /* 0x000fe200000114e8 */
[----:B------:R-:W-:Y:S01]  /*1a10*/  UIADD3 UR19, -UR6, UR7, UR33 ;  /* 0x0000000706137290 */ /* 0x000fe2000fffe121 */
[----:B------:R-:W-:Y:S01]  /*1a20*/  LOP3.LUT R5, R8, 0xffffffe0, RZ, 0xc0, !PT ;  /* 0xffffffe008057812 */ /* 0x000fe200078ec0ff */
[----:B------:R-:W-:Y:S01]  /*1a30*/  UIADD3 UR22, UP2, UP0, UR28, UR5, UR49 ;  /* 0x000000051c167290 */ /* 0x000fe2000f85e031 */
[----:B------:R-:W-:Y:S01]  /*1a40*/  SHF.R.S32.HI R8, RZ, 0x5, R8 ;  /* 0x00000005ff087819 */ /* 0x000fe20000011408 */
[----:B------:R-:W-:Y:S01]  /*1a50*/  USHF.R.S32.HI UR5, URZ, 0x1f, UR5 ;  /* 0x0000001f3f057899 */ /* 0x000fe20008011405 */
[----:B------:R-:W-:Y:S01]  /*1a60*/  IADD3 R16, P2, R4, UR20, RZ ;  /* 0x0000001404107c10 */ /* 0x000fe2000ff5e0ff */
[----:B------:R-:W-:Y:S01]  /*1a70*/  ULDC UR46, c[0x0][0x398] ;  /* 0x0000e600002e7ab9 */ /* 0x000fe20000000800 */
[----:B------:R-:W-:Y:S01]  /*1a80*/  IMAD.IADD R5, R11, 0x1, -R5 ;  /* 0x000000010b057824 */ /* 0x000fe200078e0a05 */
[----:B------:R-:W-:Y:S01]  /*1a90*/  UIADD3.X UR21, UR21, UR5, UR25, UP2, UP0 ;  /* 0x0000000515157290 */ /* 0x000fe200097e0419 */
[----:B------:R-:W-:Y:S01]  /*1aa0*/  IADD3.X R14, R26, UR26, RZ, P2, !PT ;  /* 0x0000001a1a0e7c10 */ /* 0x000fe200097fe4ff */
[----:B------:R-:W-:Y:S01]  /*1ab0*/  UIADD3 UR5, UR19, -UR46, URZ ;  /* 0x8000002e13057290 */ /* 0x000fe2000fffe03f */
[----:B------:R-:W-:Y:S01]  /*1ac0*/  IMAD R10, R8, UR16, R5 ;  /* 0x00000010080a7c24 */ /* 0x000fe2000f8e0205 */
[----:B------:R-:W-:Y:S01]  /*1ad0*/  UIADD3 UR19, UP2, UP0, UR51, UR22, UR52 ;  /* 0x0000001633137290 */ /* 0x000fe2000f85e034 */
[----:B------:R-:W-:Y:S01]  /*1ae0*/  IADD3 R8, P0, R232, UR11, RZ ;  /* 0x0000000be8087c10 */ /* 0x000fe2000ff1e0ff */
[----:B------:R-:W-:Y:S01]  /*1af0*/  USHF.R.S32.HI UR22, URZ, 0x1f, UR5 ;  /* 0x0000001f3f167899 */ /* 0x000fe20008011405 */
[----:B------:R-:W-:Y:S01]  /*1b00*/  IMAD R11, R14, UR30, RZ ;  /* 0x0000001e0e0b7c24 */ /* 0x000fe2000f8e02ff */
[----:B------:R-:W-:Y:S01]  /*1b10*/  USHF.R.S32.HI UR38, URZ, 0x1f, UR53 ;  /* 0x0000001f3f267899 */ /* 0x000fe20008011435 */
[----:B------:R-:W-:Y:S01]  /*1b20*/  IADD3.X R9, R233, UR41, RZ, P0, !PT ;  /* 0x00000029e9097c10 */ /* 0x000fe200087fe4ff */
[----:B------:R-:W-:Y:S01]  /*1b30*/  ULDC.64 UR28, c[0x0][0x428] ;  /* 0x00010a00001c7ab9 */ /* 0x000fe20000000a00 */
[----:B------:R-:W-:Y:S01]  /*1b40*/  ULEA.HI UR22, UR22, UR5, URZ, 0x6 ;  /* 0x0000000516167291 */ /* 0x000fe2000f8f303f */
[C---:B-1----:R-:W-:Y:S01]  /*1b50*/  IMAD R5, R6.reuse, UR26, RZ ;  /* 0x0000001a06057c24 */ /* 0x042fe2000f8e02ff */
[----:B------:R-:W-:Y:S01]  /*1b60*/  UIMAD UR18, UR38, UR28, URZ ;  /* 0x0000001c261272a4 */ /* 0x000fe2000f8e023f */
[----:B------:R-:W-:Y:S01]  /*1b70*/  IMAD.WIDE.U32 R8, R6, UR20, R8 ;  /* 0x0000001406087c25 */ /* 0x000fe2000f8e0008 */
[----:B------:R-:W-:Y:S01]  /*1b80*/  USHF.R.S32.HI UR22, URZ, 0x6, UR22 ;  /* 0x000000063f167899 */ /* 0x000fe20008011416 */
[----:B------:R-:W-:Y:S01]  /*1b90*/  BSSY B1, `(.L_x_604) ;  /* 0x00008d0000017945 */ /* 0x000fe20003800000 */
[----:B------:R-:W-:Y:S01]  /*1ba0*/  UIMAD UR29, UR53, UR29, UR18 ;  /* 0x0000001d351d72a4 */ /* 0x000fe2000f8e0212 */
[----:B------:R-:W-:Y:S01]  /*1bb0*/  IMAD R5, R7, UR20, R5 ;  /* 0x0000001407057c24 */ /* 0x000fe2000f8e0205 */
[----:B------:R-:W-:Y:S01]  /*1bc0*/  UIADD3.X UR18, UR50, UR21, UR48, UP2, UP0 ;  /* 0x0000001532127290 */ /* 0x000fe200097e0430 */
[----:B------:R-:W-:Y:S01]  /*1bd0*/  IMAD.U32 R15, RZ, RZ, UR28 ;  /* 0x0000001cff0f7e24 */ /* 0x000fe2000f8e00ff */
[----:B------:R-:W-:Y:S01]  /*1be0*/  UISETP.LT.AND UP0, UPT, URZ, UR22, UPT ;  /* 0x000000163f00728c */ /* 0x000fe2000bf01270 */
[----:B------:R-:W-:Y:S01]  /*1bf0*/  IMAD.IADD R9, R9, 0x1, R5 ;  /* 0x0000000109097824 */ /* 0x000fe200078e0205 */
[----:B------:R-:W-:Y:S01]  /*1c00*/  IADD3 R5, P0, R10, UR19, RZ ;  /* 0x000000130a057c10 */ /* 0x000fe2000ff1e0ff */
[----:B------:R-:W-:Y:S01]  /*1c10*/  IMAD.WIDE.U32 R12, R16, UR30, R232 ;  /* 0x0000001e100c7c25 */ /* 0x000fe2000f8e00e8 */
[----:B------:R-:W-:Y:S01]  /*1c20*/  USEL UR22, URZ, UR22, !UP0 ;  /* 0x000000163f167287 */ /* 0x000fe2000c000000 */
[----:B------:R-:W-:Y:S01]  /*1c30*/  IADD3 R249, R232, 0xc0, RZ ;  /* 0x000000c0e8f97810 */ /* 0x000fe20007ffe0ff */
[----:B------:R-:W-:Y:S01]  /*1c40*/  ULDC.64 UR26, c[0x0][0x400] ;  /* 0x00010000001a7ab9 */ /* 0x000fe20000000a00 */
[----:B------:R-:W-:Y:S01]  /*1c50*/  LEA.HI.X.SX32 R10, R10, UR18, 0x1, P0 ;  /* 0x000000120a0a7c11 */ /* 0x000fe200080f0eff */
[----:B------:R-:W-:Y:S01]  /*1c60*/  UISETP.GT.AND UP0, UPT, UR43, UR22, UPT ;  /* 0x000000162b00728c */ /* 0x000fe2000bf04270 */
[----:B------:R-:W-:Y:S01]  /*1c70*/  LEA R228, P0, R5, UR26, 0x2 ;  /* 0x0000001a05e47c11 */ /* 0x000fe2000f8010ff */
[----:B------:R-:W-:Y:S01]  /*1c80*/  IMAD.WIDE.U32 R8, R15, UR53, R8 ;  /* 0x000000350f087c25 */ /* 0x000fe2000f8e0008 */
[----:B------:R-:W-:Y:S01]  /*1c90*/  ULDC.64 UR16, c[0x0][0x258] ;  /* 0x0000960000107ab9 */ /* 0x000fe20000000a00 */
[----:B------:R-:W-:Y:S01]  /*1ca0*/  IADD3 R12, P2, R12, UR42, RZ ;  /* 0x0000002a0c0c7c10 */ /* 0x000fe2000ff5e0ff */
[----:B------:R-:W-:Y:S01]  /*1cb0*/  UIMAD UR25, UR38, UR16, URZ ;  /* 0x00000010261972a4 */ /* 0x000fe2000f8e023f */
[----:B------:R-:W-:Y:S01]  /*1cc0*/  IMAD R20, R16, UR31, R11 ;  /* 0x0000001f10147c24 */ /* 0x000fe2000f8e020b */
[----:B------:R-:W-:Y:S01]  /*1cd0*/  LEA.HI.X R229, R5, UR27, R10, 0x2, P0 ;  /* 0x0000001b05e57c11 */ /* 0x000fe200080f140a */
[----:B------:R-:W-:Y:S01]  /*1ce0*/  UIADD3 UR38, UR20, UR44, URZ ;  /* 0x0000002c14267290 */ /* 0x000fe2000fffe03f */
[----:B------:R-:W-:Y:S01]  /*1cf0*/  PLOP3.LUT P0, PT, PT, PT, UP0, 0x80, 0x0 ;  /* 0x000000000000781c */ /* 0x000fe20003f0f008 */
[----:B------:R-:W-:Y:S01]  /*1d00*/  ULDC.64 UR58, c[0x0][0x478] ;  /* 0x00011e00003a7ab9 */ /* 0x000fe20000000a00 */
[----:B------:R-:W-:Y:S01]  /*1d10*/  IADD3 R11, R9, UR29, RZ ;  /* 0x0000001d090b7c10 */ /* 0x000fe2000fffe0ff */
[----:B------:R-:W-:Y:S01]  /*1d20*/  IMAD.MOV.U32 R10, RZ, RZ, R8 ;  /* 0x000000ffff0a7224 */ /* 0x000fe200078e0008 */
[----:B------:R-:W-:Y:S01]  /*1d30*/  IADD3.X R13, R13, UR40, R20, P2, !PT ;  /* 0x000000280d0d7c10 */ /* 0x000fe200097fe414 */
[----:B------:R-:W-:Y:S01]  /*1d40*/  IMAD.U32 R19, RZ, RZ, UR16 ;  /* 0x00000010ff137e24 */ /* 0x000fe2000f8e00ff */
[----:B------:R-:W-:Y:S01]  /*1d50*/  UIMAD UR25, UR53, UR17, UR25 ;  /* 0x00000011351972a4 */ /* 0x000fe2000f8e0219 */
[----:B------:R-:W-:Y:S01]  /*1d60*/  IMAD R5, R26, R6, RZ ;  /* 0x000000061a057224 */ /* 0x000fe200078e02ff */
[----:B------:R-:W-:Y:S01]  /*1d70*/  ULDC.64 UR48, c[0x0][0x2b0] ;  /* 0x0000ac0000307ab9 */ /* 0x000fe20000000a00 */
[----:B------:R-:W-:Y:S01]  /*1d80*/  UIMAD.WIDE UR16, UR39, 0x4, UR58 ;  /* 0x00000004271078a5 */ /* 0x000fe2000f8e023a */
[----:B------:R-:W-:Y:S01]  /*1d90*/  IMAD.WIDE.U32 R12, R19, UR53, R12 ;  /* 0x00000035130c7c25 */ /* 0x000fe2000f8e000c */
[----:B------:R-:W-:Y:S01]  /*1da0*/  UIMAD.WIDE UR38, UR38, 0x4, UR48 ;  /* 0x00000004262678a5 */ /* 0x000fe2000f8e0230 */
[----:B------:R-:W-:-:S02]  /*1db0*/  ULDC.64 UR26, c[0x0][0x210] ;  /* 0x00008400001a7ab9 */ /* 0x000fc40000000a00 */
[----:B------:R-:W-:Y:S01]  /*1dc0*/  IMAD.WIDE.U32 R10, R4, R6, R10 ;  /* 0x00000006040a7225 */ /* 0x000fe200078e000a */
[----:B------:R-:W-:Y:S01]  /*1dd0*/  ULDC.64 UR20, c[0x0][0x3e0] ;  /* 0x0000f80000147ab9 */ /* 0x000fe20000000a00 */
[----:B------:R-:W-:Y:S01]  /*1de0*/  UMOV UR19, UR16 ;  /* 0x0000001000137c82 */ /* 0x000fe20008000000 */
[----:B------:R-:W-:Y:S01]  /*1df0*/  LEA R234, P3, R12, UR26, 0x1 ;  /* 0x0000001a0cea7c11 */ /* 0x000fe2000f8608ff */
[----:B------:R-:W-:Y:S01]  /*1e00*/  IMAD R5, R4, R7, R5 ;  /* 0x0000000704057224 */ /* 0x000fe200078e0205 */
[----:B------:R-:W-:Y:S01]  /*1e10*/  LEA R235, P2, R10, UR20, 0x1 ;  /* 0x000000140aeb7c11 */ /* 0x000fe2000f8408ff */
[----:B------:R-:W-:Y:S01]  /*1e20*/  UMOV UR18, UR17 ;  /* 0x0000001100127c82 */ /* 0x000fe20008000000 */
[----:B------:R-:W-:Y:S01]  /*1e30*/  IADD3 R21, R13, UR25, RZ ;  /* 0x000000190d157c10 */ /* 0x000fe2000fffe0ff */
[----:B------:R-:W-:Y:S01]  /*1e40*/  IMAD.IADD R17, R11, 0x1, R5 ;  /* 0x000000010b117824 */ /* 0x000fe200078e0205 */
[----:B------:R-:W-:Y:S01]  /*1e50*/  UIADD3 UR10, UR43, -0x1, URZ ;  /* 0xffffffff2b0a7890 */ /* 0x000fe2000fffe03f */
[C---:B------:R-:W-:Y:S01]  /*1e60*/  VIADD R247, R232.reuse, 0x40 ;  /* 0x00000040e8f77836 */ /* 0x040fe20000000000 */
[----:B------:R-:W-:Y:S01]  /*1e70*/  UMOV UR17, UR38 ;  /* 0x0000002600117c82 */ /* 0x000fe20008000000 */
[----:B------:R-:W-:Y:S01]  /*1e80*/  UMOV UR16, UR39 ;  /* 0x0000002700107c82 */ /* 0x000fe20008000000 */
[----:B------:R-:W-:Y:S01]  /*1e90*/  VIADD R248, R232, 0x80 ;  /* 0x00000080e8f87836 */ /* 0x000fe20000000000 */
[----:B------:R-:W-:-:S02]  /*1ea0*/  LEA.HI.X R236, R12, UR27, R21, 0x1, P3 ;  /* 0x0000001b0cec7c11 */ /* 0x000fc400098f0c15 */
        /* <DEDUP_REMOVED lines=21> */
.L_x_610:
        /* <DEDUP_REMOVED lines=20> */
.L_x_611:
[----:B------:R-:W-:Y:S01]  /*2140*/  UIMAD UR5, UR18, UR12, URZ ;  /* 0x0000000c120572a4 */ /* 0x000fe2000f8e023f */
[----:B------:R-:W-:Y:S01]  /*2150*/  IMAD.U32 R6, RZ, RZ, UR12 ;  /* 0x0000000cff067e24 */ /* 0x000fe2000f8e00ff */
[----:B------:R-:W-:Y:S01]  /*2160*/  UIADD3 UR6, -UR33, UR6, URZ ;  /* 0x0000000621067290 */ /* 0x000fe2000fffe13f */
[----:B------:R-:W-:Y:S01]  /*2170*/  BSSY B0, `(.L_x_612) ;  /* 0x0000023000007945 */ /* 0x000fe20003800000 */
[----:B------:R-:W-:Y:S01]  /*2180*/  UIMAD UR5, UR33, UR13, UR5 ;  /* 0x0000000d210572a4 */ /* 0x000fe2000f8e0205 */
[----:B------:R-:W-:Y:S01]  /*2190*/  IMAD.WIDE.U32 R6, R6, UR33, R232 ;  /* 0x0000002106067c25 */ /* 0x000fe2000f8e00e8 */
[----:B------:R-:W-:Y:S01]  /*21a0*/  USHF.R.S32.HI UR20, URZ, 0x1f, UR53 ;  /* 0x0000001f3f147899 */ /* 0x000fe20008011435 */
[----:B------:R-:W-:Y:S01]  /*21b0*/  ULDC.64 UR14, c[0x0][0x468] ;  /* 0x00011a00000e7ab9 */ /* 0x000fe20000000a00 */
[----:B------:R-:W-:Y:S02]  /*21c0*/  ISETP.GE.AND P5, PT, R4, UR6, PT ;  /* 0x0000000604007c0c */ /* 0x000fe4000bfa6270 */
[----:B------:R-:W-:Y:S01]  /*21d0*/  MOV R5, UR5 ;  /* 0x0000000500057c02 */ /* 0x000fe20008000f00 */
[----:B------:R-:W-:Y:S01]  /*21e0*/  UIMAD UR5, UR20, UR14, URZ ;  /* 0x0000000e140572a4 */ /* 0x000fe2000f8e023f */
[----:B------:R-:W-:Y:S01]  /*21f0*/  IADD3 R8, P0, R6, UR7, RZ ;  /* 0x0000000706087c10 */ /* 0x000fe2000ff1e0ff */
[----:B------:R-:W-:-:S02]  /*2200*/  VIADD R6, R4, 0x20 ;  /* 0x0000002004067836 */ /* 0x000fc40000000000 */
[----:B------:R-:W-:Y:S01]  /*2210*/  UIMAD UR15, UR53, UR15, UR5 ;  /* 0x0000000f350f72a4 */ /* 0x000fe2000f8e0205 */
[----:B------:R-:W-:Y:S02]  /*2220*/  IADD3.X R9, R7, UR19, R5, P0, !PT ;  /* 0x0000001307097c10 */ /* 0x000fe400087fe405 */
        /* <DEDUP_REMOVED lines=11> */
[----:B------:R-:W-:Y:S01]  /*22e0*/  IMAD R5, R4, UR13, R5 ;  /* 0x0000000d04057c24 */ /* 0x000fe2000f8e0205 */
        /* <DEDUP_REMOVED lines=11> */
.L_x_613:
[----:B------:R-:W-:Y:S05]  /*23a0*/  BSYNC B0 ;  /* 0x0000000000007941 */ /* 0x000fea0003800000 */
.L_x_612:
        /* <DEDUP_REMOVED lines=21> */
.L_x_615:
[----:B------:R-:W-:Y:S05]  /*2500*/  BSYNC B0 ;  /* 0x0000000000007941 */ /* 0x000fea0003800000 */
.L_x_614:
        /* <DEDUP_REMOVED lines=34> */
.L_x_617:
[----:B------:R-:W-:Y:S05]  /*2730*/  BSYNC B0 ;  /* 0x0000000000007941 */ /* 0x000fea0003800000 */
.L_x_616:
        /* <DEDUP_REMOVED lines=23> */
.L_x_609:
        /* <DEDUP_REMOVED lines=53> */
.L_x_620:
[----:B------:R-:W-:Y:S05]  /*2c00*/  BSYNC B0 ;  /* 0x0000000000007941 */ /* 0x000fea0003800000 */
.L_x_619:
        /* <DEDUP_REMOVED lines=16> */
[C---:B------:R-:W-:Y:S01]  /*2d10*/  @!P4 LEA R10, P1, R6.reuse, R235, 0x6 ;  /* 0x000000eb060ac211 */ /* 0x040fe200078230ff */
        /* <DEDUP_REMOVED lines=28> */
.L_x_622:
[----:B------:R-:W-:Y:S05]  /*2ee0*/  BSYNC B0 ;  /* 0x0000000000007941 */ /* 0x000fea0003800000 */
.L_x_621:
        /* <DEDUP_REMOVED lines=44> */
.L_x_624:
[----:B------:R-:W-:Y:S05]  /*31b0*/  BSYNC B0 ;  /* 0x0000000000007941 */ /* 0x000fea0003800000 */
.L_x_623:
        /* <DEDUP_REMOVED lines=47> */
.L_x_626:
[----:B------:R-:W-:Y:S05]  /*34b0*/  BSYNC B0 ;  /* 0x0000000000007941 */ /* 0x000fea0003800000 */
.L_x_625:
[----:B------:R-:W-:Y:S01]  /*34c0*/  UIADD3 UR11, -UR33, UR6, URZ ;  /* 0x00000006210b7290 */ /* 0x000fe2000fffe13f */
[----:B--23--:R-:W-:Y:S01]  /*34d0*/  IMAD.WIDE.U32 R6, R23, UR33, R232 ;  /* 0x0000002117067c25 */ /* 0x00cfe2000f8e00e8 */
[----:B------:R-:W-:Y:S01]  /*34e0*/  UIMAD UR20, UR28, UR12, URZ ;  /* 0x0000000c1c1472a4 */ /* 0x000fe2000f8e023f */
[----:B------:R-:W-:Y:S01]  /*34f0*/  BSSY B0, `(.L_x_627) ;  /* 0x0000042000007945 */ /* 0x000fe20003800000 */
[----:B------:R-:W-:Y:S02]  /*3500*/  ISETP.GE.AND P6, PT, R246, UR5, PT ;  /* 0x00000005f6007c0c */ /* 0x000fe4000bfc6270 */
[----:B------:R-:W-:Y:S01]  /*3510*/  ISETP.GE.AND P4, PT, R4, UR11, PT ;  /* 0x0000000b04007c0c */ /* 0x000fe2000bf86270 */
[----:B------:R-:W-:Y:S01]  /*3520*/  UIMAD UR20, UR33, UR13, UR20 ;  /* 0x0000000d211472a4 */ /* 0x000fe2000f8e0214 */
[----:B------:R-:W-:Y:S02]  /*3530*/  IADD3 R10, P0, R6, UR32, RZ ;  /* 0x00000020060a7c10 */ /* 0x000fe4000ff1e0ff */
[----:B------:R-:W-:-:S03]  /*3540*/  IADD3 R6, R246, 0x8, RZ ;  /* 0x00000008f6067810 */ /* 0x000fc60007ffe0ff */
[----:B------:R-:W-:Y:S01]  /*3550*/  IMAD.U32 R5, RZ, RZ, UR20 ;  /* 0x00000014ff057e24 */ /* 0x000fe2000f8e00ff */
[----:B------:R-:W-:Y:S01]  /*3560*/  ULDC.64 UR20, c[0x0][0x260] ;  /* 0x0000980000147ab9 */ /* 0x000fe20000000a00 */
[----:B------:R-:W-:-:S03]  /*3570*/  ISETP.GE.AND P5, PT, R6, UR5, PT ;  /* 0x0000000506007c0c */ /* 0x000fc6000bfa6270 */
        /* <DEDUP_REMOVED lines=57> */
.L_x_628:
[----:B------:R-:W-:Y:S05]  /*3910*/  BSYNC B0 ;  /* 0x0000000000007941 */ /* 0x000fea0003800000 */
.L_x_627:
        /* <DEDUP_REMOVED lines=59> */
.L_x_630:
[----:B------:R-:W-:Y:S05]  /*3cd0*/  BSYNC B0 ;  /* 0x0000000000007941 */ /* 0x000fea0003800000 */
.L_x_629:
[----:B------:R-:W-:Y:S01]  /*3ce0*/  UIMAD UR5, UR28, UR14, URZ ;  /* 0x0000000e1c0572a4 */ /* 0x000fe2000f8e023f */
[----:B-1-3--:R-:W-:Y:S01]  /*3cf0*/  IMAD.WIDE.U32 R6, R19, UR33, R232 ;  /* 0x0000002113067c25 */ /* 0x00afe2000f8e00e8 */
[----:B------:R1:W-:Y:S01]  /*3d00*/  @P4 STS.128 [R230+0x18000], RZ ;  /* 0x018000ffe6004388 */ /* 0x0003e20000000c00 */
[----:B------:R-:W-:Y:S01]  /*3d10*/  ULDC.64 UR12, c[0x0][0x268] ;  /* 0x00009a00000c7ab9 */ /* 0x000fe20000000a00 */
[----:B------:R-:W-:Y:S01]  /*3d20*/  UIMAD UR5, UR33, UR15, UR5 ;  /* 0x0000000f210572a4 */ /* 0x000fe2000f8e0205 */
[----:B------:R-:W-:Y:S01]  /*3d30*/  IMAD R5, R25, UR12, RZ ;  /* 0x0000000c19057c24 */ /* 0x000fe2000f8e02ff */
[----:B------:R1:W-:Y:S01]  /*3d40*/  @P4 STS.128 [R230+0x1a000], RZ ;  /* 0x01a000ffe6004388 */ /* 0x0003e20000000c00 */
[----:B------:R-:W-:Y:S01]  /*3d50*/  IADD3 R10, P0, R6, UR34, RZ ;  /* 0x00000022060a7c10 */ /* 0x000fe2000ff1e0ff */
[----:B------:R-:W-:Y:S01]  /*3d60*/  BSSY B0, `(.L_x_631) ;  /* 0x0000038000007945 */ /* 0x000fe20003800000 */
[----:B------:R-:W-:Y:S01]  /*3d70*/  IMAD R16, R18, UR13, R5 ;  /* 0x0000000d12107c24 */ /* 0x000fe2000f8e0205 */
[----:B------:R1:W-:Y:S01]  /*3d80*/  @P4 STS.128 [R230+0x1c000], RZ ;  /* 0x01c000ffe6004388 */ /* 0x0003e20000000c00 */
[----:B------:R-:W-:-:S03]  /*3d90*/  MOV R6, UR5 ;  /* 0x0000000500067c02 */ /* 0x000fc60008000f00 */
[----:B------:R1:W-:Y:S01]  /*3da0*/  @P4 STS.128 [R230+0x1e000], RZ ;  /* 0x01e000ffe6004388 */ /* 0x0003e20000000c00 */
[----:B------:R-:W-:-:S03]  /*3db0*/  IADD3.X R11, R7, UR36, R6, P0, !PT ;  /* 0x00000024070b7c10 */ /* 0x000fc600087fe406 */
[----:B------:R-:W-:-:S05]  /*3dc0*/  IMAD.WIDE.U32 R10, R18, UR12, R10 ;  /* 0x0000000c120a7c25 */ /* 0x000fca000f8e000a */
[----:B------:R-:W-:Y:S01]  /*3dd0*/  IADD3 R17, R11, R16, RZ ;  /* 0x000000100b117210 */ /* 0x000fe20007ffe0ff */
[----:B------:R-:W-:Y:S06]  /*3de0*/  @P4 BRA `(.L_x_632) ;  /* 0x0000000000bc4947 */ /* 0x000fec0003800000 */
        /* <DEDUP_REMOVED lines=47> */
.L_x_632:
[----:B------:R-:W-:Y:S05]  /*40e0*/  BSYNC B0 ;  /* 0x0000000000007941 */ /* 0x000fea0003800000 */
.L_x_631:
        /* <DEDUP_REMOVED lines=57> */
.L_x_634:
[----:B------:R-:W-:Y:S05]  /*4480*/  BSYNC B0 ;  /* 0x0000000000007941 */ /* 0x000fea0003800000 */
.L_x_633:
[----:B------:R-:W-:Y:S01]  /*4490*/  ULDC.64 UR14, c[0x0][0x3c8] ;  /* 0x0000f200000e7ab9 */ /* 0x000fe20000000a00 */
[----:B------:R-:W-:Y:S01]  /*44a0*/  USHF.R.S32.HI UR11, URZ, 0x1f, UR53 ;  /* 0x0000001f3f0b7899 */ /* 0x000fe20008011435 */
[----:B------:R-:W0:Y:S01]  /*44b0*/  LDGDEPBAR ;  /* 0x00000000000079af */ /* 0x000e220000000000 */
[----:B------:R-:W-:Y:S01]  /*44c0*/  UISETP.NE.U32.AND UP1, UPT, UR14, URZ, UPT ;  /* 0x0000003f0e00728c */ /* 0x000fe2000bf25070 */
[----:B-1-3--:R-:W-:Y:S01]  /*44d0*/  SHF.R.S32.HI R7, RZ, 0x1f, R246 ;  /* 0x0000001fff077819 */ /* 0x00afe200000114f6 */
[----:B------:R-:W-:Y:S01]  /*44e0*/  IMAD.MOV.U32 R242, RZ, RZ, 0x7f800000 ;  /* 0x7f800000fff27424 */ /* 0x000fe200078e00ff */
[----:B------:R-:W-:Y:S01]  /*44f0*/  ULDC UR25, c[0x0][0x2d0] ;  /* 0x0000b40000197ab9 */ /* 0x000fe20000000800 */
[----:B------:R-:W-:Y:S01]  /*4500*/  UISETP.NE.AND.EX UP1, UPT, UR15, URZ, UPT, UP1 ;  /* 0x0000003f0f00728c */ /* 0x000fe2000bf25310 */
[----:B------:R-:W-:Y:S01]  /*4510*/  IMAD.MOV.U32 R243, RZ, RZ, 0x7f800000 ;  /* 0x7f800000fff37424 */ /* 0x000fe200078e00ff */
[----:B------:R-:W-:-:S04]  /*4520*/  ULDC UR27, c[0x0][0x398] ;  /* 0x0000e600001b7ab9 */ /* 0x000fc80000000800 */
[----:B------:R-:W-:-:S05]  /*4530*/  PLOP3.LUT P0, PT, PT, PT, UP1, 0x80, 0x0 ;  /* 0x000000000000781c */ /* 0x000fca0003f0f018 */
[----:B------:R-:W-:Y:S01]  /*4540*/  @UP1 ULDC.64 UR20, c[0x0][0x3d0] ;  /* 0x0000f40000141ab9 */ /* 0x000fe20000000a00 */
[----:B------:R-:W-:Y:S01]  /*4550*/  @UP1 UMOV UR12, UR53 ;  /* 0x00000035000c1c82 */ /* 0x000fe20008000000 */
[----:B------:R-:W-:Y:S01]  /*4560*/  @UP1 UIMAD UR5, UR54, UR20, URZ ;  /* 0x00000014360512a4 */ /* 0x000fe2000f8e023f */
[----:B------:R-:W-:Y:S02]  /*4570*/  @UP1 UMOV UR13, UR11 ;  /* 0x0000000b000d1c82 */ /* 0x000fe40008000000 */
[----:B------:R-:W-:Y:S02]  /*4580*/  @UP1 UIMAD.WIDE.U32 UR12, UR45, UR20, UR12 ;  /* 0x000000142d0c12a5 */ /* 0x000fe4000f8e000c */
[----:B------:R-:W-:Y:S02]  /*4590*/  @UP1 UIMAD UR5, UR45, UR21, UR5 ;  /* 0x000000152d0512a4 */ /* 0x000fe4000f8e0205 */
[----:B------:R-:W-:Y:S02]  /*45a0*/  @UP1 ULEA UR14, UP0, UR12, UR14, 0x2 ;  /* 0x0000000e0c0e1291 */ /* 0x000fe4000f80103f */
[----:B------:R-:W-:-:S02]  /*45b0*/  @UP1 UIADD3 UR5, UR13, UR5, URZ ;  /* 0x000000050d051290 */ /* 0x000fc4000fffe03f */
[----:B------:R-:W-:Y:S02]  /*45c0*/  UIADD3 UR33, UR33, UR7, URZ ;  /* 0x0000000721217290 */ /* 0x000fe4000fffe03f */
[----:B------:R-:W-:Y:S01]  /*45d0*/  @UP1 ULEA.HI.X UR15, UR12, UR15, UR5, 0x2, UP0 ;  /* 0x0000000f0c0f1291 */ /* 0x000fe200080f1405 */
[----:B------:R-:W-:Y:S01]  /*45e0*/  IMAD.U32 R4, RZ, RZ, UR14 ;  /* 0x0000000eff047e24 */ /* 0x000fe2000f8e00ff */
[----:B------:R-:W-:Y:S01]  /*45f0*/  CS2R R190, SRZ ;  /* 0x0000000000be7805 */ /* 0x000fe2000001ff00 */
[----:B------:R-:W-:Y:S01]  /*4600*/  @UP1 ULDC UR5, c[0x0][0x2e8] ;  /* 0x0000ba0000051ab9 */ /* 0x000fe20000000800 */
[----:B------:R-:W-:Y:S01]  /*4610*/  IMAD.SHL.U32 R245, R246, 0x4, RZ ;  /* 0x00000004f6f57824 */ /* 0x000fe200078e00ff */
[----:B------:R-:W-:Y:S01]  /*4620*/  CS2R R188, SRZ ;  /* 0x0000000000bc7805 */ /* 0x000fe2000001ff00 */
[----:B------:R-:W-:Y:S01]  /*4630*/  IMAD.U32 R5, RZ, RZ, UR15 ;  /* 0x0000000fff057e24 */ /* 0x000fe2000f8e00ff */
[----:B------:R-:W-:Y:S02]  /*4640*/  CS2R R194, SRZ ;  /* 0x0000000000c27805 */ /* 0x000fe4000001ff00 */
[----:B------:R-:W-:-:S02]  /*4650*/  CS2R R192, SRZ ;  /* 0x0000000000c07805 */ /* 0x000fc4000001ff00 */
[----:B------:R-:W-:Y:S02]  /*4660*/  CS2R R186, SRZ ;  /* 0x0000000000ba7805 */ /* 0x000fe4000001ff00 */
[----:B------:R-:W-:Y:S01]  /*4670*/  CS2R R184, SRZ ;  /* 0x0000000000b87805 */ /* 0x000fe2000001ff00 */
[----:B------:R1:W3:Y:S01]  /*4680*/  @P0 LDG.E R6, desc[UR8][R4.64] ;  /* 0x0000000804060981 */ /* 0x0002e2000c1e1900 */
        /* <DEDUP_REMOVED lines=24> */
[C---:B-1----:R-:W-:Y:S01]  /*4810*/  IMAD.SHL.U32 R4, R246.reuse, 0x4, RZ ;  /* 0x00000004f6047824 */ /* 0x042fe200078e00ff */
[----:B------:R-:W-:Y:S02]  /*4820*/  SHF.L.U64.HI R5, R246, 0x2, R7 ;  /* 0x00000002f6057819 */ /* 0x000fe40000010207 */
[----:B------:R-:W-:Y:S02]  /*4830*/  CS2R R134, SRZ ;  /* 0x0000000000867805 */ /* 0x000fe4000001ff00 */
[----:B------:R-:W-:Y:S02]  /*4840*/  CS2R R132, SRZ ;  /* 0x0000000000847805 */ /* 0x000fe4000001ff00 */
[----:B------:R-:W-:-:S02]  /*4850*/  CS2R R78, SRZ ;  /* 0x00000000004e7805 */ /* 0x000fc4000001ff00 */
[----:B------:R-:W-:Y:S02]  /*4860*/  IADD3 R4, P1, R4, UR17, RZ ;  /* 0x0000001104047c10 */ /* 0x000fe4000ff3e0ff */
[----:B------:R-:W-:Y:S02]  /*4870*/  CS2R R76, SRZ ;  /* 0x00000000004c7805 */ /* 0x000fe4000001ff00 */
[----:B------:R-:W-:Y:S02]  /*4880*/  CS2R R82, SRZ ;  /* 0x0000000000527805 */ /* 0x000fe4000001ff00 */
[----:B------:R-:W-:Y:S02]  /*4890*/  CS2R R80, SRZ ;  /* 0x0000000000507805 */ /* 0x000fe4000001ff00 */
[----:B------:R-:W-:Y:S02]  /*48a0*/  IADD3.X R5, R5, UR16, RZ, P1, !PT ;  /* 0x0000001005057c10 */ /* 0x000fe40008ffe4ff */
[----:B------:R-:W-:-:S02]  /*48b0*/  CS2R R74, SRZ ;  /* 0x00000000004a7805 */ /* 0x000fc4000001ff00 */
[----:B------:R-:W-:Y:S02]  /*48c0*/  CS2R R72, SRZ ;  /* 0x0000000000487805 */ /* 0x000fe4000001ff00 */
[----:B------:R-:W-:Y:S02]  /*48d0*/  CS2R R70, SRZ ;  /* 0x0000000000467805 */ /* 0x000fe4000001ff00 */
[----:B------:R-:W-:Y:S01]  /*48e0*/  CS2R R68, SRZ ;  /* 0x0000000000447805 */ /* 0x000fe2000001ff00 */
[----:B------:R-:W5:Y:S01]  /*48f0*/  @!P6 LDG.E R242, desc[UR8][R4.64] ;  /* 0x0000000804f2e981 */ /* 0x000f62000c1e1900 */
[----:B------:R-:W-:Y:S02]  /*4900*/  CS2R R62, SRZ ;  /* 0x00000000003e7805 */ /* 0x000fe4000001ff00 */
[----:B------:R-:W-:Y:S02]  /*4910*/  CS2R R60, SRZ ;  /* 0x00000000003c7805 */ /* 0x000fe4000001ff00 */
[----:B------:R-:W-:Y:S01]  /*4920*/  CS2R R66, SRZ ;  /* 0x0000000000427805 */ /* 0x000fe2000001ff00 */
[----:B------:R1:W5:Y:S01]  /*4930*/  @!P5 LDG.E R243, desc[UR8][R4.64+0x20] ;  /* 0x0000200804f3d981 */ /* 0x000362000c1e1900 */
[----:B------:R-:W-:Y:S01]  /*4940*/  UIADD3 UR26, -UR6, 0x40, UR33 ;  /* 0x00000040061a7890 */ /* 0x000fe2000fffe121 */
        /* <DEDUP_REMOVED lines=20> */
[----:B------:R-:W-:Y:S01]  /*4a90*/  ULDC UR28, c[0x0][0x394] ;  /* 0x0000e500001c7ab9 */ /* 0x000fe20000000800 */
[----:B------:R-:W-:Y:S02]  /*4aa0*/  CS2R R20, SRZ ;  /* 0x0000000000147805 */ /* 0x000fe4000001ff00 */
[----:B------:R-:W-:Y:S01]  /*4ab0*/  SHF.L.U64.HI R244, R246, 0x2, R7 ;  /* 0x00000002f6f47819 */ /* 0x000fe20000010207 */
[----:B-1----:R-:W3:Y:S01]  /*4ac0*/  @P0 MUFU.RCP R4, UR5 ;  /* 0x0000000500040d08 */ /* 0x002ee20008001000 */
[----:B------:R-:W-:Y:S01]  /*4ad0*/  UMOV UR5, URZ ;  /* 0x0000003f00057c82 */ /* 0x000fe20008000000 */
[----:B------:R-:W-:Y:S01]  /*4ae0*/  UMOV UR13, UR28 ;  /* 0x0000001c000d7c82 */ /* 0x000fe20008000000 */
[----:B------:R-:W-:Y:S01]  /*4af0*/  UIADD3 UR26, UR26, -UR46, URZ ;  /* 0x8000002e1a1a7290 */ /* 0x000fe2000fffe03f */
[----:B------:R-:W-:Y:S01]  /*4b00*/  ULDC UR28, c[0x0][0x2dc] ;  /* 0x0000b700001c7ab9 */ /* 0x000fe20000000800 */
[----:B------:R-:W-:Y:S01]  /*4b10*/  ULDC UR21, c[0x0][0x2ec] ;  /* 0x0000bb0000157ab9 */ /* 0x000fe20000000800 */
[----:B---3--:R-:W-:-:S05]  /*4b20*/  @P0 FMUL.FTZ R4, R6, R4 ;  /* 0x0000000406040220 */ /* 0x008fca0000410000 */
[----:B------:R-:W-:-:S13]  /*4b30*/  @P0 R2UR UR11, R4 ;  /* 0x00000000040b02ca */ /* 0x000fda00000e0000 */
[----:B------:R-:W-:-:S05]  /*4b40*/  @UP1 UMOV UR5, UR11 ;  /* 0x0000000b00051c82 */ /* 0x000fca0008000000 */
.L_x_639:
[----:B------:R-:W0:Y:S01]  /*4b50*/  LDGDEPBAR ;  /* 0x00000000000079af */ /* 0x000e220000000000 */
[----:B------:R-:W-:Y:S01]  /*4b60*/  IADD3 R112, P0, R245, UR19, RZ ;  /* 0x00000013f5707c10 */ /* 0x000fe2000ff1e0ff */
[----:B------:R-:W-:Y:S01]  /*4b70*/  USHF.L.U32 UR11, UR10, 0x6, URZ ;  /* 0x000000060a0b7899 */ /* 0x000fe2000800063f */
[----:B------:R-:W-:Y:S02]  /*4b80*/  UMOV UR12, UR57 ;  /* 0x00000039000c7c82 */ /* 0x000fe40008000000 */
[----:B------:R-:W-:Y:S01]  /*4b90*/  IADD3.X R113, R244, UR18, RZ, P0, !PT ;  /* 0x00000012f4717c10 */ /* 0x000fe200087fe4ff */
[----:B------:R-:W-:Y:S01]  /*4ba0*/  UISETP.GE.AND UP0, UPT, UR11, UR26, UPT ;  /* 0x0000001a0b00728c */ /* 0x000fe2000bf06270 */
[----:B------:R-:W-:Y:S04]  /*4bb0*/  DEPBAR.LE SB0, 0x0 ;  /* 0x000080000000791a */ /* 0x000fe80000000000 */
[----:B------:R-:W-:Y:S06]  /*4bc0*/  BAR.SYNC.DEFER_BLOCKING 0x0 ;  /* 0x0000000000007b1d */ /* 0x000fec0000010000 */
[----:B------:R-:W-:Y:S04]  /*4bd0*/  LDSM.16.M88.4 R16, [R218] ;  /* 0x00000000da10783b */ /* 0x000fe80000000200 */
[----:B-1----:R-:W1:Y:S04]  /*4be0*/  LDSM.16.M88.4 R8, [R3+UR4+0x10000] ;  /* 0x010000040308783b */ /* 0x002e680008000200 */
[----:B------:R-:W3:Y:S04]  /*4bf0*/  LDSM.16.M88.4 R84, [R3+UR4+0x10800] ;  /* 0x010800040354783b */ /* 0x000ee80008000200 */
[----:B------:R-:W-:Y:S04]  /*4c00*/  LDSM.16.M88.4 R88, [R220] ;  /* 0x00000000dc58783b */ /* 0x000fe80000000200 */
[----:B------:R-:W2:Y:S04]  /*4c10*/  LDSM.16.M88.4 R92, [R2] ;  /* 0x00000000025c783b */ /* 0x000ea80000000200 */
[----:B------:R-:W4:Y:S04]  /*4c20*/  LDSM.16.M88.4 R96, [R2+0x800] ;  /* 0x000800000260783b */ /* 0x000f280000000200 */
[----:B------:R-:W-:Y:S04]  /*4c30*/  LDSM.16.M88.4 R100, [R223] ;  /* 0x00000000df64783b */ /* 0x000fe80000000200 */
[----:B------:R-:W4:Y:S04]  /*4c40*/  LDSM.16.M88.4 R104, [R217] ;  /* 0x00000000d968783b */ /* 0x000f280000000200 */
[----:B------:R-:W-:Y:S04]  /*4c50*/  LDSM.16.M88.4 R108, [R216] ;  /* 0x00000000d86c783b */ /* 0x000fe80000000200 */
[----:B-----5:R2:W5:Y:S01]  /*4c60*/  LDG.E R114, desc[UR8][R112.64] ;  /* 0x0000000870727981 */ /* 0x020562000c1e1900 */
[C---:B-1----:R-:W-:Y:S06]  /*4c70*/  HMMA.16816.F32 R4, R16.reuse, R8, RZ ;  /* 0x000000081004723c */ /* 0x042fec00000018ff */
[C---:B------:R-:W-:Y:S06]  /*4c80*/  HMMA.16816.F32 R8, R16.reuse, R10, RZ ;  /* 0x0000000a1008723c */ /* 0x040fec00000018ff */
[C---:B---3--:R-:W-:Y:S01]  /*4c90*/  HMMA.16816.F32 R12, R16.reuse, R84, RZ ;  /* 0x00000054100c723c */ /* 0x048fe200000018ff */
[----:B------:R1:W5:Y:S05]  /*4ca0*/  LDG.E R112, desc[UR8][R112.64+0x20] ;  /* 0x0000200870707981 */ /* 0x00036a000c1e1900 */
[----:B------:R-:W-:Y:S01]  /*4cb0*/  HMMA.16816.F32 R16, R16, R86, RZ ;  /* 0x000000561010723c */ /* 0x000fe200000018ff */
[----:B------:R-:W3:Y:S05]  /*4cc0*/  LDSM.16.M88.4 R84, [R217+0x800] ;  /* 0x00080000d954783b */ /* 0x000eea0000000200 */
[C---:B--2---:R-:W-:Y:S06]  /*4cd0*/  HMMA.16816.F32 R4, R88.reuse, R92, R4 ;  /* 0x0000005c5804723c */ /* 0x044fec0000001804 */
[C---:B------:R-:W-:Y:S01]  /*4ce0*/  HMMA.16816.F32 R8, R88.reuse, R94, R8 ;  /* 0x0000005e5808723c */ /* 0x040fe20000001808 */
[----:B------:R-:W2:Y:S05]  /*4cf0*/  LDSM.16.M88.4 R92, [R222] ;  /* 0x00000000de5c783b */ /* 0x000eaa0000000200 */
[C---:B----4-:R-:W-:Y:S06]  /*4d00*/  HMMA.16816.F32 R12, R88.reuse, R96, R12 ;  /* 0x00000060580c723c */ /* 0x050fec000000180c */
[----:B------:R-:W-:Y:S01]  /*4d10*/  HMMA.16816.F32 R16, R88, R98, R16 ;  /* 0x000000625810723c */ /* 0x000fe20000001810 */
[----:B------:R-:W4:Y:S04]  /*4d20*/  LDSM.16.M88.4 R88, [R216+0x800] ;  /* 0x00080000d858783b */ /* 0x000f280000000200 */
[----:B------:R-:W-:Y:S01]  /*4d30*/  LDSM.16.M88.4 R96, [R218+0x2000] ;  /* 0x00200000da60783b */ /* 0x000fe20000000200 */
[C---:B------:R-:W-:Y:S06]  /*4d40*/  HMMA.16816.F32 R4, R100.reuse, R104, R4 ;  /* 0x000000686404723c */ /* 0x040fec0000001804 */
[C---:B------:R-:W-:Y:S01]  /*4d50*/  HMMA.16816.F32 R8, R100.reuse, R106, R8 ;  /* 0x0000006a6408723c */ /* 0x040fe20000001808 */
[----:B------:R-:W1:Y:S05]  /*4d60*/  LDSM.16.M88.4 R104, [R3+UR4+0x12000] ;  /* 0x012000040368783b */ /* 0x000e6a0008000200 */
[C---:B---3--:R-:W-:Y:S06]  /*4d70*/  HMMA.16816.F32 R12, R100.reuse, R84, R12 ;  /* 0x00000054640c723c */ /* 0x048fec000000180c */
[----:B------:R-:W-:Y:S01]  /*4d80*/  HMMA.16816.F32 R16, R100, R86, R16 ;  /* 0x000000566410723c */ /* 0x000fe20000001810 */
[----:B------:R-:W3:Y:S04]  /*4d90*/  LDSM.16.M88.4 R84, [R3+UR4+0x12800] ;  /* 0x012800040354783b */ /* 0x000ee80008000200 */
[----:B------:R-:W-:Y:S01]  /*4da0*/  LDSM.16.M88.4 R100, [R220+0x2000] ;  /* 0x00200000dc64783b */ /* 0x000fe20000000200 */
[C---:B--2---:R-:W-:Y:S06]  /*4db0*/  HMMA.16816.F32 R4, R92.reuse, R108, R4 ;  /* 0x0000006c5c04723c */ /* 0x044fec0000001804 */
[C---:B------:R-:W-:Y:S01]  /*4dc0*/  HMMA.16816.F32 R8, R92.reuse, R110, R8 ;  /* 0x0000006e5c08723c */ /* 0x040fe20000001808 */
[----:B------:R-:W2:Y:S05]  /*4dd0*/  LDSM.16.M88.4 R108, [R2+0x2000] ;  /* 0x00200000026c783b */ /* 0x000eaa0000000200 */
[C---:B----4-:R-:W-:Y:S06]  /*4de0*/  HMMA.16816.F32 R12, R92.reuse, R88, R12 ;  /* 0x000000585c0c723c */ /* 0x050fec000000180c */
[----:B------:R-:W-:Y:S01]  /*4df0*/  HMMA.16816.F32 R16, R92, R90, R16 ;  /* 0x0000005a5c10723c */ /* 0x000fe20000001810 */
[----:B------:R-:W4:Y:S04]  /*4e00*/  LDSM.16.M88.4 R88, [R2+0x2800] ;  /* 0x002800000258783b */ /* 0x000f280000000200 */
[----:B------:R-:W-:Y:S01]  /*4e10*/  LDSM.16.M88.4 R92, [R223+0x2000] ;  /* 0x00200000df5c783b */ /* 0x000fe20000000200 */
[C---:B-1----:R-:W-:Y:S06]  /*4e20*/  HMMA.16816.F32 R4, R96.reuse, R104, R4 ;  /* 0x000000686004723c */ /* 0x042fec0000001804 */
[C---:B------:R-:W-:Y:S01]  /*4e30*/  HMMA.16816.F32 R8, R96.reuse, R106, R8 ;  /* 0x0000006a6008723c */ /* 0x040fe20000001808 */
[----:B------:R-:W1:Y:S05]  /*4e40*/  LDSM.16.M88.4 R104, [R217+0x2000] ;  /* 0x00200000d968783b */ /* 0x000e6a0000000200 */
[C---:B---3--:R-:W-:Y:S06]  /*4e50*/  HMMA.16816.F32 R12, R96.reuse, R84, R12 ;  /* 0x00000054600c723c */ /* 0x048fec000000180c */
[----:B------:R-:W-:Y:S01]  /*4e60*/  HMMA.16816.F32 R16, R96, R86, R16 ;  /* 0x000000566010723c */ /* 0x000fe20000001810 */
[----:B------:R-:W3:Y:S04]  /*4e70*/  LDSM.16.M88.4 R84, [R217+0x2800] ;  /* 0x00280000d954783b */ /* 0x000ee80000000200 */
        /* <DEDUP_REMOVED lines=62> */
[----:B------:R-:W4:Y:S05]  /*5260*/  LDSM.16.M88.4 R88, [R216+0x6800] ;  /* 0x00680000d858783b */ /* 0x000f2a0000000200 */
[C---:B-1----:R-:W-:Y:S06]  /*5270*/  HMMA.16816.F32 R4, R100.reuse, R104, R4 ;  /* 0x000000686404723c */ /* 0x042fec0000001804 */
[C---:B------:R-:W-:Y:S06]  /*5280*/  HMMA.16816.F32 R8, R100.reuse, R106, R8 ;  /* 0x0000006a6408723c */ /* 0x040fec0000001808 */
[C---:B---3--:R-:W-:Y:S06]  /*5290*/  HMMA.16816.F32 R12, R100.reuse, R84, R12 ;  /* 0x00000054640c723c */ /* 0x048fec000000180c */
[----:B------:R-:W-:Y:S01]  /*52a0*/  HMMA.16816.F32 R16, R100, R86, R16 ;  /* 0x000000566410723c */ /* 0x000fe20000001810 */
[----:B------:R-:W-:Y:S04]  /*52b0*/  IMAD.U32 R85, RZ, RZ, UR23 ;  /* 0x00000017ff557e24 */ /* 0x000fe8000f8e00ff */
[----:B------:R-:W-:Y:S01]  /*52c0*/  IMAD R85, R85, 0x40, R252 ;  /* 0x0000004055557824 */ /* 0x000fe200078e02fc */
[C---:B--2---:R-:W-:Y:S05]  /*52d0*/  HMMA.16816.F32 R4, R92.reuse, R108, R4 ;  /* 0x0000006c5c04723c */ /* 0x044fea0000001804 */
[----:B------:R-:W-:Y:S01]  /*52e0*/  IADD3 R84, R246, -UR7, -R85 ;  /* 0x80000007f6547c10 */ /* 0x000fe2000fffe855 */
[C---:B------:R-:W-:Y:S05]  /*52f0*/  HMMA.16816.F32 R8, R92.reuse, R110, R8 ;  /* 0x0000006e5c08723c */ /* 0x040fea0000001808 */
[----:B------:R-:W-:Y:S01]  /*5300*/  VIADD R84, R84, UR6 ;  /* 0x0000000654547c36 */ /* 0x000fe20008000000 */
[C---:B----4-:R-:W-:Y:S05]  /*5310*/  HMMA.16816.F32 R12, R92.reuse, R88, R12 ;  /* 0x000000585c0c723c */ /* 0x050fea000000180c */
[----:B------:R-:W-:Y:S01]  /*5320*/  VIADD R84, R84, UR11 ;  /* 0x0000000b54547c36 */ /* 0x000fe20008000000 */
[----:B------:R-:W-:Y:S05]  /*5330*/  HMMA.16816.F32 R16, R92, R90, R16 ;  /* 0x0000005a5c10723c */ /* 0x000fea0000001810 */
[----:B------:R-:W-:Y:S01]  /*5340*/  IABS R101, R84 ;  /* 0x0000005400657213 */ /* 0x000fe20000000000 */
[C---:B------:R-:W-:Y:S02]  /*5350*/  VIADD R86, R84.reuse, 0x7 ;  /* 0x0000000754567836 */ /* 0x040fe40000000000 */
[----:B------:R-:W-:Y:S03]  /*5360*/  VIADD R87, R84, 0x8 ;  /* 0x0000000854577836 */ /* 0x000fe60000000000 */
[----:B------:R-:W-:Y:S01]  /*5370*/  ISETP.GE.AND P0, PT, R86, RZ, PT ;  /* 0x000000ff5600720c */ /* 0x000fe20003f06270 */
[C---:B------:R-:W-:Y:S01]  /*5380*/  VIADD R97, R84.reuse, 0xffffffe7 ;  /* 0xffffffe754617836 */ /* 0x040fe20000000000 */
[----:B------:R-:W-:Y:S01]  /*5390*/  ISETP.GE.AND P1, PT, R87, RZ, PT ;  /* 0x000000ff5700720c */ /* 0x000fe20003f26270 */
[C---:B------:R-:W-:Y:S01]  /*53a0*/  VIADD R88, R84.reuse, 0xffffffff ;  /* 0xffffffff54587836 */ /* 0x040fe20000000000 */
[----:B------:R-:W-:Y:S01]  /*53b0*/  I2FP.F32.S32 R90, R101 ;  /* 0x00000065005a7245 */ /* 0x000fe20000201400 */
[C---:B------:R-:W-:Y:S02]  /*53c0*/  VIADD R96, R84.reuse, 0xfffffff8 ;  /* 0xfffffff854607836 */ /* 0x040fe40000000000 */
[----:B------:R-:W-:Y:S01]  /*53d0*/  VIADD R89, R84, 0xfffffff7 ;  /* 0xfffffff754597836 */ /* 0x000fe20000000000 */
[----:B------:R-:W-:Y:S01]  /*53e0*/  ISETP.GE.AND P6, PT, R88, RZ, PT ;  /* 0x000000ff5800720c */ /* 0x000fe20003fc6270 */
[----:B------:R-:W-:Y:S01]  /*53f0*/  VIADD R100, R84, 0xfffffff0 ;  /* 0xfffffff054647836 */ /* 0x000fe20000000000 */
[----:B------:R-:W-:Y:S01]  /*5400*/  ISETP.GE.AND P5, PT, R96, RZ, PT ;  /* 0x000000ff6000720c */ /* 0x000fe20003fa6270 */
[C---:B------:R-:W-:Y:S01]  /*5410*/  VIADD R99, R84.reuse, 0xffffffef ;  /* 0xffffffef54637836 */ /* 0x040fe20000000000 */
[----:B------:R-:W-:Y:S01]  /*5420*/  ISETP.GE.AND P4, PT, R89, RZ, PT ;  /* 0x000000ff5900720c */ /* 0x000fe20003f86270 */
[C---:B------:R-:W-:Y:S01]  /*5430*/  VIADD R98, R84.reuse, 0xffffffe8 ;  /* 0xffffffe854627836 */ /* 0x040fe20000000000 */
[----:B------:R-:W-:Y:S01]  /*5440*/  @!P0 IADD3 R86, -R84, -0x7, RZ ;  /* 0xfffffff954568810 */ /* 0x000fe20007ffe1ff */
[C---:B------:R-:W-:Y:S01]  /*5450*/  FFMA.FTZ R4, R90.reuse, -UR5, R4 ;  /* 0x800000055a047c23 */ /* 0x040fe20008010004 */
[----:B------:R-:W-:Y:S01]  /*5460*/  ISETP.GE.AND P0, PT, R97, RZ, PT ;  /* 0x000000ff6100720c */ /* 0x000fe20003f06270 */
[----:B------:R-:W-:Y:S01]  /*5470*/  FFMA.FTZ R10, R90, -UR5, R10 ;  /* 0x800000055a0a7c23 */ /* 0x000fe2000801000a */
[----:B------:R-:W-:Y:S02]  /*5480*/  @!P1 IADD3 R87, -R84, -0x8, RZ ;  /* 0xfffffff854579810 */ /* 0x000fe40007ffe1ff */
[----:B------:R-:W-:Y:S02]  /*5490*/  ISETP.GE.AND P3, PT, R100, RZ, PT ;  /* 0x000000ff6400720c */ /* 0x000fe40003f66270 */
[----:B------:R-:W-:Y:S02]  /*54a0*/  ISETP.GE.AND P2, PT, R99, RZ, PT ;  /* 0x000000ff6300720c */ /* 0x000fe40003f46270 */
[----:B------:R-:W-:Y:S02]  /*54b0*/  ISETP.GE.AND P1, PT, R98, RZ, PT ;  /* 0x000000ff6200720c */ /* 0x000fe40003f26270 */
[C---:B------:R-:W-:Y:S02]  /*54c0*/  @!P6 IADD3 R88, -R84.reuse, 0x1, RZ ;  /* 0x000000015458e810 */ /* 0x040fe40007ffe1ff */
[C---:B------:R-:W-:Y:S02]  /*54d0*/  @!P5 IADD3 R96, -R84.reuse, 0x8, RZ ;  /* 0x000000085460d810 */ /* 0x040fe40007ffe1ff */
[C---:B------:R-:W-:Y:S02]  /*54e0*/  @!P0 IADD3 R97, -R84.reuse, 0x19, RZ ;  /* 0x0000001954618810 */ /* 0x040fe40007ffe1ff */
[----:B------:R-:W-:Y:S02]  /*54f0*/  PLOP3.LUT P0, PT, PT, PT, UP0, 0x80, 0x0 ;  /* 0x000000000000781c */ /* 0x000fe40003f0f008 */
[C---:B------:R-:W-:Y:S02]  /*5500*/  @!P4 IADD3 R89, -R84.reuse, 0x9, RZ ;  /* 0x000000095459c810 */ /* 0x040fe40007ffe1ff */
[C---:B------:R-:W-:Y:S02]  /*5510*/  @!P3 IADD3 R100, -R84.reuse, 0x10, RZ ;  /* 0x000000105464b810 */ /* 0x040fe40007ffe1ff */
[C---:B------:R-:W-:Y:S02]  /*5520*/  @!P2 IADD3 R99, -R84.reuse, 0x11, RZ ;  /* 0x000000115463a810 */ /* 0x040fe40007ffe1ff */
[----:B------:R-:W-:Y:S02]  /*5530*/  @!P1 IADD3 R98, -R84, 0x18, RZ ;  /* 0x0000001854629810 */ /* 0x000fe40007ffe1ff */
[----:B------:R-:W-:Y:S02]  /*5540*/  I2FP.F32.S32 R87, R87 ;  /* 0x0000005700577245 */ /* 0x000fe40000201400 */
[----:B------:R-:W-:Y:S02]  /*5550*/  I2FP.F32.S32 R86, R86 ;  /* 0x0000005600567245 */ /* 0x000fe40000201400 */
[----:B------:R-:W-:Y:S01]  /*5560*/  I2FP.F32.S32 R88, R88 ;  /* 0x0000005800587245 */ /* 0x000fe20000201400 */
[----:B------:R-:W-:Y:S01]  /*5570*/  FFMA.FTZ R6, R87, -UR5, R6 ;  /* 0x8000000557067c23 */ /* 0x000fe20008010006 */
[----:B------:R-:W-:Y:S01]  /*5580*/  I2FP.F32.S32 R96, R96 ;  /* 0x0000006000607245 */ /* 0x000fe20000201400 */
[----:B------:R-:W-:Y:S01]  /*5590*/  FFMA.FTZ R7, R86, -UR5, R7 ;  /* 0x8000000556077c23 */ /* 0x000fe20008010007 */
[----:B------:R-:W-:Y:S01]  /*55a0*/  I2FP.F32.S32 R89, R89 ;  /* 0x0000005900597245 */ /* 0x000fe20000201400 */
[C---:B------:R-:W-:Y:S01]  /*55b0*/  FFMA.FTZ R5, R88.reuse, -UR5, R5 ;  /* 0x8000000558057c23 */ /* 0x040fe20008010005 */
[----:B------:R-:W-:Y:S01]  /*55c0*/  I2FP.F32.S32 R100, R100 ;  /* 0x0000006400647245 */ /* 0x000fe20000201400 */
[----:B------:R-:W-:Y:S01]  /*55d0*/  FFMA.FTZ R11, R88, -UR5, R11 ;  /* 0x80000005580b7c23 */ /* 0x000fe2000801000b */
[----:B------:R-:W-:Y:S01]  /*55e0*/  I2FP.F32.S32 R99, R99 ;  /* 0x0000006300637245 */ /* 0x000fe20000201400 */
[C---:B------:R-:W-:Y:S01]  /*55f0*/  FFMA.FTZ R8, R96.reuse, -UR5, R8 ;  /* 0x8000000560087c23 */ /* 0x040fe20008010008 */
[----:B------:R-:W-:Y:S01]  /*5600*/  I2FP.F32.S32 R98, R98 ;  /* 0x0000006200627245 */ /* 0x000fe20000201400 */
[C---:B------:R-:W-:Y:S01]  /*5610*/  FFMA.FTZ R9, R89.reuse, -UR5, R9 ;  /* 0x8000000559097c23 */ /* 0x040fe20008010009 */
[----:B------:R-:W-:Y:S01]  /*5620*/  I2FP.F32.S32 R97, R97 ;  /* 0x0000006100617245 */ /* 0x000fe20000201400 */
[----:B------:R-:W-:Y:S01]  /*5630*/  FFMA.FTZ R14, R96, -UR5, R14 ;  /* 0x80000005600e7c23 */ /* 0x000fe2000801000e */
[----:B------:R-:W-:Y:S01]  /*5640*/  FFMA.FTZ R15, R89, -UR5, R15 ;  /* 0x80000005590f7c23 */ /* 0x000fe2000801000f */
[C---:B------:R-:W-:Y:S01]  /*5650*/  FFMA.FTZ R12, R100.reuse, -UR5, R12 ;  /* 0x80000005640c7c23 */ /* 0x040fe2000801000c */
[C---:B------:R-:W-:Y:S01]  /*5660*/  FFMA.FTZ R13, R99.reuse, -UR5, R13 ;  /* 0x80000005630d7c23 */ /* 0x040fe2000801000d */
[----:B------:R-:W-:Y:S01]  /*5670*/  FFMA.FTZ R18, R100, -UR5, R18 ;  /* 0x8000000564127c23 */ /* 0x000fe20008010012 */
[----:B------:R-:W-:Y:S01]  /*5680*/  FFMA.FTZ R19, R99, -UR5, R19 ;  /* 0x8000000563137c23 */ /* 0x000fe20008010013 */
[----:B------:R-:W-:Y:S01]  /*5690*/  FFMA.FTZ R16, R98, -UR5, R16 ;  /* 0x8000000562107c23 */ /* 0x000fe20008010010 */
[----:B------:R-:W-:Y:S01]  /*56a0*/  FFMA.FTZ R17, R97, -UR5, R17 ;  /* 0x8000000561117c23 */ /* 0x000fe20008010011 */
[----:B------:R-:W-:Y:S06]  /*56b0*/  @!P0 BRA `(.L_x_635) ;  /* 0x0000000000308947 */ /* 0x000fec0003800000 */
        /* <DEDUP_REMOVED lines=12> */
.L_x_635:
[----:B------:R-:W-:Y:S01]  /*5780*/  UIADD3 UR14, UR6, 0x1, -UR7 ;  /* 0x00000001060e7890 */ /* 0x000fe2000fffe807 */
[----:B------:R-:W-:Y:S01]  /*5790*/  VIADD R86, R246, UR11 ;  /* 0x0000000bf6567c36 */ /* 0x000fe20008000000 */
[----:B------:R-:W-:Y:S01]  /*57a0*/  UIADD3 UR13, -UR12, UR6, -UR7 ;  /* 0x000000060c0d7290 */ /* 0x000fe2000fffe907 */
[C---:B------:R-:W-:Y:S01]  /*57b0*/  VIADD R94, R85.reuse, 0x1 ;  /* 0x00000001555e7836 */ /* 0x040fe20000000000 */
[----:B------:R-:W-:Y:S01]  /*57c0*/  UIADD3 UR11, UR14, UR27, URZ ;  /* 0x0000001b0e0b7290 */ /* 0x000fe2000fffe03f */
[----:B------:R-:W-:Y:S02]  /*57d0*/  IMAD.U32 R95, RZ, RZ, UR27 ;  /* 0x0000001bff5f7e24 */ /* 0x000fe4000f8e00ff */
[C---:B------:R-:W-:Y:S01]  /*57e0*/  VIADD R93, R85.reuse, 0x8 ;  /* 0x00000008555d7836 */ /* 0x040fe20000000000 */
[----:B------:R-:W-:Y:S01]  /*57f0*/  VIADDMNMX R84, R86, UR13, RZ, !PT ;  /* 0x0000000d56547c46 */ /* 0x000fe2000f8001ff */
[C---:B------:R-:W-:Y:S02]  /*5800*/  VIADD R92, R85.reuse, 0x9 ;  /* 0x00000009555c7836 */ /* 0x040fe40000000000 */
[----:B------:R-:W-:Y:S01]  /*5810*/  IMAD.U32 R87, RZ, RZ, UR11 ;  /* 0x0000000bff577e24 */ /* 0x000fe2000f8e00ff */
[CC--:B------:R-:W-:Y:S01]  /*5820*/  ISETP.GE.AND P1, PT, R85.reuse, R84.reuse, PT ;  /* 0x000000545500720c */ /* 0x0c0fe20003f26270 */
[C---:B------:R-:W-:Y:S01]  /*5830*/  VIADD R91, R85.reuse, 0x10 ;  /* 0x00000010555b7836 */ /* 0x040fe20000000000 */
[-C--:B------:R-:W-:Y:S01]  /*5840*/  ISETP.GE.AND P0, PT, R94, R84.reuse, PT ;  /* 0x000000545e00720c */ /* 0x080fe20003f06270 */
[----:B------:R-:W-:Y:S01]  /*5850*/  VIADD R90, R85, 0x11 ;  /* 0x00000011555a7836 */ /* 0x000fe20000000000 */
[C---:B------:R-:W-:Y:S01]  /*5860*/  VIADDMNMX R87, R86.reuse, R87, UR6, PT ;  /* 0x0000000656577e46 */ /* 0x040fe2000b800157 */
[----:B------:R-:W-:Y:S01]  /*5870*/  VIADD R86, R86, 0x8 ;  /* 0x0000000856567836 */ /* 0x000fe20000000000 */
[-C--:B------:R-:W-:Y:S01]  /*5880*/  ISETP.GE.AND P6, PT, R93, R84.reuse, PT ;  /* 0x000000545d00720c */ /* 0x080fe20003fc6270 */
[C---:B------:R-:W-:Y:S01]  /*5890*/  VIADD R89, R85.reuse, 0x18 ;  /* 0x0000001855597836 */ /* 0x040fe20000000000 */
[CC--:B------:R-:W-:Y:S01]  /*58a0*/  ISETP.GE.OR P1, PT, R85.reuse, R87.reuse, !P1 ;  /* 0x000000575500720c */ /* 0x0c0fe20004f26670 */
[----:B------:R-:W-:Y:S01]  /*58b0*/  VIADD R88, R85, 0x19 ;  /* 0x0000001955587836 */ /* 0x000fe20000000000 */
[----:B------:R-:W-:Y:S02]  /*58c0*/  IADD3 R95, R86, UR14, R95 ;  /* 0x0000000e565f7c10 */ /* 0x000fe4000fffe05f */
[-C--:B------:R-:W-:Y:S02]  /*58d0*/  ISETP.GE.OR P0, PT, R94, R87.reuse, !P0 ;  /* 0x000000575e00720c */ /* 0x080fe40004706670 */
[----:B------:R-:W-:Y:S01]  /*58e0*/  VIADDMNMX R86, R86, UR13, RZ, !PT ;  /* 0x0000000d56567c46 */ /* 0x000fe2000f8001ff */
[----:B------:R-:W-:Y:S01]  /*58f0*/  UMOV UR13, UR12 ;  /* 0x0000000c000d7c82 */ /* 0x000fe20008000000 */
[----:B------:R-:W-:Y:S02]  /*5900*/  FSEL R4, R4, -INF , !P1 ;  /* 0xff80000004047808 */ /* 0x000fe40004800000 */
[-C--:B------:R-:W-:Y:S02]  /*5910*/  ISETP.GE.AND P5, PT, R92, R84.reuse, PT ;  /* 0x000000545c00720c */ /* 0x080fe40003fa6270 */
[-C--:B------:R-:W-:Y:S02]  /*5920*/  ISETP.GE.AND P4, PT, R91, R84.reuse, PT ;  /* 0x000000545b00720c */ /* 0x080fe40003f86270 */
[-C--:B------:R-:W-:Y:S02]  /*5930*/  ISETP.GE.AND P3, PT, R90, R84.reuse, PT ;  /* 0x000000545a00720c */ /* 0x080fe40003f66270 */
[-C--:B------:R-:W-:Y:S02]  /*5940*/  ISETP.GE.AND P2, PT, R89, R84.reuse, PT ;  /* 0x000000545900720c */ /* 0x080fe40003f46270 */
[----:B------:R-:W-:Y:S02]  /*5950*/  ISETP.GE.AND P1, PT, R88, R84, PT ;  /* 0x000000545800720c */ /* 0x000fe40003f26270 */
[----:B------:R-:W-:Y:S02]  /*5960*/  FSEL R5, R5, -INF , !P0 ;  /* 0xff80000005057808 */ /* 0x000fe40004000000 */
[----:B------:R-:W-:Y:S02]  /*5970*/  VIMNMX R84, R95, UR6, PT ;  /* 0x000000065f547c48 */ /* 0x000fe4000bfe0100 */
[----:B------:R-:W-:Y:S02]  /*5980*/  ISETP.GE.AND P0, PT, R85, R86, PT ;  /* 0x000000565500720c */ /* 0x000fe40003f06270 */
[-C--:B------:R-:W-:Y:S02]  /*5990*/  ISETP.GE.OR P6, PT, R93, R87.reuse, !P6 ;  /* 0x000000575d00720c */ /* 0x080fe400077c6670 */
[-C--:B------:R-:W-:Y:S02]  /*59a0*/  ISETP.GE.OR P5, PT, R92, R87.reuse, !P5 ;  /* 0x000000575c00720c */ /* 0x080fe40006fa6670 */
[-C--:B------:R-:W-:Y:S02]  /*59b0*/  ISETP.GE.OR P4, PT, R91, R87.reuse, !P4 ;  /* 0x000000575b00720c */ /* 0x080fe40006786670 */
[-C--:B------:R-:W-:Y:S02]  /*59c0*/  ISETP.GE.OR P3, PT, R90, R87.reuse, !P3 ;  /* 0x000000575a00720c */ /* 0x080fe40005f66670 */
[-C--:B------:R-:W-:Y:S02]  /*59d0*/  ISETP.GE.OR P2, PT, R89, R87.reuse, !P2 ;  /* 0x000000575900720c */ /* 0x080fe40005746670 */
[----:B------:R-:W-:Y:S02]  /*59e0*/  ISETP.GE.OR P1, PT, R88, R87, !P1 ;  /* 0x000000575800720c */ /* 0x000fe40004f26670 */
[----:B------:R-:W-:Y:S02]  /*59f0*/  ISETP.GE.OR P0, PT, R85, R84, !P0 ;  /* 0x000000545500720c */ /* 0x000fe40004706670 */
        /* <DEDUP_REMOVED lines=28> */
.L_x_636:
        /* <DEDUP_REMOVED lines=190> */
[----:B------:R-:W-:Y:S01]  /*67a0*/  FADD.FTZ R12, -R114, R12 ;  /* 0x0000000c720c7221 */ /* 0x000fe20000010100 */
        /* <DEDUP_REMOVED lines=183> */
.L_x_637:
        /* <DEDUP_REMOVED lines=472> */
.L_x_638:
        /* <DEDUP_REMOVED lines=222> */
.L_x_640:
        /* <DEDUP_REMOVED lines=19> */
.L_x_641:
        /* <DEDUP_REMOVED lines=58> */
.L_x_643:
[----:B------:R-:W-:Y:S05]  /*a350*/  BSYNC B0 ;  /* 0x0000000000007941 */ /* 0x000fea0003800000 */
.L_x_642:
        /* <DEDUP_REMOVED lines=22> */
.L_x_645:
[----:B------:R-:W-:Y:S05]  /*a4c0*/  BSYNC B0 ;  /* 0x0000000000007941 */ /* 0x000fea0003800000 */
.L_x_644:
        /* <DEDUP_REMOVED lines=38> */
.L_x_647:
[----:B------:R-:W-:Y:S05]  /*a730*/  BSYNC B0 ;  /* 0x0000000000007941 */ /* 0x000fea0003800000 */
.L_x_646:
        /* <DEDUP_REMOVED lines=21> */
.L_x_618:
[----:B------:R-:W-:Y:S05]  /*a890*/  BSYNC B1 ;  /* 0x0000000000017941 */ /* 0x000fea0003800000 */
.L_x_604:
[----:B------:R-:W-:Y:S01]  /*a8a0*/  ULDC UR5, c[0x0][0xc] ;  /* 0x0000030000057ab9 */ /* 0x000fe20000000800 */
[----:B------:R-:W-:Y:S02]  /*a8b0*/  UIADD3 UR56, UR56, 0x1, URZ ;  /* 0x0000000138387890 */ /* 0x000fe4000fffe03f */
[----:B------:R-:W-:-:S04]  /*a8c0*/  UIADD3 UR23, UR5, UR23, URZ ;  /* 0x0000001705177290 */ /* 0x000fc8000fffe03f */
[----:B------:R-:W-:-:S06]  /*a8d0*/  UISETP.GE.AND UP0, UPT, UR23, UR61, UPT ;  /* 0x0000003d1700728c */ /* 0x000fcc000bf06270 */
[----:B------:R-:W-:-:S13]  /*a8e0*/  PLOP3.LUT P0, PT, PT, PT, UP0, 0x80, 0x0 ;  /* 0x000000000000781c */ /* 0x000fda0003f0f008 */
[----:B------:R-:W-:Y:S05]  /*a8f0*/  @P0 BRA `(.L_x_648) ;  /* 0x0000000000040947 */ /* 0x000fea0003800000 */
[----:B------:R-:W-:Y:S05]  /*a900*/  BRA `(.L_x_649) ;  /* 0xffffff6000547947 */ /* 0x000fea000383ffff */
.L_x_648:
[----:B------:R-:W-:Y:S05]  /*a910*/  EXIT ;  /* 0x000000000000794d */ /* 0x000fea0003800000 */
.L_x_650:
        /* <DEDUP_REMOVED lines=14> */
.L_x_2039:


//--------------------- .text._ZN5flash44flash_bwd_dq_dk_dv_loop_seqk_parallel_kernelI23Flash_bwd_kernel_traitsILi256ELi64ELi64ELi8ELi4ELi2ELi2ELb0ELb0EN7cutlass6half_tE19Flash_kernel_traitsILi256ELi64ELi64ELi8ES3_EELb0ELb0ELb0ELb0ELb0ELb0ELb0EEEvNS_16Flash_bwd_paramsE --------------------------
	.section	.text._ZN5flash44flash_bwd_dq_dk_dv_loop_seqk_parallel_kernelI23Flash_bwd_kernel_traitsILi256ELi64ELi64ELi8ELi4ELi2ELi2ELb0ELb0EN7cutlass6half_tE19Flash_kernel_traitsILi256ELi64ELi64ELi8ES3_EELb0ELb0ELb0ELb0ELb0ELb0ELb0EEEvNS_16Flash_bwd_paramsE,"ax",@progbits
	.align	128
        .global         _ZN5flash44flash_bwd_dq_dk_dv_loop_seqk_parallel_kernelI23Flash_bwd_kernel_traitsILi256ELi64ELi64ELi8ELi4ELi2ELi2ELb0ELb0EN7cutlass6half_tE19Flash_kernel_traitsILi256ELi64ELi64ELi8ES3_EELb0ELb0ELb0ELb0ELb0ELb0ELb0EEEvNS_16Flash_bwd_paramsE
        .type           _ZN5flash44flash_bwd_dq_dk_dv_loop_seqk_parallel_kernelI23Flash_bwd_kernel_traitsILi256ELi64ELi64ELi8ELi4ELi2ELi2ELb0ELb0EN7cutlass6half_tE19Flash_kernel_traitsILi256ELi64ELi64ELi8ES3_EELb0ELb0ELb0ELb0ELb0ELb0ELb0EEEvNS_16Flash_bwd_paramsE,@function
        .size           _ZN5flash44flash_bwd_dq_dk_dv_loop_seqk_parallel_kernelI23Flash_bwd_kernel_traitsILi256ELi64ELi64ELi8ELi4ELi2ELi2ELb0ELb0EN7cutlass6half_tE19Flash_kernel_traitsILi256ELi64ELi64ELi8ES3_EELb0ELb0ELb0ELb0ELb0ELb0ELb0EEEvNS_16Flash_bwd_paramsE,(.L_x_2040 - _ZN5flash44flash_bwd_dq_dk_dv_loop_seqk_parallel_kernelI23Flash_bwd_kernel_traitsILi256ELi64ELi64ELi8ELi4ELi2ELi2ELb0ELb0EN7cutlass6half_tE19Flash_kernel_traitsILi256ELi64ELi64ELi8ES3_EELb0ELb0ELb0ELb0ELb0ELb0ELb0EEEvNS_16Flash_bwd_paramsE)
        .other          _ZN5flash44flash_bwd_dq_dk_dv_loop_seqk_parallel_kernelI23Flash_bwd_kernel_traitsILi256ELi64ELi64ELi8ELi4ELi2ELi2ELb0ELb0EN7cutlass6half_tE19Flash_kernel_traitsILi256ELi64ELi64ELi8ES3_EELb0ELb0ELb0ELb0ELb0ELb0ELb0EEEvNS_16Flash_bwd_paramsE,@"STO_CUDA_ENTRY STV_DEFAULT"
_ZN5flash44flash_bwd_dq_dk_dv_loop_seqk_parallel_kernelI23Flash_bwd_kernel_traitsILi256ELi64ELi64ELi8ELi4ELi2ELi2ELb0ELb0EN7cutlass6half_tE19Flash_kernel_traitsILi256ELi64ELi64ELi8ES3_EELb0ELb0ELb0ELb0ELb0ELb0ELb0EEEvNS_16Flash_bwd_paramsE:
.text._ZN5flash44flash_bwd_dq_dk_dv_loop_seqk_parallel_kernelI23Flash_bwd_kernel_traitsILi256ELi64ELi64ELi8ELi4ELi2ELi2ELb0ELb0EN7cutlass6half_tE19Flash_kernel_traitsILi256ELi64ELi64ELi8ES3_EELb0ELb0ELb0ELb0ELb0ELb0ELb0EEEvNS_16Flash_bwd_paramsE:
        /* <DEDUP_REMOVED lines=14> */
[----:B------:R-:W-:Y:S01]  /*00e0*/  IMAD.MOV.U32 R209, RZ, RZ, 0x20 ;  /* 0x00000020ffd17424 */ /* 0x000fe200078e00ff */
[----:B------:R-:W-:Y:S01]  /*00f0*/  UMOV UR59, URZ ;  /* 0x0000003f003b7c82 */ /* 0x000fe20008000000 */
[----:B------:R-:W-:Y:S01]  /*0100*/  IMAD.MOV.U32 R211, RZ, RZ, 0x40 ;  /* 0x00000040ffd37424 */ /* 0x000fe200078e00ff */
[----:B------:R-:W-:Y:S01]  /*0110*/  UMOV UR60, 0xffff8000 ;  /* 0xffff8000003c7882 */ /* 0x000fe20000000000 */
[----:B------:R-:W-:Y:S02]  /*0120*/  IMAD.MOV.U32 R238, RZ, RZ, -0x10 ;  /* 0xfffffff0ffee7424 */ /* 0x000fe400078e00ff */
[----:B------:R-:W3:Y:S08]  /*0130*/  S2UR UR48, SR_CTAID.Y ;  /* 0x00000000003079c3 */ /* 0x000ef00000002600 */
[----:B------:R-:W4:Y:S01]  /*0140*/  S2UR UR56, SR_CTAID.Z ;  /* 0x00000000003879c3 */ /* 0x000f220000002700 */
[----:B--2---:R-:W-:Y:S01]  /*0150*/  ULEA UR4, UR4, UR5, 0x18 ;  /* 0x0000000504047291 */ /* 0x004fe2000f8ec03f */
[----:B-1----:R-:W-:Y:S01]  /*0160*/  SHF.R.S32.HI R14, RZ, 0x1f, R12 ;  /* 0x0000001fff0e7819 */ /* 0x002fe2000001140c */
[----:B------:R-:W-:Y:S01]  /*0170*/  IMAD.SHL.U32 R251, R12, 0x2, RZ ;  /* 0x000000020cfb7824 */ /* 0x000fe200078e00ff */
[----:B---3--:R-:W-:-:S02]  /*0180*/  USHF.L.U32 UR5, UR48, 0x7, URZ ;  /* 0x0000000730057899 */ /* 0x008fc4000800063f */
[CC--:B------:R-:W-:Y:S01]  /*0190*/  LEA.HI R3, R14.reuse, R12.reuse, RZ, 0x4 ;  /* 0x0000000c0e037211 */ /* 0x0c0fe200078f20ff */
[----:B------:R-:W-:Y:S01]  /*01a0*/  USHF.R.S32.HI UR6, URZ, 0x1f, UR48 ;  /* 0x0000001f3f067899 */ /* 0x000fe20008011430 */
[CC--:B------:R-:W-:Y:S02]  /*01b0*/  LEA.HI R17, R14.reuse, R12.reuse, RZ, 0x2 ;  /* 0x0000000c0e117211 */ /* 0x0c0fe400078f10ff */
[----:B------:R-:W-:Y:S02]  /*01c0*/  SHF.R.S32.HI R4, RZ, 0x4, R3 ;  /* 0x00000004ff047819 */ /* 0x000fe40000011403 */
[----:B------:R-:W-:Y:S02]  /*01d0*/  LEA.HI R13, R14, R12, RZ, 0x5 ;  /* 0x0000000c0e0d7211 */ /* 0x000fe400078f28ff */
[----:B------:R-:W-:Y:S02]  /*01e0*/  LEA.HI R0, R3, R4, RZ, 0x1 ;  /* 0x0000000403007211 */ /* 0x000fe400078f08ff */
[----:B------:R-:W-:-:S02]  /*01f0*/  SHF.R.S32.HI R7, RZ, 0x2, R17 ;  /* 0x00000002ff077819 */ /* 0x000fc40000011411 */
[----:B------:R-:W-:Y:S02]  /*0200*/  LOP3.LUT R2, R0, 0xfffffffe, RZ, 0xc0, !PT ;  /* 0xfffffffe00027812 */ /* 0x000fe400078ec0ff */
[----:B------:R-:W-:Y:S02]  /*0210*/  SHF.R.S32.HI R5, RZ, 0x1f, R17 ;  /* 0x0000001fff057819 */ /* 0x000fe40000011411 */
[----:B------:R-:W-:Y:S01]  /*0220*/  LEA.HI R247, R14, R12, RZ, 0x3 ;  /* 0x0000000c0ef77211 */ /* 0x000fe200078f18ff */
[----:B------:R-:W-:Y:S01]  /*0230*/  IMAD.IADD R10, R4, 0x1, -R2 ;  /* 0x00000001040a7824 */ /* 0x000fe200078e0a02 */
[----:B------:R-:W-:Y:S02]  /*0240*/  SHF.R.S32.HI R19, RZ, 0x5, R13 ;  /* 0x00000005ff137819 */ /* 0x000fe4000001140d */
[----:B------:R-:W-:Y:S01]  /*0250*/  LOP3.LUT R2, R3, 0xfffffff0, RZ, 0xc0, !PT ;  /* 0xfffffff003027812 */ /* 0x000fe200078ec0ff */
[----:B------:R-:W-:Y:S01]  /*0260*/  IMAD.SHL.U32 R9, R10, 0x200, RZ ;  /* 0x000002000a097824 */ /* 0x000fe200078e00ff */
[----:B------:R-:W-:-:S02]  /*0270*/  LEA.HI R0, R5, R7, RZ, 0x3 ;  /* 0x0000000705007211 */ /* 0x000fc400078f18ff */
[----:B------:R-:W-:Y:S01]  /*0280*/  LOP3.LUT R4, R247, 0xfffffff8, RZ, 0xc0, !PT ;  /* 0xfffffff8f7047812 */ /* 0x000fe200078ec0ff */
[----:B------:R-:W-:Y:S01]  /*0290*/  IMAD.IADD R2, R12, 0x1, -R2 ;  /* 0x000000010c027824 */ /* 0x000fe200078e0a02 */
[----:B------:R-:W-:Y:S02]  /*02a0*/  LEA.HI R3, R13, R19, RZ, 0x1 ;  /* 0x000000130d037211 */ /* 0x000fe400078f08ff */
[----:B------:R-:W-:Y:S01]  /*02b0*/  LOP3.LUT R0, R0, 0xfffffff8, RZ, 0xc0, !PT ;  /* 0xfffffff800007812 */ /* 0x000fe200078ec0ff */
[----:B------:R-:W-:Y:S01]  /*02c0*/  IMAD.IADD R232, R12, 0x1, -R4 ;  /* 0x000000010ce87824 */ /* 0x000fe200078e0a04 */
[----:B------:R-:W-:Y:S02]  /*02d0*/  LOP3.LUT R3, R3, 0xfffffffe, RZ, 0xc0, !PT ;  /* 0xfffffffe03037812 */ /* 0x000fe400078ec0ff */
[----:B------:R-:W-:Y:S01]  /*02e0*/  SHF.R.S32.HI R4, RZ, 0x1f, R2 ;  /* 0x0000001fff047819 */ /* 0x000fe20000011402 */
[----:B------:R-:W-:Y:S01]  /*02f0*/  IMAD.IADD R7, R7, 0x1, -R0 ;  /* 0x0000000107077824 */ /* 0x000fe200078e0a00 */
[----:B------:R-:W-:Y:S01]  /*0300*/  LEA.HI R8, R14, R12, RZ, 0x7 ;  /* 0x0000000c0e087211 */ /* 0x000fe200078f38ff */
[----:B------:R-:W-:Y:S01]  /*0310*/  IMAD.SHL.U32 R0, R232, 0x40, RZ ;  /* 0x00000040e8007824 */ /* 0x000fe200078e00ff */
[----:B------:R-:W-:Y:S01]  /*0320*/  LEA.HI R11, R4, R2, RZ, 0x3 ;  /* 0x00000002040b7211 */ /* 0x000fe200078f18ff */
[----:B------:R-:W-:Y:S01]  /*0330*/  IMAD.IADD R218, R19, 0x1, -R3 ;  /* 0x0000000113da7824 */ /* 0x000fe200078e0a03 */
[----:B------:R-:W-:-:S02]  /*0340*/  LOP3.LUT R3, R7, 0x1, RZ, 0xc0, !PT ;  /* 0x0000000107037812 */ /* 0x000fc400078ec0ff */
[----:B------:R-:W-:Y:S01]  /*0350*/  LOP3.LUT R0, R0, 0x1c0, RZ, 0xc0, !PT ;  /* 0x000001c000007812 */ /* 0x000fe200078ec0ff */
[----:B------:R-:W-:Y:S01]  /*0360*/  IMAD.SHL.U32 R4, R218, 0x10, RZ ;  /* 0x00000010da047824 */ /* 0x000fe200078e00ff */
[----:B------:R-:W-:Y:S02]  /*0370*/  LOP3.LUT R6, R11, 0xfffffff8, RZ, 0xc0, !PT ;  /* 0xfffffff80b067812 */ /* 0x000fe400078ec0ff */
[----:B------:R-:W-:Y:S02]  /*0380*/  ISETP.NE.U32.AND P0, PT, R3, 0x1, PT ;  /* 0x000000010300780c */ /* 0x000fe40003f05070 */
[----:B------:R-:W-:Y:S01]  /*0390*/  LOP3.LUT R214, R0, 0x10, R4, 0xf8, !PT ;  /* 0x0000001000d67812 */ /* 0x000fe200078ef804 */
[----:B------:R-:W-:Y:S01]  /*03a0*/  IMAD.IADD R16, R2, 0x1, -R6 ;  /* 0x0000000102107824 */ /* 0x000fe200078e0a06 */
[----:B------:R-:W-:Y:S02]  /*03b0*/  LEA.HI R4, R14, R12, RZ, 0x6 ;  /* 0x0000000c0e047211 */ /* 0x000fe400078f30ff */
[----:B------:R-:W-:-:S02]  /*03c0*/  LOP3.LUT R3, R13, 0xffffffe0, RZ, 0xc0, !PT ;  /* 0xffffffe00d037812 */ /* 0x000fc400078ec0ff */
[----:B------:R-:W-:Y:S02]  /*03d0*/  SHF.R.S32.HI R8, RZ, 0x7, R8 ;  /* 0x00000007ff087819 */ /* 0x000fe40000011408 */
[----:B------:R-:W-:Y:S01]  /*03e0*/  LOP3.LUT R210, R0, 0x8, R247, 0xf8, !PT ;  /* 0x0000000800d27812 */ /* 0x000fe200078ef8f7 */
[----:B------:R-:W-:Y:S01]  /*03f0*/  IMAD.IADD R18, R12, 0x1, -R3 ;  /* 0x000000010c127824 */ /* 0x000fe200078e0a03 */
[----:B------:R-:W-:Y:S01]  /*0400*/  SHF.R.U32.HI R15, RZ, 0x3, R0 ;  /* 0x00000003ff0f7819 */ /* 0x000fe20000011600 */
[----:B------:R-:W-:Y:S01]  /*0410*/  IMAD R5, R8, 0x800, R9 ;  /* 0x0000080008057824 */ /* 0x000fe200078e0209 */
[----:B------:R-:W-:Y:S02]  /*0420*/  SHF.R.S32.HI R2, RZ, 0x1f, R13 ;  /* 0x0000001fff027819 */ /* 0x000fe4000001140d */
[----:B------:R-:W-:Y:S01]  /*0430*/  SHF.R.S32.HI R4, RZ, 0x6, R4 ;  /* 0x00000006ff047819 */ /* 0x000fe20000011404 */
[----:B------:R1:W-:Y:S01]  /*0440*/  STL [R1], R18 ;  /* 0x0000001201007387 */ /* 0x0003e20000100800 */
[----:B------:R-:W-:-:S02]  /*0450*/  LOP3.LUT R210, R210, R15, RZ, 0x3c, !PT ;  /* 0x0000000fd2d27212 */ /* 0x000fc400078e3cff */
[----:B------:R-:W-:Y:S02]  /*0460*/  LOP3.LUT R0, R17, 0x7ffffffc, RZ, 0xc0, !PT ;  /* 0x7ffffffc11007812 */ /* 0x000fe400078ec0ff */
[----:B------:R-:W-:Y:S01]  /*0470*/  LEA.HI R3, R2, R19, RZ, 0x2 ;  /* 0x0000001302037211 */ /* 0x000fe200078f10ff */
[----:B------:R-:W-:Y:S01]  /*0480*/  IMAD.SHL.U32 R2, R4, 0x8, RZ ;  /* 0x0000000804027824 */ /* 0x000fe200078e00ff */
[----:B------:R-:W-:Y:S01]  /*0490*/  LOP3.LUT R214, R214, 0x8, R247, 0xf8, !PT ;  /* 0x00000008d6d67812 */ /* 0x000fe200078ef8f7 */
[C---:B------:R-:W-:Y:S01]  /*04a0*/  IMAD.SHL.U32 R4, R7.reuse, 0x40, RZ ;  /* 0x0000004007047824 */ /* 0x040fe200078e00ff */
[----:B------:R-:W-:Y:S01]  /*04b0*/  R2P PR, R7, 0x6 ;  /* 0x0000000607007804 */ /* 0x000fe20000000000 */
[----:B------:R-:W-:Y:S01]  /*04c0*/  IMAD.IADD R210, R5, 0x1, R210 ;  /* 0x0000000105d27824 */ /* 0x000fe200078e02d2 */
[----:B------:R-:W-:Y:S01]  /*04d0*/  LOP3.LUT R5, R3, 0xfffffffc, RZ, 0xc0, !PT ;  /* 0xfffffffc03057812 */ /* 0x000fe200078ec0ff */
[----:B------:R-:W-:Y:S01]  /*04e0*/  IMAD.IADD R6, R12, 0x1, -R0 ;  /* 0x000000010c067824 */ /* 0x000fe200078e0a00 */
[----:B------:R-:W-:Y:S01]  /*04f0*/  LOP3.LUT R3, R2, 0x18, RZ, 0xc0, !PT ;  /* 0x0000001802037812 */ /* 0x000fe200078ec0ff */
[----:B------:R-:W-:Y:S01]  /*0500*/  IMAD.SHL.U32 R0, R8, 0x20, RZ ;  /* 0x0000002008007824 */ /* 0x000fe200078e00ff */
[----:B------:R-:W-:Y:S01]  /*0510*/  LOP3.LUT R2, R4, 0x1c0, RZ, 0xc0, !PT ;  /* 0x000001c004027812 */ /* 0x000fe200078ec0ff */
[----:B------:R-:W-:Y:S01]  /*0520*/  IMAD.IADD R8, R19, 0x1, -R5 ;  /* 0x0000000113087824 */ /* 0x000fe200078e0a05 */
[----:B------:R-:W-:Y:S01]  /*0530*/  LOP3.LUT R214, R9, R214, R15, 0xf6, !PT ;  /* 0x000000d609d67212 */ /* 0x000fe200078ef60f */
[----:B------:R-:W-:Y:S01]  /*0540*/  IMAD.SHL.U32 R4, R6, 0x2, RZ ;  /* 0x0000000206047824 */ /* 0x000fe200078e00ff */
[----:B------:R-:W-:Y:S01]  /*0550*/  LOP3.LUT R251, R0, 0x6, R251, 0xf8, !PT ;  /* 0x0000000600fb7812 */ /* 0x000fe200078ef8fb */
[----:B------:R-:W-:Y:S01]  /*0560*/  IMAD.SHL.U32 R6, R10, 0x20, RZ ;  /* 0x000000200a067824 */ /* 0x000fe200078e00ff */
[----:B------:R-:W-:Y:S01]  /*0570*/  LOP3.LUT R5, R2, 0x20, R0, 0xf8, !PT ;  /* 0x0000002002057812 */ /* 0x000fe200078ef800 */
[----:B------:R-:W-:Y:S01]  /*0580*/  IMAD R7, R8, 0x400, R4 ;  /* 0x0000040008077824 */ /* 0x000fe200078e0204 */
[----:B------:R-:W-:Y:S01]  /*0590*/  SHF.R.U32.HI R0, RZ, 0x3, R2 ;  /* 0x00000003ff007819 */ /* 0x000fe20000011602 */
[----:B------:R-:W-:Y:S01]  /*05a0*/  IMAD.SHL.U32 R210, R210, 0x2, RZ ;  /* 0x00000002d2d27824 */ /* 0x000fe200078e00ff */
[----:B------:R-:W-:Y:S01]  /*05b0*/  LOP3.LUT R9, R3, 0x20, R6, 0xf8, !PT ;  /* 0x0000002003097812 */ /* 0x000fe200078ef806 */
[----:B------:R-:W-:Y:S01]  /*05c0*/  IMAD.U32 R6, RZ, RZ, UR5 ;  /* 0x00000005ff067e24 */ /* 0x000fe2000f8e00ff */
[----:B------:R-:W-:Y:S01]  /*05d0*/  LOP3.LUT R5, R5, R0, RZ, 0x3c, !PT ;  /* 0x0000000005057212 */ /* 0x000fe200078e3cff */
[----:B----4-:R-:W-:Y:S01]  /*05e0*/  USHF.R.S32.HI UR5, URZ, 0x1f, UR56 ;  /* 0x0000001f3f057899 */ /* 0x010fe20008011438 */
[----:B------:R-:W-:Y:S01]  /*05f0*/  LOP3.LUT R0, R0, R2, R3, 0x1e, !PT ;  /* 0x0000000200007212 */ /* 0x000fe200078e1e03 */
[----:B------:R-:W-:Y:S01]  /*0600*/  IMAD R2, R218, 0x400, R4 ;  /* 0x00000400da027824 */ /* 0x000fe200078e0204 */
[----:B------:R-:W-:Y:S01]  /*0610*/  SHF.R.S32.HI R4, RZ, 0x1f, R18 ;  /* 0x0000001fff047819 */ /* 0x000fe20000011412 */
[----:B------:R-:W-:Y:S01]  /*0620*/  IMAD.SHL.U32 R3, R16, 0x40, RZ ;  /* 0x0000004010037824 */ /* 0x000fe200078e00ff */
[----:B------:R-:W-:Y:S01]  /*0630*/  LOP3.LUT P3, RZ, R232, 0x2, RZ, 0xc0, !PT ;  /* 0x00000002e8ff7812 */ /* 0x000fe2000786c0ff */
[----:B------:R-:W-:Y:S01]  /*0640*/  IMAD.IADD R248, R2, 0x1, R0 ;  /* 0x0000000102f87824 */ /* 0x000fe200078e0200 */
[----:B------:R-:W-:Y:S01]  /*0650*/  LEA.HI R4, R4, R18, RZ, 0x2 ;  /* 0x0000001204047211 */ /* 0x000fe200078f10ff */
[----:B------:R-:W-:Y:S01]  /*0660*/  IMAD.IADD R7, R7, 0x1, R5 ;  /* 0x0000000107077824 */ /* 0x000fe200078e0205 */
[----:B------:R-:W-:Y:S01]  /*0670*/  LOP3.LUT R3, R3, 0x1c0, RZ, 0xc0, !PT ;  /* 0x000001c003037812 */ /* 0x000fe200078ec0ff */
[----:B------:R-:W-:Y:S01]  /*0680*/  IMAD.SHL.U32 R0, R10, 0x8, RZ ;  /* 0x000000080a007824 */ /* 0x000fe200078e00ff */
[----:B------:R-:W-:Y:S01]  /*0690*/  SHF.R.S32.HI R4, RZ, 0x2, R4 ;  /* 0x00000002ff047819 */ /* 0x000fe20000011404 */
[----:B------:R-:W-:Y:S01]  /*06a0*/  IMAD.SHL.U32 R5, R11, 0x40, RZ ;  /* 0x000000400b057824 */ /* 0x000fe200078e00ff */
[----:B------:R-:W-:-:S02]  /*06b0*/  SHF.R.U32.HI R2, RZ, 0x3, R3 ;  /* 0x00000003ff027819 */ /* 0x000fc40000011603 */
[----:B------:R-:W-:Y:S01]  /*06c0*/  LOP3.LUT R6, R3, 0x8, R0, 0xf8, !PT ;  /* 0x0000000803067812 */ /* 0x000fe200078ef800 */
[----:B------:R-:W-:Y:S01]  /*06d0*/  IMAD R252, R8, 0x10, R4 ;  /* 0x0000001008fc7824 */ /* 0x000fe200078e0204 */
[----:B------:R-:W-:Y:S01]  /*06e0*/  LOP3.LUT R0, R5, 0xfffffe00, RZ, 0xc0, !PT ;  /* 0xfffffe0005007812 */ /* 0x000fe200078ec0ff */
[----:B------:R-:W-:Y:S01]  /*06f0*/  IMAD.U32 R5, RZ, RZ, UR5 ;  /* 0x00000005ff057e24 */ /* 0x000fe2000f8e00ff */
[----:B------:R-:W-:Y:S01]  /*0700*/  USHF.R.S32.HI UR5, URZ, 0x1f, UR48 ;  /* 0x0000001f3f057899 */ /* 0x000fe20008011430 */
[----:B------:R-:W-:Y:S02]  /*0710*/  LOP3.LUT R3, R2, R9, R3, 0x1e, !PT ;  /* 0x0000000902037212 */ /* 0x000fe400078e1e03 */
[--C-:B------:R-:W-:Y:S01]  /*0720*/  IMAD R4, R8, 0x400, R0.reuse ;  /* 0x0000040008047824 */ /* 0x100fe200078e0200 */
[----:B------:R-:W-:Y:S01]  /*0730*/  LOP3.LUT R2, R6, R2, RZ, 0x3c, !PT ;  /* 0x0000000206027212 */ /* 0x000fe200078e3cff */
[----:B------:R-:W-:Y:S01]  /*0740*/  IMAD R218, R218, 0x400, R0 ;  /* 0x00000400dada7824 */ /* 0x000fe200078e0200 */
[----:B------:R-:W-:Y:S01]  /*0750*/  LOP3.LUT R223, R3, R0, RZ, 0xfc, !PT ;  /* 0x0000000003df7212 */ /* 0x000fe200078efcff */
[----:B------:R-:W-:Y:S01]  /*0760*/  IMAD.U32 R5, RZ, RZ, UR5 ;  /* 0x00000005ff057e24 */ /* 0x000fe2000f8e00ff */
[----:B------:R-:W-:Y:S01]  /*0770*/  USHF.R.S32.HI UR5, URZ, 0x1f, UR56 ;  /* 0x0000001f3f057899 */ /* 0x000fe20008011438 */
[----:B------:R-:W-:Y:S01]  /*0780*/  LOP3.LUT P4, RZ, R232, 0x4, RZ, 0xc0, !PT ;  /* 0x00000004e8ff7812 */ /* 0x000fe2000788c0ff */
[----:B------:R-:W-:Y:S01]  /*0790*/  IMAD.IADD R218, R2, 0x1, R218 ;  /* 0x0000000102da7824 */ /* 0x000fe200078e02da */
[----:B------:R-:W-:Y:S01]  /*07a0*/  LEA R236, R7, UR4, 0x1 ;  /* 0x0000000407ec7c11 */ /* 0x000fe2000f8e08ff */
[----:B------:R-:W-:Y:S01]  /*07b0*/  IMAD.IADD R222, R4, 0x1, R2 ;  /* 0x0000000104de7824 */ /* 0x000fe200078e0202 */
[----:B------:R-:W-:Y:S01]  /*07c0*/  SEL R209, R209, 0xffffffe0, !P3 ;  /* 0xffffffe0d1d17807 */ /* 0x000fe20005800000 */
[----:B------:R-:W-:Y:S01]  /*07d0*/  IMAD.U32 R0, RZ, RZ, UR5 ;  /* 0x00000005ff007e24 */ /* 0x000fe2000f8e00ff */
[----:B------:R-:W-:Y:S01]  /*07e0*/  SEL R211, R211, 0xffffffc0, !P4 ;  /* 0xffffffc0d3d37807 */ /* 0x000fe20006000000 */
[----:B------:R-:W-:Y:S01]  /*07f0*/  IMAD.U32 R0, RZ, RZ, UR6 ;  /* 0x00000006ff007e24 */ /* 0x000fe2000f8e00ff */
[----:B------:R-:W-:Y:S01]  /*0800*/  UIADD3 UR6, UR4, 0x18000, URZ ;  /* 0x0001800004067890 */ /* 0x000fe2000fffe03f */
[----:B------:R-:W-:Y:S01]  /*0810*/  IMAD.U32 R0, RZ, RZ, UR5 ;  /* 0x00000005ff007e24 */ /* 0x000fe2000f8e00ff */
[----:B------:R-:W-:Y:S01]  /*0820*/  UIADD3 UR5, UR4, 0x28000, URZ ;  /* 0x0002800004057890 */ /* 0x000fe2000fffe03f */
[----:B------:R-:W-:Y:S01]  /*0830*/  SEL R238, R238, 0x10, !P0 ;  /* 0x00000010eeee7807 */ /* 0x000fe20004000000 */
[----:B------:R-:W-:Y:S01]  /*0840*/  VIADD R237, R236, 0x20 ;  /* 0x00000020eced7836 */ /* 0x000fe20000000000 */
[----:B------:R-:W-:Y:S01]  /*0850*/  LEA R214, R214, UR4, 0x1 ;  /* 0x00000004d6d67c11 */ /* 0x000fe2000f8e08ff */
[----:B------:R-:W-:Y:S01]  /*0860*/  VIADD R212, R210, UR6 ;  /* 0x00000006d2d47c36 */ /* 0x000fe20008000000 */
[----:B------:R-:W-:Y:S01]  /*0870*/  LEA R248, R248, UR6, 0x1 ;  /* 0x00000006f8f87c11 */ /* 0x000fe2000f8e08ff */
[----:B------:R-:W-:Y:S01]  /*0880*/  @P1 VIADD R237, R236, 0xffffffe0 ;  /* 0xffffffe0eced1836 */ /* 0x000fe20000000000 */
[----:B------:R-:W-:Y:S01]  /*0890*/  SHF.R.S32.HI R247, RZ, 0x3, R247 ;  /* 0x00000003fff77819 */ /* 0x000fe200000114f7 */
[----:B------:R-:W-:Y:S01]  /*08a0*/  IMAD.IADD R209, R212, 0x1, R209 ;  /* 0x00000001d4d17824 */ /* 0x000fe200078e02d1 */
[----:B------:R-:W-:Y:S01]  /*08b0*/  LEA R218, R218, UR5, 0x1 ;  /* 0x00000005dada7c11 */ /* 0x000fe2000f8e08ff */
[----:B------:R-:W-:Y:S01]  /*08c0*/  IMAD.IADD R212, R212, 0x1, R211 ;  /* 0x00000001d4d47824 */ /* 0x000fe200078e02d3 */
[----:B------:R-:W-:Y:S01]  /*08d0*/  ULDC.64 UR6, c[0x0][0x208] ;  /* 0x0000820000067ab9 */ /* 0x000fe20000000a00 */
[----:B------:R-:W-:-:S02]  /*08e0*/  IMAD.IADD R215, R211, 0x1, R214 ;  /* 0x00000001d3d77824 */ /* 0x000fc400078e02d6 */
[----:B------:R-:W-:Y:S02]  /*08f0*/  VIADD R249, R248, 0x40 ;  /* 0x00000040f8f97836 */ /* 0x000fe40000000000 */
[----:B------:R-:W-:Y:S02]  /*0900*/  IMAD.IADD R239, R236, 0x1, R238 ;  /* 0x00000001ecef7824 */ /* 0x000fe400078e02ee */
[----:B------:R-:W-:Y:S02]  /*0910*/  IMAD.SHL.U32 R232, R232, 0x8, RZ ;  /* 0x00000008e8e87824 */ /* 0x000fe400078e00ff */
[----:B------:R-:W-:Y:S02]  /*0920*/  IMAD.IADD R211, R209, 0x1, R211 ;  /* 0x00000001d1d37824 */ /* 0x000fe400078e02d3 */
[----:B------:R-:W-:Y:S02]  /*0930*/  @P2 VIADD R249, R248, 0xffffffc0 ;  /* 0xffffffc0f8f92836 */ /* 0x000fe40000000000 */
[----:B-1----:R-:W-:-:S07]  /*0940*/  IMAD.IADD R238, R238, 0x1, R237 ;  /* 0x00000001eeee7824 */ /* 0x002fce00078e02ed */
.L_x_697:
[----:B------:R-:W-:Y:S01]  /*0950*/  ULDC.64 UR12, c[0x0][0x308] ;  /* 0x0000c200000c7ab9 */ /* 0x000fe20000000a00 */
[----:B------:R-:W-:Y:S01]  /*0960*/  ULDC.64 UR10, c[0x0][0x300] ;  /* 0x0000c000000a7ab9 */ /* 0x000fe20000000a00 */
[----:B------:R-:W-:Y:S02]  /*0970*/  UISETP.NE.U32.AND UP3, UPT, UR12, URZ, UPT ;  /* 0x0000003f0c00728c */ /* 0x000fe4000bf65070 */
[----:B------:R-:W-:Y:S02]  /*0980*/  UISETP.NE.U32.AND UP4, UPT, UR10, URZ, UPT ;  /* 0x0000003f0a00728c */ /* 0x000fe4000bf85070 */
[----:B------:R-:W-:Y:S02]  /*0990*/  UISETP.NE.AND.EX UP3, UPT, UR13, URZ, UPT, UP3 ;  /* 0x0000003f0d00728c */ /* 0x000fe4000bf65330 */
[----:B------:R-:W-:Y:S02]  /*09a0*/  USHF.R.S32.HI UR57, URZ, 0x1f, UR48 ;  /* 0x0000001f3f397899 */ /* 0x000fe40008011430 */
[----:B------:R-:W-:Y:S01]  /*09b0*/  USHF.L.U32 UR16, UR48, 0x2, URZ ;  /* 0x0000000230107899 */ /* 0x000fe2000800063f */
[----:B------:R-:W-:Y:S01]  /*09c0*/  ULDC.64 UR8, c[0x0][0x2f0] ;  /* 0x0000bc0000087ab9 */ /* 0x000fe20000000a00 */
[----:B------:R-:W-:Y:S01]  /*09d0*/  UISETP.NE.AND.EX UP4, UPT, UR11, URZ, UPT, UP4 ;  /* 0x0000003f0b00728c */ /* 0x000fe2000bf85340 */
[----:B------:R-:W-:Y:S01]  /*09e0*/  PLOP3.LUT P0, PT, PT, PT, UP3, 0x80, 0x0 ;  /* 0x000000000000781c */ /* 0x000fe20003f0f038 */
[----:B------:R-:W-:-:S02]  /*09f0*/  USHF.L.U64.HI UR5, UR48, 0x2, UR57 ;  /* 0x0000000230057899 */ /* 0x000fc40008010239 */
[----:B------:R-:W-:Y:S02]  /*0a00*/  UIADD3 UR15, UP0, UR16, UR8, URZ ;  /* 0x00000008100f7290 */ /* 0x000fe4000ff1e03f */
[----:B------:R-:W-:Y:S01]  /*0a10*/  UISETP.NE.U32.AND UP2, UPT, UR8, URZ, UPT ;  /* 0x0000003f0800728c */ /* 0x000fe2000bf45070 */
[----:B------:R-:W-:Y:S01]  /*0a20*/  PLOP3.LUT P1, PT, PT, PT, UP4, 0x80, 0x0 ;  /* 0x000000000000781c */ /* 0x000fe20003f2f048 */
[----:B------:R-:W-:Y:S02]  /*0a30*/  UIADD3.X UR14, UR5, UR9, URZ, UP0, !UPT ;  /* 0x00000009050e7290 */ /* 0x000fe400087fe43f */
[----:B------:R-:W-:Y:S02]  /*0a40*/  @UP3 UIADD3 UR8, UP0, UR16, UR12, URZ ;  /* 0x0000000c10083290 */ /* 0x000fe4000ff1e03f */
[----:B------:R-:W-:Y:S02]  /*0a50*/  UISETP.NE.AND.EX UP2, UPT, UR9, URZ, UPT, UP2 ;  /* 0x0000003f0900728c */ /* 0x000fe4000bf45320 */
[----:B------:R-:W-:-:S02]  /*0a60*/  @UP3 UIADD3.X UR9, UR5, UR13, URZ, UP0, !UPT ;  /* 0x0000000d05093290 */ /* 0x000fc400087fe43f */
[----:B------:R-:W-:Y:S01]  /*0a70*/  @UP4 UIADD3 UR10, UP1, UR16, UR10, URZ ;  /* 0x0000000a100a4290 */ /* 0x000fe2000ff3e03f */
[----:B------:R-:W-:Y:S01]  /*0a80*/  IMAD.U32 R4, RZ, RZ, UR8 ;  /* 0x00000008ff047e24 */ /* 0x000fe2000f8e00ff */
[----:B------:R-:W-:Y:S01]  /*0a90*/  ULDC.U8 UR17, c[0x0][0x3c2] ;  /* 0x0000f08000117ab9 */ /* 0x000fe20000000000 */
[----:B------:R-:W-:Y:S01]  /*0aa0*/  ULDC.64 UR12, c[0x0][0x2f8] ;  /* 0x0000be00000c7ab9 */ /* 0x000fe20000000a00 */
[----:B------:R-:W-:Y:S01]  /*0ab0*/  @UP4 UIADD3.X UR11, UR5, UR11, URZ, UP1, !UPT ;  /* 0x0000000b050b4290 */ /* 0x000fe20008ffe43f */
[----:B------:R-:W-:Y:S01]  /*0ac0*/  IMAD.U32 R5, RZ, RZ, UR9 ;  /* 0x00000009ff057e24 */ /* 0x000fe2000f8e00ff */
[----:B------:R-:W-:Y:S01]  /*0ad0*/  UISETP.NE.AND UP1, UPT, UR17, URZ, UPT ;  /* 0x0000003f1100728c */ /* 0x000fe2000bf25270 */
[----:B------:R-:W-:Y:S01]  /*0ae0*/  PLOP3.LUT P3, PT, PT, PT, UP2, 0x80, 0x0 ;  /* 0x000000000000781c */ /* 0x000fe20003f6f028 */
[----:B------:R-:W-:Y:S01]  /*0af0*/  UISETP.EQ.U32.AND UP4, UPT, UR12, URZ, UPT ;  /* 0x0000003f0c00728c */ /* 0x000fe2000bf82070 */
[----:B-12---:R-:W-:Y:S02]  /*0b00*/  IMAD.U32 R2, RZ, RZ, UR10 ;  /* 0x0000000aff027e24 */ /* 0x006fe4000f8e00ff */
[----:B------:R-:W-:Y:S01]  /*0b10*/  IMAD.U32 R3, RZ, RZ, UR11 ;  /* 0x0000000bff037e24 */ /* 0x000fe2000f8e00ff */
[----:B------:R-:W-:Y:S01]  /*0b20*/  UISETP.EQ.OR.EX UP4, UPT, UR13, URZ, !UP1, UP4 ;  /* 0x0000003f0d00728c */ /* 0x000fe2000cf82740 */
[----:B------:R-:W2:Y:S01]  /*0b30*/  @P0 LDG.E R5, desc[UR6][R4.64] ;  /* 0x0000000604050981 */ /* 0x000ea2000c1e1900 */
[----:B------:R-:W-:-:S03]  /*0b40*/  UIADD3 UR8, UP0, UR16, UR12, URZ ;  /* 0x0000000c10087290 */ /* 0x000fc6000ff1e03f */
[----:B---3--:R1:W3:Y:S01]  /*0b50*/  @P1 LDG.E R7, desc[UR6][R2.64] ;  /* 0x0000000602071981 */ /* 0x0082e2000c1e1900 */
[----:B------:R-:W-:Y:S01]  /*0b60*/  PLOP3.LUT P2, PT, PT, PT, UP4, 0x80, 0x0 ;  /* 0x000000000000781c */ /* 0x000fe20003f4f048 */
[----:B------:R-:W-:Y:S01]  /*0b70*/  UIADD3.X UR5, UR5, UR13, URZ, UP0, !UPT ;  /* 0x0000000d05057290 */ /* 0x000fe200087fe43f */
[----:B-1----:R-:W-:Y:S02]  /*0b80*/  IMAD.U32 R2, RZ, RZ, UR15 ;  /* 0x0000000fff027e24 */ /* 0x002fe4000f8e00ff */
[----:B------:R-:W-:-:S05]  /*0b90*/  IMAD.U32 R3, RZ, RZ, UR14 ;  /* 0x0000000eff037e24 */ /* 0x000fca000f8e00ff */
[----:B----4-:R-:W4:Y:S04]  /*0ba0*/  @P3 LDG.E R6, desc[UR6][R2.64] ;  /* 0x0000000602063981 */ /* 0x010f28000c1e1900 */
[----:B-----5:R1:W5:Y:S02]  /*0bb0*/  @P3 LDG.E R0, desc[UR6][R2.64+0x4] ;  /* 0x0000040602003981 */ /* 0x020364000c1e1900 */
[----:B-1----:R-:W-:Y:S01]  /*0bc0*/  IMAD.U32 R2, RZ, RZ, UR8 ;  /* 0x00000008ff027e24 */ /* 0x002fe2000f8e00ff */
[----:B------:R-:W1:Y:S01]  /*0bd0*/  S2UR UR16, SR_CTAID.X ;  /* 0x00000000001079c3 */ /* 0x000e620000002500 */
[----:B------:R-:W-:Y:S01]  /*0be0*/  IMAD.U32 R3, RZ, RZ, UR5 ;  /* 0x00000005ff037e24 */ /* 0x000fe2000f8e00ff */
[----:B------:R-:W-:Y:S01]  /*0bf0*/  UMOV UR18, URZ ;  /* 0x0000003f00127c82 */ /* 0x000fe20008000000 */
[----:B------:R-:W-:-:S03]  /*0c00*/  @!UP3 ULDC.64 UR8, c[0x0][0x318] ;  /* 0x0000c6000008bab9 */ /* 0x000fc60000000a00 */
[----:B------:R-:W5:Y:S01]  /*0c10*/  @!P2 LDG.E R4, desc[UR6][R2.64] ;  /* 0x000000060204a981 */ /* 0x000f62000c1e1900 */
        /* <DEDUP_REMOVED lines=12> */
[----:B------:R-:W-:Y:S02]  /*0ce0*/  ISETP.NE.U32.AND P0, PT, RZ, UR12, PT ;  /* 0x0000000cff007c0c */ /* 0x000fe4000bf05070 */
[----:B---3--:R-:W-:-:S02]  /*0cf0*/  @P1 R2UR UR18, R7 ;  /* 0x00000000071212ca */ /* 0x008fc400000e0000 */
        /* <DEDUP_REMOVED lines=12> */
.L_x_651:
[----:B------:R-:W-:Y:S01]  /*0dc0*/  @!UP3 UIADD3 UR5, UR10, UR9, -UR18 ;  /* 0x000000090a05b290 */ /* 0x000fe2000fffe812 */
[----:B------:R-:W-:Y:S01]  /*0dd0*/  SHF.R.S32.HI R23, RZ, 0x1f, R247 ;  /* 0x0000001fff177819 */ /* 0x000fe200000114f7 */
[----:B------:R-:W-:Y:S02]  /*0de0*/  UIMAD UR9, UR14, UR59, UR15 ;  /* 0x0000003b0e0972a4 */ /* 0x000fe4000f8e020f */
[----:B------:R-:W-:Y:S02]  /*0df0*/  UISETP.GT.AND UP0, UPT, UR5, UR33, UPT ;  /* 0x000000210500728c */ /* 0x000fe4000bf04270 */
[----:B------:R-:W-:Y:S02]  /*0e00*/  @UP2 UIADD3 UR44, UR12, -UR8, URZ ;  /* 0x800000080c2c2290 */ /* 0x000fe4000fffe03f */
[----:B------:R-:W-:Y:S01]  /*0e10*/  IMAD.U32 R0, RZ, RZ, UR9 ;  /* 0x00000009ff007e24 */ /* 0x000fe2000f8e00ff */
[----:B------:R-:W-:Y:S02]  /*0e20*/  IADD3 R20, P1, R247, UR9, RZ ;  /* 0x00000009f7147c10 */ /* 0x000fe4000ff3e0ff */
[----:B------:R-:W-:-:S02]  /*0e30*/  PLOP3.LUT P0, PT, PT, PT, UP0, 0x80, 0x0 ;  /* 0x000000000000781c */ /* 0x000fc40003f0f008 */
[----:B------:R-:W-:Y:S01]  /*0e40*/  @!UP2 ULDC UR44, c[0x0][0x2c4] ;  /* 0x0000b100002caab9 */ /* 0x000fe20000000800 */
[----:B------:R-:W-:-:S10]  /*0e50*/  LEA.HI.X.SX32 R21, R0, R23, 0x1, P1 ;  /* 0x0000001700157211 */ /* 0x000fd400008f0eff */
        /* <DEDUP_REMOVED lines=30> */
[----:B------:R-:W-:Y:S01]  /*1040*/  UIMAD.WIDE.U32 UR22, UR8, UR20, URZ ;  /* 0x00000014081672a5 */ /* 0x000fe2000f8e003f */
[----:B-1----:R-:W1:Y:S01]  /*1050*/  MUFU.RCP R2, R2 ;  /* 0x0000000200027308 */ /* 0x002e620000001000 */
[----:B------:R-:W-:-:S02]  /*1060*/  UIMAD UR19, UR8, UR21, URZ ;  /* 0x00000015081372a4 */ /* 0x000fc4000f8e023f */
[----:B------:R-:W-:Y:S02]  /*1070*/  UIMAD.WIDE UR10, UR36, UR61, URZ ;  /* 0x0000003d240a72a5 */ /* 0x000fe4000f8e023f */
[----:B------:R-:W-:Y:S02]  /*1080*/  UIMAD.WIDE.U32 UR12, UR48, UR58, URZ ;  /* 0x0000003a300c72a5 */ /* 0x000fe4000f8e003f */
[----:B------:R-:W-:Y:S02]  /*1090*/  UIMAD UR9, UR57, UR58, UR9 ;  /* 0x0000003a390972a4 */ /* 0x000fe4000f8e0209 */
[----:B------:R-:W-:Y:S02]  /*10a0*/  USHF.L.U32 UR15, UR48, 0x7, URZ ;  /* 0x00000007300f7899 */ /* 0x000fe4000800063f */
[----:B------:R-:W-:Y:S02]  /*10b0*/  UIADD3 UR38, UR25, UR38, URZ ;  /* 0x0000002619267290 */ /* 0x000fe4000fffe03f */
[----:B------:R-:W-:-:S02]  /*10c0*/  @UP1 UIADD3 UR38, UR23, UR19, URZ ;  /* 0x0000001317261290 */ /* 0x000fc4000fffe03f */
[----:B------:R-:W-:Y:S01]  /*10d0*/  USEL UR39, UR24, UR22, !UP1 ;  /* 0x0000001618277287 */ /* 0x000fe2000c800000 */
[----:B-1----:R-:W-:Y:S01]  /*10e0*/  VIADD R2, R2, 0xffffffe ;  /* 0x0ffffffe02027836 */ /* 0x002fe20000000000 */
[----:B------:R-:W-:Y:S02]  /*10f0*/  UIMAD UR19, UR11, UR12, URZ ;  /* 0x0000000c0b1372a4 */ /* 0x000fe4000f8e023f */
[----:B------:R-:W-:Y:S01]  /*1100*/  UIADD3 UR9, UR13, UR9, URZ ;  /* 0x000000090d097290 */ /* 0x000fe2000fffe03f */
[----:B------:R-:W1:Y:S01]  /*1110*/  F2I.FTZ.U32.TRUNC.NTZ R3, R2 ;  /* 0x0000000200037305 */ /* 0x000e62000021f000 */
[----:B------:R-:W-:Y:S02]  /*1120*/  ULOP3.LUT UR22, UR45, 0xffffffc0, URZ, 0xc0, !UPT ;  /* 0xffffffc02d167892 */ /* 0x000fe4000f8ec03f */
[----:B------:R-:W-:Y:S02]  /*1130*/  USHF.L.U64.HI UR14, UR48, 0x7, UR57 ;  /* 0x00000007300e7899 */ /* 0x000fe40008010239 */
[----:B------:R-:W-:-:S02]  /*1140*/  USEL UR27, UR15, URZ, UP2 ;  /* 0x0000003f0f1b7287 */ /* 0x000fc40009000000 */
[----:B------:R-:W-:Y:S02]  /*1150*/  UIMAD.WIDE.U32 UR24, UR10, UR12, URZ ;  /* 0x0000000c0a1872a5 */ /* 0x000fe4000f8e003f */
[----:B------:R-:W-:Y:S01]  /*1160*/  UIMAD UR19, UR10, UR9, UR19 ;  /* 0x000000090a1372a4 */ /* 0x000fe2000f8e0213 */
[----:B------:R-:W-:Y:S01]  /*1170*/  ULDC.U8 UR15, c[0x0][0x3d8] ;  /* 0x0000f600000f7ab9 */ /* 0x000fe20000000000 */
[----:B------:R-:W-:Y:S02]  /*1180*/  UIADD3 UR9, UR22, -0x40, URZ ;  /* 0xffffffc016097890 */ /* 0x000fe4000fffe03f */
[----:B------:R-:W-:Y:S01]  /*1190*/  UISETP.NE.AND UP3, UPT, UR15, URZ, UPT ;  /* 0x0000003f0f00728c */ /* 0x000fe2000bf65270 */
[----:B-1----:R-:W-:Y:S01]  /*11a0*/  IMAD.MOV R0, RZ, RZ, -R3 ;  /* 0x000000ffff007224 */ /* 0x002fe200078e0a03 */
[----:B------:R-:W-:Y:S01]  /*11b0*/  USEL UR29, UR14, URZ, UP2 ;  /* 0x0000003f0e1d7287 */ /* 0x000fe20009000000 */
[----:B------:R-:W-:Y:S01]  /*11c0*/  IMAD.MOV.U32 R2, RZ, RZ, RZ ;  /* 0x000000ffff027224 */ /* 0x000fe200078e00ff */
[----:B------:R-:W-:Y:S01]  /*11d0*/  UIMAD UR50, UR56, UR36, URZ ;  /* 0x00000024383272a4 */ /* 0x000fe2000f8e023f */
[----:B------:R-:W-:Y:S01]  /*11e0*/  IMAD R0, R0, R5, RZ ;  /* 0x0000000500007224 */ /* 0x000fe200078e02ff */
[----:B------:R-:W-:-:S02]  /*11f0*/  UIMAD.WIDE.U32 UR12, UR10, UR8, URZ ;  /* 0x000000080a0c72a5 */ /* 0x000fc4000f8e003f */
[----:B------:R-:W-:Y:S01]  /*1200*/  UIADD3 UR49, UR25, UR19, URZ ;  /* 0x0000001319317290 */ /* 0x000fe2000fffe03f */
[----:B------:R-:W-:Y:S01]  /*1210*/  IMAD.HI.U32 R0, R3, R0, R2 ;  /* 0x0000000003007227 */ /* 0x000fe200078e0002 */
[----:B------:R-:W-:Y:S01]  /*1220*/  MOV R2, R4 ;  /* 0x0000000400027202 */ /* 0x000fe20000000f00 */
[----:B------:R-:W-:Y:S02]  /*1230*/  USHF.R.S32.HI UR36, URZ, 0x1f, UR9 ;  /* 0x0000001f3f247899 */ /* 0x000fe40008011409 */
[----:B------:R-:W-:Y:S02]  /*1240*/  UIADD3 UR19, UP2, UR9, UR27, URZ ;  /* 0x0000001b09137290 */ /* 0x000fe4000ff5e03f */
[----:B------:R-:W-:Y:S01]  /*1250*/  IMAD.HI.U32 R0, R0, R2, RZ ;  /* 0x0000000200007227 */ /* 0x000fe200078e00ff */
[----:B------:R-:W-:Y:S02]  /*1260*/  UISETP.NE.AND UP0, UPT, UR32, -0x1, UPT ;  /* 0xffffffff2000788c */ /* 0x000fe4000bf05270 */
[----:B------:R-:W-:Y:S01]  /*1270*/  UIMAD UR23, UR11, UR8, URZ ;  /* 0x000000080b1772a4 */ /* 0x000fe2000f8e023f */
[----:B------:R-:W-:Y:S01]  /*1280*/  IMAD.MOV R3, RZ, RZ, -R0 ;  /* 0x000000ffff037224 */ /* 0x000fe200078e0a00 */
[----:B------:R-:W-:-:S02]  /*1290*/  USEL UR55, UR24, UR12, !UP1 ;  /* 0x0000000c18377287 */ /* 0x000fc4000c800000 */
[----:B------:R-:W-:Y:S01]  /*12a0*/  UIADD3.X UR12, UR36, UR29, URZ, UP2, !UPT ;  /* 0x0000001d240c7290 */ /* 0x000fe200097fe43f */
[C---:B------:R-:W-:Y:S01]  /*12b0*/  IMAD R2, R5.reuse, R3, R2 ;  /* 0x0000000305027224 */ /* 0x040fe200078e0202 */
[----:B------:R-:W-:Y:S01]  /*12c0*/  UIMAD UR11, UR11, UR19, URZ ;  /* 0x000000130b0b72a4 */ /* 0x000fe2000f8e023f */
[----:B------:R-:W-:Y:S01]  /*12d0*/  ULDC UR25, c[0x0][0x2c4] ;  /* 0x0000b10000197ab9 */ /* 0x000fe20000000800 */
[----:B------:R-:W-:Y:S02]  /*12e0*/  UIMAD.WIDE.U32 UR42, UR10, UR19, URZ ;  /* 0x000000130a2a72a5 */ /* 0x000fe4000f8e003f */
[----:B------:R-:W-:Y:S01]  /*12f0*/  ISETP.GT.U32.AND P1, PT, R5, R2, PT ;  /* 0x000000020500720c */ /* 0x000fe20003f24070 */
[----:B------:R-:W-:Y:S02]  /*1300*/  UIMAD UR24, UR10, UR12, UR11 ;  /* 0x0000000c0a1872a4 */ /* 0x000fe4000f8e020b */
[----:B------:R-:W-:Y:S01]  /*1310*/  @UP3 UIMAD UR10, UR48, UR25, URZ ;  /* 0x00000019300a32a4 */ /* 0x000fe2000f8e023f */
[----:B------:R-:W-:Y:S01]  /*1320*/  ULDC.U8 UR17, c[0x0][0x480] ;  /* 0x0001200000117ab9 */ /* 0x000fe20000000000 */
[----:B------:R-:W-:-:S02]  /*1330*/  @UP0 UIADD3 UR26, UR18, UR32, URZ ;  /* 0x00000020121a0290 */ /* 0x000fc4000fffe03f */
[----:B------:R-:W-:Y:S02]  /*1340*/  @UP0 UIADD3 UR31, UR18, UR32, URZ ;  /* 0x00000020121f0290 */ /* 0x000fe4000fffe03f */
[----:B------:R-:W-:Y:S01]  /*1350*/  UISETP.NE.AND UP4, UPT, UR17, URZ, UPT ;  /* 0x0000003f1100728c */ /* 0x000fe2000bf85270 */
        /* <DEDUP_REMOVED lines=13> */
[----:B------:R-:W-:-:S02]  /*1430*/  @UP0 UIMAD UR26, UR26, UR15, URZ ;  /* 0x0000000f1a1a02a4 */ /* 0x000fc4000f8e023f */
[----:B------:R-:W-:Y:S02]  /*1440*/  @UP3 UIMAD UR35, UR56, UR10, UR11 ;  /* 0x0000000a382332a4 */ /* 0x000fe4000f8e020b */
[----:B------:R-:W-:Y:S01]  /*1450*/  @UP0 UIMAD UR31, UR31, UR17, URZ ;  /* 0x000000111f1f02a4 */ /* 0x000fe2000f8e023f */
[----:B------:R-:W-:Y:S01]  /*1460*/  @P0 VIADD R0, R0, 0x1 ;  /* 0x0000000100000836 */ /* 0x000fe20000000000 */
[----:B------:R-:W-:Y:S01]  /*1470*/  @!UP3 UIMAD UR10, UR48, UR61, UR56 ;  /* 0x0000003d300ab2a4 */ /* 0x000fe2000f8e0238 */
[----:B------:R-:W-:Y:S01]  /*1480*/  PLOP3.LUT P0, PT, PT, PT, UP3, 0x80, 0x0 ;  /* 0x000000000000781c */ /* 0x000fe20003f0f038 */
[----:B------:R-:W-:Y:S01]  /*1490*/  @!UP1 UIADD3 UR37, UR41, UR30, URZ ;  /* 0x0000001e29259290 */ /* 0x000fe2000fffe03f */
        /* <DEDUP_REMOVED lines=25> */
.L_x_653:
        /* <DEDUP_REMOVED lines=13> */
.L_x_654:
        /* <DEDUP_REMOVED lines=11> */
.L_x_655:
[----:B------:R-:W-:-:S04]  /*17b0*/  UIMAD UR8, UR48, UR61, UR56 ;  /* 0x0000003d300872a4 */ /* 0x000fc8000f8e0238 */
[----:B------:R-:W-:-:S12]  /*17c0*/  UIMAD UR8, UR8, UR58, URZ ;  /* 0x0000003a080872a4 */ /* 0x000fd8000f8e023f */
.L_x_656:
[----:B------:R-:W2:Y:S01]  /*17d0*/  LDL R8, [R1] ;  /* 0x0000000001087983 */ /* 0x000ea20000100800 */
[----:B------:R-:W1:Y:S01]  /*17e0*/  LDC.64 R2, c[0x0][0x420] ;  /* 0x00010800ff027b82 */ /* 0x000e620000000a00 */
[----:B------:R-:W-:Y:S01]  /*17f0*/  ULDC UR10, c[0x0][0x2dc] ;  /* 0x0000b700000a7ab9 */ /* 0x000fe20000000800 */
[----:B------:R-:W-:Y:S01]  /*1800*/  SHF.R.S32.HI R233, RZ, 0x1f, R232 ;  /* 0x0000001fffe97819 */ /* 0x000fe200000114e8 */
[----:B------:R-:W3:Y:S01]  /*1810*/  S2R R6, SR_TID.X ;  /* 0x0000000000067919 */ /* 0x000ee20000002100 */
[----:B------:R-:W-:Y:S01]  /*1820*/  UIMAD UR10, UR10, UR61, URZ ;  /* 0x0000003d0a0a72a4 */ /* 0x000fe2000f8e023f */
[----:B------:R-:W-:Y:S01]  /*1830*/  IADD3 R4, P0, R232, UR26, RZ ;  /* 0x0000001ae8047c10 */ /* 0x000fe2000ff1e0ff */
[----:B------:R-:W-:Y:S01]  /*1840*/  UIADD3 UR22, UR9, UR8, URZ ;  /* 0x0000000809167290 */ /* 0x000fe2000fffe03f */
[----:B------:R-:W4:Y:S01]  /*1850*/  S2R R7, SR_TID.X ;  /* 0x0000000000077919 */ /* 0x000f220000002100 */
[----:B------:R-:W-:Y:S01]  /*1860*/  USHF.L.U32 UR8, UR10, 0x6, URZ ;  /* 0x000000060a087899 */ /* 0x000fe2000800063f */
[----:B------:R-:W-:Y:S01]  /*1870*/  IADD3.X R5, R233, UR37, RZ, P0, !PT ;  /* 0x00000025e9057c10 */ /* 0x000fe200087fe4ff */
[----:B------:R-:W-:Y:S01]  /*1880*/  UISETP.GE.AND UP2, UPT, UR44, 0x1, UPT ;  /* 0x000000012c00788c */ /* 0x000fe2000bf46270 */
[----:B------:R-:W-:Y:S01]  /*1890*/  IADD3 R12, P0, R247, UR9, RZ ;  /* 0x00000009f70c7c10 */ /* 0x000fe2000ff1e0ff */
[----:B------:R-:W-:Y:S01]  /*18a0*/  UIADD3 UR11, UP1, UP0, UR42, UR8, UR50 ;  /* 0x000000082a0b7290 */ /* 0x000fe2000f83e032 */
[----:B------:R-:W-:Y:S01]  /*18b0*/  BSSY B1, `(.L_x_652) ;  /* 0x0000909000017945 */ /* 0x000fe20003800000 */
[----:B------:R-:W-:Y:S01]  /*18c0*/  USHF.R.S32.HI UR8, URZ, 0x1f, UR8 ;  /* 0x0000001f3f087899 */ /* 0x000fe20008011408 */
[----:B------:R-:W-:Y:S01]  /*18d0*/  IADD3.X R14, R23, UR36, RZ, P0, !PT ;  /* 0x00000024170e7c10 */ /* 0x000fe200087fe4ff */
[----:B------:R-:W-:Y:S01]  /*18e0*/  USHF.R.S32.HI UR19, URZ, 0x1f, UR56 ;  /* 0x0000001f3f137899 */ /* 0x000fe20008011438 */
[----:B------:R-:W-:Y:S01]  /*18f0*/  PLOP3.LUT P0, PT, PT, PT, UP2, 0x80, 0x0 ;  /* 0x000000000000781c */ /* 0x000fe20003f0f028 */
[----:B------:R-:W-:-:S02]  /*1900*/  UIADD3.X UR8, UR51, UR8, UR54, UP1, UP0 ;  /* 0x0000000833087290 */ /* 0x000fc40008fe0436 */
[----:B------:R-:W-:Y:S01]  /*1910*/  UIADD3 UR11, UP1, UP0, UR53, UR11, UR55 ;  /* 0x0000000b350b7290 */ /* 0x000fe2000f83e037 */
[----:B------:R-:W-:Y:S01]  /*1920*/  ULDC.64 UR40, c[0x0][0x478] ;  /* 0x00011e0000287ab9 */ /* 0x000fe20000000a00 */
[----:B------:R-:W-:Y:S01]  /*1930*/  ULDC.64 UR12, c[0x0][0x428] ;  /* 0x00010a00000c7ab9 */ /* 0x000fe20000000a00 */
[C---:B-1----:R-:W-:Y:S01]  /*1940*/  IMAD R0, R2.reuse, UR36, RZ ;  /* 0x0000002402007c24 */ /* 0x042fe2000f8e02ff */
[----:B------:R-:W-:Y:S01]  /*1950*/  UIMAD.WIDE UR22, UR22, 0x4, UR40 ;  /* 0x00000004161678a5 */ /* 0x000fe2000f8e0228 */
[----:B------:R-:W-:Y:S01]  /*1960*/  IMAD.WIDE.U32 R4, R2, UR9, R4 ;  /* 0x0000000902047c25 */ /* 0x000fe2000f8e0004 */
[----:B------:R-:W-:Y:S01]  /*1970*/  UIMAD UR27, UR19, UR12, URZ ;  /* 0x0000000c131b72a4 */ /* 0x000fe2000f8e023f */
[----:B------:R-:W-:Y:S02]  /*1980*/  ULDC.64 UR24, c[0x0][0x258] ;  /* 0x0000960000187ab9 */ /* 0x000fe40000000a00 */
[----:B------:R-:W-:Y:S01]  /*1990*/  IMAD R0, R3, UR9, R0 ;  /* 0x0000000903007c24 */ /* 0x000fe2000f8e0200 */
[----:B------:R-:W-:Y:S01]  /*19a0*/  ULDC.64 UR40, c[0x0][0x400] ;  /* 0x0001000000287ab9 */ /* 0x000fe20000000a00 */
[----:B------:R-:W-:Y:S01]  /*19b0*/  IMAD.U32 R15, RZ, RZ, UR12 ;  /* 0x0000000cff0f7e24 */ /* 0x000fe2000f8e00ff */
[----:B------:R-:W-:Y:S01]  /*19c0*/  UIADD3 UR35, UR9, UR35, URZ ;  /* 0x0000002309237290 */ /* 0x000fe2000fffe03f */
[----:B------:R-:W-:Y:S01]  /*19d0*/  IMAD.IADD R5, R5, 0x1, R0 ;  /* 0x0000000105057824 */ /* 0x000fe200078e0200 */
[----:B---3--:R-:W-:Y:S01]  /*19e0*/  SHF.R.S32.HI R6, RZ, 0x1f, R6 ;  /* 0x0000001fff067819 */ /* 0x008fe20000011406 */
[----:B------:R-:W-:-:S02]  /*19f0*/  UIMAD UR19, UR19, UR24, URZ ;  /* 0x00000018131372a4 */ /* 0x000fc4000f8e023f */
[----:B------:R-:W-:Y:S01]  /*1a00*/  UIMAD UR27, UR56, UR13, UR27 ;  /* 0x0000000d381b72a4 */ /* 0x000fe2000f8e021b */
[----:B----4-:R-:W-:Y:S01]  /*1a10*/  LEA.HI R6, R6, R7, RZ, 0x5 ;  /* 0x0000000706067211 */ /* 0x010fe200078f28ff */
[----:B------:R-:W-:Y:S01]  /*1a20*/  IMAD R7, R14, UR20, RZ ;  /* 0x000000140e077c24 */ /* 0x000fe2000f8e02ff */
[----:B------:R-:W-:Y:S01]  /*1a30*/  ULDC.64 UR46, c[0x0][0x2b0] ;  /* 0x0000ac00002e7ab9 */ /* 0x000fe20000000a00 */
[----:B------:R-:W-:Y:S01]  /*1a40*/  IMAD.WIDE.U32 R4, R15, UR56, R4 ;  /* 0x000000380f047c25 */ /* 0x000fe2000f8e0004 */
[----:B------:R-:W-:Y:S01]  /*1a50*/  SHF.R.S32.HI R6, RZ, 0x5, R6 ;  /* 0x00000005ff067819 */ /* 0x000fe20000011406 */
[----:B------:R-:W-:Y:S02]  /*1a60*/  ULEA.HI.SX32 UR43, UR45, 0xffffffff, 0x1a ;  /* 0xffffffff2d2b7891 */ /* 0x000fe4000f8fd23f */
[----:B------:R-:W-:Y:S01]  /*1a70*/  IMAD R17, R12, UR21, R7 ;  /* 0x000000150c117c24 */ /* 0x000fe2000f8e0207 */
[----:B------:R-:W-:Y:S01]  /*1a80*/  UIMAD UR19, UR56, UR25, UR19 ;  /* 0x00000019381372a4 */ /* 0x000fe2000f8e0213 */
[----:B------:R-:W-:-:S02]  /*1a90*/  VIADD R7, R5, UR27 ;  /* 0x0000001b05077c36 */ /* 0x000fc40008000000 */
[----:B--2---:R-:W-:Y:S01]  /*1aa0*/  IMAD R0, R6, UR10, R8 ;  /* 0x0000000a06007c24 */ /* 0x004fe2000f8e0208 */
[----:B------:R-:W-:Y:S01]  /*1ab0*/  UIADD3.X UR10, UR52, UR8, UR49, UP1, UP0 ;  /* 0x00000008340a7290 */ /* 0x000fe20008fe0431 */
[----:B------:R-:W-:Y:S01]  /*1ac0*/  IMAD.WIDE.U32 R8, R12, UR20, R232 ;  /* 0x000000140c087c25 */ /* 0x000fe2000f8e00e8 */
[----:B------:R-:W-:Y:S02]  /*1ad0*/  UIMAD.WIDE UR8, UR35, 0x4, UR46 ;  /* 0x00000004230878a5 */ /* 0x000fe4000f8e022e */
[----:B------:R-:W-:Y:S02]  /*1ae0*/  IADD3 R6, P1, R0, UR11, RZ ;  /* 0x0000000b00067c10 */ /* 0x000fe4000ff3e0ff */
[----:B------:R-:W-:Y:S02]  /*1af0*/  IADD3 R8, P2, R8, UR39, RZ ;  /* 0x0000002708087c10 */ /* 0x000fe4000ff5e0ff */
[----:B------:R-:W-:Y:S02]  /*1b00*/  LEA.HI.X.SX32 R0, R0, UR10, 0x1, P1 ;  /* 0x0000000a00007c11 */ /* 0x000fe400088f0eff */
[----:B------:R-:W-:-:S02]  /*1b10*/  LEA R224, P1, R6, UR40, 0x2 ;  /* 0x0000002806e07c11 */ /* 0x000fc4000f8210ff */
[----:B------:R-:W-:Y:S02]  /*1b20*/  IADD3.X R9, R9, UR38, R17, P2, !PT ;  /* 0x0000002609097c10 */ /* 0x000fe400097fe411 */
[----:B------:R-:W-:Y:S01]  /*1b30*/  LEA.HI.X R225, R6, UR41, R0, 0x2, P1 ;  /* 0x0000002906e17c11 */ /* 0x000fe200088f1400 */
[----:B------:R-:W-:Y:S01]  /*1b40*/  IMAD.MOV.U32 R6, RZ, RZ, R4 ;  /* 0x000000ffff067224 */ /* 0x000fe200078e0004 */
[----:B------:R-:W-:Y:S07]  /*1b50*/  @!P0 BRA `(.L_x_657) ;  /* 0x0000008000e88947 */ /* 0x000fee0003800000 */
[----:B------:R-:W1:Y:S01]  /*1b60*/  S2R R25, SR_TID.X ;  /* 0x0000000000197919 */ /* 0x000e620000002100 */
[----:B------:R-:W-:Y:S01]  /*1b70*/  PLOP3.LUT P0, PT, PT, PT, UP4, 0x80, 0x0 ;  /* 0x000000000000781c */ /* 0x000fe20003f0f048 */
[C---:B------:R-:W-:Y:S01]  /*1b80*/  IMAD.SHL.U32 R0, R247.reuse, 0x40, RZ ;  /* 0x00000040f7007824 */ /* 0x040fe200078e00ff */
[----:B------:R-:W-:Y:S01]  /*1b90*/  UMOV UR11, UR8 ;  /* 0x00000008000b7c82 */ /* 0x000fe20008000000 */
[----:B------:R-:W-:Y:S01]  /*1ba0*/  UMOV UR8, UR43 ;  /* 0x0000002b00087c82 */ /* 0x000fe20008000000 */
[----:B------:R-:W-:Y:S01]  /*1bb0*/  UMOV UR10, UR9 ;  /* 0x00000009000a7c82 */ /* 0x000fe20008000000 */
[----:B------:R-:W-:Y:S01]  /*1bc0*/  UIMAD UR9, UR8, -0x40, UR44 ;  /* 0xffffffc0080978a4 */ /* 0x000fe2000f8e022c */
[----:B------:R-:W-:Y:S01]  /*1bd0*/  LOP3.LUT R0, R0, 0x1c0, RZ, 0xc0, !PT ;  /* 0x000001c000007812 */ /* 0x000fe200078ec0ff */
[----:B------:R-:W-:Y:S01]  /*1be0*/  ULEA.HI UR35, UR8, UR8, URZ, 0x1 ;  /* 0x0000000808237291 */ /* 0x000fe2000f8f083f */
[----:B------:R-:W-:Y:S01]  /*1bf0*/  IMAD.U32 R18, RZ, RZ, UR24 ;  /* 0x00000018ff127e24 */ /* 0x000fe2000f8e00ff */
[----:B------:R-:W-:Y:S01]  /*1c00*/  ULDC.64 UR24, c[0x0][0x3e0] ;  /* 0x0000f80000187ab9 */ /* 0x000fe20000000a00 */
[----:B------:R-:W-:Y:S01]  /*1c10*/  LOP3.LUT R5, R0, 0x38, R232, 0xf8, !PT ;  /* 0x0000003800057812 */ /* 0x000fe200078ef8e8 */
[----:B------:R-:W-:Y:S01]  /*1c20*/  ULOP3.LUT UR35, UR35, 0xfffffffe, URZ, 0xc0, !UPT ;  /* 0xfffffffe23237892 */ /* 0x000fe2000f8ec03f */
[----:B------:R-:W-:Y:S01]  /*1c30*/  SHF.R.U32.HI R0, RZ, 0x3, R0 ;  /* 0x00000003ff007819 */ /* 0x000fe20000011600 */
[C---:B------:R-:W-:Y:S01]  /*1c40*/  IMAD.WIDE.U32 R6, R247.reuse, R2, R6 ;  /* 0x00000002f7067225 */ /* 0x040fe200078e0006 */
[----:B------:R-:W-:Y:S01]  /*1c50*/  ISETP.GE.AND P5, PT, R247, UR9, PT ;  /* 0x00000009f7007c0c */ /* 0x000fe2000bfa6270 */
[----:B------:R-:W-:Y:S01]  /*1c60*/  UIADD3 UR35, UR8, -UR35, URZ ;  /* 0x8000002308237290 */ /* 0x000fe2000fffe03f */
[----:B------:R-:W-:Y:S01]  /*1c70*/  LOP3.LUT R5, R5, R0, RZ, 0x3c, !PT ;  /* 0x0000000005057212 */ /* 0x000fe200078e3cff */
[----:B------:R-:W-:Y:S01]  /*1c80*/  VIADD R22, R247, 0x20 ;  /* 0x00000020f7167836 */ /* 0x000fe20000000000 */
[----:B------:R-:W-:Y:S01]  /*1c90*/  UMOV UR13, UR22 ;  /* 0x00000016000d7c82 */ /* 0x000fe20008000000 */
[----:B------:R-:W-:Y:S01]  /*1ca0*/  IMAD.WIDE.U32 R10, R18, UR56, R8 ;  /* 0x00000038120a7c25 */ /* 0x000fe2000f8e0008 */
[----:B------:R-:W-:Y:S01]  /*1cb0*/  UMOV UR12, UR23 ;  /* 0x00000017000c7c82 */ /* 0x000fe20008000000 */
[----:B------:R-:W-:Y:S01]  /*1cc0*/  LEA R234, P1, R6, UR24, 0x1 ;  /* 0x0000001806ea7c11 */ /* 0x000fe2000f8208ff */
[----:B------:R-:W-:Y:S01]  /*1cd0*/  ULDC.64 UR22, c[0x0][0x210] ;  /* 0x0000840000167ab9 */ /* 0x000fe20000000a00 */
[----:B------:R-:W-:Y:S01]  /*1ce0*/  UISETP.NE.AND UP0, UPT, UR35, 0x1, UPT ;  /* 0x000000012300788c */ /* 0x000fe2000bf05270 */
[----:B------:R-:W-:Y:S01]  /*1cf0*/  BSSY B0, `(.L_x_658) ;  /* 0x000003c000007945 */ /* 0x000fe20003800000 */
[C---:B------:R-:W-:Y:S01]  /*1d00*/  VIADD R242, R232.reuse, 0x40 ;  /* 0x00000040e8f27836 */ /* 0x040fe20000000000 */
[----:B------:R-:W-:Y:S01]  /*1d10*/  @P0 BAR.SYNC.DEFER_BLOCKING 0x0 ;  /* 0x0000000000000b1d */ /* 0x000fe20000010000 */
[----:B------:R-:W-:Y:S01]  /*1d20*/  VIADD R244, R232, 0xc0 ;  /* 0x000000c0e8f47836 */ /* 0x000fe20000000000 */
[----:B------:R-:W-:Y:S01]  /*1d30*/  ISETP.GE.AND P4, PT, R22, UR9, PT ;  /* 0x0000000916007c0c */ /* 0x000fe2000bf86270 */
[----:B------:R-:W-:Y:S01]  /*1d40*/  VIADD R243, R232, 0x80 ;  /* 0x00000080e8f37836 */ /* 0x000fe20000000000 */
[----:B------:R-:W-:-:S02]  /*1d50*/  LEA R231, P6, R10, UR22, 0x1 ;  /* 0x000000160ae77c11 */ /* 0x000fc4000f8c08ff */
[----:B-1----:R-:W-:-:S04]  /*1d60*/  SHF.R.S32.HI R24, RZ, 0x1f, R25 ;  /* 0x0000001fff187819 */ /* 0x002fc80000011419 */
[----:B------:R-:W-:-:S04]  /*1d70*/  LEA.HI R4, R24, R25, RZ, 0x6 ;  /* 0x0000001918047211 */ /* 0x000fc800078f30ff */
[----:B------:R-:W-:Y:S01]  /*1d80*/  SHF.R.S32.HI R0, RZ, 0x6, R4 ;  /* 0x00000006ff007819 */ /* 0x000fe20000011404 */
[----:B------:R-:W-:-:S04]  /*1d90*/  IMAD R4, R23, R2, RZ ;  /* 0x0000000217047224 */ /* 0x000fc800078e02ff */
[----:B------:R-:W-:Y:S02]  /*1da0*/  IMAD R0, R0, 0x200, R5 ;  /* 0x0000020000007824 */ /* 0x000fe400078e0205 */
[----:B------:R-:W-:-:S03]  /*1db0*/  IMAD R4, R247, R3, R4 ;  /* 0x00000003f7047224 */ /* 0x000fc600078e0204 */
[----:B------:R-:W-:Y:S01]  /*1dc0*/  LEA R228, R0, UR4, 0x1 ;  /* 0x0000000400e47c11 */ /* 0x000fe2000f8e08ff */
[----:B------:R-:W-:-:S04]  /*1dd0*/  IMAD.IADD R13, R7, 0x1, R4 ;  /* 0x00000001070d7824 */ /* 0x000fc800078e0204 */
[----:B------:R1:W-:Y:S01]  /*1de0*/  @P5 STS.128 [R228+0x10000], RZ ;  /* 0x010000ffe4005388 */ /* 0x0003e20000000c00 */
[----:B------:R-:W-:-:S03]  /*1df0*/  LEA.HI.X R235, R6, UR25, R13, 0x1, P1 ;  /* 0x0000001906eb7c11 */ /* 0x000fc600088f0c0d */
[----:B------:R1:W-:Y:S04]  /*1e00*/  @P5 STS.128 [R228+0x12000], RZ ;  /* 0x012000ffe4005388 */ /* 0x0003e80000000c00 */
[----:B------:R1:W-:Y:S04]  /*1e10*/  @P5 STS.128 [R228+0x14000], RZ ;  /* 0x014000ffe4005388 */ /* 0x0003e80000000c00 */
[----:B------:R1:W-:Y:S01]  /*1e20*/  @P5 STS.128 [R228+0x16000], RZ ;  /* 0x016000ffe4005388 */ /* 0x0003e20000000c00 */
[----:B------:R-:W-:Y:S05]  /*1e30*/  @P5 BRA `(.L_x_659) ;  /* 0x00000000009c5947 */ /* 0x000fea0003800000 */
[----:B------:R-:W2:Y:S01]  /*1e40*/  LDC.64 R26, c[0x0][0x3e0] ;  /* 0x0000f800ff1a7b82 */ /* 0x000ea20000000a00 */
[----:B------:R-:W-:Y:S01]  /*1e50*/  IMAD R4, R14, R2, RZ ;  /* 0x000000020e047224 */ /* 0x000fe200078e02ff */
[----:B------:R-:W-:Y:S01]  /*1e60*/  UMOV UR36, UR26 ;  /* 0x0000001a00247c82 */ /* 0x000fe20008000000 */
[----:B------:R-:W-:Y:S02]  /*1e70*/  ULDC UR35, c[0x0][0x2d0] ;  /* 0x0000b40000237ab9 */ /* 0x000fe40000000800 */
[-C--:B------:R-:W-:Y:S01]  /*1e80*/  IMAD R8, R3, R12.reuse, R4 ;  /* 0x0000000c03087224 */ /* 0x080fe200078e0204 */
[----:B------:R-:W-:Y:S01]  /*1e90*/  ISETP.GE.AND P3, PT, R232, UR35, PT ;  /* 0x00000023e8007c0c */ /* 0x000fe2000bf66270 */
[----:B------:R-:W-:Y:S01]  /*1ea0*/  IMAD.WIDE.U32 R4, R2, R12, UR36 ;  /* 0x0000002402047e25 */ /* 0x000fe2000f8e000c */
[----:B------:R-:W-:Y:S02]  /*1eb0*/  ISETP.GE.AND P2, PT, R242, UR35, PT ;  /* 0x00000023f2007c0c */ /* 0x000fe4000bf46270 */
[----:B------:R-:W-:Y:S01]  /*1ec0*/  ISETP.GE.AND P1, PT, R243, UR35, PT ;  /* 0x00000023f3007c0c */ /* 0x000fe2000bf26270 */
[----:B------:R-:W-:-:S02]  /*1ed0*/  IMAD.IADD R5, R5, 0x1, R8 ;  /* 0x0000000105057824 */ /* 0x000fc400078e0208 */
[----:B------:R-:W-:-:S04]  /*1ee0*/  IMAD.WIDE.U32 R8, R15, UR56, R4 ;  /* 0x000000380f087c25 */ /* 0x000fc8000f8e0004 */
[----:B------:R-:W-:Y:S02]  /*1ef0*/  VIADD R9, R9, UR27 ;  /* 0x0000001b09097c36 */ /* 0x000fe40008000000 */
        /* <DEDUP_REMOVED lines=27> */
.L_x_659:
[----:B------:R-:W-:Y:S05]  /*20b0*/  BSYNC B0 ;  /* 0x0000000000007941 */ /* 0x000fea0003800000 */
.L_x_658:
[----:B------:R4:W-:Y:S01]  /*20c0*/  @P4 STS.128 [R228+0x11000], RZ ;  /* 0x011000ffe4004388 */ /* 0x0009e20000000c00 */
[----:B--23--:R-:W-:Y:S01]  /*20d0*/  VIADD R4, R0, 0x4000 ;  /* 0x0000400000047836 */ /* 0x00cfe20000000000 */
[----:B------:R-:W-:Y:S01]  /*20e0*/  PLOP3.LUT P0, PT, PT, PT, UP0, 0x80, 0x0 ;  /* 0x000000000000781c */ /* 0x000fe20003f0f008 */
[----:B------:R-:W-:Y:S01]  /*20f0*/  BSSY B0, `(.L_x_660) ;  /* 0x000002d000007945 */ /* 0x000fe20003800000 */
[----:B------:R4:W-:Y:S01]  /*2100*/  @P4 STS.128 [R228+0x13000], RZ ;  /* 0x013000ffe4004388 */ /* 0x0009e20000000c00 */
[----:B------:R-:W-:Y:S01]  /*2110*/  VIADD R8, R11, UR19 ;  /* 0x000000130b087c36 */ /* 0x000fe20008000000 */
[----:B------:R-:W-:Y:S02]  /*2120*/  SEL R226, R4, R0, !P0 ;  /* 0x0000000004e27207 */ /* 0x000fe40004000000 */
[----:B------:R4:W-:Y:S04]  /*2130*/  @P4 STS.128 [R228+0x15000], RZ ;  /* 0x015000ffe4004388 */ /* 0x0009e80000000c00 */
[----:B------:R4:W-:Y:S01]  /*2140*/  @P4 STS.128 [R228+0x17000], RZ ;  /* 0x017000ffe4004388 */ /* 0x0009e20000000c00 */
[----:B------:R-:W-:Y:S05]  /*2150*/  @P4 BRA `(.L_x_661) ;  /* 0x0000000000984947 */ /* 0x000fea0003800000 */
[----:B------:R-:W-:Y:S01]  /*2160*/  ULDC UR26, c[0x0][0x2d0] ;  /* 0x0000b400001a7ab9 */ /* 0x000fe20000000800 */
[----:B------:R-:W-:Y:S01]  /*2170*/  IMAD.WIDE.U32 R4, R2, 0x20, RZ ;  /* 0x0000002002047825 */ /* 0x000fe200078e00ff */
[----:B------:R-:W-:Y:S02]  /*2180*/  ISETP.GE.AND P1, PT, R232, UR26, PT ;  /* 0x0000001ae8007c0c */ /* 0x000fe4000bf26270 */
[----:B------:R-:W-:Y:S01]  /*2190*/  ISETP.GE.AND P3, PT, R242, UR26, PT ;  /* 0x0000001af2007c0c */ /* 0x000fe2000bf66270 */
[----:B------:R-:W-:Y:S01]  /*21a0*/  IMAD.SHL.U32 R7, R3, 0x20, RZ ;  /* 0x0000002003077824 */ /* 0x000fe200078e00ff */
[----:B------:R-:W-:-:S04]  /*21b0*/  IADD3 R0, P2, R6, R4, RZ ;  /* 0x0000000406007210 */ /* 0x000fc80007f5e0ff */
[----:B------:R-:W-:-:S05]  /*21c0*/  IADD3.X R6, R13, R5, R7, P2, !PT ;  /* 0x000000050d067210 */ /* 0x000fca00017fe407 */
[C---:B------:R-:W-:Y:S01]  /*21d0*/  @!P1 LEA R4, P2, R2.reuse, R234, 0x6 ;  /* 0x000000ea02049211 */ /* 0x040fe200078430ff */
[----:B------:R2:W-:Y:S03]  /*21e0*/  @P1 STS.128 [R228+0x11000], RZ ;  /* 0x011000ffe4001388 */ /* 0x0005e60000000c00 */
[----:B------:R-:W-:Y:S02]  /*21f0*/  @!P1 LEA.HI.X R5, R2, R235, R3, 0x6, P2 ;  /* 0x000000eb02059211 */ /* 0x000fe400010f3403 */
[----:B------:R-:W-:-:S03]  /*2200*/  ISETP.GE.AND P2, PT, R243, UR26, PT ;  /* 0x0000001af3007c0c */ /* 0x000fc6000bf46270 */
[----:B------:R-:W-:Y:S01]  /*2210*/  @!PT LDS RZ, [RZ] ;  /* 0x00000000fffff984 */ /* 0x000fe20000000800 */
[----:B------:R-:W-:Y:S01]  /*2220*/  @!PT LDS RZ, [RZ] ;  /* 0x00000000fffff984 */ /* 0x000fe20000000800 */
[----:B------:R-:W-:Y:S01]  /*2230*/  @!PT LDS RZ, [RZ] ;  /* 0x00000000fffff984 */ /* 0x000fe20000000800 */
[----:B------:R3:W-:Y:S04]  /*2240*/  @!P1 LDGSTS.E.BYPASS.LTC128B.128 [R228+0x11000], desc[UR6][R4.64] ;  /* 0x1100000004e49fae */ /* 0x0007e8000b901d46 */
[----:B------:R2:W-:Y:S01]  /*2250*/  @P3 STS.128 [R228+0x13000], RZ ;  /* 0x013000ffe4003388 */ /* 0x0005e20000000c00 */
[----:B---3--:R-:W-:-:S04]  /*2260*/  @!P3 LEA R4, P1, R0, UR24, 0x1 ;  /* 0x000000180004bc11 */ /* 0x008fc8000f8208ff */
[C---:B------:R-:W-:Y:S02]  /*2270*/  @!P3 LEA.HI.X R5, R0.reuse, UR25, R6, 0x1, P1 ;  /* 0x000000190005bc11 */ /* 0x040fe400088f0c06 */
[----:B------:R-:W-:-:S03]  /*2280*/  @!P2 LEA R2, P1, R0, UR24, 0x1 ;  /* 0x000000180002ac11 */ /* 0x000fc6000f8208ff */
[----:B------:R-:W-:Y:S01]  /*2290*/  @!PT LDS RZ, [RZ] ;  /* 0x00000000fffff984 */ /* 0x000fe20000000800 */
[----:B------:R-:W-:Y:S01]  /*22a0*/  @!PT LDS RZ, [RZ] ;  /* 0x00000000fffff984 */ /* 0x000fe20000000800 */
[----:B------:R-:W-:Y:S01]  /*22b0*/  @!PT LDS RZ, [RZ] ;  /* 0x00000000fffff984 */ /* 0x000fe20000000800 */
[----:B------:R2:W-:Y:S01]  /*22c0*/  @!P3 LDGSTS.E.BYPASS.LTC128B.128 [R228+0x13000], desc[UR6][R4.64+0x80] ;  /* 0x1300008004e4bfae */ /* 0x0005e2000b901d46 */
[----:B------:R-:W-:Y:S02]  /*22d0*/  @!P2 LEA.HI.X R3, R0, UR25, R6, 0x1, P1 ;  /* 0x000000190003ac11 */ /* 0x000fe400088f0c06 */
[----:B------:R-:W-:Y:S01]  /*22e0*/  ISETP.GE.AND P1, PT, R244, UR26, PT ;  /* 0x0000001af4007c0c */ /* 0x000fe2000bf26270 */
[----:B------:R2:W-:Y:S04]  /*22f0*/  @P2 STS.128 [R228+0x15000], RZ ;  /* 0x015000ffe4002388 */ /* 0x0005e80000000c00 */
[----:B------:R-:W-:Y:S01]  /*2300*/  @!PT LDS RZ, [RZ] ;  /* 0x00000000fffff984 */ /* 0x000fe20000000800 */
[----:B------:R-:W-:Y:S01]  /*2310*/  @!PT LDS RZ, [RZ] ;  /* 0x00000000fffff984 */ /* 0x000fe20000000800 */
[----:B------:R-:W-:Y:S01]  /*2320*/  @!PT LDS RZ, [RZ] ;  /* 0x00000000fffff984 */ /* 0x000fe20000000800 */
[----:B------:R2:W-:Y:S08]  /*2330*/  @!P2 LDGSTS.E.BYPASS.LTC128B.128 [R228+0x15000], desc[UR6][R2.64+0x100] ;  /* 0x1500010002e4afae */ /* 0x0005f0000b901d46 */
        /* <DEDUP_REMOVED lines=8> */
.L_x_661:
[----:B------:R-:W-:Y:S05]  /*23c0*/  BSYNC B0 ;  /* 0x0000000000007941 */ /* 0x000fea0003800000 */
.L_x_660:
[----:B------:R-:W-:Y:S01]  /*23d0*/  BSSY B0, `(.L_x_662) ;  /* 0x0000047000007945 */ /* 0x000fe20003800000 */
[----:B------:R-:W-:Y:S02]  /*23e0*/  LEA.HI.X R230, R10, UR23, R8, 0x1, P6 ;  /* 0x000000170ae67c11 */ /* 0x000fe4000b0f0c08 */
[----:B------:R-:W-:Y:S01]  /*23f0*/  LEA R226, R226, UR4, 0x1 ;  /* 0x00000004e2e27c11 */ /* 0x000fe2000f8e08ff */
[----:B------:R-:W-:Y:S06]  /*2400*/  @!P5 BRA `(.L_x_663) ;  /* 0x000000000044d947 */ /* 0x000fec0003800000 */
[----:B------:R1:W-:Y:S04]  /*2410*/  STS [R226], RZ ;  /* 0x000000ffe2007388 */ /* 0x0003e80000000800 */
[----:B------:R1:W-:Y:S04]  /*2420*/  STS [R226+0x4], RZ ;  /* 0x000004ffe2007388 */ /* 0x0003e80000000800 */
        /* <DEDUP_REMOVED lines=13> */
[----:B------:R1:W-:Y:S01]  /*2500*/  STS [R226+0x600c], RZ ;  /* 0x00600cffe2007388 */ /* 0x0003e20000000800 */
[----:B------:R-:W-:Y:S05]  /*2510*/  BRA `(.L_x_664) ;  /* 0x0000000000c87947 */ /* 0x000fea0003800000 */
.L_x_663:
[----:B------:R-:W5:Y:S01]  /*2520*/  LDC.64 R6, c[0x0][0x210] ;  /* 0x00008400ff067b82 */ /* 0x000f620000000a00 */
[----:B--23--:R-:W-:Y:S01]  /*2530*/  IMAD.U32 R2, RZ, RZ, UR39 ;  /* 0x00000027ff027e24 */ /* 0x00cfe2000f8e00ff */
[----:B------:R-:W-:Y:S01]  /*2540*/  ULDC UR24, c[0x0][0x2d0] ;  /* 0x0000b40000187ab9 */ /* 0x000fe20000000800 */
[----:B------:R-:W-:Y:S01]  /*2550*/  IMAD.U32 R3, RZ, RZ, UR38 ;  /* 0x00000026ff037e24 */ /* 0x000fe2000f8e00ff */
[----:B------:R-:W-:Y:S02]  /*2560*/  ISETP.GE.AND P1, PT, R232, UR24, PT ;  /* 0x00000018e8007c0c */ /* 0x000fe4000bf26270 */
[----:B------:R-:W-:Y:S01]  /*2570*/  ISETP.GE.AND P3, PT, R242, UR24, PT ;  /* 0x00000018f2007c0c */ /* 0x000fe2000bf66270 */
[----:B------:R-:W-:Y:S01]  /*2580*/  IMAD.WIDE.U32 R2, R12, UR20, R2 ;  /* 0x000000140c027c25 */ /* 0x000fe2000f8e0002 */
[----:B------:R-:W-:-:S04]  /*2590*/  ISETP.GE.AND P2, PT, R243, UR24, PT ;  /* 0x00000018f3007c0c */ /* 0x000fc8000bf46270 */
[----:B------:R-:W-:-:S03]  /*25a0*/  IADD3 R3, R17, R3, RZ ;  /* 0x0000000311037210 */ /* 0x000fc60007ffe0ff */
[----:B------:R-:W-:Y:S02]  /*25b0*/  IMAD.WIDE.U32 R4, R18, UR56, R2 ;  /* 0x0000003812047c25 */ /* 0x000fe4000f8e0002 */
[----:B------:R2:W-:Y:S02]  /*25c0*/  @P1 STS [R226], RZ ;  /* 0x000000ffe2001388 */ /* 0x0005e40000000800 */
[----:B------:R-:W-:Y:S02]  /*25d0*/  VIADD R0, R5, UR19 ;  /* 0x0000001305007c36 */ /* 0x000fe40008000000 */
[----:B------:R2:W-:Y:S01]  /*25e0*/  @P1 STS [R226+0x4], RZ ;  /* 0x000004ffe2001388 */ /* 0x0005e20000000800 */
[----:B-----5:R-:W-:Y:S01]  /*25f0*/  IMAD.WIDE R2, R232, 0x2, R6 ;  /* 0x00000002e8027825 */ /* 0x020fe200078e0206 */
[----:B------:R-:W-:Y:S02]  /*2600*/  @!P1 MOV R6, R231 ;  /* 0x000000e700069202 */ /* 0x000fe40000000f00 */
[----:B------:R2:W-:Y:S01]  /*2610*/  @P1 STS [R226+0x8], RZ ;  /* 0x000008ffe2001388 */ /* 0x0005e20000000800 */
[----:B------:R-:W-:Y:S01]  /*2620*/  @!P1 IMAD.MOV.U32 R7, RZ, RZ, R230 ;  /* 0x000000ffff079224 */ /* 0x000fe200078e00e6 */
[----:B------:R-:W-:-:S02]  /*2630*/  LEA R2, P5, R4, R2, 0x1 ;  /* 0x0000000204027211 */ /* 0x000fc400078a08ff */
[----:B------:R2:W-:Y:S02]  /*2640*/  @P1 STS [R226+0xc], RZ ;  /* 0x00000cffe2001388 */ /* 0x0005e40000000800 */
[----:B------:R-:W-:Y:S02]  /*2650*/  LEA.HI.X R3, R4, R3, R0, 0x1, P5 ;  /* 0x0000000304037211 */ /* 0x000fe400028f0c00 */
[----:B------:R-:W-:Y:S01]  /*2660*/  @!PT LDS RZ, [RZ] ;  /* 0x00000000fffff984 */ /* 0x000fe20000000800 */
[----:B------:R-:W-:Y:S01]  /*2670*/  @!PT LDS RZ, [RZ] ;  /* 0x00000000fffff984 */ /* 0x000fe20000000800 */
[----:B------:R-:W-:Y:S01]  /*2680*/  @!PT LDS RZ, [RZ] ;  /* 0x00000000fffff984 */ /* 0x000fe20000000800 */
[----:B------:R2:W-:Y:S01]  /*2690*/  @!P1 LDGSTS.E.BYPASS.LTC128B.128 [R226], desc[UR6][R6.64] ;  /* 0x0000000006e29fae */ /* 0x0005e2000b901d46 */
[----:B------:R-:W-:-:S03]  /*26a0*/  ISETP.GE.AND P1, PT, R244, UR24, PT ;  /* 0x00000018f4007c0c */ /* 0x000fc6000bf26270 */
[----:B------:R2:W-:Y:S04]  /*26b0*/  @P3 STS [R226+0x2000], RZ ;  /* 0x002000ffe2003388 */ /* 0x0005e80000000800 */
[----:B------:R2:W-:Y:S04]  /*26c0*/  @P3 STS [R226+0x2004], RZ ;  /* 0x002004ffe2003388 */ /* 0x0005e80000000800 */
[----:B------:R2:W-:Y:S04]  /*26d0*/  @P3 STS [R226+0x2008], RZ ;  /* 0x002008ffe2003388 */ /* 0x0005e80000000800 */
[----:B------:R2:W-:Y:S04]  /*26e0*/  @P3 STS [R226+0x200c], RZ ;  /* 0x00200cffe2003388 */ /* 0x0005e80000000800 */
[----:B------:R-:W-:Y:S01]  /*26f0*/  @!PT LDS RZ, [RZ] ;  /* 0x00000000fffff984 */ /* 0x000fe20000000800 */
[----:B------:R-:W-:Y:S01]  /*2700*/  @!PT LDS RZ, [RZ] ;  /* 0x00000000fffff984 */ /* 0x000fe20000000800 */
[----:B------:R-:W-:Y:S01]  /*2710*/  @!PT LDS RZ, [RZ] ;  /* 0x00000000fffff984 */ /* 0x000fe20000000800 */
[----:B------:R2:W-:Y:S04]  /*2720*/  @!P3 LDGSTS.E.BYPASS.LTC128B.128 [R226+0x2000], desc[UR6][R2.64+0x80] ;  /* 0x0200008002e2bfae */ /* 0x0005e8000b901d46 */
        /* <DEDUP_REMOVED lines=11> */
[----:B------:R2:W-:Y:S01]  /*27e0*/  @P1 STS [R226+0x600c], RZ ;  /* 0x00600cffe2001388 */ /* 0x0005e20000000800 */
[----:B------:R-:W-:Y:S05]  /*27f0*/  @P1 BRA `(.L_x_664) ;  /* 0x0000000000101947 */ /* 0x000fea0003800000 */
[----:B------:R-:W-:Y:S01]  /*2800*/  @!PT LDS RZ, [RZ] ;  /* 0x00000000fffff984 */ /* 0x000fe20000000800 */
[----:B------:R-:W-:Y:S01]  /*2810*/  @!PT LDS RZ, [RZ] ;  /* 0x00000000fffff984 */ /* 0x000fe20000000800 */
[----:B------:R-:W-:Y:S01]  /*2820*/  @!PT LDS RZ, [RZ] ;  /* 0x00000000fffff984 */ /* 0x000fe20000000800 */
[----:B------:R3:W-:Y:S02]  /*2830*/  LDGSTS.E.BYPASS.LTC128B.128 [R226+0x6000], desc[UR6][R2.64+0x180] ;  /* 0x0600018002e27fae */ /* 0x0007e4000b901d46 */
.L_x_664:
[----:B------:R-:W-:Y:S05]  /*2840*/  BSYNC B0 ;  /* 0x0000000000007941 */ /* 0x000fea0003800000 */
.L_x_662:
[----:B------:R-:W-:Y:S01]  /*2850*/  UIMAD.WIDE.U32 UR24, UR20, 0x20, URZ ;  /* 0x00000020141878a5 */ /* 0x000fe2000f8e003f */
[----:B------:R-:W-:Y:S01]  /*2860*/  BSSY B0, `(.L_x_665) ;  /* 0x0000047000007945 */ /* 0x000fe20003800000 */
[----:B------:R-:W-:-:S03]  /*2870*/  USHF.L.U32 UR19, UR21, 0x5, URZ ;  /* 0x0000000515137899 */ /* 0x000fc6000800063f */
[----:B------:R-:W-:Y:S09]  /*2880*/  @!P4 BRA `(.L_x_666) ;  /* 0x000000000044c947 */ /* 0x000ff20003800000 */
        /* <DEDUP_REMOVED lines=17> */
.L_x_666:
[----:B------:R-:W-:Y:S01]  /*29a0*/  ULDC UR26, c[0x0][0x2d0] ;  /* 0x0000b400001a7ab9 */ /* 0x000fe20000000800 */
[----:B--2---:R-:W-:Y:S01]  /*29b0*/  IMAD.U32 R4, RZ, RZ, UR20 ;  /* 0x00000014ff047e24 */ /* 0x004fe2000f8e00ff */
[----:B------:R-:W-:Y:S01]  /*29c0*/  ISETP.GE.AND P4, PT, R232, UR26, PT ;  /* 0x0000001ae8007c0c */ /* 0x000fe2000bf86270 */
[----:B---3--:R-:W-:Y:S01]  /*29d0*/  IMAD.U32 R2, RZ, RZ, UR19 ;  /* 0x00000013ff027e24 */ /* 0x008fe2000f8e00ff */
[----:B------:R-:W-:Y:S01]  /*29e0*/  ISETP.GE.AND P2, PT, R243, UR26, PT ;  /* 0x0000001af3007c0c */ /* 0x000fe2000bf46270 */
[----:B------:R-:W-:Y:S01]  /*29f0*/  IMAD.U32 R3, RZ, RZ, UR21 ;  /* 0x00000015ff037e24 */ /* 0x000fe2000f8e00ff */
[----:B------:R-:W-:Y:S02]  /*2a00*/  ISETP.GE.AND P3, PT, R242, UR26, PT ;  /* 0x0000001af2007c0c */ /* 0x000fe4000bf66270 */
[----:B------:R-:W-:-:S04]  /*2a10*/  IADD3 R0, P5, R10, UR24, RZ ;  /* 0x000000180a007c10 */ /* 0x000fc8000ffbe0ff */
[----:B------:R-:W-:-:S03]  /*2a20*/  IADD3.X R8, R8, UR25, R2, P5, !PT ;  /* 0x0000001908087c10 */ /* 0x000fc6000affe402 */
[C---:B------:R-:W-:Y:S01]  /*2a30*/  @!P4 LEA R6, P1, R4.reuse, R231, 0x6 ;  /* 0x000000e70406c211 */ /* 0x040fe200078230ff */
[----:B------:R2:W-:Y:S03]  /*2a40*/  @P4 STS [R226+0x1000], RZ ;  /* 0x001000ffe2004388 */ /* 0x0005e60000000800 */
[----:B------:R-:W-:Y:S01]  /*2a50*/  @!P4 LEA.HI.X R7, R4, R230, R3, 0x6, P1 ;  /* 0x000000e60407c211 */ /* 0x000fe200008f3403 */
[----:B------:R2:W-:Y:S01]  /*2a60*/  @P4 STS [R226+0x1004], RZ ;  /* 0x001004ffe2004388 */ /* 0x0005e20000000800 */
[C---:B------:R-:W-:Y:S02]  /*2a70*/  @!P2 LEA R2, P1, R0.reuse, UR22, 0x1 ;  /* 0x000000160002ac11 */ /* 0x040fe4000f8208ff */
[C---:B------:R-:W-:Y:S01]  /*2a80*/  @!P3 LEA R4, P5, R0.reuse, UR22, 0x1 ;  /* 0x000000160004bc11 */ /* 0x040fe2000f8a08ff */
[----:B------:R2:W-:Y:S01]  /*2a90*/  @P4 STS [R226+0x1008], RZ ;  /* 0x001008ffe2004388 */ /* 0x0005e20000000800 */
[----:B------:R-:W-:-:S02]  /*2aa0*/  @!P2 LEA.HI.X R3, R0, UR23, R8, 0x1, P1 ;  /* 0x000000170003ac11 */ /* 0x000fc400088f0c08 */
[----:B------:R-:W-:Y:S01]  /*2ab0*/  ISETP.GE.AND P1, PT, R244, UR26, PT ;  /* 0x0000001af4007c0c */ /* 0x000fe2000bf26270 */
[----:B------:R2:W-:Y:S01]  /*2ac0*/  @P4 STS [R226+0x100c], RZ ;  /* 0x00100cffe2004388 */ /* 0x0005e20000000800 */
[----:B------:R-:W-:-:S03]  /*2ad0*/  @!P3 LEA.HI.X R5, R0, UR23, R8, 0x1, P5 ;  /* 0x000000170005bc11 */ /* 0x000fc6000a8f0c08 */
        /* <DEDUP_REMOVED lines=25> */
[----:B--2---:R-:W-:-:S04]  /*2c70*/  LEA R2, P1, R0, UR22, 0x1 ;  /* 0x0000001600027c11 */ /* 0x004fc8000f8208ff */
[----:B------:R-:W-:-:S05]  /*2c80*/  LEA.HI.X R3, R0, UR23, R8, 0x1, P1 ;  /* 0x0000001700037c11 */ /* 0x000fca00088f0c08 */
[----:B------:R-:W-:Y:S01]  /*2c90*/  @!PT LDS RZ, [RZ] ;  /* 0x00000000fffff984 */ /* 0x000fe20000000800 */
[----:B------:R-:W-:Y:S01]  /*2ca0*/  @!PT LDS RZ, [RZ] ;  /* 0x00000000fffff984 */ /* 0x000fe20000000800 */
[----:B------:R-:W-:Y:S01]  /*2cb0*/  @!PT LDS RZ, [RZ] ;  /* 0x00000000fffff984 */ /* 0x000fe20000000800 */
[----:B------:R2:W-:Y:S04]  /*2cc0*/  LDGSTS.E.BYPASS.LTC128B.128 [R226+0x7000], desc[UR6][R2.64+0x180] ;  /* 0x0700018002e27fae */ /* 0x0005e8000b901d46 */
.L_x_667:
[----:B------:R-:W-:Y:S05]  /*2cd0*/  BSYNC B0 ;  /* 0x0000000000007941 */ /* 0x000fea0003800000 */
.L_x_665:
[----:B------:R-:W-:Y:S01]  /*2ce0*/  UIADD3 UR20, -UR33, UR5, URZ ;  /* 0x0000000521147290 */ /* 0x000fe2000fffe13f */
[----:B--23--:R-:W-:Y:S01]  /*2cf0*/  IMAD.U32 R2, RZ, RZ, UR14 ;  /* 0x0000000eff027e24 */ /* 0x00cfe2000f8e00ff */
[----:B------:R-:W-:Y:S01]  /*2d00*/  USHF.R.S32.HI UR19, URZ, 0x1f, UR33 ;  /* 0x0000001f3f137899 */ /* 0x000fe20008011421 */
[----:B------:R-:W-:Y:S01]  /*2d10*/  IADD3 R4, R252, 0x8, RZ ;  /* 0x00000008fc047810 */ /* 0x000fe20007ffe0ff */
[----:B------:R-:W-:Y:S01]  /*2d20*/  ULDC.64 UR22, c[0x0][0x260] ;  /* 0x0000980000167ab9 */ /* 0x000fe20000000a00 */
[----:B------:R-:W-:Y:S01]  /*2d30*/  IMAD.WIDE.U32 R2, R2, UR33, R232 ;  /* 0x0000002102027c25 */ /* 0x000fe2000f8e00e8 */
[----:B------:R-:W-:Y:S01]  /*2d40*/  ISETP.GE.AND P3, PT, R247, UR20, PT ;  /* 0x00000014f7007c0c */ /* 0x000fe2000bf66270 */
[----:B------:R-:W-:Y:S01]  /*2d50*/  UIMAD UR21, UR19, UR14, URZ ;  /* 0x0000000e131572a4 */ /* 0x000fe2000f8e023f */
[----:B------:R-:W-:Y:S01]  /*2d60*/  BSSY B0, `(.L_x_668) ;  /* 0x000003f000007945 */ /* 0x000fe20003800000 */
[----:B------:R-:W-:Y:S02]  /*2d70*/  ISETP.GE.AND P5, PT, R4, UR9, PT ;  /* 0x0000000904007c0c */ /* 0x000fe4000bfa6270 */
[----:B------:R-:W-:Y:S01]  /*2d80*/  UIMAD UR21, UR33, UR15, UR21 ;  /* 0x0000000f211572a4 */ /* 0x000fe2000f8e0215 */
[----:B------:R-:W-:-:S02]  /*2d90*/  IADD3 R2, P1, R2, UR28, RZ ;  /* 0x0000001c02027c10 */ /* 0x000fc4000ff3e0ff */
[----:B------:R-:W-:-:S03]  /*2da0*/  ISETP.GE.AND P6, PT, R252, UR9, PT ;  /* 0x00000009fc007c0c */ /* 0x000fc6000bfc6270 */
[----:B------:R-:W-:Y:S02]  /*2db0*/  IMAD.U32 R0, RZ, RZ, UR21 ;  /* 0x00000015ff007e24 */ /* 0x000fe4000f8e00ff */
[----:B------:R2:W-:Y:S03]  /*2dc0*/  @P3 STS.128 [R228+0x18000], RZ ;  /* 0x018000ffe4003388 */ /* 0x0005e60000000c00 */
[----:B------:R-:W-:Y:S01]  /*2dd0*/  IADD3.X R3, R3, UR30, R0, P1, !PT ;  /* 0x0000001e03037c10 */ /* 0x000fe20008ffe400 */
[----:B------:R2:W-:Y:S01]  /*2de0*/  @P3 STS.128 [R228+0x1a000], RZ ;  /* 0x01a000ffe4003388 */ /* 0x0005e20000000c00 */
[----:B------:R-:W-:-:S03]  /*2df0*/  IMAD R0, R19, UR22, RZ ;  /* 0x0000001613007c24 */ /* 0x000fc6000f8e02ff */
[----:B------:R2:W-:Y:S01]  /*2e00*/  @P3 STS.128 [R228+0x1c000], RZ ;  /* 0x01c000ffe4003388 */ /* 0x0005e20000000c00 */
[C---:B------:R-:W-:Y:S02]  /*2e10*/  IMAD R12, R16.reuse, UR23, R0 ;  /* 0x00000017100c7c24 */ /* 0x040fe4000f8e0200 */
[----:B------:R-:W-:Y:S01]  /*2e20*/  IMAD.WIDE.U32 R10, R16, UR22, R2 ;  /* 0x00000016100a7c25 */ /* 0x000fe2000f8e0002 */
[----:B------:R2:W-:Y:S04]  /*2e30*/  @P3 STS.128 [R228+0x1e000], RZ ;  /* 0x01e000ffe4003388 */ /* 0x0005e80000000c00 */
        /* <DEDUP_REMOVED lines=20> */
[----:B------:R-:W-:-:S04]  /*2f80*/  IMAD.WIDE.U32 R4, R16, UR22, R2 ;  /* 0x0000001610047c25 */ /* 0x000fc8000f8e0002 */
[----:B---3--:R-:W-:Y:S01]  /*2f90*/  IMAD.WIDE R2, R232, 0x2, R26 ;  /* 0x00000002e8027825 */ /* 0x008fe200078e021a */
[----:B-----5:R-:W-:-:S04]  /*2fa0*/  @!P2 LEA R8, P1, R6, R14, 0x1 ;  /* 0x0000000e0608a211 */ /* 0x020fc800078208ff */
[----:B------:R-:W-:Y:S01]  /*2fb0*/  @!P2 LEA.HI.X R9, R6, R15, R0, 0x1, P1 ;  /* 0x0000000f0609a211 */ /* 0x000fe200008f0c00 */
[----:B------:R-:W-:Y:S01]  /*2fc0*/  IMAD.IADD R0, R12, 0x1, R5 ;  /* 0x000000010c007824 */ /* 0x000fe200078e0205 */
[----:B------:R-:W-:-:S03]  /*2fd0*/  LEA R2, P1, R4, R2, 0x1 ;  /* 0x0000000204027211 */ /* 0x000fc600078208ff */
[----:B------:R-:W-:Y:S01]  /*2fe0*/  @!PT LDS RZ, [RZ] ;  /* 0x00000000fffff984 */ /* 0x000fe20000000800 */
[----:B------:R-:W-:Y:S01]  /*2ff0*/  @!PT LDS RZ, [RZ] ;  /* 0x00000000fffff984 */ /* 0x000fe20000000800 */
[----:B------:R-:W-:Y:S01]  /*3000*/  @!PT LDS RZ, [RZ] ;  /* 0x00000000fffff984 */ /* 0x000fe20000000800 */
[----:B------:R1:W-:Y:S01]  /*3010*/  @!P2 LDGSTS.E.BYPASS.LTC128B.128 [R228+0x18000], desc[UR6][R8.64] ;  /* 0x1800000008e4afae */ /* 0x0003e2000b901d46 */
[----:B------:R-:W-:Y:S02]  /*3020*/  ISETP.GE.AND P2, PT, R243, UR9, PT ;  /* 0x00000009f3007c0c */ /* 0x000fe4000bf46270 */
[----:B------:R-:W-:Y:S01]  /*3030*/  LEA.HI.X R3, R4, R3, R0, 0x1, P1 ;  /* 0x0000000304037211 */ /* 0x000fe200008f0c00 */
[----:B------:R1:W-:Y:S01]  /*3040*/  @P4 STS.128 [R228+0x1a000], RZ ;  /* 0x01a000ffe4004388 */ /* 0x0003e20000000c00 */
[----:B------:R-:W-:-:S03]  /*3050*/  ISETP.GE.AND P1, PT, R244, UR9, PT ;  /* 0x00000009f4007c0c */ /* 0x000fc6000bf26270 */
[----:B------:R-:W-:Y:S01]  /*3060*/  @!PT LDS RZ, [RZ] ;  /* 0x00000000fffff984 */ /* 0x000fe20000000800 */
[----:B------:R-:W-:Y:S01]  /*3070*/  @!PT LDS RZ, [RZ] ;  /* 0x00000000fffff984 */ /* 0x000fe20000000800 */
[----:B------:R-:W-:Y:S01]  /*3080*/  @!PT LDS RZ, [RZ] ;  /* 0x00000000fffff984 */ /* 0x000fe20000000800 */
[----:B------:R1:W-:Y:S06]  /*3090*/  @!P4 LDGSTS.E.BYPASS.LTC128B.128 [R228+0x1a000], desc[UR6][R2.64+0x80] ;  /* 0x1a00008002e4cfae */ /* 0x0003ec000b901d46 */
        /* <DEDUP_REMOVED lines=11> */
.L_x_669:
[----:B------:R-:W-:Y:S05]  /*3150*/  BSYNC B0 ;  /* 0x0000000000007941 */ /* 0x000fea0003800000 */
.L_x_668:
        /* <DEDUP_REMOVED lines=9> */
[----:B------:R-:W-:Y:S01]  /*31f0*/  IADD3 R0, P1, R20, 0x20, RZ ;  /* 0x0000002014007810 */ /* 0x000fe20007f3e0ff */
[----:B------:R-:W5:Y:S01]  /*3200*/  LDC.64 R6, c[0x0][0x218] ;  /* 0x00008600ff067b82 */ /* 0x000f620000000a00 */
[----:B------:R-:W-:Y:S01]  /*3210*/  ISETP.GE.AND P2, PT, R232, UR9, PT ;  /* 0x00000009e8007c0c */ /* 0x000fe2000bf46270 */
[----:B-1-3--:R-:W-:Y:S01]  /*3220*/  IMAD.U32 R2, RZ, RZ, UR28 ;  /* 0x0000001cff027e24 */ /* 0x00afe2000f8e00ff */
[----:B------:R-:W-:Y:S01]  /*3230*/  IADD3.X R4, RZ, R21, RZ, P1, !PT ;  /* 0x00000015ff047210 */ /* 0x000fe20000ffe4ff */
[----:B------:R-:W-:Y:S01]  /*3240*/  IMAD.U32 R3, RZ, RZ, UR30 ;  /* 0x0000001eff037e24 */ /* 0x000fe2000f8e00ff */
[----:B------:R-:W-:-:S03]  /*3250*/  IADD3 R8, P1, R247, 0x20, RZ ;  /* 0x00000020f7087810 */ /* 0x000fc60007f3e0ff */
[----:B------:R-:W-:Y:S02]  /*3260*/  IMAD R4, R4, UR14, RZ ;  /* 0x0000000e04047c24 */ /* 0x000fe4000f8e02ff */
[----:B------:R-:W-:-:S04]  /*3270*/  IMAD.WIDE.U32 R2, R0, UR14, R2 ;  /* 0x0000000e00027c25 */ /* 0x000fc8000f8e0002 */
[----:B------:R-:W1:Y:S01]  /*3280*/  @!P2 LDC.64 R14, c[0x0][0x218] ;  /* 0x00008600ff0eab82 */ /* 0x000e620000000a00 */
[----:B------:R-:W-:Y:S01]  /*3290*/  IMAD R0, R0, UR15, R4 ;  /* 0x0000000f00007c24 */ /* 0x000fe2000f8e0204 */
[----:B------:R3:W-:Y:S01]  /*32a0*/  @P2 STS.128 [R228+0x19000], RZ ;  /* 0x019000ffe4002388 */ /* 0x0007e20000000c00 */
[----:B------:R-:W-:-:S03]  /*32b0*/  IMAD.X R9, RZ, RZ, R23, P1 ;  /* 0x000000ffff097224 */ /* 0x000fc600008e0617 */
[----:B------:R-:W-:Y:S01]  /*32c0*/  IADD3 R3, R3, R0, RZ ;  /* 0x0000000003037210 */ /* 0x000fe20007ffe0ff */
[----:B------:R-:W-:Y:S02]  /*32d0*/  IMAD R9, R9, UR14, RZ ;  /* 0x0000000e09097c24 */ /* 0x000fe4000f8e02ff */
[----:B------:R-:W-:-:S04]  /*32e0*/  IMAD.WIDE.U32 R4, R16, UR22, R2 ;  /* 0x0000001610047c25 */ /* 0x000fc8000f8e0002 */
[----:B-----5:R-:W-:Y:S01]  /*32f0*/  IMAD.WIDE R2, R232, 0x2, R6 ;  /* 0x00000002e8027825 */ /* 0x020fe200078e0206 */
[----:B------:R-:W-:Y:S02]  /*3300*/  MOV R6, R10 ;  /* 0x0000000a00067202 */ /* 0x000fe40000000f00 */
[----:B------:R-:W-:Y:S01]  /*3310*/  IADD3 R0, R12, R5, RZ ;  /* 0x000000050c007210 */ /* 0x000fe20007ffe0ff */
[----:B------:R-:W-:Y:S01]  /*3320*/  IMAD.MOV.U32 R7, RZ, RZ, R13 ;  /* 0x000000ffff077224 */ /* 0x000fe200078e000d */
[----:B------:R-:W-:Y:S01]  /*3330*/  LEA R2, P1, R4, R2, 0x1 ;  /* 0x0000000204027211 */ /* 0x000fe200078208ff */
[----:B------:R-:W-:-:S03]  /*3340*/  IMAD.WIDE.U32 R6, R8, UR14, R6 ;  /* 0x0000000e08067c25 */ /* 0x000fc6000f8e0006 */
[----:B------:R-:W-:Y:S01]  /*3350*/  LEA.HI.X R3, R4, R3, R0, 0x1, P1 ;  /* 0x0000000304037211 */ /* 0x000fe200008f0c00 */
[----:B------:R-:W-:Y:S01]  /*3360*/  IMAD R8, R8, UR15, R9 ;  /* 0x0000000f08087c24 */ /* 0x000fe2000f8e0209 */
[----:B-1----:R-:W-:-:S03]  /*3370*/  @!P2 LEA R4, P1, R6, R14, 0x1 ;  /* 0x0000000e0604a211 */ /* 0x002fc600078208ff */
[----:B------:R-:W-:-:S05]  /*3380*/  IMAD.IADD R0, R7, 0x1, R8 ;  /* 0x0000000107007824 */ /* 0x000fca00078e0208 */
[----:B------:R-:W-:Y:S02]  /*3390*/  @!P2 LEA.HI.X R5, R6, R15, R0, 0x1, P1 ;  /* 0x0000000f0605a211 */ /* 0x000fe400008f0c00 */
[----:B------:R-:W-:-:S03]  /*33a0*/  ISETP.GE.AND P1, PT, R242, UR9, PT ;  /* 0x00000009f2007c0c */ /* 0x000fc6000bf26270 */
        /* <DEDUP_REMOVED lines=9> */
[----:B------:R3:W-:Y:S01]  /*3440*/  @!P1 LDGSTS.E.BYPASS.LTC128B.128 [R228+0x1b000], desc[UR6][R2.64+0x80] ;  /* 0x1b00008002e49fae */ /* 0x0007e2000b901d46 */
[----:B------:R-:W-:-:S03]  /*3450*/  ISETP.GE.AND P1, PT, R244, UR9, PT ;  /* 0x00000009f4007c0c */ /* 0x000fc6000bf26270 */
[----:B------:R3:W-:Y:S04]  /*3460*/  @P2 STS.128 [R228+0x1d000], RZ ;  /* 0x01d000ffe4002388 */ /* 0x0007e80000000c00 */
[----:B------:R-:W-:Y:S01]  /*3470*/  @!PT LDS RZ, [RZ] ;  /* 0x00000000fffff984 */ /* 0x000fe20000000800 */
[----:B------:R-:W-:Y:S01]  /*3480*/  @!PT LDS RZ, [RZ] ;  /* 0x00000000fffff984 */ /* 0x000fe20000000800 */
[----:B------:R-:W-:Y:S01]  /*3490*/  @!PT LDS RZ, [RZ] ;  /* 0x00000000fffff984 */ /* 0x000fe20000000800 */
[----:B------:R3:W-:Y:S06]  /*34a0*/  @!P2 LDGSTS.E.BYPASS.LTC128B.128 [R228+0x1d000], desc[UR6][R2.64+0x100] ;  /* 0x1d00010002e4afae */ /* 0x0007ec000b901d46 */
[----:B------:R3:W-:Y:S01]  /*34b0*/  @P1 STS.128 [R228+0x1f000], RZ ;  /* 0x01f000ffe4001388 */ /* 0x0007e20000000c00 */
[----:B------:R-:W-:Y:S05]  /*34c0*/  @P1 BRA `(.L_x_671) ;  /* 0x0000000000101947 */ /* 0x000fea0003800000 */
[----:B------:R-:W-:Y:S01]  /*34d0*/  @!PT LDS RZ, [RZ] ;  /* 0x00000000fffff984 */ /* 0x000fe20000000800 */
[----:B------:R-:W-:Y:S01]  /*34e0*/  @!PT LDS RZ, [RZ] ;  /* 0x00000000fffff984 */ /* 0x000fe20000000800 */
[----:B------:R-:W-:Y:S01]  /*34f0*/  @!PT LDS RZ, [RZ] ;  /* 0x00000000fffff984 */ /* 0x000fe20000000800 */
[----:B------:R1:W-:Y:S02]  /*3500*/  LDGSTS.E.BYPASS.LTC128B.128 [R228+0x1f000], desc[UR6][R2.64+0x180] ;  /* 0x1f00018002e47fae */ /* 0x0003e4000b901d46 */
.L_x_671:
[----:B------:R-:W-:Y:S05]  /*3510*/  BSYNC B0 ;  /* 0x0000000000007941 */ /* 0x000fea0003800000 */
.L_x_670:
[----:B------:R-:W-:Y:S01]  /*3520*/  UIMAD UR9, UR19, UR16, URZ ;  /* 0x00000010130972a4 */ /* 0x000fe2000f8e023f */
[----:B------:R2:W-:Y:S01]  /*3530*/  @P3 STS.128 [R228+0x20000], RZ ;  /* 0x020000ffe4003388 */ /* 0x0005e20000000c00 */
[----:B-1-3--:R-:W-:Y:S01]  /*3540*/  IMAD.WIDE.U32 R2, R17, UR33, R232 ;  /* 0x0000002111027c25 */ /* 0x00afe2000f8e00e8 */
        /* <DEDUP_REMOVED lines=40> */
[----:B-1----:R-:W-:Y:S01]  /*37d0*/  IMAD.WIDE R2, R232, 0x2, R26 ;  /* 0x00000002e8027825 */ /* 0x002fe200078e021a */
[----:B---3--:R-:W-:-:S04]  /*37e0*/  @!P2 LEA R10, P1, R6, R18, 0x1 ;  /* 0x00000012060aa211 */ /* 0x008fc800078208ff */
        /* <DEDUP_REMOVED lines=26> */
.L_x_673:
[----:B------:R-:W-:Y:S05]  /*3990*/  BSYNC B0 ;  /* 0x0000000000007941 */ /* 0x000fea0003800000 */
.L_x_672:
        /* <DEDUP_REMOVED lines=11> */
[----:B------:R-:W-:Y:S01]  /*3a50*/  IADD3 R6, P3, R247, 0x20, RZ ;  /* 0x00000020f7067810 */ /* 0x000fe20007f7e0ff */
[----:B------:R-:W-:Y:S01]  /*3a60*/  IMAD.U32 R3, RZ, RZ, UR31 ;  /* 0x0000001fff037e24 */ /* 0x000fe2000f8e00ff */
[----:B------:R-:W-:Y:S01]  /*3a70*/  IADD3.X R7, RZ, R21, RZ, P2, !PT ;  /* 0x00000015ff077210 */ /* 0x000fe200017fe4ff */
[----:B------:R-:W-:Y:S01]  /*3a80*/  IMAD.MOV.U32 R4, RZ, RZ, R8 ;  /* 0x000000ffff047224 */ /* 0x000fe200078e0008 */
[----:B------:R-:W-:Y:S01]  /*3a90*/  IADD3.X R9, RZ, R23, RZ, P3, !PT ;  /* 0x00000017ff097210 */ /* 0x000fe20001ffe4ff */
[----:B------:R-:W-:Y:S01]  /*3aa0*/  IMAD.WIDE.U32 R2, R0, UR16, R2 ;  /* 0x0000001000027c25 */ /* 0x000fe2000f8e0002 */
[----:B------:R-:W-:-:S02]  /*3ab0*/  MOV R5, R14 ;  /* 0x0000000e00057202 */ /* 0x000fc40000000f00 */
[----:B------:R-:W-:Y:S01]  /*3ac0*/  ISETP.GE.AND P3, PT, R242, UR9, PT ;  /* 0x00000009f2007c0c */ /* 0x000fe2000bf66270 */
[----:B------:R-:W-:Y:S02]  /*3ad0*/  IMAD R7, R7, UR16, RZ ;  /* 0x0000001007077c24 */ /* 0x000fe4000f8e02ff */
[----:B------:R-:W1:Y:S01]  /*3ae0*/  @!P1 LDC.64 R10, c[0x0][0x220] ;  /* 0x00008800ff0a9b82 */ /* 0x000e620000000a00 */
[----:B------:R-:W-:Y:S01]  /*3af0*/  IMAD R9, R9, UR16, RZ ;  /* 0x0000001009097c24 */ /* 0x000fe2000f8e02ff */
[----:B------:R3:W-:Y:S01]  /*3b00*/  @P1 STS.128 [R228+0x21000], RZ ;  /* 0x021000ffe4001388 */ /* 0x0007e20000000c00 */
[----:B------:R-:W-:Y:S02]  /*3b10*/  IMAD R0, R0, UR17, R7 ;  /* 0x0000001100007c24 */ /* 0x000fe4000f8e0207 */
[----:B------:R-:W-:-:S04]  /*3b20*/  IMAD.WIDE.U32 R4, R6, UR16, R4 ;  /* 0x0000001006047c25 */ /* 0x000fc8000f8e0004 */
[----:B------:R-:W-:Y:S02]  /*3b30*/  IMAD R7, R6, UR17, R9 ;  /* 0x0000001106077c24 */ /* 0x000fe4000f8e0209 */
[----:B------:R-:W-:-:S03]  /*3b40*/  IMAD.IADD R3, R3, 0x1, R0 ;  /* 0x0000000103037824 */ /* 0x000fc600078e0200 */
[----:B------:R-:W-:Y:S02]  /*3b50*/  IADD3 R7, R5, R7, RZ ;  /* 0x0000000705077210 */ /* 0x000fe40007ffe0ff */
[----:B-1----:R-:W-:-:S04]  /*3b60*/  @!P1 LEA R6, P2, R4, R10, 0x1 ;  /* 0x0000000a04069211 */ /* 0x002fc800078408ff */
[----:B------:R-:W-:Y:S01]  /*3b70*/  @!P1 LEA.HI.X R7, R4, R11, R7, 0x1, P2 ;  /* 0x0000000b04079211 */ /* 0x000fe200010f0c07 */
[----:B------:R-:W-:Y:S01]  /*3b80*/  IMAD.WIDE.U32 R4, R16, UR14, R2 ;  /* 0x0000000e10047c25 */ /* 0x000fe2000f8e0002 */
[----:B------:R-:W-:-:S03]  /*3b90*/  ISETP.GE.AND P2, PT, R243, UR9, PT ;  /* 0x00000009f3007c0c */ /* 0x000fc6000bf46270 */
[----:B-----5:R-:W-:Y:S01]  /*3ba0*/  IMAD.WIDE R2, R232, 0x2, R18 ;  /* 0x00000002e8027825 */ /* 0x020fe200078e0212 */
        /* <DEDUP_REMOVED lines=24> */
.L_x_675:
[----:B------:R-:W-:Y:S05]  /*3d30*/  BSYNC B0 ;  /* 0x0000000000007941 */ /* 0x000fea0003800000 */
.L_x_674:
[----:B------:R-:W-:Y:S01]  /*3d40*/  LEA.HI R0, R24, R25, RZ, 0x4 ;  /* 0x0000001918007211 */ /* 0x000fe200078f20ff */
[----:B------:R-:W2:Y:S01]  /*3d50*/  LDC R250, c[0x0][0x270] ;  /* 0x00009c00fffa7b82 */ /* 0x000ea20000000800 */
[----:B------:R-:W-:Y:S01]  /*3d60*/  IMAD.MOV.U32 R217, RZ, RZ, 0x20 ;  /* 0x00000020ffd97424 */ /* 0x000fe200078e00ff */
[----:B------:R-:W-:Y:S01]  /*3d70*/  ULDC UR17, c[0x0][0x2d0] ;  /* 0x0000b40000117ab9 */ /* 0x000fe20000000800 */
[----:B------:R-:W-:Y:S01]  /*3d80*/  LOP3.LUT R0, R0, 0xfffffff0, RZ, 0xc0, !PT ;  /* 0xfffffff000007812 */ /* 0x000fe200078ec0ff */
[----:B------:R-:W-:Y:S01]  /*3d90*/  IMAD.MOV.U32 R216, RZ, RZ, 0x40 ;  /* 0x00000040ffd87424 */ /* 0x000fe200078e00ff */
[----:B------:R-:W-:Y:S01]  /*3da0*/  UIADD3 UR9, UR33, 0x40, URZ ;  /* 0x0000004021097890 */ /* 0x000fe2000fffe03f */
[----:B------:R-:W-:Y:S01]  /*3db0*/  IMAD.MOV.U32 R229, RZ, RZ, R226 ;  /* 0x000000ffffe57224 */ /* 0x000fe200078e00e2 */
[----:B------:R-:W-:Y:S01]  /*3dc0*/  CS2R R190, SRZ ;  /* 0x0000000000be7805 */ /* 0x000fe2000001ff00 */
[----:B------:R-:W-:Y:S01]  /*3dd0*/  IMAD.IADD R0, R25, 0x1, -R0 ;  /* 0x0000000119007824 */ /* 0x000fe200078e0a00 */
[----:B------:R-:W-:Y:S01]  /*3de0*/  CS2R R188, SRZ ;  /* 0x0000000000bc7805 */ /* 0x000fe2000001ff00 */
[----:B------:R-:W-:Y:S01]  /*3df0*/  IMAD.SHL.U32 R245, R252, 0x4, RZ ;  /* 0x00000004fcf57824 */ /* 0x000fe200078e00ff */
[----:B------:R-:W-:-:S02]  /*3e00*/  CS2R R194, SRZ ;  /* 0x0000000000c27805 */ /* 0x000fc4000001ff00 */
[----:B------:R-:W-:Y:S02]  /*3e10*/  CS2R R192, SRZ ;  /* 0x0000000000c07805 */ /* 0x000fe4000001ff00 */
[----:B-1-3--:R-:W-:Y:S02]  /*3e20*/  SHF.R.S32.HI R2, RZ, 0x1f, R0 ;  /* 0x0000001fff027819 */ /* 0x00afe40000011400 */
[----:B------:R-:W-:Y:S02]  /*3e30*/  CS2R R186, SRZ ;  /* 0x0000000000ba7805 */ /* 0x000fe4000001ff00 */
[----:B------:R-:W-:Y:S02]  /*3e40*/  CS2R R184, SRZ ;  /* 0x0000000000b87805 */ /* 0x000fe4000001ff00 */
[----:B------:R-:W-:Y:S02]  /*3e50*/  CS2R R182, SRZ ;  /* 0x0000000000b67805 */ /* 0x000fe4000001ff00 */
[----:B------:R-:W-:-:S02]  /*3e60*/  LEA.HI R2, R2, R0, RZ, 0x3 ;  /* 0x0000000002027211 */ /* 0x000fc400078f18ff */
[----:B------:R-:W-:Y:S02]  /*3e70*/  CS2R R180, SRZ ;  /* 0x0000000000b47805 */ /* 0x000fe4000001ff00 */
[----:B------:R-:W-:Y:S02]  /*3e80*/  CS2R R174, SRZ ;  /* 0x0000000000ae7805 */ /* 0x000fe4000001ff00 */
[----:B------:R-:W-:Y:S02]  /*3e90*/  CS2R R172, SRZ ;  /* 0x0000000000ac7805 */ /* 0x000fe4000001ff00 */
[----:B------:R-:W-:Y:S02]  /*3ea0*/  LOP3.LUT R2, R2, 0xfffffff8, RZ, 0xc0, !PT ;  /* 0xfffffff802027812 */ /* 0x000fe400078ec0ff */
[----:B------:R-:W-:Y:S02]  /*3eb0*/  CS2R R178, SRZ ;  /* 0x0000000000b27805 */ /* 0x000fe4000001ff00 */
[----:B------:R-:W-:-:S02]  /*3ec0*/  CS2R R176, SRZ ;  /* 0x0000000000b07805 */ /* 0x000fc4000001ff00 */
[----:B------:R-:W-:Y:S02]  /*3ed0*/  CS2R R170, SRZ ;  /* 0x0000000000aa7805 */ /* 0x000fe4000001ff00 */
[----:B------:R-:W-:Y:S01]  /*3ee0*/  CS2R R168, SRZ ;  /* 0x0000000000a87805 */ /* 0x000fe2000001ff00 */
[----:B------:R-:W-:Y:S01]  /*3ef0*/  IMAD.IADD R0, R0, 0x1, -R2 ;  /* 0x0000000100007824 */ /* 0x000fe200078e0a02 */
[----:B------:R-:W-:Y:S02]  /*3f00*/  CS2R R166, SRZ ;  /* 0x0000000000a67805 */ /* 0x000fe4000001ff00 */
[----:B------:R-:W-:Y:S02]  /*3f10*/  CS2R R164, SRZ ;  /* 0x0000000000a47805 */ /* 0x000fe4000001ff00 */
[----:B------:R-:W-:Y:S02]  /*3f20*/  CS2R R158, SRZ ;  /* 0x00000000009e7805 */ /* 0x000fe4000001ff00 */
[----:B------:R-:W-:-:S02]  /*3f30*/  CS2R R156, SRZ ;  /* 0x00000000009c7805 */ /* 0x000fc4000001ff00 */
[----:B------:R-:W-:Y:S01]  /*3f40*/  R2P PR, R0, 0x6 ;  /* 0x0000000600007804 */ /* 0x000fe20000000000 */
[----:B------:R-:W-:Y:S01]  /*3f50*/  VIADD R2, R222, 0x4000 ;  /* 0x00004000de027836 */ /* 0x000fe20000000000 */
[----:B------:R-:W-:Y:S01]  /*3f60*/  CS2R R162, SRZ ;  /* 0x0000000000a27805 */ /* 0x000fe2000001ff00 */
[----:B------:R-:W-:Y:S01]  /*3f70*/  VIADD R0, R223, 0x4000 ;  /* 0x00004000df007836 */ /* 0x000fe20000000000 */
[----:B------:R-:W-:Y:S02]  /*3f80*/  CS2R R160, SRZ ;  /* 0x0000000000a07805 */ /* 0x000fe4000001ff00 */
[----:B------:R-:W-:Y:S02]  /*3f90*/  SEL R217, R217, 0xffffffe0, !P1 ;  /* 0xffffffe0d9d97807 */ /* 0x000fe40004800000 */
[----:B------:R-:W-:Y:S02]  /*3fa0*/  CS2R R154, SRZ ;  /* 0x00000000009a7805 */ /* 0x000fe4000001ff00 */
[----:B------:R-:W-:-:S02]  /*3fb0*/  SEL R216, R216, 0xffffffc0, !P2 ;  /* 0xffffffc0d8d87807 */ /* 0x000fc40005000000 */
[----:B------:R-:W-:Y:S02]  /*3fc0*/  CS2R R152, SRZ ;  /* 0x0000000000987805 */ /* 0x000fe4000001ff00 */
[----:B------:R-:W-:Y:S01]  /*3fd0*/  SEL R2, R2, R222, !P0 ;  /* 0x000000de02027207 */ /* 0x000fe20004000000 */
[----:B------:R-:W-:Y:S01]  /*3fe0*/  IMAD.IADD R219, R218, 0x1, R217 ;  /* 0x00000001dadb7824 */ /* 0x000fe200078e02d9 */
[----:B------:R-:W-:Y:S02]  /*3ff0*/  SEL R0, R0, R223, !P0 ;  /* 0x000000df00007207 */ /* 0x000fe40004000000 */
        /* <DEDUP_REMOVED lines=42> */
[----:B------:R-:W-:Y:S01]  /*42a0*/  SHF.L.U64.HI R246, R252, 0x2, R246 ;  /* 0x00000002fcf67819 */ /* 0x000fe200000102f6 */
[----:B------:R-:W-:Y:S01]  /*42b0*/  IMAD.IADD R220, R218, 0x1, R216 ;  /* 0x00000001dadc7824 */ /* 0x000fe200078e02d8 */
[----:B------:R-:W-:Y:S01]  /*42c0*/  LEA R213, R2, UR4, 0x1 ;  /* 0x0000000402d57c11 */ /* 0x000fe2000f8e08ff */
[----:B------:R-:W-:Y:S01]  /*42d0*/  IMAD.IADD R221, R216, 0x1, R219 ;  /* 0x00000001d8dd7824 */ /* 0x000fe200078e02db */
[----:B------:R-:W-:Y:S01]  /*42e0*/  LEA R208, R0, UR4, 0x1 ;  /* 0x0000000400d07c11 */ /* 0x000fe2000f8e08ff */
[----:B------:R-:W-:Y:S01]  /*42f0*/  UISETP.GE.AND UP0, UPT, UR9, UR5, UPT ;  /* 0x000000050900728c */ /* 0x000fe2000bf06270 */
[----:B------:R1:W5:Y:S01]  /*4300*/  @!P6 LDG.E R240, desc[UR6][R12.64] ;  /* 0x000000060cf0e981 */ /* 0x000362000c1e1900 */
[----:B------:R-:W-:Y:S01]  /*4310*/  ULDC UR19, c[0x0][0x2dc] ;  /* 0x0000b70000137ab9 */ /* 0x000fe20000000800 */
[----:B------:R-:W-:-:S02]  /*4320*/  ULDC UR14, c[0x0][0x2ec] ;  /* 0x0000bb00000e7ab9 */ /* 0x000fc40000000800 */
[----:B------:R1:W5:Y:S04]  /*4330*/  @!P5 LDG.E R241, desc[UR6][R12.64+0x20] ;  /* 0x000020060cf1d981 */ /* 0x000368000c1e1900 */
[----:B--2---:R-:W0:Y:S02]  /*4340*/  LDGDEPBAR ;  /* 0x00000000000079af */ /* 0x004e240000000000 */
.L_x_678:
[----:B------:R-:W0:Y:S01]  /*4350*/  LDGDEPBAR ;  /* 0x00000000000079af */ /* 0x000e220000000000 */
[C---:B------:R-:W-:Y:S01]  /*4360*/  IMAD.IADD R3, R213.reuse, 0x1, R217 ;  /* 0x00000001d5037824 */ /* 0x040fe200078e02d9 */
[C---:B-----5:R-:W-:Y:S01]  /*4370*/  FSETP.NEU.FTZ.AND P3, PT, R240.reuse, -INF , PT ;  /* 0xff800000f000780b */ /* 0x060fe20003f7d000 */
[--C-:B------:R-:W-:Y:S01]  /*4380*/  IMAD.IADD R2, R213, 0x1, R216.reuse ;  /* 0x00000001d5027824 */ /* 0x100fe200078e02d8 */
[----:B------:R-:W-:Y:S01]  /*4390*/  PLOP3.LUT P1, PT, PT, PT, UP0, 0x80, 0x0 ;  /* 0x000000000000781c */ /* 0x000fe20003f2f008 */
[----:B------:R-:W-:Y:S01]  /*43a0*/  IMAD.IADD R0, R3, 0x1, R216 ;  /* 0x0000000103007824 */ /* 0x000fe200078e02d8 */
[----:B------:R-:W-:Y:S01]  /*43b0*/  PLOP3.LUT P5, PT, PT, PT, UP0, 0x80, 0x0 ;  /* 0x000000000000781c */ /* 0x000fe20003faf008 */
[----:B------:R-:W-:Y:S01]  /*43c0*/  UISETP.GE.AND UP3, UPT, UR8, 0x1, UPT ;  /* 0x000000010800788c */ /* 0x000fe2000bf66270 */
[----:B------:R-:W-:Y:S02]  /*43d0*/  PLOP3.LUT P0, PT, PT, PT, UP0, 0x80, 0x0 ;  /* 0x000000000000781c */ /* 0x000fe40003f0f008 */
[----:B------:R-:W-:Y:S02]  /*43e0*/  PLOP3.LUT P2, PT, PT, PT, UP0, 0x80, 0x0 ;  /* 0x000000000000781c */ /* 0x000fe40003f4f008 */
[----:B------:R-:W-:Y:S02]  /*43f0*/  PLOP3.LUT P6, PT, PT, PT, UP0, 0x80, 0x0 ;  /* 0x000000000000781c */ /* 0x000fe40003fcf008 */
[----:B------:R-:W-:Y:S01]  /*4400*/  PLOP3.LUT P4, PT, PT, PT, UP0, 0x80, 0x0 ;  /* 0x000000000000781c */ /* 0x000fe20003f8f008 */
[----:B------:R-:W-:Y:S04]  /*4410*/  DEPBAR.LE SB0, 0x0 ;  /* 0x000080000000791a */ /* 0x000fe80000000000 */
[----:B------:R-:W-:Y:S06]  /*4420*/  BAR.SYNC.DEFER_BLOCKING 0x0 ;  /* 0x0000000000007b1d */ /* 0x000fec0000010000 */
[----:B------:R-:W-:Y:S04]  /*4430*/  LDSM.16.M88.4 R16, [R213] ;  /* 0x00000000d510783b */ /* 0x000fe80000000200 */
        /* <DEDUP_REMOVED lines=83> */
[----:B------:R3:W1:Y:S01]  /*4970*/  LDSM.16.M88.4 R92, [R3+0x6000] ;  /* 0x00600000035c783b */ /* 0x0006620000000200 */
[C---:B----4-:R-:W-:Y:S06]  /*4980*/  HMMA.16816.F32 R4, R100.reuse, R104, R4 ;  /* 0x000000686404723c */ /* 0x050fec0000001804 */
[C---:B------:R-:W-:Y:S01]  /*4990*/  HMMA.16816.F32 R8, R100.reuse, R106, R8 ;  /* 0x0000006a6408723c */ /* 0x040fe20000001808 */
[----:B------:R-:W-:Y:S05]  /*49a0*/  LDSM.16.M88.4 R104, [R212+0x6000] ;  /* 0x00600000d468783b */ /* 0x000fea0000000200 */
[C---:B--2---:R-:W-:Y:S06]  /*49b0*/  HMMA.16816.F32 R12, R100.reuse, R88, R12 ;  /* 0x00000058640c723c */ /* 0x044fec000000180c */
[----:B------:R-:W-:Y:S01]  /*49c0*/  HMMA.16816.F32 R16, R100, R90, R16 ;  /* 0x0000005a6410723c */ /* 0x000fe20000001810 */
[----:B------:R-:W2:Y:S04]  /*49d0*/  LDSM.16.M88.4 R88, [R209+0x6800] ;  /* 0x00680000d158783b */ /* 0x000ea80000000200 */
[----:B------:R4:W2:Y:S01]  /*49e0*/  LDSM.16.M88.4 R100, [R2+0x6000] ;  /* 0x006000000264783b */ /* 0x0008a20000000200 */
[C---:B------:R-:W-:Y:S01]  /*49f0*/  HMMA.16816.F32 R4, R108.reuse, R112, R4 ;  /* 0x000000706c04723c */ /* 0x040fe20000001804 */
[----:B---3--:R-:W-:Y:S04]  /*4a00*/  IMAD.U32 R3, RZ, RZ, UR34 ;  /* 0x00000022ff037e24 */ /* 0x008fe8000f8e00ff */
[----:B------:R-:W-:Y:S01]  /*4a10*/  @P1 IMAD R3, R3, 0x40, R251 ;  /* 0x0000004003031824 */ /* 0x000fe200078e02fb */
[C---:B------:R-:W-:Y:S01]  /*4a20*/  HMMA.16816.F32 R8, R108.reuse, R114, R8 ;  /* 0x000000726c08723c */ /* 0x040fe20000001808 */
[----:B------:R-:W-:Y:S01]  /*4a30*/  LDSM.16.M88.4 R112, [R211+0x6000] ;  /* 0x00600000d370783b */ /* 0x000fe20000000200 */
[----:B------:R-:W-:Y:S02]  /*4a40*/  PLOP3.LUT P1, PT, PT, PT, UP0, 0x80, 0x0 ;  /* 0x000000000000781c */ /* 0x000fe40003f2f008 */
[C---:B------:R-:W-:Y:S02]  /*4a50*/  @P5 ISETP.GE.AND P5, PT, R3.reuse, UR5, PT ;  /* 0x0000000503005c0c */ /* 0x040fe4000bfa6270 */
[C---:B-1----:R-:W-:Y:S06]  /*4a60*/  HMMA.16816.F32 R12, R108.reuse, R84, R12 ;  /* 0x000000546c0c723c */ /* 0x042fec000000180c */
[----:B------:R-:W-:Y:S01]  /*4a70*/  HMMA.16816.F32 R16, R108, R86, R16 ;  /* 0x000000566c10723c */ /* 0x000fe20000001810 */
[----:B------:R-:W1:Y:S04]  /*4a80*/  LDSM.16.M88.4 R84, [R212+0x6800] ;  /* 0x00680000d454783b */ /* 0x000e680000000200 */
[----:B------:R3:W1:Y:S01]  /*4a90*/  LDSM.16.M88.4 R108, [R0+0x6000] ;  /* 0x00600000006c783b */ /* 0x0006620000000200 */
[C---:B------:R-:W-:Y:S05]  /*4aa0*/  HMMA.16816.F32 R4, R92.reuse, R96, R4 ;  /* 0x000000605c04723c */ /* 0x040fea0000001804 */
[----:B----4-:R-:W-:Y:S01]  /*4ab0*/  FMUL.FTZ R2, R240, 1.4426950216293334961 ;  /* 0x3fb8aa3bf0027820 */ /* 0x010fe20000410000 */
[C---:B------:R-:W-:Y:S05]  /*4ac0*/  HMMA.16816.F32 R8, R92.reuse, R98, R8 ;  /* 0x000000625c08723c */ /* 0x040fea0000001808 */
[----:B------:R-:W-:Y:S01]  /*4ad0*/  FSEL R2, R2, RZ, P3 ;  /* 0x000000ff02027208 */ /* 0x000fe20001800000 */
[C---:B--2---:R-:W-:Y:S01]  /*4ae0*/  HMMA.16816.F32 R12, R92.reuse, R88, R12 ;  /* 0x000000585c0c723c */ /* 0x044fe2000000180c */
[----:B------:R-:W-:Y:S05]  /*4af0*/  PLOP3.LUT P3, PT, PT, PT, UP0, 0x80, 0x0 ;  /* 0x000000000000781c */ /* 0x000fea0003f6f008 */
[----:B------:R-:W-:Y:S05]  /*4b00*/  HMMA.16816.F32 R16, R92, R90, R16 ;  /* 0x0000005a5c10723c */ /* 0x000fea0000001810 */
[----:B---3--:R-:W-:Y:S01]  /*4b10*/  @P2 VIADD R0, R3, 0x1 ;  /* 0x0000000103002836 */ /* 0x008fe20000000000 */
[C---:B------:R-:W-:Y:S05]  /*4b20*/  HMMA.16816.F32 R4, R100.reuse, R104, R4 ;  /* 0x000000686404723c */ /* 0x040fea0000001804 */
[C---:B------:R-:W-:Y:S01]  /*4b30*/  FSETP.NEU.FTZ.AND P2, PT, R241.reuse, -INF , PT ;  /* 0xff800000f100780b */ /* 0x040fe20003f5d000 */
[C---:B------:R-:W-:Y:S03]  /*4b40*/  HMMA.16816.F32 R8, R100.reuse, R106, R8 ;  /* 0x0000006a6408723c */ /* 0x040fe60000001808 */
[----:B------:R-:W-:Y:S02]  /*4b50*/  @P4 ISETP.GE.AND P4, PT, R0, UR5, PT ;  /* 0x0000000500004c0c */ /* 0x000fe4000bf86270 */
[----:B------:R-:W-:Y:S01]  /*4b60*/  FMUL.FTZ R0, R241, 1.4426950216293334961 ;  /* 0x3fb8aa3bf1007820 */ /* 0x000fe20000410000 */
[C---:B-1----:R-:W-:Y:S05]  /*4b70*/  HMMA.16816.F32 R12, R100.reuse, R84, R12 ;  /* 0x00000054640c723c */ /* 0x042fea000000180c */
[----:B------:R-:W-:Y:S01]  /*4b80*/  FSEL R0, R0, RZ, P2 ;  /* 0x000000ff00007208 */ /* 0x000fe20001000000 */
[----:B------:R-:W-:Y:S01]  /*4b90*/  HMMA.16816.F32 R16, R100, R86, R16 ;  /* 0x000000566410723c */ /* 0x000fe20000001810 */
[----:B------:R-:W1:Y:S01]  /*4ba0*/  LDSM.16.M88.4 R84, [R211+0x6800] ;  /* 0x00680000d354783b */ /* 0x000e620000000200 */
[----:B------:R-:W-:Y:S04]  /*4bb0*/  PLOP3.LUT P2, PT, PT, PT, UP0, 0x80, 0x0 ;  /* 0x000000000000781c */ /* 0x000fe80003f4f008 */
[C---:B------:R-:W-:Y:S06]  /*4bc0*/  HMMA.16816.F32 R4, R108.reuse, R112, R4 ;  /* 0x000000706c04723c */ /* 0x040fec0000001804 */
[C---:B------:R-:W-:Y:S11]  /*4bd0*/  HMMA.16816.F32 R8, R108.reuse, R114, R8 ;  /* 0x000000726c08723c */ /* 0x040ff60000001808 */
[----:B------:R-:W-:Y:S07]  /*4be0*/  @!UPT UIADD3 URZ, URZ, URZ, URZ ;  /* 0x0000003f3f3ff290 */ /* 0x000fee000fffe03f */
[----:B------:R-:W-:Y:S02]  /*4bf0*/  @P0 FSEL R4, R4, -INF , !P5 ;  /* 0xff80000004040808 */ /* 0x000fe40006800000 */
[----:B------:R-:W-:Y:S02]  /*4c00*/  PLOP3.LUT P0, PT, PT, PT, UP0, 0x80, 0x0 ;  /* 0x000000000000781c */ /* 0x000fe40003f0f008 */
[----:B------:R-:W-:Y:S01]  /*4c10*/  @P1 FSEL R5, R5, -INF , !P4 ;  /* 0xff80000005051808 */ /* 0x000fe20006000000 */
[--C-:B------:R-:W-:Y:S01]  /*4c20*/  FFMA.FTZ R4, R4, UR14, -R2.reuse ;  /* 0x0000000e04047c23 */ /* 0x100fe20008010802 */
[----:B------:R-:W-:Y:S03]  /*4c30*/  PLOP3.LUT P1, PT, PT, PT, UP0, 0x80, 0x0 ;  /* 0x000000000000781c */ /* 0x000fe60003f2f008 */
[----:B------:R2:W-:Y:S01]  /*4c40*/  MUFU.EX2 R127, R4 ;  /* 0x00000004007f7308 */ /* 0x0005e20000000800 */
[----:B------:R-:W-:Y:S01]  /*4c50*/  FFMA.FTZ R5, R5, UR14, -R2 ;  /* 0x0000000e05057c23 */ /* 0x000fe20008010802 */
[C---:B-1----:R-:W-:Y:S04]  /*4c60*/  HMMA.16816.F32 R12, R108.reuse, R84, R12 ;  /* 0x000000546c0c723c */ /* 0x042fe8000000180c */
[----:B------:R-:W-:Y:S02]  /*4c70*/  @P0 FSEL R6, R6, -INF , !P5 ;  /* 0xff80000006060808 */ /* 0x000fe40006800000 */
[----:B------:R-:W-:Y:S01]  /*4c80*/  HMMA.16816.F32 R16, R108, R86, R16 ;  /* 0x000000566c10723c */ /* 0x000fe20000001810 */
[----:B------:R-:W-:Y:S01]  /*4c90*/  PLOP3.LUT P0, PT, PT, PT, UP0, 0x80, 0x0 ;  /* 0x000000000000781c */ /* 0x000fe20003f0f008 */
[----:B------:R-:W1:Y:S01]  /*4ca0*/  MUFU.EX2 R126, R5 ;  /* 0x00000005007e7308 */ /* 0x000e620000000800 */
[----:B------:R-:W-:Y:S02]  /*4cb0*/  PLOP3.LUT P5, PT, PT, PT, UP0, 0x80, 0x0 ;  /* 0x000000000000781c */ /* 0x000fe40003faf008 */
[----:B------:R-:W-:Y:S01]  /*4cc0*/  @P1 FSEL R7, R7, -INF , !P4 ;  /* 0xff80000007071808 */ /* 0x000fe20006000000 */
[--C-:B------:R-:W-:Y:S01]  /*4cd0*/  FFMA.FTZ R6, R6, UR14, -R0.reuse ;  /* 0x0000000e06067c23 */ /* 0x100fe20008010800 */
[----:B------:R-:W-:Y:S02]  /*4ce0*/  PLOP3.LUT P1, PT, PT, PT, UP0, 0x80, 0x0 ;  /* 0x000000000000781c */ /* 0x000fe40003f2f008 */
[----:B------:R-:W-:Y:S03]  /*4cf0*/  PLOP3.LUT P4, PT, PT, PT, UP0, 0x80, 0x0 ;  /* 0x000000000000781c */ /* 0x000fe60003f8f008 */
[----:B------:R-:W-:Y:S01]  /*4d00*/  MUFU.EX2 R131, R6 ;  /* 0x0000000600837308 */ /* 0x000fe20000000800 */
[----:B--2---:R-:W-:Y:S01]  /*4d10*/  @P3 VIADD R4, R3, 0x8 ;  /* 0x0000000803043836 */ /* 0x004fe20000000000 */
[----:B------:R-:W-:Y:S01]  /*4d20*/  PLOP3.LUT P3, PT, PT, PT, UP0, 0x80, 0x0 ;  /* 0x000000000000781c */ /* 0x000fe20003f6f008 */
[----:B------:R-:W-:Y:S03]  /*4d30*/  FFMA.FTZ R7, R7, UR14, -R0 ;  /* 0x0000000e07077c23 */ /* 0x000fe60008010800 */
[----:B------:R-:W-:Y:S01]  /*4d40*/  @P6 ISETP.GE.AND P6, PT, R4, UR5, PT ;  /* 0x0000000504006c0c */ /* 0x000fe2000bfc6270 */
[C---:B------:R-:W-:Y:S01]  /*4d50*/  @P2 VIADD R4, R3.reuse, 0x9 ;  /* 0x0000000903042836 */ /* 0x040fe20000000000 */
[----:B------:R-:W-:Y:S02]  /*4d60*/  PLOP3.LUT P2, PT, PT, PT, UP0, 0x80, 0x0 ;  /* 0x000000000000781c */ /* 0x000fe40003f4f008 */
[----:B------:R-:W2:Y:S01]  /*4d70*/  MUFU.EX2 R130, R7 ;  /* 0x0000000700827308 */ /* 0x000ea20000000800 */
[----:B------:R-:W-:Y:S02]  /*4d80*/  @P0 FSEL R8, R8, -INF , !P6 ;  /* 0xff80000008080808 */ /* 0x000fe40007000000 */
[----:B------:R-:W-:Y:S02]  /*4d90*/  PLOP3.LUT P0, PT, PT, PT, UP0, 0x80, 0x0 ;  /* 0x000000000000781c */ /* 0x000fe40003f0f008 */
[----:B------:R-:W-:Y:S01]  /*4da0*/  @P5 ISETP.GE.AND P5, PT, R4, UR5, PT ;  /* 0x0000000504005c0c */ /* 0x000fe2000bfa6270 */
[----:B------:R-:W-:Y:S01]  /*4db0*/  @P3 VIADD R4, R3, 0x10 ;  /* 0x0000001003043836 */ /* 0x000fe20000000000 */
[----:B------:R-:W-:Y:S01]  /*4dc0*/  PLOP3.LUT P3, PT, PT, PT, UP0, 0x80, 0x0 ;  /* 0x000000000000781c */ /* 0x000fe20003f6f008 */
[--C-:B------:R-:W-:Y:S01]  /*4dd0*/  FFMA.FTZ R8, R8, UR14, -R2.reuse ;  /* 0x0000000e08087c23 */ /* 0x100fe20008010802 */
[----:B------:R-:W-:Y:S02]  /*4de0*/  @P1 FSEL R9, R9, -INF , !P5 ;  /* 0xff80000009091808 */ /* 0x000fe40006800000 */
[----:B------:R-:W-:Y:S01]  /*4df0*/  PLOP3.LUT P1, PT, PT, PT, UP0, 0x80, 0x0 ;  /* 0x000000000000781c */ /* 0x000fe20003f2f008 */
[----:B------:R-:W-:Y:S01]  /*4e00*/  MUFU.EX2 R124, R8 ;  /* 0x00000008007c7308 */ /* 0x000fe20000000800 */
[----:B------:R-:W-:Y:S01]  /*4e10*/  @P2 FSEL R11, R11, -INF , !P5 ;  /* 0xff8000000b0b2808 */ /* 0x000fe20006800000 */
[----:B------:R-:W-:Y:S01]  /*4e20*/  FFMA.FTZ R9, R9, UR14, -R2 ;  /* 0x0000000e09097c23 */ /* 0x000fe20008010802 */
[----:B------:R-:W-:Y:S02]  /*4e30*/  @P4 ISETP.GE.AND P4, PT, R4, UR5, PT ;  /* 0x0000000504004c0c */ /* 0x000fe4000bf86270 */
[----:B------:R-:W-:Y:S01]  /*4e40*/  @P0 FSEL R10, R10, -INF , !P6 ;  /* 0xff8000000a0a0808 */ /* 0x000fe20007000000 */
[--C-:B------:R-:W-:Y:S01]  /*4e50*/  FFMA.FTZ R11, R11, UR14, -R0.reuse ;  /* 0x0000000e0b0b7c23 */ /* 0x100fe20008010800 */
[----:B------:R-:W-:Y:S03]  /*4e60*/  PLOP3.LUT P0, PT, PT, PT, UP0, 0x80, 0x0 ;  /* 0x000000000000781c */ /* 0x000fe60003f0f008 */
[----:B------:R-:W-:Y:S01]  /*4e70*/  MUFU.EX2 R123, R9 ;  /* 0x00000009007b7308 */ /* 0x000fe20000000800 */
[----:B------:R-:W-:Y:S01]  /*4e80*/  PLOP3.LUT P6, PT, PT, PT, UP0, 0x80, 0x0 ;  /* 0x000000000000781c */ /* 0x000fe20003fcf008 */
[----:B------:R-:W-:Y:S01]  /*4e90*/  FFMA.FTZ R10, R10, UR14, -R0 ;  /* 0x0000000e0a0a7c23 */ /* 0x000fe20008010800 */
[----:B------:R-:W-:Y:S01]  /*4ea0*/  PLOP3.LUT P2, PT, PT, PT, UP0, 0x80, 0x0 ;  /* 0x000000000000781c */ /* 0x000fe20003f4f008 */
[----:B------:R-:W-:Y:S01]  /*4eb0*/  @P1 VIADD R4, R3, 0x11 ;  /* 0x0000001103041836 */ /* 0x000fe20000000000 */
[----:B------:R-:W-:Y:S02]  /*4ec0*/  PLOP3.LUT P1, PT, PT, PT, UP0, 0x80, 0x0 ;  /* 0x000000000000781c */ /* 0x000fe40003f2f008 */
[----:B------:R-:W-:Y:S03]  /*4ed0*/  PLOP3.LUT P5, PT, PT, PT, UP0, 0x80, 0x0 ;  /* 0x000000000000781c */ /* 0x000fe60003faf008 */
[----:B------:R-:W-:Y:S01]  /*4ee0*/  MUFU.EX2 R129, R10 ;  /* 0x0000000a00817308 */ /* 0x000fe20000000800 */
[----:B------:R-:W-:Y:S02]  /*4ef0*/  @P0 FSEL R12, R12, -INF , !P4 ;  /* 0xff8000000c0c0808 */ /* 0x000fe40006000000 */
[----:B------:R-:W-:Y:S02]  /*4f00*/  PLOP3.LUT P0, PT, PT, PT, UP0, 0x80, 0x0 ;  /* 0x000000000000781c */ /* 0x000fe40003f0f008 */
[----:B------:R-:W-:Y:S01]  /*4f10*/  @P6 ISETP.GE.AND P6, PT, R4, UR5, PT ;  /* 0x0000000504006c0c */ /* 0x000fe2000bfc6270 */
[----:B------:R-:W-:Y:S02]  /*4f20*/  FFMA.FTZ R12, R12, UR14, -R2 ;  /* 0x0000000e0c0c7c23 */ /* 0x000fe40008010802 */
[----:B------:R-:W-:Y:S02]  /*4f30*/  @P1 FSEL R14, R14, -INF , !P4 ;  /* 0xff8000000e0e1808 */ /* 0x000fe40006000000 */
[----:B------:R-:W-:Y:S01]  /*4f40*/  MUFU.EX2 R128, R11 ;  /* 0x0000000b00807308 */ /* 0x000fe20000000800 */
[----:B------:R-:W-:Y:S02]  /*4f50*/  @P2 FSEL R13, R13, -INF , !P6 ;  /* 0xff8000000d0d2808 */ /* 0x000fe40007000000 */
[----:B------:R-:W-:Y:S01]  /*4f60*/  PLOP3.LUT P2, PT, PT, PT, UP0, 0x80, 0x0 ;  /* 0x000000000000781c */ /* 0x000fe20003f4f008 */
[----:B------:R-:W-:Y:S01]  /*4f70*/  FFMA.FTZ R14, R14, UR14, -R0 ;  /* 0x0000000e0e0e7c23 */ /* 0x000fe20008010800 */
[----:B------:R-:W-:Y:S01]  /*4f80*/  PLOP3.LUT P1, PT, PT, PT, UP0, 0x80, 0x0 ;  /* 0x000000000000781c */ /* 0x000fe20003f2f008 */
[----:B------:R-:W-:Y:S01]  /*4f90*/  FFMA.FTZ R13, R13, UR14, -R2 ;  /* 0x0000000e0d0d7c23 */ /* 0x000fe20008010802 */
[----:B------:R-:W-:Y:S01]  /*4fa0*/  PLOP3.LUT P4, PT, PT, PT, UP0, 0x80, 0x0 ;  /* 0x000000000000781c */ /* 0x000fe20003f8f008 */
[C---:B------:R-:W-:Y:S01]  /*4fb0*/  @P0 VIADD R4, R3.reuse, 0x18 ;  /* 0x0000001803040836 */ /* 0x040fe20000000000 */
[----:B------:R-:W-:Y:S01]  /*4fc0*/  PLOP3.LUT P0, PT, PT, PT, UP0, 0x80, 0x0 ;  /* 0x000000000000781c */ /* 0x000fe20003f0f008 */
[----:B------:R-:W-:Y:S01]  /*4fd0*/  @P5 VIADD R3, R3, 0x19 ;  /* 0x0000001903035836 */ /* 0x000fe20000000000 */
[----:B------:R-:W-:Y:S02]  /*4fe0*/  MUFU.EX2 R119, R12 ;  /* 0x0000000c00777308 */ /* 0x000fe40000000800 */
        /* <DEDUP_REMOVED lines=10> */
[----:B------:R-:W3:Y:S01]  /*5090*/  MUFU.EX2 R118, R13 ;  /* 0x0000000d00767308 */ /* 0x000ee20000000800 */
[----:B--2---:R-:W-:Y:S02]  /*50a0*/  F2FP.F16.F32.PACK_AB R3, R130, R131 ;  /* 0x000000838203723e */ /* 0x004fe400000000ff */
[----:B------:R-:W-:Y:S02]  /*50b0*/  @P0 FSEL R17, R17, -INF , !P4 ;  /* 0xff80000011110808 */ /* 0x000fe40006000000 */
[----:B------:R-:W-:Y:S01]  /*50c0*/  IADD3 R114, P0, R245, UR13, RZ ;  /* 0x0000000df5727c10 */ /* 0x000fe2000ff1e0ff */
[----:B------:R-:W-:Y:S02]  /*50d0*/  STS [R236+0x2a400], R3 ;  /* 0x02a40003ec007388 */ /* 0x000fe40000000800 */
[----:B------:R-:W-:Y:S01]  /*50e0*/  FFMA.FTZ R2, R17, UR14, -R2 ;  /* 0x0000000e11027c23 */ /* 0x000fe20008010802 */
[----:B------:R-:W-:Y:S01]  /*50f0*/  @P2 FSEL R18, R18, -INF , !P3 ;  /* 0xff80000012122808 */ /* 0x000fe20005800000 */
[----:B------:R-:W-:Y:S01]  /*5100*/  MUFU.EX2 R125, R14 ;  /* 0x0000000e007d7308 */ /* 0x000fe20000000800 */
[----:B------:R-:W-:Y:S02]  /*5110*/  @P1 FSEL R19, R19, -INF , !P4 ;  /* 0xff80000013131808 */ /* 0x000fe40006000000 */
[----:B------:R-:W-:Y:S01]  /*5120*/  IADD3.X R115, R246, UR12, RZ, P0, !PT ;  /* 0x0000000cf6737c10 */ /* 0x000fe200087fe4ff */
[--C-:B------:R-:W-:Y:S01]  /*5130*/  FFMA.FTZ R18, R18, UR14, -R0.reuse ;  /* 0x0000000e12127c23 */ /* 0x100fe20008010800 */
[----:B------:R-:W-:Y:S01]  /*5140*/  PLOP3.LUT P0, PT, PT, PT, UP3, 0x80, 0x0 ;  /* 0x000000000000781c */ /* 0x000fe20003f0f038 */
[----:B------:R-:W-:Y:S01]  /*5150*/  FFMA.FTZ R0, R19, UR14, -R0 ;  /* 0x0000000e13007c23 */ /* 0x000fe20008010800 */
[----:B---3--:R-:W-:Y:S03]  /*5160*/  F2FP.F16.F32.PACK_AB R5, R118, R119 ;  /* 0x000000777605723e */ /* 0x008fe600000000ff */
[----:B------:R2:W-:Y:S01]  /*5170*/  MUFU.EX2 R116, R2 ;  /* 0x0000000200747308 */ /* 0x0005e20000000800 */
[----:B------:R-:W3:Y:S09]  /*5180*/  LDG.E R113, desc[UR6][R114.64] ;  /* 0x0000000672717981 */ /* 0x000ef2000c1e1900 */
[----:B------:R4:W-:Y:S10]  /*5190*/  MUFU.EX2 R120, R0 ;  /* 0x0000000000787308 */ /* 0x0009f40000000800 */
[----:B------:R-:W1:Y:S01]  /*51a0*/  MUFU.EX2 R122, R15 ;  /* 0x0000000f007a7308 */ /* 0x000e620000000800 */
[----:B--2---:R-:W-:Y:S05]  /*51b0*/  F2FP.F16.F32.PACK_AB R2, R123, R124 ;  /* 0x0000007c7b02723e */ /* 0x004fea00000000ff */
[----:B------:R2:W-:Y:S04]  /*51c0*/  STS [R239+0x2a000], R2 ;  /* 0x02a00002ef007388 */ /* 0x0005e80000000800 */
[----:B------:R-:W2:Y:S01]  /*51d0*/  MUFU.EX2 R121, R18 ;  /* 0x0000001200797308 */ /* 0x000ea20000000800 */
[----:B----4-:R-:W-:Y:S01]  /*51e0*/  F2FP.F16.F32.PACK_AB R0, R128, R129 ;  /* 0x000000818000723e */ /* 0x010fe200000000ff */
[----:B------:R-:W4:Y:S04]  /*51f0*/  LDG.E R114, desc[UR6][R114.64+0x20] ;  /* 0x0000200672727981 */ /* 0x000f28000c1e1900 */
[----:B------:R2:W-:Y:S04]  /*5200*/  STS [R239+0x2a400], R0 ;  /* 0x02a40000ef007388 */ /* 0x0005e80000000800 */
[----:B------:R-:W2:Y:S01]  /*5210*/  MUFU.EX2 R117, R16 ;  /* 0x0000001000757308 */ /* 0x000ea20000000800 */
[----:B-1----:R-:W-:Y:S01]  /*5220*/  F2FP.F16.F32.PACK_AB R4, R122, R125 ;  /* 0x0000007d7a04723e */ /* 0x002fe200000000ff */
[----:B------:R-:W-:Y:S04]  /*5230*/  STS [R237+0x2a000], R5 ;  /* 0x02a00005ed007388 */ /* 0x000fe80000000800 */
[----:B------:R-:W-:Y:S01]  /*5240*/  STS [R237+0x2a400], R4 ;  /* 0x02a40004ed007388 */ /* 0x000fe20000000800 */
[----:B--2---:R-:W-:Y:S02]  /*5250*/  F2FP.F16.F32.PACK_AB R2, R120, R121 ;  /* 0x000000797802723e */ /* 0x004fe400000000ff */
[----:B------:R-:W-:Y:S03]  /*5260*/  F2FP.F16.F32.PACK_AB R3, R116, R117 ;  /* 0x000000757403723e */ /* 0x000fe600000000ff */
[----:B------:R1:W-:Y:S01]  /*5270*/  STS [R238+0x2a400], R2 ;  /* 0x02a40002ee007388 */ /* 0x0003e20000000800 */
[----:B------:R-:W-:Y:S03]  /*5280*/  LEA R0, R222, UR4, 0x1 ;  /* 0x00000004de007c11 */ /* 0x000fe6000f8e08ff */
[----:B------:R2:W-:Y:S04]  /*5290*/  STS [R238+0x2a000], R3 ;  /* 0x02a00003ee007388 */ /* 0x0005e80000000800 */
[----:B------:R-:W-:Y:S04]  /*52a0*/  LDSM.16.M88.4 R16, [R0+0x10000] ;  /* 0x010000000010783b */ /* 0x000fe80000000200 */
[----:B------:R-:W2:Y:S04]  /*52b0*/  LDSM.16.M88.4 R8, [R210+UR4+0x20000] ;  /* 0x02000004d208783b */ /* 0x000ea80008000200 */
[----:B------:R-:W2:Y:S04]  /*52c0*/  LDSM.16.M88.4 R84, [R210+UR4+0x20800] ;  /* 0x02080004d254783b */ /* 0x000ea80008000200 */
[----:B------:R-:W-:Y:S04]  /*52d0*/  LDSM.16.M88.4 R92, [R209+0x8000] ;  /* 0x00800000d15c783b */ /* 0x000fe80000000200 */
[----:B------:R-:W-:Y:S01]  /*52e0*/  LDSM.16.M88.4 R96, [R209+0x8800] ;  /* 0x00880000d160783b */ /* 0x000fe20000000200 */
[--C-:B-1----:R-:W-:Y:S03]  /*52f0*/  IMAD.IADD R2, R217, 0x1, R0.reuse ;  /* 0x00000001d9027824 */ /* 0x102fe600078e0200 */
[----:B------:R-:W-:Y:S01]  /*5300*/  LDSM.16.M88.4 R104, [R212+0x8000] ;  /* 0x00800000d468783b */ /* 0x000fe20000000200 */
[C---:B--2---:R-:W-:Y:S02]  /*5310*/  IMAD.IADD R3, R216.reuse, 0x1, R0 ;  /* 0x00000001d8037824 */ /* 0x044fe400078e0200 */
[----:B------:R-:W-:Y:S01]  /*5320*/  IMAD.IADD R112, R216, 0x1, R2 ;  /* 0x00000001d8707824 */ /* 0x000fe200078e0202 */
[----:B------:R-:W1:Y:S04]  /*5330*/  LDSM.16.M88.4 R88, [R2+0x10000] ;  /* 0x010000000258783b */ /* 0x000e680000000200 */
[----:B------:R-:W2:Y:S04]  /*5340*/  LDSM.16.M88.4 R100, [R3+0x10000] ;  /* 0x010000000364783b */ /* 0x000ea80000000200 */
[----:B------:R-:W-:Y:S01]  /*5350*/  LDSM.16.M88.4 R108, [R211+0x8000] ;  /* 0x00800000d36c783b */ /* 0x000fe20000000200 */
[C---:B------:R-:W-:Y:S06]  /*5360*/  HMMA.16816.F32 R4, R16.reuse, R8, RZ ;  /* 0x000000081004723c */ /* 0x040fec00000018ff */
[C---:B------:R-:W-:Y:S06]  /*5370*/  HMMA.16816.F32 R8, R16.reuse, R10, RZ ;  /* 0x0000000a1008723c */ /* 0x040fec00000018ff */
[C---:B------:R-:W-:Y:S06]  /*5380*/  HMMA.16816.F32 R12, R16.reuse, R84, RZ ;  /* 0x00000054100c723c */ /* 0x040fec00000018ff */
[----:B------:R-:W-:Y:S01]  /*5390*/  HMMA.16816.F32 R16, R16, R86, RZ ;  /* 0x000000561010723c */ /* 0x000fe200000018ff */
[----:B------:R-:W2:Y:S05]  /*53a0*/  LDSM.16.M88.4 R84, [R212+0x8800] ;  /* 0x00880000d454783b */ /* 0x000eaa0000000200 */
[C---:B-1----:R-:W-:Y:S06]  /*53b0*/  HMMA.16816.F32 R4, R88.reuse, R92, R4 ;  /* 0x0000005c5804723c */ /* 0x042fec0000001804 */
[C---:B------:R-:W-:Y:S01]  /*53c0*/  HMMA.16816.F32 R8, R88.reuse, R94, R8 ;  /* 0x0000005e5808723c */ /* 0x040fe20000001808 */
[----:B------:R-:W1:Y:S05]  /*53d0*/  LDSM.16.M88.4 R92, [R112+0x10000] ;  /* 0x01000000705c783b */ /* 0x000e6a0000000200 */
[C---:B------:R-:W-:Y:S06]  /*53e0*/  HMMA.16816.F32 R12, R88.reuse, R96, R12 ;  /* 0x00000060580c723c */ /* 0x040fec000000180c */
[----:B------:R-:W-:Y:S01]  /*53f0*/  HMMA.16816.F32 R16, R88, R98, R16 ;  /* 0x000000625810723c */ /* 0x000fe20000001810 */
[----:B------:R-:W1:Y:S04]  /*5400*/  LDSM.16.M88.4 R88, [R211+0x8800] ;  /* 0x00880000d358783b */ /* 0x000e680000000200 */
[----:B------:R-:W-:Y:S01]  /*5410*/  LDSM.16.M88.4 R96, [R0+0x12000] ;  /* 0x012000000060783b */ /* 0x000fe20000000200 */
[C---:B--2---:R-:W-:Y:S06]  /*5420*/  HMMA.16816.F32 R4, R100.reuse, R104, R4 ;  /* 0x000000686404723c */ /* 0x044fec0000001804 */
[C---:B------:R-:W-:Y:S01]  /*5430*/  HMMA.16816.F32 R8, R100.reuse, R106, R8 ;  /* 0x0000006a6408723c */ /* 0x040fe20000001808 */
[----:B------:R-:W2:Y:S05]  /*5440*/  LDSM.16.M88.4 R104, [R210+UR4+0x22000] ;  /* 0x02200004d268783b */ /* 0x000eaa0008000200 */
[C---:B------:R-:W-:Y:S06]  /*5450*/  HMMA.16816.F32 R12, R100.reuse, R84, R12 ;  /* 0x00000054640c723c */ /* 0x040fec000000180c */
[----:B------:R-:W-:Y:S01]  /*5460*/  HMMA.16816.F32 R16, R100, R86, R16 ;  /* 0x000000566410723c */ /* 0x000fe20000001810 */
[----:B------:R-:W2:Y:S04]  /*5470*/  LDSM.16.M88.4 R84, [R210+UR4+0x22800] ;  /* 0x02280004d254783b */ /* 0x000ea80008000200 */
[----:B------:R-:W-:Y:S01]  /*5480*/  LDSM.16.M88.4 R100, [R2+0x12000] ;  /* 0x012000000264783b */ /* 0x000fe20000000200 */
        /* <DEDUP_REMOVED lines=9> */
[----:B------:R-:W2:Y:S05]  /*5520*/  LDSM.16.M88.4 R104, [R212+0xa000] ;  /* 0x00a00000d468783b */ /* 0x000eaa0000000200 */
[C---:B------:R-:W-:Y:S06]  /*5530*/  HMMA.16816.F32 R12, R96.reuse, R84, R12 ;  /* 0x00000054600c723c */ /* 0x040fec000000180c */
[----:B------:R-:W-:Y:S01]  /*5540*/  HMMA.16816.F32 R16, R96, R86, R16 ;  /* 0x000000566010723c */ /* 0x000fe20000001810 */
[----:B------:R-:W2:Y:S04]  /*5550*/  LDSM.16.M88.4 R84, [R212+0xa800] ;  /* 0x00a80000d454783b */ /* 0x000ea80000000200 */
[----:B------:R-:W-:Y:S01]  /*5560*/  LDSM.16.M88.4 R96, [R112+0x12000] ;  /* 0x012000007060783b */ /* 0x000fe20000000200 */
[C---:B-1----:R-:W-:Y:S06]  /*5570*/  HMMA.16816.F32 R4, R100.reuse, R108, R4 ;  /* 0x0000006c6404723c */ /* 0x042fec0000001804 */
[C---:B------:R-:W-:Y:S01]  /*5580*/  HMMA.16816.F32 R8, R100.reuse, R110, R8 ;  /* 0x0000006e6408723c */ /* 0x040fe20000001808 */
[----:B------:R-:W1:Y:S05]  /*5590*/  LDSM.16.M88.4 R108, [R211+0xa000] ;  /* 0x00a00000d36c783b */ /* 0x000e6a0000000200 */
[C---:B------:R-:W-:Y:S06]  /*55a0*/  HMMA.16816.F32 R12, R100.reuse, R88, R12 ;  /* 0x00000058640c723c */ /* 0x040fec000000180c */
[----:B------:R-:W-:Y:S01]  /*55b0*/  HMMA.16816.F32 R16, R100, R90, R16 ;  /* 0x0000005a6410723c */ /* 0x000fe20000001810 */
[----:B------:R-:W3:Y:S04]  /*55c0*/  LDSM.16.M88.4 R88, [R211+0xa800] ;  /* 0x00a80000d358783b */ /* 0x000ee80000000200 */
        /* <DEDUP_REMOVED lines=18> */
[C---:B------:R-:W-:Y:S06]  /*56f0*/  HMMA.16816.F32 R12, R100.reuse, R84, R12 ;  /* 0x00000054640c723c */ /* 0x040fec000000180c */
        /* <DEDUP_REMOVED lines=12> */
[----:B------:R-:W2:Y:S05]  /*57c0*/  LDSM.16.M88.4 R104, [R210+UR4+0x26000] ;  /* 0x02600004d268783b */ /* 0x000eaa0008000200 */
[C---:B----4-:R-:W-:Y:S06]  /*57d0*/  HMMA.16816.F32 R12, R96.reuse, R84, R12 ;  /* 0x00000054600c723c */ /* 0x050fec000000180c */
[----:B------:R-:W-:Y:S01]  /*57e0*/  HMMA.16816.F32 R16, R96, R86, R16 ;  /* 0x000000566010723c */ /* 0x000fe20000001810 */
[----:B------:R-:W4:Y:S04]  /*57f0*/  LDSM.16.M88.4 R84, [R210+UR4+0x26800] ;  /* 0x02680004d254783b */ /* 0x000f280008000200 */
        /* <DEDUP_REMOVED lines=20> */
[----:B------:R-:W3:Y:S05]  /*5940*/  LDSM.16.M88.4 R88, [R211+0xe800] ;  /* 0x00e80000d358783b */ /* 0x000eea0000000200 */
[C---:B--2---:R-:W-:Y:S06]  /*5950*/  HMMA.16816.F32 R4, R100.reuse, R104, R4 ;  /* 0x000000686404723c */ /* 0x044fec0000001804 */
[C---:B------:R-:W-:Y:S06]  /*5960*/  HMMA.16816.F32 R8, R100.reuse, R106, R8 ;  /* 0x0000006a6408723c */ /* 0x040fec0000001808 */
[C---:B----4-:R-:W-:Y:S06]  /*5970*/  HMMA.16816.F32 R12, R100.reuse, R84, R12 ;  /* 0x00000054640c723c */ /* 0x050fec000000180c */
[----:B------:R-:W-:Y:S06]  /*5980*/  HMMA.16816.F32 R16, R100, R86, R16 ;  /* 0x000000566410723c */ /* 0x000fec0000001810 */
[C---:B-1----:R-:W-:Y:S06]  /*5990*/  HMMA.16816.F32 R4, R92.reuse, R108, R4 ;  /* 0x0000006c5c04723c */ /* 0x042fec0000001804 */
        /* <DEDUP_REMOVED lines=8> */
[C---:B------:R-:W-:Y:S01]  /*5a20*/  FADD.FTZ R3, -R113.reuse, R8 ;  /* 0x0000000871037221 */ /* 0x040fe20000010100 */
[----:B------:R-:W-:Y:S01]  /*5a30*/  FADD.FTZ R9, -R113, R9 ;  /* 0x0000000971097221 */ /* 0x000fe20000010100 */
[C---:B------:R-:W-:Y:S01]  /*5a40*/  FADD.FTZ R10, -R114.reuse, R10 ;  /* 0x0000000a720a7221 */ /* 0x040fe20000010100 */
[----:B------:R-:W-:Y:S01]  /*5a50*/  FADD.FTZ R11, -R114, R11 ;  /* 0x0000000b720b7221 */ /* 0x000fe20000010100 */
[----:B------:R-:W-:Y:S01]  /*5a60*/  F2FP.F16.F32.PACK_AB R85, R85, R0 ;  /* 0x000000005555723e */ /* 0x000fe200000000ff */
[----:B------:R-:W-:Y:S01]  /*5a70*/  FMUL.FTZ R3, R124, R3 ;  /* 0x000000037c037220 */ /* 0x000fe20000410000 */
[----:B------:R-:W-:Y:S01]  /*5a80*/  FMUL.FTZ R84, R123, R9 ;  /* 0x000000097b547220 */ /* 0x000fe20000410000 */
        /* <DEDUP_REMOVED lines=11> */
[----:B------:R-:W-:Y:S01]  /*5b40*/  FADD.FTZ R3, -R114, R6 ;  /* 0x0000000672037221 */ /* 0x000fe20000010100 */
[----:B------:R-:W-:Y:S01]  /*5b50*/  F2FP.F16.F32.PACK_AB R5, R5, R2 ;  /* 0x000000020505723e */ /* 0x000fe200000000ff */
[----:B------:R-:W-:Y:S01]  /*5b60*/  FMUL.FTZ R16, R130, R7 ;  /* 0x0000000782107220 */ /* 0x000fe20000410000 */
[----:B------:R-:W-:Y:S01]  /*5b70*/  F2FP.F16.F32.PACK_AB R17, R17, R0 ;  /* 0x000000001111723e */ /* 0x000fe200000000ff */
[----:B------:R-:W-:Y:S01]  /*5b80*/  FMUL.FTZ R3, R131, R3 ;  /* 0x0000000383037220 */ /* 0x000fe20000410000 */
[C---:B------:R-:W-:Y:S01]  /*5b90*/  FADD.FTZ R2, -R114.reuse, R14 ;  /* 0x0000000e72027221 */ /* 0x040fe20000010100 */
[C---:B------:R-:W-:Y:S01]  /*5ba0*/  FADD.FTZ R0, -R114.reuse, R18 ;  /* 0x0000001272007221 */ /* 0x040fe20000010100 */
[C---:B------:R-:W-:Y:S01]  /*5bb0*/  FADD.FTZ R14, -R114.reuse, R15 ;  /* 0x0000000f720e7221 */ /* 0x040fe20000010100 */
[----:B------:R-:W-:Y:S01]  /*5bc0*/  FADD.FTZ R18, -R114, R19 ;  /* 0x0000001372127221 */ /* 0x000fe20000010100 */
[----:B------:R-:W-:Y:S01]  /*5bd0*/  F2FP.F16.F32.PACK_AB R16, R16, R3 ;  /* 0x000000031010723e */ /* 0x000fe200000000ff */
[----:B------:R-:W-:Y:S01]  /*5be0*/  FMUL.FTZ R15, R125, R2 ;  /* 0x000000027d0f7220 */ /* 0x000fe20000410000 */
[----:B------:R-:W-:Y:S01]  /*5bf0*/  FMUL.FTZ R14, R122, R14 ;  /* 0x0000000e7a0e7220 */ /* 0x000fe20000410000 */
[----:B------:R-:W-:Y:S01]  /*5c00*/  FMUL.FTZ R19, R121, R0 ;  /* 0x0000000079137220 */ /* 0x000fe20000410000 */
[----:B------:R-:W-:Y:S01]  /*5c10*/  FMUL.FTZ R18, R120, R18 ;  /* 0x0000001278127220 */ /* 0x000fe20000410000 */
[----:B------:R-:W-:Y:S06]  /*5c20*/  @!P0 BRA `(.L_x_676) ;  /* 0x00000004007c8947 */ /* 0x000fec0003800000 */
[----:B------:R-:W1:Y:S01]  /*5c30*/  LDC R6, c[0x0][0x240] ;  /* 0x00009000ff067b82 */ /* 0x000e620000000800 */
[----:B------:R-:W-:Y:S01]  /*5c40*/  ISETP.GE.AND P6, PT, R232, UR17, PT ;  /* 0x00000011e8007c0c */ /* 0x000fe2000bfc6270 */
[----:B------:R-:W-:Y:S01]  /*5c50*/  IMAD.MOV.U32 R2, RZ, RZ, R231 ;  /* 0x000000ffff027224 */ /* 0x000fe200078e00e7 */
[----:B------:R-:W-:Y:S01]  /*5c60*/  ISETP.GE.AND P5, PT, R242, UR17, PT ;  /* 0x00000011f2007c0c */ /* 0x000fe2000bfa6270 */
[----:B------:R-:W-:Y:S01]  /*5c70*/  IMAD.MOV.U32 R3, RZ, RZ, R230 ;  /* 0x000000ffff037224 */ /* 0x000fe200078e00e6 */
[----:B------:R-:W-:Y:S01]  /*5c80*/  ISETP.GE.AND P4, PT, R243, UR17, PT ;  /* 0x00000011f3007c0c */ /* 0x000fe2000bf86270 */
[----:B------:R-:W-:Y:S01]  /*5c90*/  ULOP3.LUT UR9, UR8, 0x1, URZ, 0xc0, !UPT ;  /* 0x0000000108097892 */ /* 0x000fe2000f8ec03f */
[----:B------:R-:W-:Y:S01]  /*5ca0*/  ISETP.GE.AND P3, PT, R244, UR17, PT ;  /* 0x00000011f4007c0c */ /* 0x000fe2000bf66270 */
[----:B------:R-:W2:Y:S02]  /*5cb0*/  LDC R7, c[0x0][0x244] ;  /* 0x00009100ff077b82 */ /* 0x000ea40000000800 */
[----:B------:R-:W-:Y:S04]  /*5cc0*/  UISETP.NE.U32.AND UP1, UPT, UR9, 0x1, UPT ;  /* 0x000000010900788c */ /* 0x000fe8000bf25070 */
[----:B------:R-:W-:Y:S06]  /*5cd0*/  USEL UR9, UR60, 0x8000, !UP1 ;  /* 0x000080003c097887 */ /* 0x000fec000c800000 */
[----:B------:R-:W-:Y:S02]  /*5ce0*/  VIADD R226, R226, UR9 ;  /* 0x00000009e2e27c36 */ /* 0x000fe40008000000 */
[----:B------:R-:W-:Y:S02]  /*5cf0*/  VIADD R229, R229, UR9 ;  /* 0x00000009e5e57c36 */ /* 0x000fe40008000000 */
[----:B------:R-:W-:Y:S01]  /*5d00*/  VIADD R213, R213, UR9 ;  /* 0x00000009d5d57c36 */ /* 0x000fe20008000000 */
[----:B------:R3:W-:Y:S04]  /*5d10*/  @P6 STS [R226], RZ ;  /* 0x000000ffe2006388 */ /* 0x0007e80000000800 */
[----:B------:R3:W-:Y:S04]  /*5d20*/  @P6 STS [R226+0x4], RZ ;  /* 0x000004ffe2006388 */ /* 0x0007e80000000800 */
[----:B------:R3:W-:Y:S01]  /*5d30*/  @P6 STS [R226+0x8], RZ ;  /* 0x000008ffe2006388 */ /* 0x0007e20000000800 */
[----:B-1----:R-:W-:Y:S03]  /*5d40*/  IMAD.U32 R0, R6, -0x40, RZ ;  /* 0xffffffc006007824 */ /* 0x002fe600078e00ff */
[----:B------:R3:W-:Y:S02]  /*5d50*/  @P6 STS [R226+0xc], RZ ;  /* 0x00000cffe2006388 */ /* 0x0007e40000000800 */
        /* <DEDUP_REMOVED lines=9> */
[--C-:B--2---:R-:W-:Y:S02]  /*5df0*/  @!P6 LEA.HI.X R13, R6, R3, R7.reuse, 0x6, P1 ;  /* 0x00000003060de211 */ /* 0x104fe400008f3407 */
[-C--:B------:R-:W-:Y:S01]  /*5e00*/  @!P5 LEA R10, P1, R0, R231.reuse, 0x1 ;  /* 0x000000e7000ad211 */ /* 0x080fe200078208ff */
[----:B------:R3:W-:Y:S01]  /*5e10*/  @P5 STS [R226+0x2000], RZ ;  /* 0x002000ffe2005388 */ /* 0x0007e20000000800 */
[----:B------:R-:W-:Y:S02]  /*5e20*/  LEA.HI.X R4, R6, R4, R7, 0x5, P2 ;  /* 0x0000000406047211 */ /* 0x000fe400010f2c07 */
[CC--:B------:R-:W-:Y:S01]  /*5e30*/  @!P4 LEA R8, P2, R0.reuse, R231.reuse, 0x1 ;  /* 0x000000e70008c211 */ /* 0x0c0fe200078408ff */
[----:B------:R3:W-:Y:S01]  /*5e40*/  @P5 STS [R226+0x2004], RZ ;  /* 0x002004ffe2005388 */ /* 0x0007e20000000800 */
[CCC-:B------:R-:W-:Y:S02]  /*5e50*/  @!P5 LEA.HI.X R11, R0.reuse, R230.reuse, R4.reuse, 0x1, P1 ;  /* 0x000000e6000bd211 */ /* 0x1c0fe400008f0c04 */
[CC--:B------:R-:W-:Y:S01]  /*5e60*/  @!P4 LEA.HI.X R9, R0.reuse, R230.reuse, R4, 0x1, P2 ;  /* 0x000000e60009c211 */ /* 0x0c0fe200010f0c04 */
[----:B------:R3:W-:Y:S01]  /*5e70*/  @P5 STS [R226+0x2008], RZ ;  /* 0x002008ffe2005388 */ /* 0x0007e20000000800 */
[C---:B------:R-:W-:Y:S01]  /*5e80*/  @!P3 LEA R6, P1, R0.reuse, R231, 0x1 ;  /* 0x000000e70006b211 */ /* 0x040fe200078208ff */
[----:B------:R-:W-:Y:S02]  /*5e90*/  IMAD.MOV.U32 R231, RZ, RZ, R2 ;  /* 0x000000ffffe77224 */ /* 0x000fe400078e0002 */
[----:B------:R3:W-:Y:S01]  /*5ea0*/  @P5 STS [R226+0x200c], RZ ;  /* 0x00200cffe2005388 */ /* 0x0007e20000000800 */
[----:B------:R-:W-:Y:S01]  /*5eb0*/  @!P3 LEA.HI.X R7, R0, R230, R4, 0x1, P1 ;  /* 0x000000e60007b211 */ /* 0x000fe200008f0c04 */
[----:B------:R-:W-:Y:S02]  /*5ec0*/  IMAD.MOV.U32 R230, RZ, RZ, R3 ;  /* 0x000000ffffe67224 */ /* 0x000fe400078e0003 */
        /* <DEDUP_REMOVED lines=52> */
[----:B------:R-:W0:Y:S02]  /*6210*/  LDGDEPBAR ;  /* 0x00000000000079af */ /* 0x000e240000000000 */
.L_x_676:
[----:B---3--:R-:W-:Y:S01]  /*6220*/  F2FP.F16.F32.PACK_AB R2, R86, R87 ;  /* 0x000000575602723e */ /* 0x008fe200000000ff */
[----:B------:R-:W-:Y:S01]  /*6230*/  STS [R236+0x28000], R85 ;  /* 0x02800055ec007388 */ /* 0x000fe20000000800 */
[----:B------:R-:W-:Y:S01]  /*6240*/  F2FP.F16.F32.PACK_AB R0, R14, R15 ;  /* 0x0000000f0e00723e */ /* 0x000fe200000000ff */
[----:B------:R-:W-:Y:S01]  /*6250*/  IMAD R227, R250, UR19, RZ ;  /* 0x00000013fae37c24 */ /* 0x000fe2000f8e02ff */
[----:B------:R-:W-:Y:S02]  /*6260*/  F2FP.F16.F32.PACK_AB R3, R18, R19 ;  /* 0x000000131203723e */ /* 0x000fe400000000ff */
[----:B------:R-:W-:Y:S05]  /*6270*/  STS [R236+0x28400], R16 ;  /* 0x02840010ec007388 */ /* 0x000fea0000000800 */
[----:B------:R-:W-:Y:S05]  /*6280*/  STS [R239+0x28000], R84 ;  /* 0x02800054ef007388 */ /* 0x000fea0000000800 */
[----:B------:R1:W-:Y:S05]  /*6290*/  STS [R239+0x28400], R2 ;  /* 0x02840002ef007388 */ /* 0x0003ea0000000800 */
[----:B------:R-:W-:Y:S05]  /*62a0*/  STS [R237+0x28000], R5 ;  /* 0x02800005ed007388 */ /* 0x000fea0000000800 */
[----:B------:R2:W-:Y:S05]  /*62b0*/  STS [R237+0x28400], R0 ;  /* 0x02840000ed007388 */ /* 0x0005ea0000000800 */
[----:B------:R-:W-:Y:S05]  /*62c0*/  STS [R238+0x28000], R17 ;  /* 0x02800011ee007388 */ /* 0x000fea0000000800 */
[----:B------:R-:W-:Y:S01]  /*62d0*/  STS [R238+0x28400], R3 ;  /* 0x02840003ee007388 */ /* 0x000fe20000000800 */
[----:B------:R-:W-:Y:S01]  /*62e0*/  BAR.SYNC.DEFER_BLOCKING 0x0 ;  /* 0x0000000000007b1d */ /* 0x000fe20000010000 */
[----:B-1----:R-:W-:Y:S05]  /*62f0*/  IMAD.U32 R2, R227, -0x40, RZ ;  /* 0xffffffc0e3027824 */ /* 0x002fea00078e00ff */
[C---:B------:R-:W-:Y:S02]  /*6300*/  LEA R224, P1, R2.reuse, R224, 0x2 ;  /* 0x000000e002e07211 */ /* 0x040fe400078210ff */
[----:B--2---:R-:W-:Y:S02]  /*6310*/  LEA R0, R223, UR4, 0x1 ;  /* 0x00000004df007c11 */ /* 0x004fe4000f8e08ff */
[----:B------:R-:W-:Y:S01]  /*6320*/  LEA.HI.X.SX32 R225, R2, R225, 0x2, P1 ;  /* 0x000000e102e17211 */ /* 0x000fe200008f16ff */
[----:B------:R-:W-:Y:S05]  /*6330*/  LDSM.16.MT88.4 R4, [R214+0x2a000] ;  /* 0x02a00000d604783b */ /* 0x000fea0000004200 */
[----:B------:R-:W1:Y:S05]  /*6340*/  LDSM.16.MT88.4 R8, [R0+0x10000] ;  /* 0x010000000008783b */ /* 0x000e6a0000004200 */
[----:B------:R-:W2:Y:S05]  /*6350*/  LDSM.16.MT88.4 R12, [R215+0x2a000] ;  /* 0x02a00000d70c783b */ /* 0x000eaa0000004200 */
[----:B------:R-:W3:Y:S05]  /*6360*/  LDSM.16.MT88.4 R16, [R0+0x12000] ;  /* 0x012000000010783b */ /* 0x000eea0000004200 */
[----:B------:R-:W4:Y:S05]  /*6370*/  LDSM.16.MT88.4 R84, [R0+0x14000] ;  /* 0x014000000054783b */ /* 0x000f2a0000004200 */
[----:B------:R-:W5:Y:S05]  /*6380*/  LDSM.16.MT88.4 R88, [R0+0x16000] ;  /* 0x016000000058783b */ /* 0x000f6a0000004200 */
[----:B------:R-:W-:Y:S05]  /*6390*/  LDSM.16.MT88.4 R92, [R214+0x2a800] ;  /* 0x02a80000d65c783b */ /* 0x000fea0000004200 */
[----:B------:R-:W5:Y:S05]  /*63a0*/  LDSM.16.MT88.4 R96, [R0+0x10800] ;  /* 0x010800000060783b */ /* 0x000f6a0000004200 */
[----:B------:R-:W5:Y:S01]  /*63b0*/  LDSM.16.MT88.4 R100, [R215+0x2a800] ;  /* 0x02a80000d764783b */ /* 0x000f620000004200 */
[-C--:B-1----:R-:W-:Y:S04]  /*63c0*/  HMMA.16816.F32 R20, R4, R8.reuse, R20 ;  /* 0x000000080414723c */ /* 0x082fe80000001814 */
[----:B------:R-:W-:Y:S02]  /*63d0*/  LDSM.16.MT88.4 R104, [R0+0x17000] ;  /* 0x017000000068783b */ /* 0x000fe40000004200 */
[C---:B--2---:R-:W-:Y:S03]  /*63e0*/  HMMA.16816.F32 R24, R12.reuse, R8, R24 ;  /* 0x000000080c18723c */ /* 0x044fe60000001818 */
[----:B------:R-:W-:Y:S03]  /*63f0*/  LDSM.16.MT88.4 R108, [R0+0x15800] ;  /* 0x01580000006c783b */ /* 0x000fe60000004200 */
[-C--:B------:R-:W-:Y:S02]  /*6400*/  HMMA.16816.F32 R28, R12, R10.reuse, R28 ;  /* 0x0000000a0c1c723c */ /* 0x080fe4000000181c */
[----:B------:R-:W-:Y:S04]  /*6410*/  LDSM.16.MT88.4 R112, [R0+0x17800] ;  /* 0x017800000070783b */ /* 0x000fe80000004200 */
[C---:B------:R-:W-:Y:S01]  /*6420*/  HMMA.16816.F32 R32, R4.reuse, R10, R32 ;  /* 0x0000000a0420723c */ /* 0x040fe20000001820 */
[----:B------:R-:W1:Y:S05]  /*6430*/  LDSM.16.MT88.4 R8, [R0+0x12800] ;  /* 0x012800000008783b */ /* 0x000e6a0000004200 */
[-C--:B---3--:R-:W-:Y:S06]  /*6440*/  HMMA.16816.F32 R36, R4, R16.reuse, R36 ;  /* 0x000000100424723c */ /* 0x088fec0000001824 */
[C---:B------:R-:W-:Y:S06]  /*6450*/  HMMA.16816.F32 R40, R12.reuse, R16, R40 ;  /* 0x000000100c28723c */ /* 0x040fec0000001828 */
[-C--:B------:R-:W-:Y:S06]  /*6460*/  HMMA.16816.F32 R44, R12, R18.reuse, R44 ;  /* 0x000000120c2c723c */ /* 0x080fec000000182c */
[C---:B------:R-:W-:Y:S01]  /*6470*/  HMMA.16816.F32 R48, R4.reuse, R18, R48 ;  /* 0x000000120430723c */ /* 0x040fe20000001830 */
[----:B------:R-:W2:Y:S05]  /*6480*/  LDSM.16.MT88.4 R16, [R0+0x14800] ;  /* 0x014800000010783b */ /* 0x000eaa0000004200 */
[-C--:B----4-:R-:W-:Y:S06]  /*6490*/  HMMA.16816.F32 R52, R4, R84.reuse, R52 ;  /* 0x000000540434723c */ /* 0x090fec0000001834 */
[C---:B------:R-:W-:Y:S06]  /*64a0*/  HMMA.16816.F32 R56, R12.reuse, R84, R56 ;  /* 0x000000540c38723c */ /* 0x040fec0000001838 */
[-C--:B------:R-:W-:Y:S06]  /*64b0*/  HMMA.16816.F32 R60, R12, R86.reuse, R60 ;  /* 0x000000560c3c723c */ /* 0x080fec000000183c */
[C---:B------:R-:W-:Y:S01]  /*64c0*/  HMMA.16816.F32 R64, R4.reuse, R86, R64 ;  /* 0x000000560440723c */ /* 0x040fe20000001840 */
[----:B------:R-:W3:Y:S05]  /*64d0*/  LDSM.16.MT88.4 R84, [R0+0x16800] ;  /* 0x016800000054783b */ /* 0x000eea0000004200 */
[-C--:B-----5:R-:W-:Y:S06]  /*64e0*/  HMMA.16816.F32 R68, R4, R88.reuse, R68 ;  /* 0x000000580444723c */ /* 0x0a0fec0000001844 */
[C---:B------:R-:W-:Y:S06]  /*64f0*/  HMMA.16816.F32 R72, R12.reuse, R88, R72 ;  /* 0x000000580c48723c */ /* 0x040fec0000001848 */
[-C--:B------:R-:W-:Y:S01]  /*6500*/  HMMA.16816.F32 R76, R12, R90.reuse, R76 ;  /* 0x0000005a0c4c723c */ /* 0x080fe2000000184c */
[----:B------:R-:W-:Y:S05]  /*6510*/  LDSM.16.MT88.4 R12, [R0+0x11000] ;  /* 0x01100000000c783b */ /* 0x000fea0000004200 */
[----:B------:R-:W-:Y:S01]  /*6520*/  HMMA.16816.F32 R80, R4, R90, R80 ;  /* 0x0000005a0450723c */ /* 0x000fe20000001850 */
[----:B------:R-:W4:Y:S05]  /*6530*/  LDSM.16.MT88.4 R4, [R214+0x2b000] ;  /* 0x02b00000d604783b */ /* 0x000f2a0000004200 */
[-C--:B------:R-:W-:Y:S01]  /*6540*/  HMMA.16816.F32 R20, R92, R96.reuse, R20 ;  /* 0x000000605c14723c */ /* 0x080fe20000001814 */
[----:B------:R-:W5:Y:S05]  /*6550*/  LDSM.16.MT88.4 R88, [R215+0x2b000] ;  /* 0x02b00000d758783b */ /* 0x000f6a0000004200 */
        /* <DEDUP_REMOVED lines=19> */
[----:B------:R-:W2:Y:S05]  /*6690*/  LDSM.16.MT88.4 R84, [R0+0x11800] ;  /* 0x011800000054783b */ /* 0x000eaa0000004200 */
[-C--:B----4-:R-:W-:Y:S01]  /*66a0*/  HMMA.16816.F32 R20, R4, R12.reuse, R20 ;  /* 0x0000000c0414723c */ /* 0x090fe20000001814 */
[----:B------:R-:W3:Y:S05]  /*66b0*/  LDSM.16.MT88.4 R92, [R215+0x2b800] ;  /* 0x02b80000d75c783b */ /* 0x000eea0000004200 */
[C---:B-----5:R-:W-:Y:S01]  /*66c0*/  HMMA.16816.F32 R24, R88.reuse, R12, R24 ;  /* 0x0000000c5818723c */ /* 0x060fe20000001818 */
[----:B------:R-:W-:Y:S05]  /*66d0*/  BAR.SYNC.DEFER_BLOCKING 0x0 ;  /* 0x0000000000007b1d */ /* 0x000fea0000010000 */
        /* <DEDUP_REMOVED lines=98> */
.L_x_677:
[----:B------:R-:W-:Y:S01]  /*6d00*/  LDSM.16.M88.4 R128, [R218] ;  /* 0x00000000da80783b */ /* 0x000fe20000000200 */
[----:B---3--:R-:W-:Y:S01]  /*6d10*/  @P0 IADD3 R2, P1, R245, UR11, RZ ;  /* 0x0000000bf5020c10 */ /* 0x008fe2000ff3e0ff */
[----:B------:R-:W-:Y:S02]  /*6d20*/  ULOP3.LUT UR9, UR8, 0x1, URZ, 0xc0, !UPT ;  /* 0x0000000108097892 */ /* 0x000fe4000f8ec03f */
[----:B------:R-:W1:Y:S01]  /*6d30*/  LDSM.16.MT88.4 R16, [R0+0x18000] ;  /* 0x018000000010783b */ /* 0x000e620000004200 */
[----:B------:R-:W-:Y:S01]  /*6d40*/  @P0 IADD3.X R3, R246, UR10, RZ, P1, !PT ;  /* 0x0000000af6030c10 */ /* 0x000fe20008ffe4ff */
[----:B------:R-:W-:Y:S02]  /*6d50*/  UISETP.NE.U32.AND UP1, UPT, UR9, 0x1, UPT ;  /* 0x000000010900788c */ /* 0x000fe4000bf25070 */
[----:B------:R-:W2:Y:S01]  /*6d60*/  LDSM.16.M88.4 R124, [R218+0x1000] ;  /* 0x00100000da7c783b */ /* 0x000ea20000000200 */
[----:B------:R-:W-:Y:S02]  /*6d70*/  @UP3 UIADD3 UR15, UP2, UR11, -0x100, URZ ;  /* 0xffffff000b0f3890 */ /* 0x000fe4000ff5e03f */
[----:B------:R-:W-:Y:S01]  /*6d80*/  UIADD3 UR16, UR8, -0x1, URZ ;  /* 0xffffffff08107890 */ /* 0x000fe2000fffe03f */
[----:B------:R-:W3:Y:S01]  /*6d90*/  LDSM.16.MT88.4 R96, [R0+0x1a000] ;  /* 0x01a000000060783b */ /* 0x000ee20000004200 */
[----:B------:R-:W-:Y:S03]  /*6da0*/  @UP3 UIADD3.X UR9, UR10, -0x1, URZ, UP2, !UPT ;  /* 0xffffffff0a093890 */ /* 0x000fe600097fe43f */
[----:B------:R-:W4:Y:S01]  /*6db0*/  LDSM.16.MT88.4 R112, [R0+0x1c000] ;  /* 0x01c000000070783b */ /* 0x000f220000004200 */
[----:B------:R-:W-:Y:S03]  /*6dc0*/  @UP3 UMOV UR11, UR15 ;  /* 0x0000000f000b3c82 */ /* 0x000fe60008000000 */
[----:B------:R-:W4:Y:S01]  /*6dd0*/  LDSM.16.MT88.4 R196, [R0+0x1e000] ;  /* 0x01e0000000c4783b */ /* 0x000f220000004200 */
[----:B------:R-:W-:Y:S03]  /*6de0*/  @UP3 UMOV UR10, UR9 ;  /* 0x00000009000a3c82 */ /* 0x000fe60008000000 */
[----:B------:R-:W-:Y:S04]  /*6df0*/  LDSM.16.M88.4 R200, [R219] ;  /* 0x00000000dbc8783b */ /* 0x000fe80000000200 */
[----:B------:R-:W4:Y:S04]  /*6e00*/  LDSM.16.MT88.4 R204, [R0+0x18800] ;  /* 0x0188000000cc783b */ /* 0x000f280000004200 */
[----:B------:R-:W5:Y:S04]  /*6e10*/  @P0 LDG.E R240, desc[UR6][R2.64+-0x100] ;  /* 0xffff000602f00981 */ /* 0x000f68000c1e1900 */
[----:B------:R4:W5:Y:S01]  /*6e20*/  @P0 LDG.E R241, desc[UR6][R2.64+-0xe0] ;  /* 0xffff200602f10981 */ /* 0x000962000c1e1900 */
        /* <DEDUP_REMOVED lines=16> */
[----:B------:R-:W1:Y:S05]  /*6f30*/  LDSM.16.M88.4 R196, [R219+0x1000] ;  /* 0x00100000dbc4783b */ /* 0x000e6a0000000200 */
[-C--:B------:R-:W-:Y:S06]  /*6f40*/  HMMA.16816.F32 R4, R200, R204.reuse, R4 ;  /* 0x000000ccc804723c */ /* 0x080fec0000001804 */
[C---:B-1----:R-:W-:Y:S06]  /*6f50*/  HMMA.16816.F32 R8, R196.reuse, R204, R8 ;  /* 0x000000ccc408723c */ /* 0x042fec0000001808 */
[-C--:B------:R-:W-:Y:S06]  /*6f60*/  HMMA.16816.F32 R12, R196, R206.reuse, R12 ;  /* 0x000000cec40c723c */ /* 0x080fec000000180c */
[C---:B------:R-:W-:Y:S01]  /*6f70*/  HMMA.16816.F32 R16, R200.reuse, R206, R16 ;  /* 0x000000cec810723c */ /* 0x040fe20000001810 */
[----:B------:R-:W1:Y:S05]  /*6f80*/  LDSM.16.MT88.4 R204, [R0+0x1a800] ;  /* 0x01a8000000cc783b */ /* 0x000e6a0000004200 */
[-C--:B-1----:R-:W-:Y:S06]  /*6f90*/  HMMA.16816.F32 R84, R200, R204.reuse, R84 ;  /* 0x000000ccc854723c */ /* 0x082fec0000001854 */
[C---:B------:R-:W-:Y:S06]  /*6fa0*/  HMMA.16816.F32 R88, R196.reuse, R204, R88 ;  /* 0x000000ccc458723c */ /* 0x040fec0000001858 */
        /* <DEDUP_REMOVED lines=10> */
[-C--:B------:R-:W-:Y:S01]  /*7050*/  HMMA.16816.F32 R124, R196, R206.reuse, R124 ;  /* 0x000000cec47c723c */ /* 0x080fe2000000187c */
[----:B------:R-:W-:Y:S05]  /*7060*/  LDSM.16.M88.4 R196, [R220] ;  /* 0x00000000dcc4783b */ /* 0x000fea0000000200 */
[----:B------:R-:W-:Y:S01]  /*7070*/  HMMA.16816.F32 R128, R200, R206, R128 ;  /* 0x000000cec880723c */ /* 0x000fe20000001880 */
[----:B------:R-:W1:Y:S04]  /*7080*/  LDSM.16.MT88.4 R200, [R0+0x19000] ;  /* 0x0190000000c8783b */ /* 0x000e680000004200 */
[----:B------:R-:W2:Y:S01]  /*7090*/  LDSM.16.M88.4 R204, [R220+0x1000] ;  /* 0x00100000dccc783b */ /* 0x000ea20000000200 */
[-C--:B-1----:R-:W-:Y:S06]  /*70a0*/  HMMA.16816.F32 R4, R196, R200.reuse, R4 ;  /* 0x000000c8c404723c */ /* 0x082fec0000001804 */
[C---:B--2---:R-:W-:Y:S06]  /*70b0*/  HMMA.16816.F32 R8, R204.reuse, R200, R8 ;  /* 0x000000c8cc08723c */ /* 0x044fec0000001808 */
        /* <DEDUP_REMOVED lines=24> */
[----:B------:R-:W1:Y:S04]  /*7240*/  LDSM.16.MT88.4 R196, [R0+0x1b800] ;  /* 0x01b8000000c4783b */ /* 0x000e680000004200 */
[----:B------:R-:W-:Y:S01]  /*7250*/  REDG.E.ADD.F32.FTZ.RN.STRONG.GPU desc[UR6][R224.64], R4 ;  /* 0x00000004e00079a6 */ /* 0x000fe2000c10f386 */
        /* <DEDUP_REMOVED lines=9> */
[----:B------:R1:W2:Y:S04]  /*72f0*/  LDSM.16.MT88.4 R196, [R0+0x1f800] ;  /* 0x01f8000000c4783b */ /* 0x0002a80000004200 */
[C---:B-1----:R-:W-:Y:S01]  /*7300*/  IMAD R0, R227.reuse, 0x18, RZ ;  /* 0x00000018e3007824 */ /* 0x042fe200078e02ff */
[-C--:B--2---:R-:W-:Y:S06]  /*7310*/  HMMA.16816.F32 R116, R204, R196.reuse, R116 ;  /* 0x000000c4cc74723c */ /* 0x084fec0000001874 */
[C---:B------:R-:W-:Y:S06]  /*7320*/  HMMA.16816.F32 R120, R200.reuse, R196, R120 ;  /* 0x000000c4c878723c */ /* 0x040fec0000001878 */
[-C--:B------:R-:W-:Y:S05]  /*7330*/  HMMA.16816.F32 R124, R200, R198.reuse, R124 ;  /* 0x000000c6c87c723c */ /* 0x080fea000000187c */
[C---:B------:R-:W-:Y:S01]  /*7340*/  IMAD.SHL.U32 R197, R227.reuse, 0x20, RZ ;  /* 0x00000020e3c57824 */ /* 0x040fe200078e00ff */
[----:B------:R-:W-:Y:S05]  /*7350*/  HMMA.16816.F32 R128, R204, R198, R128 ;  /* 0x000000c6cc80723c */ /* 0x000fea0000001880 */
[C---:B------:R-:W-:Y:S02]  /*7360*/  IMAD.SHL.U32 R201, R227.reuse, 0x8, RZ ;  /* 0x00000008e3c97824 */ /* 0x040fe400078e00ff */
[----:B------:R-:W-:Y:S04]  /*7370*/  IMAD.SHL.U32 R200, R227, 0x10, RZ ;  /* 0x00000010e3c87824 */ /* 0x000fe800078e00ff */
[-C--:B------:R-:W-:Y:S01]  /*7380*/  LEA R2, P0, R201, R224.reuse, 0x2 ;  /* 0x000000e0c9027211 */ /* 0x080fe200078010ff */
[----:B------:R-:W-:Y:S01]  /*7390*/  IMAD R202, R227, 0x28, RZ ;  /* 0x00000028e3ca7824 */ /* 0x000fe200078e02ff */
[-C--:B------:R-:W-:Y:S02]  /*73a0*/  LEA R198, P1, R200, R224.reuse, 0x2 ;  /* 0x000000e0c8c67211 */ /* 0x080fe400078210ff */
[-C--:B------:R-:W-:Y:S02]  /*73b0*/  LEA.HI.X.SX32 R3, R201, R225.reuse, 0x2, P0 ;  /* 0x000000e1c9037211 */ /* 0x080fe400000f16ff */
[-C--:B------:R-:W-:Y:S02]  /*73c0*/  LEA R4, P0, R0, R224.reuse, 0x2 ;  /* 0x000000e000047211 */ /* 0x080fe400078010ff */
[-C--:B------:R-:W-:Y:S01]  /*73d0*/  LEA.HI.X.SX32 R199, R200, R225.reuse, 0x2, P1 ;  /* 0x000000e1c8c77211 */ /* 0x080fe200008f16ff */
[----:B------:R1:W-:Y:S01]  /*73e0*/  REDG.E.ADD.F32.FTZ.RN.STRONG.GPU desc[UR6][R2.64], R5 ;  /* 0x00000005020079a6 */ /* 0x0003e2000c10f386 */
[CC--:B------:R-:W-:Y:S03]  /*73f0*/  LEA R196, P1, R197.reuse, R224.reuse, 0x2 ;  /* 0x000000e0c5c47211 */ /* 0x0c0fe600078210ff */
[----:B------:R2:W-:Y:S01]  /*7400*/  REDG.E.ADD.F32.FTZ.RN.STRONG.GPU desc[UR6][R198.64], R6 ;  /* 0x00000006c60079a6 */ /* 0x0005e2000c10f386 */
[-C--:B------:R-:W-:Y:S02]  /*7410*/  LEA.HI.X.SX32 R197, R197, R225.reuse, 0x2, P1 ;  /* 0x000000e1c5c57211 */ /* 0x080fe400008f16ff */
[-C--:B-1----:R-:W-:Y:S01]  /*7420*/  LEA.HI.X.SX32 R5, R0, R225.reuse, 0x2, P0 ;  /* 0x000000e100057211 */ /* 0x082fe200000f16ff */
[C---:B------:R-:W-:Y:S02]  /*7430*/  IMAD R0, R227.reuse, 0x30, RZ ;  /* 0x00000030e3007824 */ /* 0x040fe400078e02ff */
[----:B------:R-:W-:Y:S01]  /*7440*/  IMAD R227, R227, 0x38, RZ ;  /* 0x00000038e3e37824 */ /* 0x000fe200078e02ff */
[CC--:B--2---:R-:W-:Y:S01]  /*7450*/  LEA R6, P0, R202.reuse, R224.reuse, 0x2 ;  /* 0x000000e0ca067211 */ /* 0x0c4fe200078010ff */
[----:B------:R1:W-:Y:S04]  /*7460*/  REDG.E.ADD.F32.FTZ.RN.STRONG.GPU desc[UR6][R4.64], R7 ;  /* 0x00000007040079a6 */ /* 0x0003e8000c10f386 */
[----:B------:R2:W-:Y:S01]  /*7470*/  REDG.E.ADD.F32.FTZ.RN.STRONG.GPU desc[UR6][R196.64], R8 ;  /* 0x00000008c40079a6 */ /* 0x0005e2000c10f386 */
[-C--:B-1----:R-:W-:Y:S02]  /*7480*/  LEA.HI.X.SX32 R7, R202, R225.reuse, 0x2, P0 ;  /* 0x000000e1ca077211 */ /* 0x082fe400000f16ff */
[CC--:B------:R-:W-:Y:S02]  /*7490*/  LEA R4, P1, R0.reuse, R224.reuse, 0x2 ;  /* 0x000000e000047211 */ /* 0x0c0fe400078210ff */
[CC--:B--2---:R-:W-:Y:S01]  /*74a0*/  LEA R8, P0, R227.reuse, R224.reuse, 0x2 ;  /* 0x000000e0e3087211 */ /* 0x0c4fe200078010ff */
[----:B------:R1:W-:Y:S01]  /*74b0*/  REDG.E.ADD.F32.FTZ.RN.STRONG.GPU desc[UR6][R6.64], R9 ;  /* 0x00000009060079a6 */ /* 0x0003e2000c10f386 */
[-C--:B------:R-:W-:Y:S05]  /*74c0*/  LEA.HI.X.SX32 R5, R0, R225.reuse, 0x2, P1 ;  /* 0x000000e100057211 */ /* 0x080fea00008f16ff */
[----:B------:R2:W-:Y:S01]  /*74d0*/  REDG.E.ADD.F32.FTZ.RN.STRONG.GPU desc[UR6][R4.64], R10 ;  /* 0x0000000a040079a6 */ /* 0x0005e2000c10f386 */
[-C--:B-1----:R-:W-:Y:S01]  /*74e0*/  LEA.HI.X.SX32 R9, R227, R225.reuse, 0x2, P0 ;  /* 0x000000e1e3097211 */ /* 0x082fe200000f16ff */
[----:B------:R-:W-:Y:S04]  /*74f0*/  VIADD R7, R200, 0x20 ;  /* 0x00000020c8077836 */ /* 0x000fe80000000000 */
[----:B------:R1:W-:Y:S01]  /*7500*/  REDG.E.ADD.F32.FTZ.RN.STRONG.GPU desc[UR6][R8.64], R11 ;  /* 0x0000000b080079a6 */ /* 0x0003e2000c10f386 */
[-C--:B------:R-:W-:Y:S01]  /*7510*/  LEA R6, P0, R7, R224.reuse, 0x2 ;  /* 0x000000e007067211 */ /* 0x080fe200078010ff */
[----:B------:R-:W-:Y:S02]  /*7520*/  IMAD.IADD R0, R201, 0x1, R7 ;  /* 0x00000001c9007824 */ /* 0x000fe400078e0207 */
[----:B------:R-:W-:Y:S01]  /*7530*/  REDG.E.ADD.F32.FTZ.RN.STRONG.GPU desc[UR6][R224.64+0x80], R16 ;  /* 0x00008010e00079a6 */ /* 0x000fe2000c10f386 */
[-C--:B------:R-:W-:Y:S01]  /*7540*/  LEA.HI.X.SX32 R7, R7, R225.reuse, 0x2, P0 ;  /* 0x000000e107077211 */ /* 0x080fe200000f16ff */
[C---:B--2---:R-:W-:Y:S01]  /*7550*/  IMAD.IADD R5, R201.reuse, 0x1, R0 ;  /* 0x00000001c9057824 */ /* 0x044fe200078e0200 */
[CC--:B------:R-:W-:Y:S01]  /*7560*/  LEA R196, P0, R0.reuse, R224.reuse, 0x2 ;  /* 0x000000e000c47211 */ /* 0x0c0fe200078010ff */
[----:B------:R-:W-:Y:S02]  /*7570*/  REDG.E.ADD.F32.FTZ.RN.STRONG.GPU desc[UR6][R2.64+0x80], R17 ;  /* 0x00008011020079a6 */ /* 0x000fe4000c10f386 */
[C---:B------:R-:W-:Y:S01]  /*7580*/  IMAD.IADD R4, R201.reuse, 0x1, R5 ;  /* 0x00000001c9047824 */ /* 0x040fe200078e0205 */
[-C--:B------:R-:W-:Y:S01]  /*7590*/  LEA.HI.X.SX32 R197, R0, R225.reuse, 0x2, P0 ;  /* 0x000000e100c57211 */ /* 0x080fe200000f16ff */
[----:B------:R2:W-:Y:S02]  /*75a0*/  REDG.E.ADD.F32.FTZ.RN.STRONG.GPU desc[UR6][R6.64], R18 ;  /* 0x00000012060079a6 */ /* 0x0005e4000c10f386 */
[----:B------:R-:W-:Y:S01]  /*75b0*/  IMAD.IADD R0, R201, 0x1, R4 ;  /* 0x00000001c9007824 */ /* 0x000fe200078e0204 */
[CC--:B------:R-:W-:Y:S01]  /*75c0*/  LEA R10, P0, R4.reuse, R224.reuse, 0x2 ;  /* 0x000000e0040a7211 */ /* 0x0c0fe200078010ff */
[----:B------:R-:W-:Y:S04]  /*75d0*/  REDG.E.ADD.F32.FTZ.RN.STRONG.GPU desc[UR6][R196.64], R19 ;  /* 0x00000013c40079a6 */ /* 0x000fe8000c10f386 */
[----:B------:R-:W-:Y:S01]  /*75e0*/  LDSM.16.MT88.4 R16, [R208+0x2000] ;  /* 0x00200000d010783b */ /* 0x000fe20000004200 */
[CC--:B-1----:R-:W-:Y:S02]  /*75f0*/  LEA R8, P1, R5.reuse, R224.reuse, 0x2 ;  /* 0x000000e005087211 */ /* 0x0c2fe400078210ff */
[-C--:B------:R-:W-:Y:S02]  /*7600*/  LEA.HI.X.SX32 R11, R4, R225.reuse, 0x2, P0 ;  /* 0x000000e1040b7211 */ /* 0x080fe400000f16ff */
[-C--:B------:R-:W-:Y:S01]  /*7610*/  LEA.HI.X.SX32 R9, R5, R225.reuse, 0x2, P1 ;  /* 0x000000e105097211 */ /* 0x080fe200008f16ff */
[----:B------:R-:W-:Y:S04]  /*7620*/  IMAD.IADD R5, R201, 0x1, R0 ;  /* 0x00000001c9057824 */ /* 0x000fe800078e0200 */
[----:B------:R1:W-:Y:S01]  /*7630*/  REDG.E.ADD.F32.FTZ.RN.STRONG.GPU desc[UR6][R8.64], R12 ;  /* 0x0000000c080079a6 */ /* 0x0003e2000c10f386 */
[CC--:B--2---:R-:W-:Y:S03]  /*7640*/  LEA R6, P0, R0.reuse, R224.reuse, 0x2 ;  /* 0x000000e000067211 */ /* 0x0c4fe600078010ff */
[----:B------:R-:W-:Y:S01]  /*7650*/  REDG.E.ADD.F32.FTZ.RN.STRONG.GPU desc[UR6][R10.64], R13 ;  /* 0x0000000d0a0079a6 */ /* 0x000fe2000c10f386 */
[-C--:B------:R-:W-:Y:S02]  /*7660*/  LEA.HI.X.SX32 R7, R0, R225.reuse, 0x2, P0 ;  /* 0x000000e100077211 */ /* 0x080fe400000f16ff */
[CC--:B------:R-:W-:Y:S03]  /*7670*/  LEA R4, P0, R5.reuse, R224.reuse, 0x2 ;  /* 0x000000e005047211 */ /* 0x0c0fe600078010ff */
[----:B------:R2:W-:Y:S01]  /*7680*/  REDG.E.ADD.F32.FTZ.RN.STRONG.GPU desc[UR6][R6.64], R14 ;  /* 0x0000000e060079a6 */ /* 0x0005e2000c10f386 */
[-C--:B------:R-:W-:Y:S05]  /*7690*/  LEA.HI.X.SX32 R5, R5, R225.reuse, 0x2, P0 ;  /* 0x000000e105057211 */ /* 0x080fea00000f16ff */
[----:B------:R3:W-:Y:S04]  /*76a0*/  REDG.E.ADD.F32.FTZ.RN.STRONG.GPU desc[UR6][R4.64], R15 ;  /* 0x0000000f040079a6 */ /* 0x0007e8000c10f386 */
[----:B------:R-:W-:Y:S04]  /*76b0*/  REDG.E.ADD.F32.FTZ.RN.STRONG.GPU desc[UR6][R224.64+0x100], R84 ;  /* 0x00010054e00079a6 */ /* 0x000fe8000c10f386 */
[----:B------:R-:W-:Y:S01]  /*76c0*/  REDG.E.ADD.F32.FTZ.RN.STRONG.GPU desc[UR6][R2.64+0x100], R85 ;  /* 0x00010055020079a6 */ /* 0x000fe2000c10f386 */
[----:B-1----:R-:W-:Y:S04]  /*76d0*/  VIADD R8, R200, 0x40 ;  /* 0x00000040c8087836 */ /* 0x002fe80000000000 */
[C---:B------:R-:W-:Y:S01]  /*76e0*/  IMAD.IADD R0, R201.reuse, 0x1, R8 ;  /* 0x00000001c9007824 */ /* 0x040fe200078e0208 */
[CC--:B--2---:R-:W-:Y:S04]  /*76f0*/  LEA R6, P0, R8.reuse, R224.reuse, 0x2 ;  /* 0x000000e008067211 */ /* 0x0c4fe800078010ff */
[-C--:B------:R-:W-:Y:S01]  /*7700*/  LEA.HI.X.SX32 R7, R8, R225.reuse, 0x2, P0 ;  /* 0x000000e108077211 */ /* 0x080fe200000f16ff */
[C---:B---3--:R-:W-:Y:S01]  /*7710*/  IMAD.IADD R5, R201.reuse, 0x1, R0 ;  /* 0x00000001c9057824 */ /* 0x048fe200078e0200 */
[CC--:B------:R-:W-:Y:S03]  /*7720*/  LEA R12, P0, R0.reuse, R224.reuse, 0x2 ;  /* 0x000000e0000c7211 */ /* 0x0c0fe600078010ff */
[----:B------:R1:W-:Y:S01]  /*7730*/  REDG.E.ADD.F32.FTZ.RN.STRONG.GPU desc[UR6][R6.64], R86 ;  /* 0x00000056060079a6 */ /* 0x0003e2000c10f386 */
[----:B------:R-:W-:Y:S01]  /*7740*/  IMAD.IADD R4, R201, 0x1, R5 ;  /* 0x00000001c9047824 */ /* 0x000fe200078e0205 */
[-C--:B------:R-:W-:Y:S02]  /*7750*/  LEA.HI.X.SX32 R13, R0, R225.reuse, 0x2, P0 ;  /* 0x000000e1000d7211 */ /* 0x080fe400000f16ff */
[-C--:B------:R-:W-:Y:S01]  /*7760*/  LEA R8, P1, R5, R224.reuse, 0x2 ;  /* 0x000000e005087211 */ /* 0x080fe200078210ff */
[----:B------:R-:W-:Y:S01]  /*7770*/  IMAD.IADD R0, R201, 0x1, R4 ;  /* 0x00000001c9007824 */ /* 0x000fe200078e0204 */
[CC--:B------:R-:W-:Y:S01]  /*7780*/  LEA R10, P0, R4.reuse, R224.reuse, 0x2 ;  /* 0x000000e0040a7211 */ /* 0x0c0fe200078010ff */
[----:B------:R-:W-:Y:S01]  /*7790*/  REDG.E.ADD.F32.FTZ.RN.STRONG.GPU desc[UR6][R12.64], R87 ;  /* 0x000000570c0079a6 */ /* 0x000fe2000c10f386 */
[-C--:B------:R-:W-:Y:S01]  /*77a0*/  LEA.HI.X.SX32 R9, R5, R225.reuse, 0x2, P1 ;  /* 0x000000e105097211 */ /* 0x080fe200008f16ff */
[----:B------:R-:W-:Y:S01]  /*77b0*/  IMAD.IADD R5, R201, 0x1, R0 ;  /* 0x00000001c9057824 */ /* 0x000fe200078e0200 */
[-C--:B------:R-:W-:Y:S01]  /*77c0*/  LEA.HI.X.SX32 R11, R4, R225.reuse, 0x2, P0 ;  /* 0x000000e1040b7211 */ /* 0x080fe200000f16ff */
[----:B------:R-:W-:Y:S04]  /*77d0*/  LDSM.16.MT88.4 R84, [R208+0x4000] ;  /* 0x00400000d054783b */ /* 0x000fe80000004200 */
[----:B------:R2:W-:Y:S04]  /*77e0*/  REDG.E.ADD.F32.FTZ.RN.STRONG.GPU desc[UR6][R8.64], R88 ;  /* 0x00000058080079a6 */ /* 0x0005e8000c10f386 */
[----:B------:R-:W-:Y:S01]  /*77f0*/  REDG.E.ADD.F32.FTZ.RN.STRONG.GPU desc[UR6][R10.64], R89 ;  /* 0x000000590a0079a6 */ /* 0x000fe2000c10f386 */
[CC--:B-1----:R-:W-:Y:S04]  /*7800*/  LEA R6, P0, R0.reuse, R224.reuse, 0x2 ;  /* 0x000000e000067211 */ /* 0x0c2fe800078010ff */
[-C--:B------:R-:W-:Y:S02]  /*7810*/  LEA.HI.X.SX32 R7, R0, R225.reuse, 0x2, P0 ;  /* 0x000000e100077211 */ /* 0x080fe400000f16ff */
[CC--:B------:R-:W-:Y:S03]  /*7820*/  LEA R4, P0, R5.reuse, R224.reuse, 0x2 ;  /* 0x000000e005047211 */ /* 0x0c0fe600078010ff */
[----:B------:R1:W-:Y:S01]  /*7830*/  REDG.E.ADD.F32.FTZ.RN.STRONG.GPU desc[UR6][R6.64], R90 ;  /* 0x0000005a060079a6 */ /* 0x0003e2000c10f386 */
[-C--:B------:R-:W-:Y:S05]  /*7840*/  LEA.HI.X.SX32 R5, R5, R225.reuse, 0x2, P0 ;  /* 0x000000e105057211 */ /* 0x080fea00000f16ff */
[----:B------:R3:W-:Y:S01]  /*7850*/  REDG.E.ADD.F32.FTZ.RN.STRONG.GPU desc[UR6][R4.64], R91 ;  /* 0x0000005b040079a6 */ /* 0x0007e2000c10f386 */
[----:B--2---:R-:W-:Y:S03]  /*7860*/  VIADD R8, R200, 0x60 ;  /* 0x00000060c8087836 */ /* 0x004fe60000000000 */
[----:B------:R-:W-:Y:S01]  /*7870*/  REDG.E.ADD.F32.FTZ.RN.STRONG.GPU desc[UR6][R224.64+0x180], R96 ;  /* 0x00018060e00079a6 */ /* 0x000fe2000c10f386 */
[C---:B------:R-:W-:Y:S03]  /*7880*/  IMAD.IADD R0, R201.reuse, 0x1, R8 ;  /* 0x00000001c9007824 */ /* 0x040fe600078e0208 */
[----:B------:R-:W-:Y:S04]  /*7890*/  REDG.E.ADD.F32.FTZ.RN.STRONG.GPU desc[UR6][R2.64+0x180], R97 ;  /* 0x00018061020079a6 */ /* 0x000fe8000c10f386 */
[----:B------:R-:W-:Y:S01]  /*78a0*/  LDSM.16.MT88.4 R88, [R208+0x6000] ;  /* 0x00600000d058783b */ /* 0x000fe20000004200 */
[CC--:B-1----:R-:W-:Y:S04]  /*78b0*/  LEA R6, P0, R8.reuse, R224.reuse, 0x2 ;  /* 0x000000e008067211 */ /* 0x0c2fe800078010ff */
        /* <DEDUP_REMOVED lines=96> */
[-C--:B------:R-:W-:Y:S03]  /*7ec0*/  LEA.HI.X.SX32 R11, R4, R225.reuse, 0x2, P0 ;  /* 0x000000e1040b7211 */ /* 0x080fe600000f16ff */
[----:B------:R2:W-:Y:S04]  /*7ed0*/  REDG.E.ADD.F32.FTZ.RN.STRONG.GPU desc[UR6][R8.64], R120 ;  /* 0x00000078080079a6 */ /* 0x0005e8000c10f386 */
[----:B------:R-:W-:Y:S01]  /*7ee0*/  REDG.E.ADD.F32.FTZ.RN.STRONG.GPU desc[UR6][R10.64], R121 ;  /* 0x000000790a0079a6 */ /* 0x000fe2000c10f386 */
[CC--:B-1----:R-:W-:Y:S04]  /*7ef0*/  LEA R6, P0, R0.reuse, R224.reuse, 0x2 ;  /* 0x000000e000067211 */ /* 0x0c2fe800078010ff */
[-C--:B------:R-:W-:Y:S01]  /*7f00*/  LEA.HI.X.SX32 R7, R0, R225.reuse, 0x2, P0 ;  /* 0x000000e100077211 */ /* 0x080fe200000f16ff */
[----:B------:R-:W-:Y:S01]  /*7f10*/  VIADD R0, R200, 0xe0 ;  /* 0x000000e0c8007836 */ /* 0x000fe20000000000 */
[CC--:B------:R-:W-:Y:S03]  /*7f20*/  LEA R4, P0, R5.reuse, R224.reuse, 0x2 ;  /* 0x000000e005047211 */ /* 0x0c0fe600078010ff */
[----:B------:R1:W-:Y:S01]  /*7f30*/  REDG.E.ADD.F32.FTZ.RN.STRONG.GPU desc[UR6][R6.64], R122 ;  /* 0x0000007a060079a6 */ /* 0x0003e2000c10f386 */
[-C--:B------:R-:W-:Y:S01]  /*7f40*/  LEA.HI.X.SX32 R5, R5, R225.reuse, 0x2, P0 ;  /* 0x000000e105057211 */ /* 0x080fe200000f16ff */
[C---:B--2---:R-:W-:Y:S04]  /*7f50*/  IMAD.IADD R8, R201.reuse, 0x1, R0 ;  /* 0x00000001c9087824 */ /* 0x044fe800078e0200 */
[----:B------:R2:W-:Y:S04]  /*7f60*/  REDG.E.ADD.F32.FTZ.RN.STRONG.GPU desc[UR6][R4.64], R123 ;  /* 0x0000007b040079a6 */ /* 0x0005e8000c10f386 */
[----:B------:R-:W-:Y:S04]  /*7f70*/  REDG.E.ADD.F32.FTZ.RN.STRONG.GPU desc[UR6][R224.64+0x380], R128 ;  /* 0x00038080e00079a6 */ /* 0x000fe8000c10f386 */
[----:B------:R3:W-:Y:S01]  /*7f80*/  REDG.E.ADD.F32.FTZ.RN.STRONG.GPU desc[UR6][R2.64+0x380], R129 ;  /* 0x00038081020079a6 */ /* 0x0007e2000c10f386 */
[CC--:B-1----:R-:W-:Y:S04]  /*7f90*/  LEA R6, P0, R0.reuse, R224.reuse, 0x2 ;  /* 0x000000e000067211 */ /* 0x0c2fe800078010ff */
[-C--:B------:R-:W-:Y:S01]  /*7fa0*/  LEA.HI.X.SX32 R7, R0, R225.reuse, 0x2, P0 ;  /* 0x000000e100077211 */ /* 0x080fe200000f16ff */
[C---:B--2---:R-:W-:Y:S01]  /*7fb0*/  IMAD.IADD R5, R201.reuse, 0x1, R8 ;  /* 0x00000001c9057824 */ /* 0x044fe200078e0208 */
        /* <DEDUP_REMOVED lines=9> */
[----:B---3--:R-:W-:Y:S01]  /*8050*/  IMAD.IADD R3, R201, 0x1, R0 ;  /* 0x00000001c9037824 */ /* 0x008fe200078e0200 */
[-C--:B------:R-:W-:Y:S01]  /*8060*/  LEA.HI.X.SX32 R9, R4, R225.reuse, 0x2, P2 ;  /* 0x000000e104097211 */ /* 0x080fe200010f16ff */
[----:B------:R-:W-:Y:S03]  /*8070*/  LDSM.16.MT88.4 R12, [R215+0x28000] ;  /* 0x02800000d70c783b */ /* 0x000fe60000004200 */
[CC--:B------:R-:W-:Y:S01]  /*8080*/  LEA R2, P0, R3.reuse, R224.reuse, 0x2 ;  /* 0x000000e003027211 */ /* 0x0c0fe200078010ff */
[----:B------:R-:W-:Y:S03]  /*8090*/  REDG.E.ADD.F32.FTZ.RN.STRONG.GPU desc[UR6][R10.64], R124 ;  /* 0x0000007c0a0079a6 */ /* 0x000fe6000c10f386 */
[-C--:B------:R-:W-:Y:S01]  /*80a0*/  LEA.HI.X.SX32 R3, R3, R225.reuse, 0x2, P0 ;  /* 0x000000e103037211 */ /* 0x080fe200000f16ff */
[----:B------:R-:W-:Y:S01]  /*80b0*/  REDG.E.ADD.F32.FTZ.RN.STRONG.GPU desc[UR6][R8.64], R125 ;  /* 0x0000007d080079a6 */ /* 0x000fe2000c10f386 */
[----:B------:R-:W-:Y:S01]  /*80c0*/  PLOP3.LUT P0, PT, PT, PT, UP1, 0x80, 0x0 ;  /* 0x000000000000781c */ /* 0x000fe20003f0f018 */
[----:B------:R-:W-:Y:S02]  /*80d0*/  @UP3 UIADD3 UR13, UP1, UR13, -0x100, URZ ;  /* 0xffffff000d0d3890 */ /* 0x000fe4000ff3e03f */
[----:B------:R-:W-:Y:S02]  /*80e0*/  LDSM.16.MT88.4 R8, [R208] ;  /* 0x00000000d008783b */ /* 0x000fe40000004200 */
[----:B------:R-:W-:Y:S01]  /*80f0*/  @UP3 UIADD3.X UR12, UR12, -0x1, URZ, UP1, !UPT ;  /* 0xffffffff0c0c3890 */ /* 0x000fe20008ffe43f */
[C---:B-1----:R-:W-:Y:S04]  /*8100*/  LEA R6, P1, R0.reuse, R224, 0x2 ;  /* 0x000000e000067211 */ /* 0x042fe800078210ff */
[----:B------:R-:W-:Y:S01]  /*8110*/  LEA.HI.X.SX32 R7, R0, R225, 0x2, P1 ;  /* 0x000000e100077211 */ /* 0x000fe200008f16ff */
[C---:B------:R-:W-:Y:S01]  /*8120*/  VIADD R0, R208.reuse, 0xffff8000 ;  /* 0xffff8000d0007836 */ /* 0x040fe20000000000 */
[----:B------:R-:W-:Y:S01]  /*8130*/  ISETP.LT.AND P1, PT, RZ, UR8, PT ;  /* 0x00000008ff007c0c */ /* 0x000fe2000bf21270 */
[----:B------:R-:W-:Y:S01]  /*8140*/  @P0 VIADD R0, R208, 0x8000 ;  /* 0x00008000d0000836 */ /* 0x000fe20000000000 */
[----:B------:R-:W-:Y:S01]  /*8150*/  UMOV UR8, UR16 ;  /* 0x0000001000087c82 */ /* 0x000fe20008000000 */
[----:B------:R-:W-:Y:S04]  /*8160*/  REDG.E.ADD.F32.FTZ.RN.STRONG.GPU desc[UR6][R6.64], R126 ;  /* 0x0000007e060079a6 */ /* 0x000fe8000c10f386 */
[----:B------:R-:W1:Y:S04]  /*8170*/  LDSM.16.MT88.4 R4, [R214+0x28000] ;  /* 0x02800000d604783b */ /* 0x000e680000004200 */
[----:B------:R-:W-:Y:S01]  /*8180*/  REDG.E.ADD.F32.FTZ.RN.STRONG.GPU desc[UR6][R2.64], R127 ;  /* 0x0000007f020079a6 */ /* 0x000fe2000c10f386 */
        /* <DEDUP_REMOVED lines=42> */
[----:B------:R2:W3:Y:S04]  /*8430*/  LDSM.16.MT88.4 R84, [R208+0x1800] ;  /* 0x00180000d054783b */ /* 0x0004e80000004200 */
[----:B------:R-:W3:Y:S01]  /*8440*/  LDSM.16.MT88.4 R92, [R215+0x29800] ;  /* 0x02980000d75c783b */ /* 0x000ee20000004200 */
[-C--:B----4-:R-:W-:Y:S06]  /*8450*/  HMMA.16816.F32 R132, R4, R12.reuse, R132 ;  /* 0x0000000c0484723c */ /* 0x090fec0000001884 */
[C---:B------:R-:W-:Y:S06]  /*8460*/  HMMA.16816.F32 R136, R88.reuse, R12, R136 ;  /* 0x0000000c5888723c */ /* 0x040fec0000001888 */
[-C--:B------:R-:W-:Y:S06]  /*8470*/  HMMA.16816.F32 R140, R88, R14.reuse, R140 ;  /* 0x0000000e588c723c */ /* 0x080fec000000188c */
[C---:B------:R-:W-:Y:S05]  /*8480*/  HMMA.16816.F32 R144, R4.reuse, R14, R144 ;  /* 0x0000000e0490723c */ /* 0x040fea0000001890 */
[----:B--2---:R-:W-:Y:S01]  /*8490*/  IMAD.MOV.U32 R208, RZ, RZ, R0 ;  /* 0x000000ffffd07224 */ /* 0x004fe200078e0000 */
        /* <DEDUP_REMOVED lines=12> */
[-C--:B---3--:R-:W-:Y:S06]  /*8560*/  HMMA.16816.F32 R132, R16, R84.reuse, R132 ;  /* 0x000000541084723c */ /* 0x088fec0000001884 */
        /* <DEDUP_REMOVED lines=17> */
[----:B------:R-:W-:Y:S11]  /*8680*/  @P1 BRA `(.L_x_678) ;  /* 0xffffffbc00301947 */ /* 0x000ff6000383ffff */
        /* <DEDUP_REMOVED lines=161> */
[----:B------:R1:W-:Y:S01]  /*90a0*/  STS [R249+0x6000], R4 ;  /* 0x00600004f9007388 */ /* 0x0003e20000000800 */
        /* <DEDUP_REMOVED lines=9> */
[----:B------:R3:W-:Y:S01]  /*9140*/  STS [R248+0x8000], R88 ;  /* 0x00800058f8007388 */ /* 0x0007e20000000800 */
[----:B-1----:R-:W1:Y:S03]  /*9150*/  S2R R4, SR_TID.X ;  /* 0x0000000000047919 */ /* 0x002e660000002100 */
[----:B------:R3:W-:Y:S04]  /*9160*/  STS [R248+0x8400], R87 ;  /* 0x00840057f8007388 */ /* 0x0007e80000000800 */
[----:B------:R3:W-:Y:S04]  /*9170*/  STS [R249+0x8000], R84 ;  /* 0x00800054f9007388 */ /* 0x0007e80000000800 */
[----:B------:R3:W-:Y:S04]  /*9180*/  STS [R249+0x8400], R35 ;  /* 0x00840023f9007388 */ /* 0x0007e80000000800 */
[----:B------:R3:W-:Y:S01]  /*9190*/  STS [R248+0x9000], R86 ;  /* 0x00900056f8007388 */ /* 0x0007e20000000800 */
[----:B--2---:R-:W-:-:S03]  /*91a0*/  IMAD.SHL.U32 R0, R247, 0x40, RZ ;  /* 0x00000040f7007824 */ /* 0x004fc600078e00ff */
[----:B------:R3:W-:Y:S02]  /*91b0*/  STS [R248+0x9400], R85 ;  /* 0x00940055f8007388 */ /* 0x0007e40000000800 */
[----:B------:R-:W-:Y:S02]  /*91c0*/  LOP3.LUT R0, R0, 0x1c0, RZ, 0xc0, !PT ;  /* 0x000001c000007812 */ /* 0x000fe400078ec0ff */
[----:B------:R3:W-:Y:S02]  /*91d0*/  STS [R249+0x9000], R34 ;  /* 0x00900022f9007388 */ /* 0x0007e40000000800 */
[----:B------:R-:W-:Y:S02]  /*91e0*/  LOP3.LUT R3, R0, 0x38, R232, 0xf8, !PT ;  /* 0x0000003800037812 */ /* 0x000fe400078ef8e8 */
[----:B------:R3:W-:Y:S01]  /*91f0*/  STS [R249+0x9400], R33 ;  /* 0x00940021f9007388 */ /* 0x0007e20000000800 */
[----:B------:R-:W-:-:S03]  /*9200*/  SHF.R.U32.HI R0, RZ, 0x3, R0 ;  /* 0x00000003ff007819 */ /* 0x000fc60000011600 */
[----:B------:R3:W-:Y:S01]  /*9210*/  STS [R248+0xa000], R36 ;  /* 0x00a00024f8007388 */ /* 0x0007e20000000800 */
[----:B-1----:R-:W-:Y:S02]  /*9220*/  SHF.R.S32.HI R2, RZ, 0x1f, R4 ;  /* 0x0000001fff027819 */ /* 0x002fe40000011404 */
[----:B------:R-:W-:Y:S01]  /*9230*/  LOP3.LUT R0, R3, R0, RZ, 0x3c, !PT ;  /* 0x0000000003007212 */ /* 0x000fe200078e3cff */
[----:B------:R3:W-:Y:S01]  /*9240*/  STS [R248+0xa400], R38 ;  /* 0x00a40026f8007388 */ /* 0x0007e20000000800 */
[----:B------:R-:W-:-:S03]  /*9250*/  LEA.HI R2, R2, R4, RZ, 0x6 ;  /* 0x0000000402027211 */ /* 0x000fc600078f30ff */
        /* <DEDUP_REMOVED lines=36> */
.L_x_679:
[----:B------:R-:W-:Y:S01]  /*94a0*/  @UP0 UIADD3 UR14, UR18, UR32, URZ ;  /* 0x00000020120e0290 */ /* 0x000fe2000fffe03f */
[----:B------:R-:W-:Y:S01]  /*94b0*/  SHF.R.S32.HI R2, RZ, 0x6, R2 ;  /* 0x00000006ff027819 */ /* 0x000fe20000011402 */
[----:B------:R-:W-:Y:S02]  /*94c0*/  @UP0 ULDC.64 UR8, c[0x0][0x458] ;  /* 0x0001160000080ab9 */ /* 0x000fe40000000a00 */
[----:B------:R-:W-:Y:S02]  /*94d0*/  @UP0 UIMAD.WIDE.U32 UR12, UR14, UR8, URZ ;  /* 0x000000080e0c02a5 */ /* 0x000fe4000f8e003f */
[----:B------:R-:W-:Y:S01]  /*94e0*/  @UP0 UIMAD UR14, UR14, UR9, URZ ;  /* 0x000000090e0e02a4 */ /* 0x000fe2000f8e023f */
[----:B------:R-:W-:-:S03]  /*94f0*/  IMAD R0, R2, 0x200, R0 ;  /* 0x0000020002007824 */ /* 0x000fc600078e0200 */
[----:B------:R-:W-:Y:S01]  /*9500*/  @UP0 UIADD3 UR17, UR13, UR14, URZ ;  /* 0x0000000e0d110290 */ /* 0x000fe2000fffe03f */
[----:B------:R-:W-:Y:S01]  /*9510*/  @UP0 UMOV UR16, UR12 ;  /* 0x0000000c00100c82 */ /* 0x000fe20008000000 */
[----:B------:R-:W-:Y:S01]  /*9520*/  LEA R0, R0, UR4, 0x1 ;  /* 0x0000000400007c11 */ /* 0x000fe2000f8e08ff */
        /* <DEDUP_REMOVED lines=14> */
.L_x_680:
[----:B------:R-:W-:Y:S01]  /*9610*/  BAR.SYNC.DEFER_BLOCKING 0x0 ;  /* 0x0000000000007b1d */ /* 0x000fe20000010000 */
[----:B------:R-:W-:Y:S01]  /*9620*/  USHF.R.S32.HI UR12, URZ, 0x1f, UR19 ;  /* 0x0000001f3f0c7899 */ /* 0x000fe20008011413 */
[--C-:B------:R-:W-:Y:S01]  /*9630*/  SHF.R.S32.HI R5, RZ, 0x1f, R232.reuse ;  /* 0x0000001fff057819 */ /* 0x100fe200000114e8 */
[----:B------:R-:W-:Y:S01]  /*9640*/  IMAD.U32 R2, RZ, RZ, UR10 ;  /* 0x0000000aff027e24 */ /* 0x000fe2000f8e00ff */
[----:B------:R-:W-:Y:S01]  /*9650*/  UIMAD UR5, UR34, -0x40, UR5 ;  /* 0xffffffc0220578a4 */ /* 0x000fe2000f8e0205 */
[----:B------:R-:W-:Y:S01]  /*9660*/  IMAD.MOV.U32 R4, RZ, RZ, R232 ;  /* 0x000000ffff047224 */ /* 0x000fe200078e00e8 */
[----:B------:R-:W-:Y:S01]  /*9670*/  UIMAD UR13, UR12, UR10, URZ ;  /* 0x0000000a0c0d72a4 */ /* 0x000fe2000f8e023f */
[C---:B------:R-:W-:Y:S01]  /*9680*/  VIADD R7, R247.reuse, 0x20 ;  /* 0x00000020f7077836 */ /* 0x040fe20000000000 */
[----:B------:R-:W-:Y:S01]  /*9690*/  USHF.R.S32.HI UR18, URZ, 0x1f, UR56 ;  /* 0x0000001f3f127899 */ /* 0x000fe20008011438 */
[----:B------:R-:W-:Y:S01]  /*96a0*/  IMAD.WIDE.U32 R2, R2, UR19, R4 ;  /* 0x0000001302027c25 */ /* 0x000fe2000f8e0004 */
[----:B------:R-:W-:Y:S01]  /*96b0*/  UIMAD UR13, UR19, UR11, UR13 ;  /* 0x0000000b130d72a4 */ /* 0x000fe2000f8e020d */
[----:B------:R-:W-:Y:S01]  /*96c0*/  ISETP.GE.AND P5, PT, R247, UR5, PT ;  /* 0x00000005f7007c0c */ /* 0x000fe2000bfa6270 */
[----:B------:R-:W-:Y:S01]  /*96d0*/  ULDC.64 UR14, c[0x0][0x468] ;  /* 0x00011a00000e7ab9 */ /* 0x000fe20000000a00 */
[----:B------:R-:W-:Y:S01]  /*96e0*/  ISETP.GE.AND P4, PT, R7, UR5, PT ;  /* 0x0000000507007c0c */ /* 0x000fe2000bf86270 */
[----:B------:R-:W-:Y:S01]  /*96f0*/  BSSY B0, `(.L_x_681) ;  /* 0x000002c000007945 */ /* 0x000fe20003800000 */
[----:B------:R-:W-:Y:S01]  /*9700*/  IADD3 R2, P0, R2, UR20, RZ ;  /* 0x0000001402027c10 */ /* 0x000fe2000ff1e0ff */
[C---:B------:R-:W-:Y:S01]  /*9710*/  VIADD R28, R232.reuse, 0x80 ;  /* 0x00000080e81c7836 */ /* 0x040fe20000000000 */
[----:B------:R-:W-:Y:S01]  /*9720*/  MOV R6, UR13 ;  /* 0x0000000d00067c02 */ /* 0x000fe20008000f00 */
[----:B------:R-:W-:Y:S01]  /*9730*/  UIMAD UR13, UR18, UR14, URZ ;  /* 0x0000000e120d72a4 */ /* 0x000fe2000f8e023f */
[C---:B------:R-:W-:Y:S01]  /*9740*/  IADD3 R29, R232.reuse, 0xc0, RZ ;  /* 0x000000c0e81d7810 */ /* 0x040fe20007ffe0ff */
[----:B------:R-:W-:Y:S01]  /*9750*/  VIADD R11, R232, 0x40 ;  /* 0x00000040e80b7836 */ /* 0x000fe20000000000 */
[----:B------:R-:W-:Y:S01]  /*9760*/  IADD3.X R3, R3, UR21, R6, P0, !PT ;  /* 0x0000001503037c10 */ /* 0x000fe200087fe406 */
[----:B------:R-:W-:Y:S01]  /*9770*/  UIMAD UR15, UR56, UR15, UR13 ;  /* 0x0000000f380f72a4 */ /* 0x000fe2000f8e020d */
[----:B------:R-:W-:Y:S01]  /*9780*/  MOV R6, UR14 ;  /* 0x0000000e00067c02 */ /* 0x000fe20008000f00 */
[----:B---3--:R1:W2:Y:S01]  /*9790*/  LDS.128 R44, [R0+0x19000] ;  /* 0x01900000002c7984 */ /* 0x0082a20000000c00 */
[----:B------:R-:W-:-:S03]  /*97a0*/  SHF.R.S32.HI R31, RZ, 0x1f, R247 ;  /* 0x0000001fff1f7819 */ /* 0x000fc600000114f7 */
[----:B------:R1:W3:Y:S01]  /*97b0*/  LDS.128 R40, [R0+0x1b000] ;  /* 0x01b0000000287984 */ /* 0x0002e20000000c00 */
[----:B------:R-:W-:-:S03]  /*97c0*/  IMAD.WIDE.U32 R6, R6, UR56, R2 ;  /* 0x0000003806067c25 */ /* 0x000fc6000f8e0002 */
[----:B------:R1:W4:Y:S02]  /*97d0*/  LDS.128 R36, [R0+0x1d000] ;  /* 0x01d0000000247984 */ /* 0x0003240000000c00 */
[----:B------:R-:W-:Y:S02]  /*97e0*/  IADD3 R10, R7, UR15, RZ ;  /* 0x0000000f070a7c10 */ /* 0x000fe4000fffe0ff */
        /* <DEDUP_REMOVED lines=9> */
[----:B------:R-:W-:Y:S01]  /*9880*/  IMAD.MOV.U32 R2, RZ, RZ, R6 ;  /* 0x000000ffff027224 */ /* 0x000fe200078e0006 */
[----:B------:R-:W-:Y:S01]  /*9890*/  ISETP.GE.AND P3, PT, R11, UR13, PT ;  /* 0x0000000d0b007c0c */ /* 0x000fe2000bf66270 */
[----:B------:R-:W3:Y:S01]  /*98a0*/  LDS.128 R20, [R0+0x1c000] ;  /* 0x01c0000000147984 */ /* 0x000ee20000000c00 */
[----:B------:R-:W-:Y:S01]  /*98b0*/  IMAD.MOV.U32 R3, RZ, RZ, R10 ;  /* 0x000000ffff037224 */ /* 0x000fe200078e000a */
[----:B------:R-:W-:Y:S01]  /*98c0*/  ISETP.GE.AND P2, PT, R28, UR13, PT ;  /* 0x0000000d1c007c0c */ /* 0x000fe2000bf46270 */
[----:B------:R-:W-:Y:S01]  /*98d0*/  IMAD R30, R31, UR10, RZ ;  /* 0x0000000a1f1e7c24 */ /* 0x000fe2000f8e02ff */
[----:B------:R-:W4:Y:S01]  /*98e0*/  LDS.128 R16, [R0+0x1e000] ;  /* 0x01e0000000107984 */ /* 0x000f220000000c00 */
[----:B------:R-:W-:Y:S01]  /*98f0*/  IMAD.WIDE.U32 R8, R247, UR10, R2 ;  /* 0x0000000af7087c25 */ /* 0x000fe2000f8e0002 */
[----:B------:R-:W-:Y:S01]  /*9900*/  ISETP.GE.AND P1, PT, R29, UR13, PT ;  /* 0x0000000d1d007c0c */ /* 0x000fe2000bf26270 */
[----:B------:R-:W-:-:S02]  /*9910*/  ULDC.64 UR14, c[0x0][0x3f0] ;  /* 0x0000fc00000e7ab9 */ /* 0x000fc40000000a00 */
[----:B------:R-:W-:Y:S01]  /*9920*/  IMAD R2, R247, UR11, R30 ;  /* 0x0000000bf7027c24 */ /* 0x000fe2000f8e021e */
[----:B------:R-:W1:Y:S03]  /*9930*/  @!P6 LDS.128 R12, [R0+0x18000] ;  /* 0x01800000000ce984 */ /* 0x000e660000000c00 */
[----:B------:R-:W-:Y:S01]  /*9940*/  IMAD.IADD R3, R9, 0x1, R2 ;  /* 0x0000000109037824 */ /* 0x000fe200078e0202 */
[----:B------:R-:W-:-:S04]  /*9950*/  LEA R2, P0, R8, UR14, 0x1 ;  /* 0x0000000e08027c11 */ /* 0x000fc8000f8008ff */
[----:B------:R-:W-:-:S05]  /*9960*/  LEA.HI.X R3, R8, UR15, R3, 0x1, P0 ;  /* 0x0000000f08037c11 */ /* 0x000fca00080f0c03 */
[----:B--2---:R2:W-:Y:S04]  /*9970*/  @!P3 STG.E.128 desc[UR6][R2.64+0x80], R24 ;  /* 0x000080180200b986 */ /* 0x0045e8000c101d06 */
[----:B---3--:R2:W-:Y:S04]  /*9980*/  @!P2 STG.E.128 desc[UR6][R2.64+0x100], R20 ;  /* 0x000100140200a986 */ /* 0x0085e8000c101d06 */
[----:B----4-:R2:W-:Y:S04]  /*9990*/  @!P1 STG.E.128 desc[UR6][R2.64+0x180], R16 ;  /* 0x0001801002009986 */ /* 0x0105e8000c101d06 */
[----:B-1----:R2:W-:Y:S02]  /*99a0*/  @!P6 STG.E.128 desc[UR6][R2.64], R12 ;  /* 0x0000000c0200e986 */ /* 0x0025e4000c101d06 */
.L_x_682:
[----:B------:R-:W-:Y:S05]  /*99b0*/  BSYNC B0 ;  /* 0x0000000000007941 */ /* 0x000fea0003800000 */
.L_x_681:
[----:B------:R-:W-:Y:S04]  /*99c0*/  BSSY B0, `(.L_x_683) ;  /* 0x0000015000007945 */ /* 0x000fe80003800000 */
[----:B------:R-:W-:Y:S05]  /*99d0*/  @P4 BRA `(.L_x_684) ;  /* 0x00000000004c4947 */ /* 0x000fea0003800000 */
[----:B--2---:R-:W-:Y:S01]  /*99e0*/  IADD3 R2, P0, R247, 0x20, RZ ;  /* 0x00000020f7027810 */ /* 0x004fe20007f1e0ff */
[----:B------:R-:W-:Y:S01]  /*99f0*/  IMAD.MOV.U32 R7, RZ, RZ, R10 ;  /* 0x000000ffff077224 */ /* 0x000fe200078e000a */
[----:B------:R-:W-:Y:S01]  /*9a00*/  ULDC UR5, c[0x0][0x2d0] ;  /* 0x0000b40000057ab9 */ /* 0x000fe20000000800 */
[----:B------:R-:W-:Y:S01]  /*9a10*/  ULDC.64 UR14, c[0x0][0x3f0] ;  /* 0x0000fc00000e7ab9 */ /* 0x000fe20000000a00 */
[----:B------:R-:W-:Y:S01]  /*9a20*/  ISETP.GE.AND P3, PT, R232, UR5, PT ;  /* 0x00000005e8007c0c */ /* 0x000fe2000bf66270 */
[----:B------:R-:W-:Y:S01]  /*9a30*/  IMAD.X R3, RZ, RZ, R31, P0 ;  /* 0x000000ffff037224 */ /* 0x000fe200000e061f */
        /* <DEDUP_REMOVED lines=13> */
.L_x_684:
[----:B------:R-:W-:Y:S05]  /*9b10*/  BSYNC B0 ;  /* 0x0000000000007941 */ /* 0x000fea0003800000 */
.L_x_683:
[----:B------:R-:W-:Y:S01]  /*9b20*/  UIMAD UR5, UR12, UR8, URZ ;  /* 0x000000080c0572a4 */ /* 0x000fe2000f8e023f */
[----:B--2---:R-:W-:Y:S01]  /*9b30*/  IMAD.U32 R2, RZ, RZ, UR8 ;  /* 0x00000008ff027e24 */ /* 0x004fe2000f8e00ff */
[----:B------:R-:W2:Y:S01]  /*9b40*/  LDS.128 R24, [R0+0x20000] ;  /* 0x0200000000187984 */ /* 0x000ea20000000c00 */
[----:B------:R-:W-:Y:S01]  /*9b50*/  USHF.R.S32.HI UR13, URZ, 0x1f, UR56 ;  /* 0x0000001f3f0d7899 */ /* 0x000fe20008011438 */
[----:B------:R-:W-:Y:S01]  /*9b60*/  BSSY B0, `(.L_x_685) ;  /* 0x0000022000007945 */ /* 0x000fe20003800000 */
[----:B------:R-:W-:Y:S01]  /*9b70*/  UIMAD UR5, UR19, UR9, UR5 ;  /* 0x00000009130572a4 */ /* 0x000fe2000f8e0205 */
[----:B------:R-:W-:Y:S01]  /*9b80*/  IMAD.WIDE.U32 R2, R2, UR19, R4 ;  /* 0x0000001302027c25 */ /* 0x000fe2000f8e0004 */
[----:B------:R-:W2:Y:S01]  /*9b90*/  LDS.128 R20, [R0+0x22000] ;  /* 0x0220000000147984 */ /* 0x000ea20000000c00 */
[----:B------:R-:W-:-:S03]  /*9ba0*/  ULDC.64 UR10, c[0x0][0x470] ;  /* 0x00011c00000a7ab9 */ /* 0x000fc60000000a00 */
[----:B------:R-:W2:Y:S01]  /*9bb0*/  LDS.128 R16, [R0+0x24000] ;  /* 0x0240000000107984 */ /* 0x000ea20000000c00 */
[----:B------:R-:W-:-:S03]  /*9bc0*/  IADD3 R2, P0, R2, UR16, RZ ;  /* 0x0000001002027c10 */ /* 0x000fc6000ff1e0ff */
[----:B------:R1:W2:Y:S02]  /*9bd0*/  LDS.128 R12, [R0+0x26000] ;  /* 0x02600000000c7984 */ /* 0x0002a40000000c00 */
[----:B-1----:R-:W-:Y:S01]  /*9be0*/  IMAD.U32 R0, RZ, RZ, UR5 ;  /* 0x00000005ff007e24 */ /* 0x002fe2000f8e00ff */
[----:B------:R-:W-:-:S04]  /*9bf0*/  UIMAD UR5, UR13, UR10, URZ ;  /* 0x0000000a0d0572a4 */ /* 0x000fc8000f8e023f */
[----:B------:R-:W-:Y:S01]  /*9c00*/  IADD3.X R3, R3, UR17, R0, P0, !PT ;  /* 0x0000001103037c10 */ /* 0x000fe200087fe400 */
[----:B------:R-:W-:Y:S01]  /*9c10*/  UIMAD UR11, UR56, UR11, UR5 ;  /* 0x0000000b380b72a4 */ /* 0x000fe2000f8e0205 */
[----:B------:R-:W-:-:S05]  /*9c20*/  MOV R0, UR10 ;  /* 0x0000000a00007c02 */ /* 0x000fca0008000f00 */
[----:B------:R-:W-:-:S05]  /*9c30*/  IMAD.WIDE.U32 R4, R0, UR56, R2 ;  /* 0x0000003800047c25 */ /* 0x000fca000f8e0002 */
[----:B------:R-:W-:Y:S01]  /*9c40*/  IADD3 R8, R5, UR11, RZ ;  /* 0x0000000b05087c10 */ /* 0x000fe2000fffe0ff */
[----:B--2---:R-:W-:Y:S06]  /*9c50*/  @P5 BRA `(.L_x_686) ;  /* 0x0000000000485947 */ /* 0x004fec0003800000 */
        /* <DEDUP_REMOVED lines=14> */
[----:B------:R1:W-:Y:S04]  /*9d40*/  @!P3 STG.E.128 desc[UR6][R2.64], R24 ;  /* 0x000000180200b986 */ /* 0x0003e8000c101d06 */
[----:B------:R1:W-:Y:S04]  /*9d50*/  @!P2 STG.E.128 desc[UR6][R2.64+0x80], R20 ;  /* 0x000080140200a986 */ /* 0x0003e8000c101d06 */
[----:B------:R1:W-:Y:S04]  /*9d60*/  @!P1 STG.E.128 desc[UR6][R2.64+0x100], R16 ;  /* 0x0001001002009986 */ /* 0x0003e8000c101d06 */
[----:B------:R1:W-:Y:S02]  /*9d70*/  @!P0 STG.E.128 desc[UR6][R2.64+0x180], R12 ;  /* 0x0001800c02008986 */ /* 0x0003e4000c101d06 */
.L_x_686:
[----:B------:R-:W-:Y:S05]  /*9d80*/  BSYNC B0 ;  /* 0x0000000000007941 */ /* 0x000fea0003800000 */
.L_x_685:
        /* <DEDUP_REMOVED lines=10> */
[----:B------:R-:W-:-:S04]  /*9e30*/  IMAD.MOV.U32 R2, RZ, RZ, R4 ;  /* 0x000000ffff027224 */ /* 0x000fc800078e0004 */
[----:B------:R-:W-:-:S04]  /*9e40*/  IMAD.WIDE.U32 R4, R0, UR8, R2 ;  /* 0x0000000800047c25 */ /* 0x000fc8000f8e0002 */
[----:B------:R-:W-:Y:S01]  /*9e50*/  IMAD R0, R0, UR9, R6 ;  /* 0x0000000900007c24 */ /* 0x000fe2000f8e0206 */
[----:B------:R-:W-:-:S03]  /*9e60*/  LEA R2, P3, R4, UR10, 0x1 ;  /* 0x0000000a04027c11 */ /* 0x000fc6000f8608ff */
[----:B------:R-:W-:-:S05]  /*9e70*/  IMAD.IADD R0, R5, 0x1, R0 ;  /* 0x0000000105007824 */ /* 0x000fca00078e0200 */
        /* <DEDUP_REMOVED lines=8> */
.L_x_657:
        /* <DEDUP_REMOVED lines=23> */
.L_x_688:
        /* <DEDUP_REMOVED lines=21> */
.L_x_689:
[----:B------:R-:W-:Y:S01]  /*a1c0*/  UIMAD UR12, UR19, UR8, URZ ;  /* 0x00000008130c72a4 */ /* 0x000fe2000f8e023f */
[----:B------:R-:W-:Y:S01]  /*a1d0*/  IMAD.U32 R2, RZ, RZ, UR8 ;  /* 0x00000008ff027e24 */ /* 0x000fe2000f8e00ff */
[----:B------:R-:W-:Y:S01]  /*a1e0*/  UIADD3 UR5, -UR16, UR5, URZ ;  /* 0x0000000510057290 */ /* 0x000fe2000fffe13f */
[----:B------:R-:W-:Y:S01]  /*a1f0*/  BSSY B0, `(.L_x_690) ;  /* 0x0000027000007945 */ /* 0x000fe20003800000 */
[----:B------:R-:W-:Y:S01]  /*a200*/  UIMAD UR12, UR16, UR9, UR12 ;  /* 0x00000009100c72a4 */ /* 0x000fe2000f8e020c */
[----:B------:R-:W-:Y:S01]  /*a210*/  IMAD.WIDE.U32 R2, R2, UR16, R232 ;  /* 0x0000001002027c25 */ /* 0x000fe2000f8e00e8 */
[----:B------:R-:W-:Y:S01]  /*a220*/  USHF.R.S32.HI UR14, URZ, 0x1f, UR56 ;  /* 0x0000001f3f0e7899 */ /* 0x000fe20008011438 */
[----:B------:R-:W-:Y:S02]  /*a230*/  SHF.R.S32.HI R12, RZ, 0x1f, R247 ;  /* 0x0000001fff0c7819 */ /* 0x000fe400000114f7 */
[C---:B------:R-:W-:Y:S01]  /*a240*/  ISETP.GE.AND P5, PT, R247.reuse, UR5, PT ;  /* 0x00000005f7007c0c */ /* 0x040fe2000bfa6270 */
[----:B------:R-:W-:Y:S01]  /*a250*/  IMAD.U32 R0, RZ, RZ, UR12 ;  /* 0x0000000cff007e24 */ /* 0x000fe2000f8e00ff */
[----:B------:R-:W-:Y:S01]  /*a260*/  IADD3 R4, P0, R2, UR20, RZ ;  /* 0x0000001402047c10 */ /* 0x000fe2000ff1e0ff */
[----:B------:R-:W-:Y:S01]  /*a270*/  ULDC.64 UR12, c[0x0][0x468] ;  /* 0x00011a00000c7ab9 */ /* 0x000fe20000000a00 */
[----:B------:R-:W-:Y:S01]  /*a280*/  IADD3 R2, R247, 0x20, RZ ;  /* 0x00000020f7027810 */ /* 0x000fe20007ffe0ff */
[----:B------:R-:W-:Y:S01]  /*a290*/  UIMAD UR14, UR14, UR12, URZ ;  /* 0x0000000c0e0e72a4 */ /* 0x000fe2000f8e023f */
[----:B------:R-:W-:Y:S01]  /*a2a0*/  IADD3.X R5, R3, UR21, R0, P0, !PT ;  /* 0x0000001503057c10 */ /* 0x000fe200087fe400 */
[----:B------:R-:W-:Y:S01]  /*a2b0*/  IMAD.U32 R0, RZ, RZ, UR12 ;  /* 0x0000000cff007e24 */ /* 0x000fe2000f8e00ff */
[----:B------:R-:W-:Y:S01]  /*a2c0*/  ISETP.GE.AND P4, PT, R2, UR5, PT ;  /* 0x0000000502007c0c */ /* 0x000fe2000bf86270 */
[----:B------:R-:W-:Y:S01]  /*a2d0*/  UIMAD UR13, UR56, UR13, UR14 ;  /* 0x0000000d380d72a4 */ /* 0x000fe2000f8e020e */
[----:B------:R-:W-:Y:S01]  /*a2e0*/  IADD3 R11, R232, 0xc0, RZ ;  /* 0x000000c0e80b7810 */ /* 0x000fe20007ffe0ff */
[----:B------:R-:W-:Y:S01]  /*a2f0*/  IMAD.WIDE.U32 R4, R0, UR56, R4 ;  /* 0x0000003800047c25 */ /* 0x000fe2000f8e0004 */
[----:B------:R-:W-:-:S03]  /*a300*/  IADD3 R9, R232, 0x40, RZ ;  /* 0x00000040e8097810 */ /* 0x000fc60007ffe0ff */
[----:B------:R-:W-:Y:S02]  /*a310*/  VIADD R8, R5, UR13 ;  /* 0x0000000d05087c36 */ /* 0x000fe40008000000 */
[----:B------:R-:W-:Y:S01]  /*a320*/  VIADD R10, R232, 0x80 ;  /* 0x00000080e80a7836 */ /* 0x000fe20000000000 */
        /* <DEDUP_REMOVED lines=19> */
.L_x_691:
[----:B------:R-:W-:Y:S05]  /*a460*/  BSYNC B0 ;  /* 0x0000000000007941 */ /* 0x000fea0003800000 */
.L_x_690:
        /* <DEDUP_REMOVED lines=21> */
.L_x_693:
[----:B------:R-:W-:Y:S05]  /*a5c0*/  BSYNC B0 ;  /* 0x0000000000007941 */ /* 0x000fea0003800000 */
.L_x_692:
        /* <DEDUP_REMOVED lines=34> */
.L_x_695:
[----:B------:R-:W-:Y:S05]  /*a7f0*/  BSYNC B0 ;  /* 0x0000000000007941 */ /* 0x000fea0003800000 */
.L_x_694:
        /* <DEDUP_REMOVED lines=20> */
.L_x_687:
[----:B------:R-:W-:Y:S05]  /*a940*/  BSYNC B1 ;  /* 0x0000000000017941 */ /* 0x000fea0003800000 */
.L_x_652:
[----:B------:R-:W-:Y:S01]  /*a950*/  ULDC UR8, c[0x0][0x2c8] ;  /* 0x0000b20000087ab9 */ /* 0x000fe20000000800 */
[----:B------:R-:W-:Y:S02]  /*a960*/  UIADD3 UR59, UR59, 0x1, URZ ;  /* 0x000000013b3b7890 */ /* 0x000fe4000fffe03f */
[----:B------:R-:W-:-:S04]  /*a970*/  UIADD3 UR8, UR8, 0x3f, URZ ;  /* 0x0000003f08087890 */ /* 0x000fc8000fffe03f */
[----:B------:R-:W-:-:S04]  /*a980*/  USHF.R.S32.HI UR5, URZ, 0x1f, UR8 ;  /* 0x0000001f3f057899 */ /* 0x000fc80008011408 */
[----:B------:R-:W-:-:S03]  /*a990*/  ULEA.HI UR5, UR5, UR8, URZ, 0x6 ;  /* 0x0000000805057291 */ /* 0x000fc6000f8f303f */
[----:B------:R-:W-:Y:S01]  /*a9a0*/  ULDC UR8, c[0x0][0xc] ;  /* 0x0000030000087ab9 */ /* 0x000fe20000000800 */
[----:B------:R-:W-:Y:S02]  /*a9b0*/  USHF.R.S32.HI UR5, URZ, 0x6, UR5 ;  /* 0x000000063f057899 */ /* 0x000fe40008011405 */
[----:B------:R-:W-:-:S04]  /*a9c0*/  UIADD3 UR34, UR8, UR34, URZ ;  /* 0x0000002208227290 */ /* 0x000fc8000fffe03f */
[----:B------:R-:W-:-:S06]  /*a9d0*/  UISETP.GE.AND UP0, UPT, UR34, UR5, UPT ;  /* 0x000000052200728c */ /* 0x000fcc000bf06270 */
[----:B------:R-:W-:-:S13]  /*a9e0*/  PLOP3.LUT P0, PT, PT, PT, UP0, 0x80, 0x0 ;  /* 0x000000000000781c */ /* 0x000fda0003f0f008 */
[----:B------:R-:W-:Y:S05]  /*a9f0*/  @P0 BRA `(.L_x_696) ;  /* 0x0000000000040947 */ /* 0x000fea0003800000 */
[----:B------:R-:W-:Y:S05]  /*aa00*/  BRA `(.L_x_697) ;  /* 0xffffff5c00d07947 */ /* 0x000fea000383ffff */
.L_x_696:
[----:B------:R-:W-:Y:S05]  /*aa10*/  EXIT ;  /* 0x000000000000794d */ /* 0x000fea0003800000 */
.L_x_698:
        /* <DEDUP_REMOVED lines=14> */
.L_x_2040:


//--------------------- .text._ZN5flash44flash_bwd_dq_dk_dv_loop_seqk_parallel_kernelI23Flash_bwd_kernel_traitsILi256ELi64ELi64ELi8ELi4ELi2ELi2ELb0ELb0EN7cutlass6half_tE19Flash_kernel_traitsILi256ELi64ELi64ELi8ES3_EELb0ELb0ELb1ELb0ELb0ELb0ELb0EEEvNS_16Flash_bwd_paramsE --------------------------
	.section	.text._ZN5flash44flash_bwd_dq_dk_dv_loop_seqk_parallel_kernelI23Flash_bwd_kernel_traitsILi256ELi64ELi64ELi8ELi4ELi2ELi2ELb0ELb0EN7cutlass6half_tE19Flash_kernel_traitsILi256ELi64ELi64ELi8ES3_EELb0ELb0ELb1ELb0ELb0ELb0ELb0EEEvNS_16Flash_bwd_paramsE,"ax",@progbits
	.align	128
        .global         _ZN5flash44flash_bwd_dq_dk_dv_loop_seqk_parallel_kernelI23Flash_bwd_kernel_traitsILi256ELi64ELi64ELi8ELi4ELi2ELi2ELb0ELb0EN7cutlass6half_tE19Flash_kernel_traitsILi256ELi64ELi64ELi8ES3_EELb0ELb0ELb1ELb0ELb0ELb0ELb0EEEvNS_16Flash_bwd_paramsE
        .type           _ZN5flash44flash_bwd_dq_dk_dv_loop_seqk_parallel_kernelI23Flash_bwd_kernel_traitsILi256ELi64ELi64ELi8ELi4ELi2ELi2ELb0ELb0EN7cutlass6half_tE19Flash_kernel_traitsILi256ELi64ELi64ELi8ES3_EELb0ELb0ELb1ELb0ELb0ELb0ELb0EEEvNS_16Flash_bwd_paramsE,@function
        .size           _ZN5flash44flash_bwd_dq_dk_dv_loop_seqk_parallel_kernelI23Flash_bwd_kernel_traitsILi256ELi64ELi64ELi8ELi4ELi2ELi2ELb0ELb0EN7cutlass6half_tE19Flash_kernel_traitsILi256ELi64ELi64ELi8ES3_EELb0ELb0ELb1ELb0ELb0ELb0ELb0EEEvNS_16Flash_bwd_paramsE,(.L_x_2041 - _ZN5flash44flash_bwd_dq_dk_dv_loop_seqk_parallel_kernelI23Flash_bwd_kernel_traitsILi256ELi64ELi64ELi8ELi4ELi2ELi2ELb0ELb0EN7cutlass6half_tE19Flash_kernel_traitsILi256ELi64ELi64ELi8ES3_EELb0ELb0ELb1ELb0ELb0ELb0ELb0EEEvNS_16Flash_bwd_paramsE)
        .other          _ZN5flash44flash_bwd_dq_dk_dv_loop_seqk_parallel_kernelI23Flash_bwd_kernel_traitsILi256ELi64ELi64ELi8ELi4ELi2ELi2ELb0ELb0EN7cutlass6half_tE19Flash_kernel_traitsILi256ELi64ELi64ELi8ES3_EELb0ELb0ELb1ELb0ELb0ELb0ELb0EEEvNS_16Flash_bwd_paramsE,@"STO_CUDA_ENTRY STV_DEFAULT"
_ZN5flash44flash_bwd_dq_dk_dv_loop_seqk_parallel_kernelI23Flash_bwd_kernel_traitsILi256ELi64ELi64ELi8ELi4ELi2ELi2ELb0ELb0EN7cutlass6half_tE19Flash_kernel_traitsILi256ELi64ELi64ELi8ES3_EELb0ELb0ELb1ELb0ELb0ELb0ELb0EEEvNS_16Flash_bwd_paramsE:
.text._ZN5flash44flash_bwd_dq_dk_dv_loop_seqk_parallel_kernelI23Flash_bwd_kernel_traitsILi256ELi64ELi64ELi8ELi4ELi2ELi2ELb0ELb0EN7cutlass6half_tE19Flash_kernel_traitsILi256ELi64ELi64ELi8ES3_EELb0ELb0ELb1ELb0ELb0ELb0ELb0EEEvNS_16Flash_bwd_paramsE:
        /* <DEDUP_REMOVED lines=17> */
[----:B------:R-:W-:Y:S01]  /*0110*/  ULDC.64 UR6, c[0x0][0x208] ;  /* 0x0000820000067ab9 */ /* 0x000fe20000000a00 */
[----:B------:R-:W-:Y:S01]  /*0120*/  ULDC UR58, c[0x0][0x394] ;  /* 0x0000e500003a7ab9 */ /* 0x000fe20000000800 */
[----:B------:R-:W-:Y:S01]  /*0130*/  UMOV UR59, 0xffff8000 ;  /* 0xffff8000003b7882 */ /* 0x000fe20000000000 */
[----:B------:R-:W3:Y:S08]  /*0140*/  S2UR UR48, SR_CTAID.Y ;  /* 0x00000000003079c3 */ /* 0x000ef00000002600 */
[----:B------:R-:W4:Y:S01]  /*0150*/  S2UR UR54, SR_CTAID.Z ;  /* 0x00000000003679c3 */ /* 0x000f220000002700 */
[----:B--2---:R-:W-:Y:S01]  /*0160*/  ULEA UR4, UR4, UR5, 0x18 ;  /* 0x0000000504047291 */ /* 0x004fe2000f8ec03f */
[----:B-1----:R-:W-:Y:S01]  /*0170*/  SHF.R.S32.HI R21, RZ, 0x1f, R4 ;  /* 0x0000001fff157819 */ /* 0x002fe20000011404 */
[----:B---3--:R-:W-:-:S02]  /*0180*/  USHF.L.U32 UR5, UR48, 0x7, URZ ;  /* 0x0000000730057899 */ /* 0x008fc4000800063f */
[----:B------:R-:W-:Y:S01]  /*0190*/  USHF.R.S32.HI UR8, URZ, 0x1f, UR48 ;  /* 0x0000001f3f087899 */ /* 0x000fe20008011430 */
[CC--:B------:R-:W-:Y:S02]  /*01a0*/  LEA.HI R9, R21.reuse, R4.reuse, RZ, 0x5 ;  /* 0x0000000415097211 */ /* 0x0c0fe400078f28ff */
[----:B------:R-:W-:Y:S02]  /*01b0*/  LEA.HI R19, R21, R4, RZ, 0x3 ;  /* 0x0000000415137211 */ /* 0x000fe400078f18ff */
[--C-:B------:R-:W-:Y:S02]  /*01c0*/  SHF.R.S32.HI R6, RZ, 0x5, R9.reuse ;  /* 0x00000005ff067819 */ /* 0x100fe40000011409 */
[----:B------:R-:W-:Y:S02]  /*01d0*/  SHF.R.S32.HI R7, RZ, 0x1f, R9 ;  /* 0x0000001fff077819 */ /* 0x000fe40000011409 */
[-C--:B------:R-:W-:Y:S02]  /*01e0*/  LEA.HI R5, R9, R6.reuse, RZ, 0x1 ;  /* 0x0000000609057211 */ /* 0x080fe400078f08ff */
[----:B------:R-:W-:-:S02]  /*01f0*/  LEA.HI R7, R7, R6, RZ, 0x2 ;  /* 0x0000000607077211 */ /* 0x000fc400078f10ff */
[----:B------:R-:W-:Y:S02]  /*0200*/  LOP3.LUT R5, R5, 0xfffffffe, RZ, 0xc0, !PT ;  /* 0xfffffffe05057812 */ /* 0x000fe400078ec0ff */
[----:B------:R-:W-:Y:S02]  /*0210*/  LOP3.LUT R7, R7, 0xfffffffc, RZ, 0xc0, !PT ;  /* 0xfffffffc07077812 */ /* 0x000fe400078ec0ff */
[-C--:B------:R-:W-:Y:S01]  /*0220*/  LEA.HI R3, R21, R4.reuse, RZ, 0x4 ;  /* 0x0000000415037211 */ /* 0x080fe200078f20ff */
[C---:B------:R-:W-:Y:S01]  /*0230*/  IMAD.IADD R5, R6.reuse, 0x1, -R5 ;  /* 0x0000000106057824 */ /* 0x040fe200078e0a05 */
[----:B------:R-:W-:Y:S01]  /*0240*/  LOP3.LUT R11, R19, 0xfffffff8, RZ, 0xc0, !PT ;  /* 0xfffffff8130b7812 */ /* 0x000fe200078ec0ff */
[----:B------:R-:W-:Y:S01]  /*0250*/  IMAD.IADD R7, R6, 0x1, -R7 ;  /* 0x0000000106077824 */ /* 0x000fe200078e0a07 */
[----:B------:R-:W-:Y:S02]  /*0260*/  SHF.R.S32.HI R6, RZ, 0x3, R19 ;  /* 0x00000003ff067819 */ /* 0x000fe40000011413 */
[----:B------:R-:W-:Y:S01]  /*0270*/  SHF.R.S32.HI R0, RZ, 0x4, R3 ;  /* 0x00000004ff007819 */ /* 0x000fe20000011403 */
[----:B------:R-:W-:Y:S01]  /*0280*/  IMAD.IADD R12, R4, 0x1, -R11 ;  /* 0x00000001040c7824 */ /* 0x000fe200078e0a0b */
[----:B------:R-:W-:Y:S01]  /*0290*/  LEA.HI R10, R21, R4, RZ, 0x2 ;  /* 0x00000004150a7211 */ /* 0x000fe200078f10ff */
[----:B------:R-:W-:Y:S01]  /*02a0*/  IMAD.SHL.U32 R6, R6, 0x40, RZ ;  /* 0x0000004006067824 */ /* 0x000fe200078e00ff */
[C---:B------:R-:W-:Y:S01]  /*02b0*/  LEA.HI R2, R3.reuse, R0, RZ, 0x1 ;  /* 0x0000000003027211 */ /* 0x040fe200078f08ff */
[----:B------:R-:W-:Y:S01]  /*02c0*/  IMAD.SHL.U32 R16, R12, 0x8, RZ ;  /* 0x000000080c107824 */ /* 0x000fe200078e00ff */
[----:B------:R-:W-:-:S02]  /*02d0*/  LOP3.LUT R3, R3, 0xfffffff0, RZ, 0xc0, !PT ;  /* 0xfffffff003037812 */ /* 0x000fc400078ec0ff */
[----:B------:R-:W-:Y:S02]  /*02e0*/  LOP3.LUT R6, R6, 0x1c0, RZ, 0xc0, !PT ;  /* 0x000001c006067812 */ /* 0x000fe400078ec0ff */
[--C-:B------:R-:W-:Y:S01]  /*02f0*/  SHF.R.S32.HI R13, RZ, 0x2, R10.reuse ;  /* 0x00000002ff0d7819 */ /* 0x100fe2000001140a */
[----:B------:R-:W-:Y:S01]  /*0300*/  IMAD.IADD R14, R4, 0x1, -R3 ;  /* 0x00000001040e7824 */ /* 0x000fe200078e0a03 */
[----:B------:R-:W-:Y:S01]  /*0310*/  SHF.R.S32.HI R8, RZ, 0x1f, R10 ;  /* 0x0000001fff087819 */ /* 0x000fe2000001140a */
[----:B------:R-:W-:Y:S01]  /*0320*/  STL [R1+0x10], R16 ;  /* 0x0000101001007387 */ /* 0x000fe20000100800 */
[----:B------:R-:W-:Y:S02]  /*0330*/  SHF.R.U32.HI R11, RZ, 0x3, R6 ;  /* 0x00000003ff0b7819 */ /* 0x000fe40000011606 */
[----:B------:R-:W-:Y:S02]  /*0340*/  LOP3.LUT R6, R6, 0x38, R16, 0xf8, !PT ;  /* 0x0000003806067812 */ /* 0x000fe400078ef810 */
[----:B------:R-:W-:-:S02]  /*0350*/  SHF.R.S32.HI R3, RZ, 0x1f, R14 ;  /* 0x0000001fff037819 */ /* 0x000fc4000001140e */
[----:B------:R-:W-:Y:S02]  /*0360*/  LEA.HI R8, R8, R13, RZ, 0x3 ;  /* 0x0000000d08087211 */ /* 0x000fe400078f18ff */
[----:B------:R-:W-:Y:S02]  /*0370*/  LOP3.LUT R11, R6, R11, RZ, 0x3c, !PT ;  /* 0x0000000b060b7212 */ /* 0x000fe400078e3cff */
[----:B------:R-:W-:Y:S02]  /*0380*/  LEA.HI R6, R3, R14, RZ, 0x3 ;  /* 0x0000000e03067211 */ /* 0x000fe400078f18ff */
[----:B------:R-:W-:Y:S02]  /*0390*/  LOP3.LUT R8, R8, 0xfffffff8, RZ, 0xc0, !PT ;  /* 0xfffffff808087812 */ /* 0x000fe400078ec0ff */
[----:B------:R-:W-:Y:S02]  /*03a0*/  LOP3.LUT R9, R9, 0xffffffe0, RZ, 0xc0, !PT ;  /* 0xffffffe009097812 */ /* 0x000fe400078ec0ff */
[C---:B------:R-:W-:Y:S01]  /*03b0*/  LOP3.LUT P4, RZ, R12.reuse, 0x4, RZ, 0xc0, !PT ;  /* 0x000000040cff7812 */ /* 0x040fe2000788c0ff */
[----:B------:R-:W-:Y:S01]  /*03c0*/  IMAD.IADD R8, R13, 0x1, -R8 ;  /* 0x000000010d087824 */ /* 0x000fe200078e0a08 */
[C---:B------:R-:W-:Y:S01]  /*03d0*/  LOP3.LUT P3, RZ, R12.reuse, 0x2, RZ, 0xc0, !PT ;  /* 0x000000020cff7812 */ /* 0x040fe2000786c0ff */
[----:B------:R-:W-:Y:S01]  /*03e0*/  IMAD.SHL.U32 R12, R12, 0x40, RZ ;  /* 0x000000400c0c7824 */ /* 0x000fe200078e00ff */
[----:B------:R-:W-:Y:S01]  /*03f0*/  LOP3.LUT R3, R6, 0xfffffff8, RZ, 0xc0, !PT ;  /* 0xfffffff806037812 */ /* 0x000fe200078ec0ff */
[----:B------:R-:W-:Y:S01]  /*0400*/  IMAD.IADD R9, R4, 0x1, -R9 ;  /* 0x0000000104097824 */ /* 0x000fe200078e0a09 */
[----:B------:R-:W-:Y:S01]  /*0410*/  LOP3.LUT R2, R2, 0xfffffffe, RZ, 0xc0, !PT ;  /* 0xfffffffe02027812 */ /* 0x000fe200078ec0ff */
[----:B------:R-:W-:Y:S01]  /*0420*/  IMAD.SHL.U32 R13, R5, 0x10, RZ ;  /* 0x00000010050d7824 */ /* 0x000fe200078e00ff */
[----:B------:R-:W-:Y:S01]  /*0430*/  LOP3.LUT R12, R12, 0x1c0, RZ, 0xc0, !PT ;  /* 0x000001c00c0c7812 */ /* 0x000fe200078ec0ff */
[----:B------:R-:W-:Y:S01]  /*0440*/  IMAD.IADD R3, R14, 0x1, -R3 ;  /* 0x000000010e037824 */ /* 0x000fe200078e0a03 */
[----:B------:R-:W-:Y:S01]  /*0450*/  LEA.HI R14, R21, R4, RZ, 0x6 ;  /* 0x00000004150e7211 */ /* 0x000fe200078f30ff */
[----:B------:R-:W-:Y:S01]  /*0460*/  IMAD.IADD R2, R0, 0x1, -R2 ;  /* 0x0000000100027824 */ /* 0x000fe200078e0a02 */
[----:B------:R-:W-:Y:S01]  /*0470*/  SHF.R.S32.HI R0, RZ, 0x1f, R9 ;  /* 0x0000001fff007819 */ /* 0x000fe20000011409 */
[----:B------:R-:W-:Y:S01]  /*0480*/  IMAD.SHL.U32 R6, R6, 0x40, RZ ;  /* 0x0000004006067824 */ /* 0x000fe200078e00ff */
[----:B------:R-:W-:Y:S01]  /*0490*/  LOP3.LUT R246, R12, 0x10, R13, 0xf8, !PT ;  /* 0x000000100cf67812 */ /* 0x000fe200078ef80d */
[C---:B------:R-:W-:Y:S01]  /*04a0*/  IMAD.SHL.U32 R251, R2.reuse, 0x20, RZ ;  /* 0x0000002002fb7824 */ /* 0x040fe200078e00ff */
[----:B------:R-:W-:Y:S01]  /*04b0*/  SHF.R.S32.HI R14, RZ, 0x6, R14 ;  /* 0x00000006ff0e7819 */ /* 0x000fe2000001140e */
[----:B------:R-:W-:Y:S01]  /*04c0*/  IMAD.SHL.U32 R245, R2, 0x8, RZ ;  /* 0x0000000802f57824 */ /* 0x000fe200078e00ff */
[----:B------:R-:W-:-:S02]  /*04d0*/  LOP3.LUT R250, R12, 0x8, R19, 0xf8, !PT ;  /* 0x000000080cfa7812 */ /* 0x000fc400078ef813 */
[----:B------:R-:W-:Y:S01]  /*04e0*/  SHF.R.U32.HI R13, RZ, 0x3, R12 ;  /* 0x00000003ff0d7819 */ /* 0x000fe2000001160c */
[----:B------:R-:W-:Y:S01]  /*04f0*/  IMAD.SHL.U32 R12, R2, 0x200, RZ ;  /* 0x00000200020c7824 */ /* 0x000fe200078e00ff */
[----:B------:R-:W-:Y:S01]  /*0500*/  LEA.HI R0, R0, R9, RZ, 0x2 ;  /* 0x0000000900007211 */ /* 0x000fe200078f10ff */
[----:B------:R-:W-:Y:S01]  /*0510*/  IMAD R11, R14, 0x200, R11 ;  /* 0x000002000e0b7824 */ /* 0x000fe200078e020b */
[----:B------:R-:W-:Y:S01]  /*0520*/  LOP3.LUT R246, R246, 0x8, R19, 0xf8, !PT ;  /* 0x00000008f6f67812 */ /* 0x000fe200078ef813 */
[----:B------:R-:W-:Y:S01]  /*0530*/  IMAD.SHL.U32 R14, R14, 0x8, RZ ;  /* 0x000000080e0e7824 */ /* 0x000fe200078e00ff */
[----:B------:R-:W-:Y:S02]  /*0540*/  LEA.HI R9, R21, R4, RZ, 0x7 ;  /* 0x0000000415097211 */ /* 0x000fe400078f38ff */
[----:B------:R-:W-:Y:S01]  /*0550*/  LOP3.LUT R250, R250, R13, RZ, 0x3c, !PT ;  /* 0x0000000dfafa7212 */ /* 0x000fe200078e3cff */
[----:B------:R1:W-:Y:S01]  /*0560*/  STL [R1+0x8], R11 ;  /* 0x0000080b01007387 */ /* 0x0003e20000100800 */
[----:B------:R-:W-:-:S02]  /*0570*/  LOP3.LUT R246, R12, R246, R13, 0xf6, !PT ;  /* 0x000000f60cf67212 */ /* 0x000fc400078ef60d */
[----:B------:R-:W-:Y:S02]  /*0580*/  SHF.R.S32.HI R9, RZ, 0x7, R9 ;  /* 0x00000007ff097819 */ /* 0x000fe40000011409 */
[----:B------:R-:W-:Y:S02]  /*0590*/  LOP3.LUT R13, R10, 0x7ffffffc, RZ, 0xc0, !PT ;  /* 0x7ffffffc0a0d7812 */ /* 0x000fe400078ec0ff */
[----:B------:R-:W-:Y:S01]  /*05a0*/  LOP3.LUT R15, R8, 0x1, RZ, 0xc0, !PT ;  /* 0x00000001080f7812 */ /* 0x000fe200078ec0ff */
[----:B------:R-:W-:Y:S01]  /*05b0*/  IMAD R17, R9, 0x800, R12 ;  /* 0x0000080009117824 */ /* 0x000fe200078e020c */
[----:B------:R-:W-:Y:S01]  /*05c0*/  SEL R249, R249, 0xffffffe0, !P3 ;  /* 0xffffffe0f9f97807 */ /* 0x000fe20005800000 */
[C---:B------:R-:W-:Y:S01]  /*05d0*/  IMAD.IADD R10, R4.reuse, 0x1, -R13 ;  /* 0x00000001040a7824 */ /* 0x040fe200078e0a0d */
[----:B------:R-:W-:Y:S01]  /*05e0*/  ISETP.NE.U32.AND P0, PT, R15, 0x1, PT ;  /* 0x000000010f00780c */ /* 0x000fe20003f05070 */
[----:B------:R-:W-:Y:S01]  /*05f0*/  IMAD.SHL.U32 R13, R4, 0x2, RZ ;  /* 0x00000002040d7824 */ /* 0x000fe200078e00ff */
[----:B------:R-:W-:Y:S01]  /*0600*/  LOP3.LUT R4, R14, 0x18, RZ, 0xc0, !PT ;  /* 0x000000180e047812 */ /* 0x000fe200078ec0ff */
[----:B------:R-:W-:Y:S01]  /*0610*/  IMAD.SHL.U32 R12, R9, 0x20, RZ ;  /* 0x00000020090c7824 */ /* 0x000fe200078e00ff */
[----:B------:R-:W-:Y:S01]  /*0620*/  R2P PR, R8, 0x6 ;  /* 0x0000000608007804 */ /* 0x000fe20000000000 */
[----:B------:R-:W-:Y:S01]  /*0630*/  IMAD.SHL.U32 R10, R10, 0x2, RZ ;  /* 0x000000020a0a7824 */ /* 0x000fe200078e00ff */
[----:B------:R-:W-:Y:S01]  /*0640*/  LOP3.LUT R251, R4, 0x20, R251, 0xf8, !PT ;  /* 0x0000002004fb7812 */ /* 0x000fe200078ef8fb */
[----:B------:R-:W-:Y:S01]  /*0650*/  IMAD.IADD R250, R17, 0x1, R250 ;  /* 0x0000000111fa7824 */ /* 0x000fe200078e02fa */
[----:B------:R-:W-:-:S02]  /*0660*/  SEL R247, R247, 0xffffffc0, !P4 ;  /* 0xffffffc0f7f77807 */ /* 0x000fc40006000000 */
[----:B------:R-:W-:Y:S01]  /*0670*/  LEA R246, R246, UR4, 0x1 ;  /* 0x00000004f6f67c11 */ /* 0x000fe2000f8e08ff */
[----:B------:R-:W-:Y:S02]  /*0680*/  IMAD.SHL.U32 R250, R250, 0x2, RZ ;  /* 0x00000002fafa7824 */ /* 0x000fe400078e00ff */
[----:B-1----:R-:W-:Y:S01]  /*0690*/  IMAD.SHL.U32 R11, R8, 0x40, RZ ;  /* 0x00000040080b7824 */ /* 0x002fe200078e00ff */
[----:B------:R-:W-:-:S04]  /*06a0*/  LOP3.LUT R8, R12, 0x6, R13, 0xf8, !PT ;  /* 0x000000060c087812 */ /* 0x000fc800078ef80d */
[----:B------:R-:W-:Y:S01]  /*06b0*/  LOP3.LUT R11, R11, 0x1c0, RZ, 0xc0, !PT ;  /* 0x000001c00b0b7812 */ /* 0x000fe200078ec0ff */
[----:B------:R1:W-:Y:S03]  /*06c0*/  STL [R1], R8 ;  /* 0x0000000801007387 */ /* 0x0003e60000100800 */
[----:B------:R-:W-:Y:S02]  /*06d0*/  LOP3.LUT R12, R11, 0x20, R12, 0xf8, !PT ;  /* 0x000000200b0c7812 */ /* 0x000fe400078ef80c */
[----:B------:R-:W-:-:S04]  /*06e0*/  SHF.R.U32.HI R9, RZ, 0x3, R11 ;  /* 0x00000003ff097819 */ /* 0x000fc8000001160b */
[----:B------:R-:W-:Y:S02]  /*06f0*/  LOP3.LUT R13, R12, R9, RZ, 0x3c, !PT ;  /* 0x000000090c0d7212 */ /* 0x000fe400078e3cff */
[----:B------:R-:W-:Y:S01]  /*0700*/  LOP3.LUT R9, R9, R11, R4, 0x1e, !PT ;  /* 0x0000000b09097212 */ /* 0x000fe200078e1e04 */
[--C-:B-1----:R-:W-:Y:S02]  /*0710*/  IMAD R8, R7, 0x400, R10.reuse ;  /* 0x0000040007087824 */ /* 0x102fe400078e020a */
[----:B------:R-:W-:Y:S02]  /*0720*/  IMAD R10, R5, 0x400, R10 ;  /* 0x00000400050a7824 */ /* 0x000fe400078e020a */
[----:B------:R-:W-:Y:S02]  /*0730*/  IMAD.IADD R4, R8, 0x1, R13 ;  /* 0x0000000108047824 */ /* 0x000fe400078e020d */
[----:B------:R-:W-:Y:S02]  /*0740*/  IMAD.SHL.U32 R8, R3, 0x40, RZ ;  /* 0x0000004003087824 */ /* 0x000fe400078e00ff */
[----:B------:R-:W-:-:S03]  /*0750*/  IMAD.IADD R3, R10, 0x1, R9 ;  /* 0x000000010a037824 */ /* 0x000fc600078e0209 */
[----:B------:R-:W-:-:S04]  /*0760*/  LOP3.LUT R8, R8, 0x1c0, RZ, 0xc0, !PT ;  /* 0x000001c008087812 */ /* 0x000fc800078ec0ff */
[--C-:B------:R-:W-:Y:S02]  /*0770*/  SHF.R.U32.HI R2, RZ, 0x3, R8.reuse ;  /* 0x00000003ff027819 */ /* 0x100fe40000011608 */
[----:B------:R-:W-:Y:S02]  /*0780*/  LOP3.LUT R245, R8, 0x8, R245, 0xf8, !PT ;  /* 0x0000000808f57812 */ /* 0x000fe400078ef8f5 */
[----:B------:R-:W-:Y:S02]  /*0790*/  LOP3.LUT R251, R2, R251, R8, 0x1e, !PT ;  /* 0x000000fb02fb7212 */ /* 0x000fe400078e1e08 */
[----:B------:R-:W-:Y:S02]  /*07a0*/  SHF.R.S32.HI R8, RZ, 0x2, R0 ;  /* 0x00000002ff087819 */ /* 0x000fe40000011400 */
[----:B------:R-:W-:Y:S02]  /*07b0*/  LOP3.LUT R245, R245, R2, RZ, 0x3c, !PT ;  /* 0x00000002f5f57212 */ /* 0x000fe400078e3cff */
[----:B------:R-:W-:Y:S01]  /*07c0*/  LOP3.LUT R0, R6, 0xfffffe00, RZ, 0xc0, !PT ;  /* 0xfffffe0006007812 */ /* 0x000fe200078ec0ff */
[----:B------:R-:W-:-:S02]  /*07d0*/  IMAD R2, R7, 0x10, R8 ;  /* 0x0000001007027824 */ /* 0x000fc400078e0208 */
[----:B------:R-:W-:Y:S01]  /*07e0*/  IMAD.U32 R6, RZ, RZ, UR5 ;  /* 0x00000005ff067e24 */ /* 0x000fe2000f8e00ff */
[----:B----4-:R-:W-:Y:S01]  /*07f0*/  USHF.R.S32.HI UR5, URZ, 0x1f, UR54 ;  /* 0x0000001f3f057899 */ /* 0x010fe20008011436 */
[----:B------:R-:W-:Y:S01]  /*0800*/  IMAD R252, R7, 0x400, R0 ;  /* 0x0000040007fc7824 */ /* 0x000fe200078e0200 */
[----:B------:R1:W-:Y:S01]  /*0810*/  STL [R1+0x4], R2 ;  /* 0x0000040201007387 */ /* 0x0003e20000100800 */
[----:B------:R-:W-:Y:S02]  /*0820*/  LOP3.LUT R251, R251, R0, RZ, 0xfc, !PT ;  /* 0x00000000fbfb7212 */ /* 0x000fe400078efcff */
[----:B------:R-:W-:Y:S01]  /*0830*/  IMAD.IADD R252, R252, 0x1, R245 ;  /* 0x00000001fcfc7824 */ /* 0x000fe200078e02f5 */
[----:B------:R-:W-:-:S05]  /*0840*/  LEA R6, R4, UR4, 0x1 ;  /* 0x0000000404067c11 */ /* 0x000fca000f8e08ff */
[----:B------:R2:W-:Y:S01]  /*0850*/  STL [R1+0x1c], R6 ;  /* 0x00001c0601007387 */ /* 0x0005e20000100800 */
[----:B-1----:R-:W-:Y:S02]  /*0860*/  IMAD R2, R5, 0x400, R0 ;  /* 0x0000040005027824 */ /* 0x002fe400078e0200 */
[----:B------:R-:W-:Y:S02]  /*0870*/  IMAD.U32 R0, RZ, RZ, UR5 ;  /* 0x00000005ff007e24 */ /* 0x000fe4000f8e00ff */
[----:B------:R-:W-:Y:S02]  /*0880*/  IMAD.IADD R245, R245, 0x1, R2 ;  /* 0x00000001f5f57824 */ /* 0x000fe400078e0202 */
[----:B------:R-:W-:Y:S01]  /*0890*/  IMAD.U32 R0, RZ, RZ, UR8 ;  /* 0x00000008ff007e24 */ /* 0x000fe2000f8e00ff */
[----:B------:R-:W-:Y:S01]  /*08a0*/  UIADD3 UR8, UR4, 0x18000, URZ ;  /* 0x0001800004087890 */ /* 0x000fe2000fffe03f */
[----:B------:R-:W-:Y:S02]  /*08b0*/  IMAD.MOV.U32 R2, RZ, RZ, -0x10 ;  /* 0xfffffff0ff027424 */ /* 0x000fe400078e00ff */
[----:B------:R-:W-:-:S02]  /*08c0*/  VIADD R5, R6, 0x20 ;  /* 0x0000002006057836 */ /* 0x000fc40000000000 */
[----:B------:R-:W-:Y:S01]  /*08d0*/  @P1 VIADD R5, R6, 0xffffffe0 ;  /* 0xffffffe006051836 */ /* 0x000fe20000000000 */
[----:B------:R-:W-:Y:S01]  /*08e0*/  SEL R2, R2, 0x10, !P0 ;  /* 0x0000001002027807 */ /* 0x000fe20004000000 */
[----:B------:R-:W-:Y:S01]  /*08f0*/  VIADD R248, R250, UR8 ;  /* 0x00000008faf87c36 */ /* 0x000fe20008000000 */
[----:B------:R-:W-:Y:S01]  /*0900*/  LEA R3, R3, UR8, 0x1 ;  /* 0x0000000803037c11 */ /* 0x000fe2000f8e08ff */
[----:B------:R-:W-:Y:S01]  /*0910*/  IMAD.U32 R0, RZ, RZ, UR5 ;  /* 0x00000005ff007e24 */ /* 0x000fe2000f8e00ff */
[----:B------:R-:W-:Y:S01]  /*0920*/  UIADD3 UR5, UR4, 0x28000, URZ ;  /* 0x0002800004057890 */ /* 0x000fe2000fffe03f */
[----:B--2---:R-:W-:Y:S02]  /*0930*/  IMAD.IADD R6, R6, 0x1, R2 ;  /* 0x0000000106067824 */ /* 0x004fe400078e0202 */
[C---:B------:R-:W-:Y:S01]  /*0940*/  VIADD R4, R3.reuse, 0x40 ;  /* 0x0000004003047836 */ /* 0x040fe20000000000 */
[----:B------:R1:W-:Y:S01]  /*0950*/  STL [R1+0x18], R3 ;  /* 0x0000180301007387 */ /* 0x0003e20000100800 */
[----:B------:R-:W-:Y:S01]  /*0960*/  @P2 VIADD R4, R3, 0xffffffc0 ;  /* 0xffffffc003042836 */ /* 0x000fe20000000000 */
[----:B------:R-:W-:Y:S01]  /*0970*/  LEA R245, R245, UR5, 0x1 ;  /* 0x00000005f5f57c11 */ /* 0x000fe2000f8e08ff */
[----:B------:R-:W-:Y:S01]  /*0980*/  IMAD.IADD R2, R2, 0x1, R5 ;  /* 0x0000000102027824 */ /* 0x000fe200078e0205 */
[----:B------:R1:W-:Y:S01]  /*0990*/  STL [R1+0x28], R6 ;  /* 0x0000280601007387 */ /* 0x0003e20000100800 */
[----:B------:R-:W-:-:S02]  /*09a0*/  IMAD.IADD R249, R248, 0x1, R249 ;  /* 0x00000001f8f97824 */ /* 0x000fc400078e02f9 */
[--C-:B------:R-:W-:Y:S01]  /*09b0*/  IMAD.IADD R248, R248, 0x1, R247.reuse ;  /* 0x00000001f8f87824 */ /* 0x100fe200078e02f7 */
[----:B------:R1:W-:Y:S01]  /*09c0*/  STL [R1+0x20], R5 ;  /* 0x0000200501007387 */ /* 0x0003e20000100800 */
[----:B------:R-:W-:Y:S02]  /*09d0*/  IMAD.IADD R0, R247, 0x1, R246 ;  /* 0x00000001f7007824 */ /* 0x000fe400078e02f6 */
[----:B------:R-:W-:Y:S01]  /*09e0*/  IMAD.IADD R247, R249, 0x1, R247 ;  /* 0x00000001f9f77824 */ /* 0x000fe200078e02f7 */
[----:B------:R1:W-:Y:S04]  /*09f0*/  STL [R1+0x24], R4 ;  /* 0x0000240401007387 */ /* 0x0003e80000100800 */
[----:B------:R1:W-:Y:S02]  /*0a00*/  STL [R1+0x44], R2 ;  /* 0x0000440201007387 */ /* 0x0003e40000100800 */
.L_x_747:
        /* <DEDUP_REMOVED lines=16> */
[----:B------:R-:W-:Y:S02]  /*0b10*/  @UP4 UIADD3 UR10, UP2, UR16, UR10, URZ ;  /* 0x0000000a100a4290 */ /* 0x000fe4000ff5e03f */
[----:B------:R-:W-:Y:S02]  /*0b20*/  UISETP.NE.AND.EX UP0, UPT, UR9, URZ, UPT, UP0 ;  /* 0x0000003f0900728c */ /* 0x000fe4000bf05300 */
[----:B------:R-:W-:Y:S01]  /*0b30*/  @UP3 UIADD3.X UR9, UR5, UR13, URZ, UP1, !UPT ;  /* 0x0000000d05093290 */ /* 0x000fe20008ffe43f */
[----:B---3--:R-:W-:Y:S01]  /*0b40*/  IMAD.U32 R14, RZ, RZ, UR8 ;  /* 0x00000008ff0e7e24 */ /* 0x008fe2000f8e00ff */
[----:B------:R-:W-:Y:S01]  /*0b50*/  @UP4 UIADD3.X UR11, UR5, UR11, URZ, UP2, !UPT ;  /* 0x0000000b050b4290 */ /* 0x000fe200097fe43f */
[----:B-12-4-:R-:W-:Y:S01]  /*0b60*/  IMAD.U32 R4, RZ, RZ, UR10 ;  /* 0x0000000aff047e24 */ /* 0x016fe2000f8e00ff */
[----:B------:R-:W-:Y:S01]  /*0b70*/  ULDC.U8 UR17, c[0x0][0x3c2] ;  /* 0x0000f08000117ab9 */ /* 0x000fe20000000000 */
[----:B------:R-:W-:Y:S01]  /*0b80*/  ULDC.64 UR12, c[0x0][0x2f8] ;  /* 0x0000be00000c7ab9 */ /* 0x000fe20000000a00 */
[----:B------:R-:W-:Y:S01]  /*0b90*/  UISETP.NE.AND UP4, UPT, UR17, URZ, UPT ;  /* 0x0000003f1100728c */ /* 0x000fe2000bf85270 */
[----:B------:R-:W-:Y:S01]  /*0ba0*/  IMAD.U32 R15, RZ, RZ, UR9 ;  /* 0x00000009ff0f7e24 */ /* 0x000fe2000f8e00ff */
[----:B------:R-:W-:Y:S01]  /*0bb0*/  UISETP.EQ.U32.AND UP2, UPT, UR12, URZ, UPT ;  /* 0x0000003f0c00728c */ /* 0x000fe2000bf42070 */
[----:B------:R-:W-:Y:S01]  /*0bc0*/  IMAD.U32 R5, RZ, RZ, UR11 ;  /* 0x0000000bff057e24 */ /* 0x000fe2000f8e00ff */
[----:B------:R-:W-:Y:S01]  /*0bd0*/  UIADD3 UR10, UP1, UR16, UR12, URZ ;  /* 0x0000000c100a7290 */ /* 0x000fe2000ff3e03f */
[----:B------:R-:W-:Y:S01]  /*0be0*/  PLOP3.LUT P3, PT, PT, PT, UP0, 0x80, 0x0 ;  /* 0x000000000000781c */ /* 0x000fe20003f6f008 */
[----:B------:R-:W-:Y:S01]  /*0bf0*/  UISETP.EQ.OR.EX UP2, UPT, UR13, URZ, !UP4, UP2 ;  /* 0x0000003f0d00728c */ /* 0x000fe2000e742720 */
[----:B------:R-:W2:Y:S01]  /*0c00*/  @P0 LDG.E R2, desc[UR6][R14.64] ;  /* 0x000000060e020981 */ /* 0x000ea2000c1e1900 */
[----:B------:R-:W-:Y:S01]  /*0c10*/  UIADD3.X UR5, UR5, UR13, URZ, UP1, !UPT ;  /* 0x0000000d05057290 */ /* 0x000fe20008ffe43f */
[----:B------:R-:W-:Y:S01]  /*0c20*/  IMAD.U32 R12, RZ, RZ, UR15 ;  /* 0x0000000fff0c7e24 */ /* 0x000fe2000f8e00ff */
[----:B------:R-:W1:Y:S02]  /*0c30*/  S2R R9, SR_TID.X ;  /* 0x0000000000097919 */ /* 0x000e640000002100 */
[----:B------:R-:W-:Y:S01]  /*0c40*/  PLOP3.LUT P2, PT, PT, PT, UP2, 0x80, 0x0 ;  /* 0x000000000000781c */ /* 0x000fe20003f4f028 */
[----:B------:R-:W-:Y:S01]  /*0c50*/  IMAD.U32 R13, RZ, RZ, UR14 ;  /* 0x0000000eff0d7e24 */ /* 0x000fe2000f8e00ff */
[----:B------:R-:W3:Y:S01]  /*0c60*/  S2UR UR50, SR_CTAID.X ;  /* 0x00000000003279c3 */ /* 0x000ee20000002500 */
[----:B------:R-:W4:Y:S01]  /*0c70*/  @P1 LDG.E R4, desc[UR6][R4.64] ;  /* 0x0000000604041981 */ /* 0x000f22000c1e1900 */
[----:B------:R-:W-:Y:S01]  /*0c80*/  IMAD.U32 R10, RZ, RZ, UR10 ;  /* 0x0000000aff0a7e24 */ /* 0x000fe2000f8e00ff */
[----:B------:R-:W-:Y:S01]  /*0c90*/  UMOV UR23, URZ ;  /* 0x0000003f00177c82 */ /* 0x000fe20008000000 */
[----:B------:R-:W-:Y:S01]  /*0ca0*/  IMAD.U32 R11, RZ, RZ, UR5 ;  /* 0x00000005ff0b7e24 */ /* 0x000fe2000f8e00ff */
[----:B------:R-:W5:Y:S01]  /*0cb0*/  @P3 LDG.E R6, desc[UR6][R12.64] ;  /* 0x000000060c063981 */ /* 0x000f62000c1e1900 */
[----:B------:R-:W-:-:S03]  /*0cc0*/  @!UP3 ULDC.64 UR8, c[0x0][0x318] ;  /* 0x0000c6000008bab9 */ /* 0x000fc60000000a00 */
[----:B------:R-:W5:Y:S04]  /*0cd0*/  @P3 LDG.E R3, desc[UR6][R12.64+0x4] ;  /* 0x000004060c033981 */ /* 0x000f68000c1e1900 */
[----:B------:R-:W5:Y:S01]  /*0ce0*/  @!P2 LDG.E R5, desc[UR6][R10.64] ;  /* 0x000000060a05a981 */ /* 0x000f62000c1e1900 */
        /* <DEDUP_REMOVED lines=9> */
[----:B---3--:R-:W-:Y:S01]  /*0d80*/  USHF.L.U32 UR15, UR50, 0x6, URZ ;  /* 0x00000006320f7899 */ /* 0x008fe2000800063f */
[----:B-1----:R-:W-:Y:S02]  /*0d90*/  SHF.R.S32.HI R8, RZ, 0x1f, R9 ;  /* 0x0000001fff087819 */ /* 0x002fe40000011409 */
[----:B--2---:R-:W-:Y:S02]  /*0da0*/  @P0 R2UR UR10, R2 ;  /* 0x00000000020a02ca */ /* 0x004fe400000e0000 */
[----:B------:R-:W-:-:S04]  /*0db0*/  ISETP.NE.U32.AND P0, PT, RZ, UR12, PT ;  /* 0x0000000cff007c0c */ /* 0x000fc8000bf05070 */
[----:B------:R-:W-:Y:S02]  /*0dc0*/  ISETP.NE.AND.EX P0, PT, RZ, UR13, PT, P0 ;  /* 0x0000000dff007c0c */ /* 0x000fe4000bf05300 */
[----:B----4-:R-:W-:Y:S02]  /*0dd0*/  @P1 R2UR UR23, R4 ;  /* 0x00000000041712ca */ /* 0x010fe400000e0000 */
[----:B-----5:R-:W-:Y:S02]  /*0de0*/  @P3 R2UR UR5, R6 ;  /* 0x00000000060532ca */ /* 0x020fe400000e0000 */
[----:B------:R-:W-:-:S09]  /*0df0*/  @P3 R2UR UR12, R3 ;  /* 0x00000000030c32ca */ /* 0x000fd200000e0000 */
[----:B------:R-:W-:-:S03]  /*0e00*/  @UP3 UIADD3 UR8, UR10, -UR23, URZ ;  /* 0x800000170a083290 */ /* 0x000fc6000fffe03f */
[----:B------:R-:W-:Y:S01]  /*0e10*/  ULDC UR10, c[0x0][0x2c8] ;  /* 0x0000b200000a7ab9 */ /* 0x000fe20000000800 */
        /* <DEDUP_REMOVED lines=8> */
.L_x_699:
        /* <DEDUP_REMOVED lines=15> */
[----:B------:R-:W-:Y:S01]  /*0f90*/  ULDC.64 UR10, c[0x0][0x228] ;  /* 0x00008a00000a7ab9 */ /* 0x000fe20000000a00 */
[----:B------:R-:W-:Y:S01]  /*0fa0*/  ULDC UR24, c[0x0][0x394] ;  /* 0x0000e50000187ab9 */ /* 0x000fe20000000800 */
[----:B------:R-:W-:Y:S02]  /*0fb0*/  UIMAD.WIDE.U32 UR20, UR48, UR10, URZ ;  /* 0x0000000a301472a5 */ /* 0x000fe4000f8e003f */
[----:B------:R-:W-:Y:S02]  /*0fc0*/  UIMAD UR10, UR55, UR10, URZ ;  /* 0x0000000a370a72a4 */ /* 0x000fe4000f8e023f */
[----:B------:R-:W-:Y:S02]  /*0fd0*/  USHF.L.U32 UR18, UR48, 0x7, URZ ;  /* 0x0000000730127899 */ /* 0x000fe4000800063f */
[----:B------:R-:W-:Y:S01]  /*0fe0*/  UIMAD UR30, UR48, UR11, UR10 ;  /* 0x0000000b301e72a4 */ /* 0x000fe2000f8e020a */
[----:B------:R-:W-:-:S02]  /*0ff0*/  ULDC.U8 UR29, c[0x0][0x480] ;  /* 0x00012000001d7ab9 */ /* 0x000fc40000000000 */
[----:B------:R-:W-:Y:S01]  /*1000*/  @!UP2 ULDC.64 UR10, c[0x0][0x418] ;  /* 0x00010600000aaab9 */ /* 0x000fe20000000a00 */
[----:B------:R-:W-:Y:S01]  /*1010*/  ULDC.64 UR26, c[0x0][0x240] ;  /* 0x00009000001a7ab9 */ /* 0x000fe20000000a00 */
[----:B------:R-:W-:Y:S02]  /*1020*/  @!UP2 UIMAD UR12, UR55, UR10, URZ ;  /* 0x0000000a370ca2a4 */ /* 0x000fe4000f8e023f */
[----:B------:R-:W-:Y:S02]  /*1030*/  @!UP2 UIMAD.WIDE.U32 UR38, UR48, UR10, URZ ;  /* 0x0000000a3026a2a5 */ /* 0x000fe4000f8e003f */
[----:B------:R-:W-:Y:S02]  /*1040*/  @!UP2 UIMAD UR34, UR48, UR11, UR12 ;  /* 0x0000000b3022a2a4 */ /* 0x000fe4000f8e020c */
[----:B------:R-:W-:Y:S01]  /*1050*/  UIADD3 UR12, UR13, 0x3f, URZ ;  /* 0x0000003f0d0c7890 */ /* 0x000fe2000fffe03f */
[----:B-1----:R-:W-:Y:S01]  /*1060*/  IABS R5, R2 ;  /* 0x0000000200057213 */ /* 0x002fe20000000000 */
[----:B------:R-:W-:Y:S01]  /*1070*/  UIADD3 UR10, UR13, 0x40, UR9 ;  /* 0x000000400d0a7890 */ /* 0x000fe2000fffe009 */
[----:B------:R-:W-:Y:S01]  /*1080*/  ISETP.NE.AND P3, PT, R2, RZ, PT ;  /* 0x000000ff0200720c */ /* 0x000fe20003f65270 */
[----:B------:R-:W-:Y:S01]  /*1090*/  USHF.R.S32.HI UR25, URZ, 0x1f, UR12 ;  /* 0x0000001f3f197899 */ /* 0x000fe2000801140c */
[----:B------:R-:W1:Y:S01]  /*10a0*/  I2F.RP R14, R5 ;  /* 0x00000005000e7306 */ /* 0x000e620000209400 */
[----:B------:R-:W-:-:S02]  /*10b0*/  UIADD3 UR24, UR10, UR24, -UR8 ;  /* 0x000000180a187290 */ /* 0x000fc4000fffe808 */
[----:B------:R-:W-:Y:S02]  /*10c0*/  USEL UR31, UR18, URZ, UP0 ;  /* 0x0000003f121f7287 */ /* 0x000fe40008000000 */
[----:B------:R-:W-:Y:S02]  /*10d0*/  UISETP.NE.AND UP4, UPT, UR29, URZ, UPT ;  /* 0x0000003f1d00728c */ /* 0x000fe4000bf85270 */
[----:B------:R-:W-:Y:S02]  /*10e0*/  UIMAD.WIDE.U32 UR18, UR5, UR26, URZ ;  /* 0x0000001a051272a5 */ /* 0x000fe4000f8e003f */
[----:B------:R-:W-:Y:S02]  /*10f0*/  ULEA.HI UR29, UR25, UR12, URZ, 0x6 ;  /* 0x0000000c191d7291 */ /* 0x000fe4000f8f303f */
[----:B------:R-:W-:Y:S02]  /*1100*/  UIADD3 UR12, UR24, 0x3f, URZ ;  /* 0x0000003f180c7890 */ /* 0x000fe4000fffe03f */
[----:B------:R-:W-:Y:S01]  /*1110*/  USEL UR41, UR20, UR18, !UP2 ;  /* 0x0000001214297287 */ /* 0x000fe2000d000000 */
[----:B-1----:R-:W1:Y:S01]  /*1120*/  MUFU.RCP R14, R14 ;  /* 0x0000000e000e7308 */ /* 0x002e620000001000 */
[----:B------:R-:W-:Y:S01]  /*1130*/  USHF.R.S32.HI UR20, URZ, 0x1f, UR12 ;  /* 0x0000001f3f147899 */ /* 0x000fe2000801140c */
[----:B------:R-:W-:Y:S01]  /*1140*/  ULDC UR56, c[0x0][0x2d4] ;  /* 0x0000b50000387ab9 */ /* 0x000fe20000000800 */
[----:B------:R-:W-:Y:S01]  /*1150*/  ULDC.64 UR16, c[0x0][0x488] ;  /* 0x0001220000107ab9 */ /* 0x000fe20000000a00 */
[----:B------:R-:W-:Y:S01]  /*1160*/  USHF.R.S32.HI UR43, URZ, 0x1f, UR56 ;  /* 0x0000001f3f2b7899 */ /* 0x000fe20008011438 */
[----:B------:R-:W-:Y:S01]  /*1170*/  @UP2 ULDC.64 UR14, c[0x0][0x420] ;  /* 0x00010800000e2ab9 */ /* 0x000fe20000000a00 */
[----:B------:R-:W-:-:S02]  /*1180*/  ULEA.HI UR12, UR20, UR12, URZ, 0x6 ;  /* 0x0000000c140c7291 */ /* 0x000fc4000f8f303f */
[----:B------:R-:W-:Y:S02]  /*1190*/  UIMAD.WIDE.U32 UR32, UR50, UR16, URZ ;  /* 0x00000010322072a5 */ /* 0x000fe4000f8e003f */
[----:B------:R-:W-:Y:S02]  /*11a0*/  @UP2 UIMAD.WIDE.U32 UR46, UR5, UR14, URZ ;  /* 0x0000000e052e22a5 */ /* 0x000fe4000f8e003f */
[----:B------:R-:W-:Y:S02]  /*11b0*/  UIADD3 UR40, UR21, UR30, URZ ;  /* 0x0000001e15287290 */ /* 0x000fe4000fffe03f */
[----:B------:R-:W-:Y:S01]  /*11c0*/  USHF.L.U64.HI UR14, UR48, 0x7, UR55 ;  /* 0x00000007300e7899 */ /* 0x000fe20008010237 */
[----:B-1----:R-:W-:Y:S01]  /*11d0*/  VIADD R14, R14, 0xffffffe ;  /* 0x0ffffffe0e0e7836 */ /* 0x002fe20000000000 */
[----:B------:R-:W-:Y:S02]  /*11e0*/  UIMAD UR21, UR43, UR48, URZ ;  /* 0x000000302b1572a4 */ /* 0x000fe4000f8e023f */
[----:B------:R-:W-:Y:S01]  /*11f0*/  USHF.R.S32.HI UR20, URZ, 0x6, UR29 ;  /* 0x000000063f147899 */ /* 0x000fe2000801141d */
[----:B------:R-:W1:Y:S01]  /*1200*/  F2I.FTZ.U32.TRUNC.NTZ R15, R14 ;  /* 0x0000000e000f7305 */ /* 0x000e62000021f000 */
[----:B------:R-:W-:Y:S01]  /*1210*/  USHF.R.S32.HI UR12, URZ, 0x6, UR12 ;  /* 0x000000063f0c7899 */ /* 0x000fe2000801140c */
[----:B------:R-:W-:Y:S01]  /*1220*/  ULDC UR61, c[0x0][0x2dc] ;  /* 0x0000b700003d7ab9 */ /* 0x000fe20000000800 */
[----:B------:R-:W-:Y:S01]  /*1230*/  ULDC UR60, c[0x0][0x270] ;  /* 0x00009c00003c7ab9 */ /* 0x000fe20000000800 */
[----:B------:R-:W-:-:S02]  /*1240*/  UIMAD UR50, UR50, UR17, UR33 ;  /* 0x00000011323272a4 */ /* 0x000fc4000f8e0221 */
[----:B------:R-:W-:Y:S02]  /*1250*/  UIMAD.WIDE UR10, UR61, UR60, URZ ;  /* 0x0000003c3d0a72a5 */ /* 0x000fe4000f8e023f */
[----:B------:R-:W-:Y:S02]  /*1260*/  UIMAD.WIDE.U32 UR16, UR48, UR56, URZ ;  /* 0x00000038301072a5 */ /* 0x000fe4000f8e003f */
[----:B------:R-:W-:Y:S02]  /*1270*/  USEL UR33, UR14, URZ, UP0 ;  /* 0x0000003f0e217287 */ /* 0x000fe40008000000 */
[----:B------:R-:W-:Y:S01]  /*1280*/  UIMAD UR21, UR55, UR56, UR21 ;  /* 0x00000038371572a4 */ /* 0x000fe2000f8e0215 */
[----:B-1----:R-:W-:Y:S01]  /*1290*/  IMAD.MOV R3, RZ, RZ, -R15 ;  /* 0x000000ffff037224 */ /* 0x002fe200078e0a0f */
[----:B------:R-:W-:Y:S01]  /*12a0*/  UISETP.LT.AND UP0, UPT, UR20, UR12, UPT ;  /* 0x0000000c1400728c */ /* 0x000fe2000bf01270 */
[----:B------:R-:W-:Y:S01]  /*12b0*/  IMAD.MOV.U32 R14, RZ, RZ, RZ ;  /* 0x000000ffff0e7224 */ /* 0x000fe200078e00ff */
[----:B------:R-:W-:Y:S01]  /*12c0*/  UIMAD UR28, UR5, UR27, URZ ;  /* 0x0000001b051c72a4 */ /* 0x000fe2000f8e023f */
[----:B------:R-:W-:Y:S01]  /*12d0*/  IMAD R4, R3, R5, RZ ;  /* 0x0000000503047224 */ /* 0x000fe200078e02ff */
[----:B------:R-:W-:Y:S01]  /*12e0*/  IABS R3, UR54 ;  /* 0x0000003600037c13 */ /* 0x000fe20008000000 */
[----:B------:R-:W-:-:S02]  /*12f0*/  UIMAD UR29, UR11, UR16, URZ ;  /* 0x000000100b1d72a4 */ /* 0x000fc4000f8e023f */
[----:B------:R-:W-:Y:S01]  /*1300*/  IMAD.HI.U32 R4, R15, R4, R14 ;  /* 0x000000040f047227 */ /* 0x000fe200078e000e */
[----:B------:R-:W-:Y:S02]  /*1310*/  UIADD3 UR21, UR17, UR21, URZ ;  /* 0x0000001511157290 */ /* 0x000fe4000fffe03f */
[----:B------:R-:W-:Y:S02]  /*1320*/  USEL UR43, UR20, UR12, UP0 ;  /* 0x0000000c142b7287 */ /* 0x000fe40008000000 */
[----:B------:R-:W-:Y:S01]  /*1330*/  @UP2 UIADD3 UR40, UR19, UR28, URZ ;  /* 0x0000001c13282290 */ /* 0x000fe2000fffe03f */
[----:B------:R-:W-:Y:S01]  /*1340*/  IMAD.HI.U32 R10, R4, R3, RZ ;  /* 0x00000003040a7227 */ /* 0x000fe200078e00ff */
[----:B------:R-:W-:Y:S02]  /*1350*/  @UP2 UIMAD UR42, UR5, UR15, UR47 ;  /* 0x0000000f052a22a4 */ /* 0x000fe4000f8e022f */
[----:B------:R-:W-:Y:S01]  /*1360*/  UIMAD.WIDE.U32 UR18, UR10, UR16, URZ ;  /* 0x000000100a1272a5 */ /* 0x000fe2000f8e003f */
[----:B------:R-:W-:Y:S01]  /*1370*/  IMAD.MOV R4, RZ, RZ, -R10 ;  /* 0x000000ffff047224 */ /* 0x000fe200078e0a0a */
[----:B------:R-:W-:Y:S01]  /*1380*/  UIMAD UR20, UR10, UR21, UR29 ;  /* 0x000000150a1472a4 */ /* 0x000fe2000f8e021d */
[----:B------:R-:W-:-:S02]  /*1390*/  ULDC.U8 UR15, c[0x0][0x3d8] ;  /* 0x0000f600000f7ab9 */ /* 0x000fc40000000000 */
[C---:B------:R-:W-:Y:S01]  /*13a0*/  IMAD R4, R5.reuse, R4, R3 ;  /* 0x0000000405047224 */ /* 0x040fe200078e0203 */
[----:B------:R-:W-:Y:S01]  /*13b0*/  ULEA UR12, UR43, 0xffffffc0, 0x6 ;  /* 0xffffffc02b0c7891 */ /* 0x000fe2000f8e303f */
[----:B------:R-:W-:Y:S01]  /*13c0*/  LOP3.LUT R3, R2, UR54, RZ, 0x3c, !PT ;  /* 0x0000003602037c12 */ /* 0x000fe2000f8e3cff */
[----:B------:R-:W-:Y:S02]  /*13d0*/  UISETP.NE.AND UP3, UPT, UR15, URZ, UPT ;  /* 0x0000003f0f00728c */ /* 0x000fe4000bf65270 */
[----:B------:R-:W-:Y:S01]  /*13e0*/  ISETP.GT.U32.AND P1, PT, R5, R4, PT ;  /* 0x000000040500720c */ /* 0x000fe20003f24070 */
[----:B------:R-:W-:Y:S01]  /*13f0*/  UIMAD.WIDE.U32 UR16, UR10, UR5, URZ ;  /* 0x000000050a1072a5 */ /* 0x000fe2000f8e003f */
[----:B------:R-:W-:Y:S01]  /*1400*/  ISETP.GE.AND P2, PT, R3, RZ, PT ;  /* 0x000000ff0300720c */ /* 0x000fe20003f46270 */
[----:B------:R-:W-:Y:S02]  /*1410*/  UIADD3 UR45, UR19, UR20, URZ ;  /* 0x00000014132d7290 */ /* 0x000fe4000fffe03f */
[----:B------:R-:W-:-:S02]  /*1420*/  UIMAD UR28, UR11, UR5, URZ ;  /* 0x000000050b1c72a4 */ /* 0x000fc4000f8e023f */
[----:B------:R-:W-:Y:S02]  /*1430*/  USHF.R.S32.HI UR29, URZ, 0x1f, UR12 ;  /* 0x0000001f3f1d7899 */ /* 0x000fe4000801140c */
[----:B------:R-:W-:Y:S02]  /*1440*/  UIADD3 UR20, UP0, UR12, UR31, URZ ;  /* 0x0000001f0c147290 */ /* 0x000fe4000ff1e03f */
[----:B------:R-:W-:Y:S02]  /*1450*/  UISETP.NE.AND UP1, UPT, UR37, -0x1, UPT ;  /* 0xffffffff2500788c */ /* 0x000fe4000bf25270 */
[----:B------:R-:W-:Y:S01]  /*1460*/  USEL UR53, UR18, UR16, !UP2 ;  /* 0x0000001012357287 */ /* 0x000fe2000d000000 */
[-C--:B------:R-:W-:Y:S01]  /*1470*/  @!P1 IADD3 R4, R4, -R5.reuse, RZ ;  /* 0x8000000504049210 */ /* 0x080fe20007ffe0ff */
[----:B------:R-:W-:Y:S01]  /*1480*/  UIADD3.X UR16, UR29, UR33, URZ, UP0, !UPT ;  /* 0x000000211d107290 */ /* 0x000fe200087fe43f */
[----:B------:R-:W-:Y:S01]  /*1490*/  @!P1 VIADD R10, R10, 0x1 ;  /* 0x000000010a0a9836 */ /* 0x000fe20000000000 */
[----:B------:R-:W-:Y:S01]  /*14a0*/  UIMAD UR11, UR11, UR20, URZ ;  /* 0x000000140b0b72a4 */ /* 0x000fe2000f8e023f */
[----:B------:R-:W-:Y:S01]  /*14b0*/  ISETP.GE.U32.AND P0, PT, R4, R5, PT ;  /* 0x000000050400720c */ /* 0x000fe20003f06070 */
[----:B------:R-:W-:Y:S01]  /*14c0*/  @UP2 UIADD3 UR45, UR17, UR28, URZ ;  /* 0x0000001c112d2290 */ /* 0x000fe2000fffe03f */
[----:B------:R-:W-:Y:S01]  /*14d0*/  PLOP3.LUT P1, PT, PT, PT, UP1, 0x80, 0x0 ;  /* 0x000000000000781c */ /* 0x000fe20003f2f018 */
[----:B------:R-:W-:Y:S01]  /*14e0*/  UIMAD UR21, UR10, UR16, UR11 ;  /* 0x000000100a1572a4 */ /* 0x000fe2000f8e020b */
[----:B------:R-:W-:Y:S01]  /*14f0*/  ULDC UR28, c[0x0][0x2c4] ;  /* 0x0000b100001c7ab9 */ /* 0x000fe20000000800 */
[----:B------:R-:W-:-:S02]  /*1500*/  UIMAD.WIDE.U32 UR30, UR10, UR20, URZ ;  /* 0x000000140a1e72a5 */ /* 0x000fc4000f8e003f */
[----:B------:R-:W-:Y:S02]  /*1510*/  @UP3 UIMAD UR10, UR48, UR28, URZ ;  /* 0x0000001c300a32a4 */ /* 0x000fe4000f8e023f */
[----:B------:R-:W-:Y:S02]  /*1520*/  @UP1 UIADD3 UR35, UR23, UR37, URZ ;  /* 0x0000002517231290 */ /* 0x000fe4000fffe03f */
[----:B------:R-:W-:Y:S02]  /*1530*/  @UP1 UIADD3 UR36, UR23, UR37, URZ ;  /* 0x0000002517241290 */ /* 0x000fe4000fffe03f */
[----:B------:R-:W-:Y:S01]  /*1540*/  @P0 VIADD R10, R10, 0x1 ;  /* 0x000000010a0a0836 */ /* 0x000fe20000000000 */
[----:B------:R-:W-:Y:S01]  /*1550*/  @UP1 ULDC.64 UR14, c[0x0][0x248] ;  /* 0x00009200000e1ab9 */ /* 0x000fe20000000a00 */
[----:B------:R-:W-:Y:S01]  /*1560*/  @UP1 ULDC.64 UR24, c[0x0][0x250] ;  /* 0x0000940000181ab9 */ /* 0x000fe20000000a00 */
[----:B------:R-:W-:Y:S01]  /*1570*/  @UP3 USEL UR11, UR10, UR5, !UP2 ;  /* 0x000000050a0b3287 */ /* 0x000fe2000d000000 */
[----:B------:R-:W-:Y:S01]  /*1580*/  PLOP3.LUT P0, PT, PT, PT, UP3, 0x80, 0x0 ;  /* 0x000000000000781c */ /* 0x000fe20003f0f038 */
[----:B------:R-:W-:Y:S01]  /*1590*/  @UP1 UIMAD.WIDE.U32 UR18, UR35, UR14, URZ ;  /* 0x0000000e231212a5 */ /* 0x000fe2000f8e003f */
[----:B------:R-:W-:Y:S01]  /*15a0*/  @!P2 IADD3 R10, -R10, RZ, RZ ;  /* 0x000000ff0a0aa210 */ /* 0x000fe20007ffe1ff */
[----:B------:R-:W-:Y:S01]  /*15b0*/  @UP1 UIMAD.WIDE.U32 UR16, UR36, UR24, URZ ;  /* 0x00000018241012a5 */ /* 0x000fe2000f8e003f */
[----:B------:R-:W-:Y:S01]  /*15c0*/  @!P3 LOP3.LUT R10, RZ, R2, RZ, 0x33, !PT ;  /* 0x00000002ff0ab212 */ /* 0x000fe200078e33ff */
[----:B------:R-:W-:Y:S01]  /*15d0*/  @UP3 ULDC UR10, c[0x0][0x2e4] ;  /* 0x0000b900000a3ab9 */ /* 0x000fe20000000800 */
[----:B------:R-:W-:-:S02]  /*15e0*/  UIMAD UR49, UR54, UR61, URZ ;  /* 0x0000003d363172a4 */ /* 0x000fc4000f8e023f */
[----:B------:R-:W-:Y:S02]  /*15f0*/  @UP3 UIMAD UR44, UR54, UR10, UR11 ;  /* 0x0000000a362c32a4 */ /* 0x000fe4000f8e020b */
[----:B------:R-:W-:Y:S02]  /*1600*/  @UP1 UIMAD UR35, UR35, UR15, URZ ;  /* 0x0000000f232312a4 */ /* 0x000fe4000f8e023f */
[----:B------:R-:W-:Y:S02]  /*1610*/  @UP1 UIMAD UR36, UR36, UR25, URZ ;  /* 0x00000019242412a4 */ /* 0x000fe4000f8e023f */
[----:B------:R-:W-:Y:S02]  /*1620*/  @!UP3 UIMAD UR10, UR48, UR60, UR54 ;  /* 0x0000003c300ab2a4 */ /* 0x000fe4000f8e0236 */
[----:B------:R-:W-:Y:S02]  /*1630*/  @!UP2 UIADD3 UR42, UR39, UR34, URZ ;  /* 0x00000022272aa290 */ /* 0x000fe4000fffe03f */
[----:B------:R-:W-:-:S02]  /*1640*/  USHF.R.S32.HI UR51, URZ, 0x1f, UR49 ;  /* 0x0000001f3f337899 */ /* 0x000fc40008011431 */
[----:B------:R-:W-:Y:S02]  /*1650*/  USEL UR52, UR32, URZ, UP4 ;  /* 0x0000003f20347287 */ /* 0x000fe4000a000000 */
        /* <DEDUP_REMOVED lines=20> */
.L_x_701:
        /* <DEDUP_REMOVED lines=13> */
.L_x_702:
        /* <DEDUP_REMOVED lines=11> */
.L_x_703:
[----:B------:R-:W-:-:S04]  /*1920*/  UIMAD UR5, UR48, UR60, UR54 ;  /* 0x0000003c300572a4 */ /* 0x000fc8000f8e0236 */
[----:B------:R-:W-:-:S12]  /*1930*/  UIMAD UR5, UR5, UR56, URZ ;  /* 0x00000038050572a4 */ /* 0x000fd8000f8e023f */
.L_x_704:
[----:B------:R-:W2:Y:S01]  /*1940*/  LDL.64 R16, [R1+0x10] ;  /* 0x0000100001107983 */ /* 0x000ea20000100a00 */
[----:B------:R-:W1:Y:S03]  /*1950*/  LDC.64 R2, c[0x0][0x420] ;  /* 0x00010800ff027b82 */ /* 0x000e660000000a00 */
[----:B------:R3:W4:Y:S01]  /*1960*/  LDL.64 R32, [R1+0x10] ;  /* 0x0000100001207983 */ /* 0x0007220000100a00 */
[----:B------:R-:W-:Y:S01]  /*1970*/  LEA.HI R14, R8, R9, RZ, 0x5 ;  /* 0x00000009080e7211 */ /* 0x000fe200078f28ff */
[----:B------:R-:W-:Y:S01]  /*1980*/  UIMAD UR16, UR61, UR60, URZ ;  /* 0x0000003c3d1072a4 */ /* 0x000fe2000f8e023f */
[----:B------:R-:W-:Y:S01]  /*1990*/  IADD3 R15, P2, R6, UR12, RZ ;  /* 0x0000000c060f7c10 */ /* 0x000fe2000ff5e0ff */
[----:B------:R-:W-:Y:S01]  /*19a0*/  UIADD3 UR17, -UR8, UR13, UR9 ;  /* 0x0000000d08117290 */ /* 0x000fe2000fffe109 */
[----:B------:R-:W-:Y:S01]  /*19b0*/  LOP3.LUT R18, R14, 0xffffffe0, RZ, 0xc0, !PT ;  /* 0xffffffe00e127812 */ /* 0x000fe200078ec0ff */
[----:B------:R-:W-:Y:S01]  /*19c0*/  USHF.L.U32 UR10, UR16, 0x6, URZ ;  /* 0x00000006100a7899 */ /* 0x000fe2000800063f */
[----:B------:R-:W-:Y:S01]  /*19d0*/  SHF.R.S32.HI R14, RZ, 0x5, R14 ;  /* 0x00000005ff0e7819 */ /* 0x000fe2000001140e */
[----:B------:R-:W-:Y:S01]  /*19e0*/  ULDC UR46, c[0x0][0x398] ;  /* 0x0000e600002e7ab9 */ /* 0x000fe20000000800 */
[----:B------:R-:W-:Y:S01]  /*19f0*/  IADD3.X R19, R7, UR29, RZ, P2, !PT ;  /* 0x0000001d07137c10 */ /* 0x000fe200097fe4ff */
[----:B------:R-:W-:Y:S01]  /*1a00*/  UIADD3 UR20, UP2, UP0, UR30, UR10, UR49 ;  /* 0x0000000a1e147290 */ /* 0x000fe2000f85e031 */
[----:B------:R-:W-:Y:S01]  /*1a10*/  IMAD.IADD R5, R9, 0x1, -R18 ;  /* 0x0000000109057824 */ /* 0x000fe200078e0a12 */
[----:B------:R-:W-:Y:S01]  /*1a20*/  USHF.R.S32.HI UR10, URZ, 0x1f, UR10 ;  /* 0x0000001f3f0a7899 */ /* 0x000fe2000801140a */
[----:B------:R-:W-:Y:S01]  /*1a30*/  BSSY B1, `(.L_x_700) ;  /* 0x0000943000017945 */ /* 0x000fe20003800000 */
[----:B------:R-:W-:Y:S01]  /*1a40*/  USHF.R.S32.HI UR38, URZ, 0x1f, UR54 ;  /* 0x0000001f3f267899 */ /* 0x000fe20008011436 */
[----:B------:R-:W-:Y:S01]  /*1a50*/  IMAD R5, R14, UR16, R5 ;  /* 0x000000100e057c24 */ /* 0x000fe2000f8e0205 */
[----:B------:R-:W-:-:S02]  /*1a60*/  UIADD3.X UR16, UR21, UR10, UR51, UP2, UP0 ;  /* 0x0000000a15107290 */ /* 0x000fc400097e0433 */
[----:B------:R-:W-:Y:S02]  /*1a70*/  UIADD3 UR10, UR17, -UR46, URZ ;  /* 0x8000002e110a7290 */ /* 0x000fe4000fffe03f */
[----:B------:R-:W-:Y:S01]  /*1a80*/  UIADD3 UR17, UP2, UP0, UR52, UR20, UR53 ;  /* 0x0000001434117290 */ /* 0x000fe2000f85e035 */
[----:B------:R-:W-:Y:S01]  /*1a90*/  ULDC.64 UR18, c[0x0][0x428] ;  /* 0x00010a0000127ab9 */ /* 0x000fe20000000a00 */
[----:B------:R-:W-:Y:S02]  /*1aa0*/  ULDC.64 UR30, c[0x0][0x400] ;  /* 0x00010000001e7ab9 */ /* 0x000fe40000000a00 */
[----:B------:R-:W-:Y:S02]  /*1ab0*/  UIADD3.X UR16, UR50, UR16, UR45, UP2, UP0 ;  /* 0x0000001032107290 */ /* 0x000fe400097e042d */
[----:B------:R-:W-:Y:S02]  /*1ac0*/  UIMAD UR32, UR38, UR18, URZ ;  /* 0x00000012262072a4 */ /* 0x000fe4000f8e023f */
[----:B------:R-:W-:-:S02]  /*1ad0*/  USHF.R.S32.HI UR21, URZ, 0x1f, UR10 ;  /* 0x0000001f3f157899 */ /* 0x000fc4000801140a */
[----:B------:R-:W-:Y:S02]  /*1ae0*/  UIMAD UR32, UR54, UR19, UR32 ;  /* 0x00000013362072a4 */ /* 0x000fe4000f8e0220 */
[----:B------:R-:W-:Y:S02]  /*1af0*/  ULEA.HI UR21, UR21, UR10, URZ, 0x6 ;  /* 0x0000000a15157291 */ /* 0x000fe4000f8f303f */
[----:B------:R-:W-:Y:S02]  /*1b00*/  UIADD3 UR39, UR12, UR5, URZ ;  /* 0x000000050c277290 */ /* 0x000fe4000fffe03f */
[----:B------:R-:W-:Y:S01]  /*1b10*/  USHF.R.S32.HI UR21, URZ, 0x6, UR21 ;  /* 0x000000063f157899 */ /* 0x000fe20008011415 */
[----:B------:R-:W-:Y:S01]  /*1b20*/  ULDC.64 UR52, c[0x0][0x478] ;  /* 0x00011e0000347ab9 */ /* 0x000fe20000000a00 */
[----:B------:R-:W-:Y:S02]  /*1b30*/  ULDC.64 UR60, c[0x0][0x2b0] ;  /* 0x0000ac00003c7ab9 */ /* 0x000fe40000000a00 */
[----:B------:R-:W-:-:S02]  /*1b40*/  UISETP.LT.AND UP0, UPT, URZ, UR21, UPT ;  /* 0x000000153f00728c */ /* 0x000fc4000bf01270 */
[----:B------:R-:W-:Y:S02]  /*1b50*/  UIADD3 UR5, UR43, -0x1, URZ ;  /* 0xffffffff2b057890 */ /* 0x000fe4000fffe03f */
[----:B------:R-:W-:-:S04]  /*1b60*/  USEL UR21, URZ, UR21, !UP0 ;  /* 0x000000153f157287 */ /* 0x000fc8000c000000 */
[----:B------:R-:W-:Y:S01]  /*1b70*/  UISETP.GT.AND UP0, UPT, UR43, UR21, UPT ;  /* 0x000000152b00728c */ /* 0x000fe2000bf04270 */
[----:B--2---:R-:W-:Y:S01]  /*1b80*/  MOV R17, UR18 ;  /* 0x0000001200117c02 */ /* 0x004fe20008000f00 */
[----:B----4-:R-:W-:Y:S02]  /*1b90*/  IMAD.MOV.U32 R32, RZ, RZ, R16 ;  /* 0x000000ffff207224 */ /* 0x010fe400078e0010 */
[----:B-1----:R-:W-:Y:S01]  /*1ba0*/  IMAD R16, R2, UR29, RZ ;  /* 0x0000001d02107c24 */ /* 0x002fe2000f8e02ff */
[----:B------:R-:W-:Y:S01]  /*1bb0*/  ULDC.64 UR28, c[0x0][0x258] ;  /* 0x00009600001c7ab9 */ /* 0x000fe20000000a00 */
[C---:B------:R-:W-:Y:S01]  /*1bc0*/  VIADD R31, R32.reuse, 0x80 ;  /* 0x00000080201f7836 */ /* 0x040fe20000000000 */
[----:B------:R-:W-:Y:S01]  /*1bd0*/  SHF.R.S32.HI R33, RZ, 0x1f, R32 ;  /* 0x0000001fff217819 */ /* 0x000fe20000011420 */
[----:B------:R-:W-:Y:S01]  /*1be0*/  IMAD R13, R3, UR12, R16 ;  /* 0x0000000c030d7c24 */ /* 0x000fe2000f8e0210 */
[C---:B------:R-:W-:Y:S01]  /*1bf0*/  IADD3 R20, P0, R32.reuse, UR11, RZ ;  /* 0x0000000b20147c10 */ /* 0x040fe2000ff1e0ff */
[----:B------:R-:W-:Y:S01]  /*1c00*/  IMAD R16, R19, UR26, RZ ;  /* 0x0000001a13107c24 */ /* 0x000fe2000f8e02ff */
[----:B------:R-:W-:Y:S01]  /*1c10*/  UIMAD UR20, UR38, UR28, URZ ;  /* 0x0000001c261472a4 */ /* 0x000fe2000f8e023f */
[C---:B------:R-:W-:Y:S01]  /*1c20*/  IADD3 R34, R32.reuse, 0x40, RZ ;  /* 0x0000004020227810 */ /* 0x040fe20007ffe0ff */
[----:B------:R-:W-:Y:S01]  /*1c30*/  VIADD R30, R32, 0xc0 ;  /* 0x000000c0201e7836 */ /* 0x000fe20000000000 */
[----:B------:R-:W-:Y:S01]  /*1c40*/  IADD3.X R21, R33, UR42, RZ, P0, !PT ;  /* 0x0000002a21157c10 */ /* 0x000fe200087fe4ff */
[----:B------:R-:W-:Y:S01]  /*1c50*/  IMAD R16, R15, UR27, R16 ;  /* 0x0000001b0f107c24 */ /* 0x000fe2000f8e0210 */
[C---:B------:R-:W-:Y:S01]  /*1c60*/  IADD3 R14, P0, R5.reuse, UR17, RZ ;  /* 0x00000011050e7c10 */ /* 0x040fe2000ff1e0ff */
[----:B------:R-:W-:Y:S01]  /*1c70*/  UIMAD UR20, UR54, UR29, UR20 ;  /* 0x0000001d361472a4 */ /* 0x000fe2000f8e0214 */
[----:B------:R3:W-:Y:S01]  /*1c80*/  STL [R1+0x14], R33 ;  /* 0x0000142101007387 */ /* 0x0007e20000100800 */
[----:B------:R-:W-:Y:S01]  /*1c90*/  IMAD.WIDE.U32 R24, R2, UR12, R20 ;  /* 0x0000000c02187c25 */ /* 0x000fe2000f8e0014 */
[----:B------:R-:W-:Y:S01]  /*1ca0*/  LEA.HI.X.SX32 R5, R5, UR16, 0x1, P0 ;  /* 0x0000001005057c11 */ /* 0x000fe200080f0eff */
[----:B------:R-:W-:Y:S01]  /*1cb0*/  UIADD3 UR38, UR12, UR44, URZ ;  /* 0x0000002c0c267290 */ /* 0x000fe2000fffe03f */
[----:B------:R-:W-:Y:S01]  /*1cc0*/  LEA R22, P0, R14, UR30, 0x2 ;  /* 0x0000001e0e167c11 */ /* 0x000fe2000f8010ff */
[----:B------:R-:W-:Y:S01]  /*1cd0*/  IMAD.WIDE.U32 R20, R15, UR26, R32 ;  /* 0x0000001a0f147c25 */ /* 0x000fe2000f8e0020 */
[----:B------:R-:W-:-:S02]  /*1ce0*/  UIMAD.WIDE UR16, UR39, 0x4, UR52 ;  /* 0x00000004271078a5 */ /* 0x000fc4000f8e0234 */
[----:B------:R-:W-:Y:S01]  /*1cf0*/  LEA.HI.X R23, R14, UR31, R5, 0x2, P0 ;  /* 0x0000001f0e177c11 */ /* 0x000fe200080f1405 */
[----:B------:R-:W-:Y:S01]  /*1d00*/  IMAD.IADD R25, R25, 0x1, R13 ;  /* 0x0000000119197824 */ /* 0x000fe200078e020d */
[----:B------:R-:W-:Y:S01]  /*1d10*/  IADD3 R20, P2, R20, UR41, RZ ;  /* 0x0000002914147c10 */ /* 0x000fe2000ff5e0ff */
[----:B------:R-:W-:Y:S01]  /*1d20*/  IMAD.U32 R13, RZ, RZ, UR28 ;  /* 0x0000001cff0d7e24 */ /* 0x000fe2000f8e00ff */
[----:B------:R-:W-:Y:S01]  /*1d30*/  ULDC.64 UR28, c[0x0][0x210] ;  /* 0x00008400001c7ab9 */ /* 0x000fe20000000a00 */
[----:B------:R-:W-:Y:S01]  /*1d40*/  IMAD.WIDE.U32 R24, R17, UR54, R24 ;  /* 0x0000003611187c25 */ /* 0x000fe2000f8e0018 */
[----:B------:R-:W-:Y:S01]  /*1d50*/  IADD3.X R21, R21, UR40, R16, P2, !PT ;  /* 0x0000002815157c10 */ /* 0x000fe200097fe410 */
[----:B------:R-:W-:Y:S01]  /*1d60*/  ULDC.64 UR30, c[0x0][0x3e0] ;  /* 0x0000f800001e7ab9 */ /* 0x000fe20000000a00 */
[----:B------:R3:W-:Y:S01]  /*1d70*/  STL.64 [R1+0x68], R22 ;  /* 0x0000681601007387 */ /* 0x0007e20000100a00 */
[----:B------:R-:W-:Y:S01]  /*1d80*/  VIADD R25, R25, UR32 ;  /* 0x0000002019197c36 */ /* 0x000fe20008000000 */
[----:B------:R-:W-:Y:S01]  /*1d90*/  PLOP3.LUT P0, PT, PT, PT, UP0, 0x80, 0x0 ;  /* 0x000000000000781c */ /* 0x000fe20003f0f008 */
[----:B------:R-:W-:Y:S01]  /*1da0*/  IMAD R5, R7, R2, RZ ;  /* 0x0000000207057224 */ /* 0x000fe200078e02ff */
[----:B------:R3:W-:Y:S01]  /*1db0*/  STL [R1+0x40], R34 ;  /* 0x0000402201007387 */ /* 0x0007e20000100800 */
[----:B------:R-:W-:Y:S01]  /*1dc0*/  IMAD.WIDE.U32 R20, R13, UR54, R20 ;  /* 0x000000360d147c25 */ /* 0x000fe2000f8e0014 */
[----:B------:R-:W-:-:S02]  /*1dd0*/  UIMAD.WIDE UR38, UR38, 0x4, UR60 ;  /* 0x00000004262678a5 */ /* 0x000fc4000f8e023c */
[----:B------:R3:W-:Y:S01]  /*1de0*/  STL [R1+0x3c], R31 ;  /* 0x00003c1f01007387 */ /* 0x0007e20000100800 */
[----:B------:R-:W-:Y:S01]  /*1df0*/  IMAD.WIDE.U32 R24, R6, R2, R24 ;  /* 0x0000000206187225 */ /* 0x000fe200078e0018 */
[----:B------:R-:W-:Y:S01]  /*1e00*/  LEA R35, P3, R20, UR28, 0x1 ;  /* 0x0000001c14237c11 */ /* 0x000fe2000f8608ff */
[----:B------:R-:W-:Y:S01]  /*1e10*/  UMOV UR19, UR16 ;  /* 0x0000001000137c82 */ /* 0x000fe20008000000 */
[----:B------:R-:W-:Y:S01]  /*1e20*/  IADD3 R14, R21, UR20, RZ ;  /* 0x00000014150e7c10 */ /* 0x000fe2000fffe0ff */
[----:B------:R-:W-:Y:S01]  /*1e30*/  IMAD R5, R6, R3, R5 ;  /* 0x0000000306057224 */ /* 0x000fe200078e0205 */
[----:B------:R-:W-:Y:S01]  /*1e40*/  LEA R37, P2, R24, UR30, 0x1 ;  /* 0x0000001e18257c11 */ /* 0x000fe2000f8408ff */
[----:B------:R3:W-:Y:S01]  /*1e50*/  STL [R1+0x38], R30 ;  /* 0x0000381e01007387 */ /* 0x0007e20000100800 */
[----:B------:R-:W-:Y:S01]  /*1e60*/  LEA.HI.X R28, R20, UR29, R14, 0x1, P3 ;  /* 0x0000001d141c7c11 */ /* 0x000fe200098f0c0e */
[----:B------:R-:W-:Y:S01]  /*1e70*/  IMAD.IADD R18, R25, 0x1, R5 ;  /* 0x0000000119127824 */ /* 0x000fe200078e0205 */
[----:B------:R-:W-:Y:S01]  /*1e80*/  UMOV UR18, UR17 ;  /* 0x0000001100127c82 */ /* 0x000fe20008000000 */
[----:B------:R3:W-:Y:S01]  /*1e90*/  STL [R1+0x4c], R35 ;  /* 0x00004c2301007387 */ /* 0x0007e20000100800 */
[----:B------:R-:W-:Y:S01]  /*1ea0*/  UMOV UR17, UR38 ;  /* 0x0000002600117c82 */ /* 0x000fe20008000000 */
[----:B------:R-:W-:Y:S01]  /*1eb0*/  UMOV UR16, UR39 ;  /* 0x0000002700107c82 */ /* 0x000fe20008000000 */
[----:B------:R-:W-:Y:S01]  /*1ec0*/  LEA.HI.X R36, R24, UR31, R18, 0x1, P2 ;  /* 0x0000001f18247c11 */ /* 0x000fe200090f0c12 */
[----:B------:R3:W-:Y:S04]  /*1ed0*/  STL [R1+0x54], R37 ;  /* 0x0000542501007387 */ /* 0x0007e80000100800 */
[----:B------:R3:W-:Y:S04]  /*1ee0*/  STL [R1+0x48], R28 ;  /* 0x0000481c01007387 */ /* 0x0007e80000100800 */
[----:B------:R3:W-:Y:S01]  /*1ef0*/  STL [R1+0x50], R36 ;  /* 0x0000502401007387 */ /* 0x0007e20000100800 */
        /* <DEDUP_REMOVED lines=20> */
.L_x_706:
[----:B------:R-:W-:Y:S01]  /*2040*/  @UP1 UIADD3 UR5, UR23, UR37, URZ ;  /* 0x0000002517051290 */ /* 0x000fe2000fffe03f */
[----:B------:R-:W-:Y:S01]  /*2050*/  @UP1 ULDC.64 UR10, c[0x0][0x458] ;  /* 0x00011600000a1ab9 */ /* 0x000fe20000000a00 */
[----:B------:R-:W-:Y:S02]  /*2060*/  USHF.R.S32.HI UR18, URZ, 0x1f, UR9 ;  /* 0x0000001f3f127899 */ /* 0x000fe40008011409 */
[----:B------:R-:W-:Y:S02]  /*2070*/  @UP1 UIMAD.WIDE.U32 UR14, UR5, UR10, URZ ;  /* 0x0000000a050e12a5 */ /* 0x000fe4000f8e003f */
[----:B------:R-:W-:-:S04]  /*2080*/  @UP1 UIMAD UR5, UR5, UR11, URZ ;  /* 0x0000000b050512a4 */ /* 0x000fc8000f8e023f */
[----:B------:R-:W-:Y:S01]  /*2090*/  @UP1 UIADD3 UR15, UR15, UR5, URZ ;  /* 0x000000050f0f1290 */ /* 0x000fe2000fffe03f */
[----:B------:R-:W-:Y:S11]  /*20a0*/  @P1 BRA `(.L_x_707) ;  /* 0x00000000002c1947 */ /* 0x000ff60003800000 */
        /* <DEDUP_REMOVED lines=10> */
[----:B------:R-:W-:-:S12]  /*2150*/  UIADD3 UR15, UR15, UR5, URZ ;  /* 0x000000050f0f7290 */ /* 0x000fd8000fffe03f */
.L_x_707:
[----:B------:R-:W-:Y:S01]  /*2160*/  UIMAD UR5, UR18, UR12, URZ ;  /* 0x0000000c120572a4 */ /* 0x000fe2000f8e023f */
[----:B------:R-:W-:Y:S01]  /*2170*/  IMAD.U32 R4, RZ, RZ, UR12 ;  /* 0x0000000cff047e24 */ /* 0x000fe2000f8e00ff */
[----:B------:R-:W-:Y:S01]  /*2180*/  UIADD3 UR8, -UR9, UR8, URZ ;  /* 0x0000000809087290 */ /* 0x000fe2000fffe13f */
[----:B------:R-:W-:Y:S01]  /*2190*/  VIADD R2, R6, 0x20 ;  /* 0x0000002006027836 */ /* 0x000fe20000000000 */
[----:B------:R-:W-:Y:S01]  /*21a0*/  UIMAD UR5, UR9, UR13, UR5 ;  /* 0x0000000d090572a4 */ /* 0x000fe2000f8e0205 */
[----:B------:R-:W-:Y:S01]  /*21b0*/  IMAD.WIDE.U32 R4, R4, UR9, R32 ;  /* 0x0000000904047c25 */ /* 0x000fe2000f8e0020 */
[----:B------:R-:W-:Y:S01]  /*21c0*/  USHF.R.S32.HI UR21, URZ, 0x1f, UR54 ;  /* 0x0000001f3f157899 */ /* 0x000fe20008011436 */
[----:B------:R-:W-:Y:S01]  /*21d0*/  BSSY B0, `(.L_x_708) ;  /* 0x000001e000007945 */ /* 0x000fe20003800000 */
[----:B------:R-:W-:Y:S01]  /*21e0*/  ULDC.64 UR16, c[0x0][0x468] ;  /* 0x00011a0000107ab9 */ /* 0x000fe20000000a00 */
[----:B------:R-:W-:Y:S02]  /*21f0*/  ISETP.GE.AND P5, PT, R6, UR8, PT ;  /* 0x0000000806007c0c */ /* 0x000fe4000bfa6270 */
[----:B------:R-:W-:Y:S01]  /*2200*/  MOV R3, UR5 ;  /* 0x0000000500037c02 */ /* 0x000fe20008000f00 */
[----:B------:R-:W-:Y:S01]  /*2210*/  UIMAD UR5, UR21, UR16, URZ ;  /* 0x00000010150572a4 */ /* 0x000fe2000f8e023f */
[----:B------:R-:W-:-:S02]  /*2220*/  IADD3 R4, P0, R4, UR19, RZ ;  /* 0x0000001304047c10 */ /* 0x000fc4000ff1e0ff */
[----:B------:R-:W-:Y:S01]  /*2230*/  MOV R8, UR16 ;  /* 0x0000001000087c02 */ /* 0x000fe20008000f00 */
[----:B------:R-:W-:Y:S01]  /*2240*/  UIMAD UR17, UR54, UR17, UR5 ;  /* 0x00000011361172a4 */ /* 0x000fe2000f8e0205 */
[----:B------:R-:W-:Y:S02]  /*2250*/  IADD3.X R5, R5, UR20, R3, P0, !PT ;  /* 0x0000001405057c10 */ /* 0x000fe400087fe403 */
[----:B------:R-:W-:Y:S01]  /*2260*/  ISETP.GE.AND P4, PT, R2, UR8, PT ;  /* 0x0000000802007c0c */ /* 0x000fe2000bf86270 */
[----:B------:R-:W-:-:S04]  /*2270*/  IMAD.WIDE.U32 R8, R8, UR54, R4 ;  /* 0x0000003608087c25 */ /* 0x000fc8000f8e0004 */
[----:B------:R-:W-:Y:S01]  /*2280*/  VIADD R3, R9, UR17 ;  /* 0x0000001109037c36 */ /* 0x000fe20008000000 */
[----:B------:R-:W-:Y:S07]  /*2290*/  @P5 BRA `(.L_x_709) ;  /* 0x0000000000445947 */ /* 0x000fee0003800000 */
[----:B------:R-:W-:Y:S01]  /*22a0*/  IMAD.MOV.U32 R2, RZ, RZ, R8 ;  /* 0x000000ffff027224 */ /* 0x000fe200078e0008 */
[----:B------:R-:W-:Y:S01]  /*22b0*/  ULDC UR5, c[0x0][0x2d0] ;  /* 0x0000b40000057ab9 */ /* 0x000fe20000000800 */
[----:B------:R-:W-:Y:S01]  /*22c0*/  IMAD R5, R7, UR12, RZ ;  /* 0x0000000c07057c24 */ /* 0x000fe2000f8e02ff */
[----:B------:R-:W-:Y:S01]  /*22d0*/  ISETP.GE.AND P6, PT, R32, UR5, PT ;  /* 0x0000000520007c0c */ /* 0x000fe2000bfc6270 */
[----:B------:R-:W-:Y:S01]  /*22e0*/  IMAD.WIDE.U32 R10, R6, UR12, R2 ;  /* 0x0000000c060a7c25 */ /* 0x000fe2000f8e0002 */
[----:B------:R-:W-:Y:S01]  /*22f0*/  ISETP.GE.AND P3, PT, R34, UR5, PT ;  /* 0x0000000522007c0c */ /* 0x000fe2000bf66270 */
[----:B------:R-:W-:Y:S01]  /*2300*/  ULDC.64 UR16, c[0x0][0x3f0] ;  /* 0x0000fc0000107ab9 */ /* 0x000fe20000000a00 */
[----:B------:R-:W-:Y:S01]  /*2310*/  ISETP.GE.AND P2, PT, R31, UR5, PT ;  /* 0x000000051f007c0c */ /* 0x000fe2000bf46270 */
[----:B------:R-:W-:Y:S01]  /*2320*/  IMAD R2, R6, UR13, R5 ;  /* 0x0000000d06027c24 */ /* 0x000fe2000f8e0205 */
[----:B------:R-:W-:Y:S02]  /*2330*/  ISETP.GE.AND P1, PT, R30, UR5, PT ;  /* 0x000000051e007c0c */ /* 0x000fe4000bf26270 */
[----:B------:R-:W-:Y:S01]  /*2340*/  LEA R4, P0, R10, UR16, 0x1 ;  /* 0x000000100a047c11 */ /* 0x000fe2000f8008ff */
[----:B------:R-:W-:-:S05]  /*2350*/  IMAD.IADD R2, R11, 0x1, R2 ;  /* 0x000000010b027824 */ /* 0x000fca00078e0202 */
[----:B------:R-:W-:-:S05]  /*2360*/  LEA.HI.X R5, R10, UR17, R2, 0x1, P0 ;  /* 0x000000110a057c11 */ /* 0x000fca00080f0c02 */
[----:B------:R1:W-:Y:S04]  /*2370*/  @!P6 STG.E.128 desc[UR6][R4.64], RZ ;  /* 0x000000ff0400e986 */ /* 0x0003e8000c101d06 */
[----:B------:R1:W-:Y:S04]  /*2380*/  @!P3 STG.E.128 desc[UR6][R4.64+0x80], RZ ;  /* 0x000080ff0400b986 */ /* 0x0003e8000c101d06 */
[----:B------:R1:W-:Y:S04]  /*2390*/  @!P2 STG.E.128 desc[UR6][R4.64+0x100], RZ ;  /* 0x000100ff0400a986 */ /* 0x0003e8000c101d06 */
[----:B------:R1:W-:Y:S02]  /*23a0*/  @!P1 STG.E.128 desc[UR6][R4.64+0x180], RZ ;  /* 0x000180ff04009986 */ /* 0x0003e4000c101d06 */
.L_x_709:
[----:B------:R-:W-:Y:S05]  /*23b0*/  BSYNC B0 ;  /* 0x0000000000007941 */ /* 0x000fea0003800000 */
.L_x_708:
[----:B------:R-:W-:Y:S04]  /*23c0*/  BSSY B0, `(.L_x_710) ;  /* 0x0000015000007945 */ /* 0x000fe80003800000 */
[----:B------:R-:W-:Y:S05]  /*23d0*/  @P4 BRA `(.L_x_711) ;  /* 0x00000000004c4947 */ /* 0x000fea0003800000 */
[----:B-1----:R-:W-:Y:S01]  /*23e0*/  IADD3 R5, P0, R6, 0x20, RZ ;  /* 0x0000002006057810 */ /* 0x002fe20007f1e0ff */
        /* <DEDUP_REMOVED lines=9> */
[----:B------:R-:W-:Y:S01]  /*2480*/  IMAD R2, R2, UR12, RZ ;  /* 0x0000000c02027c24 */ /* 0x000fe2000f8e02ff */
[----:B------:R-:W-:-:S03]  /*2490*/  LEA R4, P6, R8, UR16, 0x1 ;  /* 0x0000001008047c11 */ /* 0x000fc6000f8c08ff */
[----:B------:R-:W-:-:S04]  /*24a0*/  IMAD R2, R5, UR13, R2 ;  /* 0x0000000d05027c24 */ /* 0x000fc8000f8e0202 */
[----:B------:R-:W-:-:S05]  /*24b0*/  IMAD.IADD R3, R9, 0x1, R2 ;  /* 0x0000000109037824 */ /* 0x000fca00078e0202 */
[----:B------:R-:W-:-:S05]  /*24c0*/  LEA.HI.X R5, R8, UR17, R3, 0x1, P6 ;  /* 0x0000001108057c11 */ /* 0x000fca000b0f0c03 */
[----:B------:R2:W-:Y:S04]  /*24d0*/  @!P3 STG.E.128 desc[UR6][R4.64], RZ ;  /* 0x000000ff0400b986 */ /* 0x0005e8000c101d06 */
[----:B------:R2:W-:Y:S04]  /*24e0*/  @!P2 STG.E.128 desc[UR6][R4.64+0x80], RZ ;  /* 0x000080ff0400a986 */ /* 0x0005e8000c101d06 */
[----:B------:R2:W-:Y:S04]  /*24f0*/  @!P1 STG.E.128 desc[UR6][R4.64+0x100], RZ ;  /* 0x000100ff04009986 */ /* 0x0005e8000c101d06 */
[----:B------:R2:W-:Y:S02]  /*2500*/  @!P0 STG.E.128 desc[UR6][R4.64+0x180], RZ ;  /* 0x000180ff04008986 */ /* 0x0005e4000c101d06 */
.L_x_711:
[----:B------:R-:W-:Y:S05]  /*2510*/  BSYNC B0 ;  /* 0x0000000000007941 */ /* 0x000fea0003800000 */
.L_x_710:
[----:B------:R-:W-:Y:S01]  /*2520*/  IMAD.U32 R2, RZ, RZ, UR10 ;  /* 0x0000000aff027e24 */ /* 0x000fe2000f8e00ff */
[----:B------:R-:W-:Y:S01]  /*2530*/  UIMAD UR5, UR18, UR10, URZ ;  /* 0x0000000a120572a4 */ /* 0x000fe2000f8e023f */
[----:B------:R-:W-:Y:S01]  /*2540*/  BSSY B0, `(.L_x_712) ;  /* 0x000001f000007945 */ /* 0x000fe20003800000 */
[----:B------:R-:W-:Y:S01]  /*2550*/  USHF.R.S32.HI UR12, URZ, 0x1f, UR54 ;  /* 0x0000001f3f0c7899 */ /* 0x000fe20008011436 */
[----:B------:R-:W-:Y:S01]  /*2560*/  IMAD.WIDE.U32 R2, R2, UR9, R32 ;  /* 0x0000000902027c25 */ /* 0x000fe2000f8e0020 */
[----:B------:R-:W-:Y:S02]  /*2570*/  UIMAD UR9, UR9, UR11, UR5 ;  /* 0x0000000b090972a4 */ /* 0x000fe4000f8e0205 */
[----:B-12---:R-:W-:-:S04]  /*2580*/  IADD3 R4, P0, R2, UR14, RZ ;  /* 0x0000000e02047c10 */ /* 0x006fc8000ff1e0ff */
[----:B------:R-:W-:Y:S01]  /*2590*/  IMAD.U32 R2, RZ, RZ, UR9 ;  /* 0x00000009ff027e24 */ /* 0x000fe2000f8e00ff */
[----:B------:R-:W-:Y:S02]  /*25a0*/  ULDC.64 UR8, c[0x0][0x470] ;  /* 0x00011c0000087ab9 */ /* 0x000fe40000000a00 */
[----:B------:R-:W-:Y:S01]  /*25b0*/  UIMAD UR5, UR12, UR8, URZ ;  /* 0x000000080c0572a4 */ /* 0x000fe2000f8e023f */
[----:B------:R-:W-:Y:S02]  /*25c0*/  MOV R8, UR8 ;  /* 0x0000000800087c02 */ /* 0x000fe40008000f00 */
[----:B------:R-:W-:Y:S01]  /*25d0*/  IADD3.X R5, R3, UR15, R2, P0, !PT ;  /* 0x0000000f03057c10 */ /* 0x000fe200087fe402 */
[----:B------:R-:W-:Y:S02]  /*25e0*/  UIMAD UR9, UR54, UR9, UR5 ;  /* 0x00000009360972a4 */ /* 0x000fe4000f8e0205 */
[----:B------:R-:W-:-:S05]  /*25f0*/  IMAD.WIDE.U32 R8, R8, UR54, R4 ;  /* 0x0000003608087c25 */ /* 0x000fca000f8e0004 */
[----:B------:R-:W-:Y:S01]  /*2600*/  IADD3 R3, R9, UR9, RZ ;  /* 0x0000000909037c10 */ /* 0x000fe2000fffe0ff */
[----:B------:R-:W-:Y:S06]  /*2610*/  @P5 BRA `(.L_x_713) ;  /* 0x0000000000445947 */ /* 0x000fec0003800000 */
        /* <DEDUP_REMOVED lines=17> */
.L_x_713:
[----:B------:R-:W-:Y:S05]  /*2730*/  BSYNC B0 ;  /* 0x0000000000007941 */ /* 0x000fea0003800000 */
.L_x_712:
[----:B------:R-:W-:Y:S05]  /*2740*/  @P4 BRA `(.L_x_714) ;  /* 0x0000008400c44947 */ /* 0x000fea0003800000 */
[----:B------:R-:W-:Y:S01]  /*2750*/  IADD3 R6, P0, R6, 0x20, RZ ;  /* 0x0000002006067810 */ /* 0x000fe20007f1e0ff */
[----:B------:R-:W-:Y:S01]  /*2760*/  IMAD.MOV.U32 R2, RZ, RZ, R8 ;  /* 0x000000ffff027224 */ /* 0x000fe200078e0008 */
[----:B------:R-:W-:Y:S01]  /*2770*/  ULDC UR5, c[0x0][0x2d0] ;  /* 0x0000b40000057ab9 */ /* 0x000fe20000000800 */
[----:B------:R-:W-:Y:S01]  /*2780*/  ULDC.64 UR8, c[0x0][0x3f8] ;  /* 0x0000fe0000087ab9 */ /* 0x000fe20000000a00 */
[----:B------:R-:W-:Y:S01]  /*2790*/  ISETP.GE.AND P1, PT, R34, UR5, PT ;  /* 0x0000000522007c0c */ /* 0x000fe2000bf26270 */
[----:B------:R-:W-:Y:S01]  /*27a0*/  IMAD.X R7, RZ, RZ, R7, P0 ;  /* 0x000000ffff077224 */ /* 0x000fe200000e0607 */
[----:B------:R-:W-:Y:S01]  /*27b0*/  ISETP.GE.AND P2, PT, R32, UR5, PT ;  /* 0x0000000520007c0c */ /* 0x000fe2000bf46270 */
[----:B------:R-:W-:Y:S01]  /*27c0*/  IMAD.WIDE.U32 R2, R6, UR10, R2 ;  /* 0x0000000a06027c25 */ /* 0x000fe2000f8e0002 */
[----:B------:R-:W-:-:S03]  /*27d0*/  ISETP.GE.AND P0, PT, R31, UR5, PT ;  /* 0x000000051f007c0c */ /* 0x000fc6000bf06270 */
[----:B------:R-:W-:Y:S01]  /*27e0*/  IMAD R7, R7, UR10, RZ ;  /* 0x0000000a07077c24 */ /* 0x000fe2000f8e02ff */
[----:B-1----:R-:W-:-:S03]  /*27f0*/  LEA R4, P3, R2, UR8, 0x1 ;  /* 0x0000000802047c11 */ /* 0x002fc6000f8608ff */
[----:B------:R-:W-:-:S04]  /*2800*/  IMAD R7, R6, UR11, R7 ;  /* 0x0000000b06077c24 */ /* 0x000fc8000f8e0207 */
[----:B------:R-:W-:-:S05]  /*2810*/  IMAD.IADD R7, R3, 0x1, R7 ;  /* 0x0000000103077824 */ /* 0x000fca00078e0207 */
        /* <DEDUP_REMOVED lines=8> */
.L_x_705:
[----:B------:R-:W2:Y:S01]  /*28a0*/  LDL R38, [R1+0x8] ;  /* 0x0000080001267983 */ /* 0x000ea20000100800 */
[----:B------:R-:W-:Y:S01]  /*28b0*/  PLOP3.LUT P0, PT, PT, PT, UP4, 0x80, 0x0 ;  /* 0x000000000000781c */ /* 0x000fe20003f0f048 */
[----:B------:R-:W-:Y:S01]  /*28c0*/  UIMAD UR10, UR5, -0x40, UR13 ;  /* 0xffffffc0050a78a4 */ /* 0x000fe2000f8e020d */
[C---:B------:R-:W-:Y:S01]  /*28d0*/  VIADD R5, R6.reuse, 0x20 ;  /* 0x0000002006057836 */ /* 0x040fe20000000000 */
[----:B------:R-:W-:Y:S01]  /*28e0*/  ULEA.HI UR12, UR5, UR5, URZ, 0x1 ;  /* 0x00000005050c7291 */ /* 0x000fe2000f8f083f */
[----:B------:R-:W-:Y:S09]  /*28f0*/  BSSY B0, `(.L_x_715) ;  /* 0x0000036000007945 */ /* 0x000ff20003800000 */
[----:B------:R-:W-:Y:S01]  /*2900*/  @P0 BAR.SYNC.DEFER_BLOCKING 0x0 ;  /* 0x0000000000000b1d */ /* 0x000fe20000010000 */
[----:B------:R-:W-:Y:S01]  /*2910*/  ISETP.GE.AND P6, PT, R6, UR10, PT ;  /* 0x0000000a06007c0c */ /* 0x000fe2000bfc6270 */
[----:B------:R-:W-:Y:S01]  /*2920*/  ULOP3.LUT UR12, UR12, 0xfffffffe, URZ, 0xc0, !UPT ;  /* 0xfffffffe0c0c7892 */ /* 0x000fe2000f8ec03f */
[----:B------:R-:W-:-:S03]  /*2930*/  ISETP.GE.AND P5, PT, R5, UR10, PT ;  /* 0x0000000a05007c0c */ /* 0x000fc6000bfa6270 */
[----:B------:R-:W-:-:S04]  /*2940*/  UIADD3 UR12, UR5, -UR12, URZ ;  /* 0x8000000c050c7290 */ /* 0x000fc8000fffe03f */
[----:B------:R-:W-:Y:S01]  /*2950*/  UISETP.NE.AND UP0, UPT, UR12, 0x1, UPT ;  /* 0x000000010c00788c */ /* 0x000fe2000bf05270 */
[----:B--2---:R-:W-:-:S05]  /*2960*/  LEA R29, R38, UR4, 0x1 ;  /* 0x00000004261d7c11 */ /* 0x004fca000f8e08ff */
[----:B------:R1:W-:Y:S04]  /*2970*/  @P6 STS.128 [R29+0x10000], RZ ;  /* 0x010000ff1d006388 */ /* 0x0003e80000000c00 */
[----:B------:R1:W-:Y:S04]  /*2980*/  @P6 STS.128 [R29+0x12000], RZ ;  /* 0x012000ff1d006388 */ /* 0x0003e80000000c00 */
[----:B------:R1:W-:Y:S04]  /*2990*/  @P6 STS.128 [R29+0x14000], RZ ;  /* 0x014000ff1d006388 */ /* 0x0003e80000000c00 */
[----:B------:R1:W-:Y:S04]  /*29a0*/  STL [R1+0x34], R29 ;  /* 0x0000341d01007387 */ /* 0x0003e80000100800 */
[----:B------:R1:W-:Y:S01]  /*29b0*/  @P6 STS.128 [R29+0x16000], RZ ;  /* 0x016000ff1d006388 */ /* 0x0003e20000000c00 */
[----:B------:R-:W-:Y:S05]  /*29c0*/  @P6 BRA `(.L_x_716) ;  /* 0x0000000000a06947 */ /* 0x000fea0003800000 */
[----:B------:R-:W2:Y:S01]  /*29d0*/  LDC.64 R26, c[0x0][0x3e0] ;  /* 0x0000f800ff1a7b82 */ /* 0x000ea20000000a00 */
[----:B---3--:R-:W-:Y:S01]  /*29e0*/  IMAD R22, R19, R2, RZ ;  /* 0x0000000213167224 */ /* 0x008fe200078e02ff */
[----:B------:R-:W-:Y:S01]  /*29f0*/  UMOV UR38, UR11 ;  /* 0x0000000b00267c82 */ /* 0x000fe20008000000 */
[----:B------:R-:W-:Y:S01]  /*2a00*/  UMOV UR39, UR42 ;  /* 0x0000002a00277c82 */ /* 0x000fe20008000000 */
[----:B------:R-:W-:Y:S01]  /*2a10*/  ULDC UR12, c[0x0][0x2d0] ;  /* 0x0000b400000c7ab9 */ /* 0x000fe20000000800 */
[-C--:B------:R-:W-:Y:S01]  /*2a20*/  IMAD R19, R3, R15.reuse, R22 ;  /* 0x0000000f03137224 */ /* 0x080fe200078e0216 */
[----:B------:R-:W-:Y:S01]  /*2a30*/  ISETP.GE.AND P4, PT, R32, UR12, PT ;  /* 0x0000000c20007c0c */ /* 0x000fe2000bf86270 */
[----:B------:R-:W-:Y:S01]  /*2a40*/  IMAD.WIDE.U32 R22, R2, R15, UR38 ;  /* 0x0000002602167e25 */ /* 0x000fe2000f8e000f */
[----:B------:R-:W-:Y:S02]  /*2a50*/  ISETP.GE.AND P3, PT, R34, UR12, PT ;  /* 0x0000000c22007c0c */ /* 0x000fe4000bf66270 */
[----:B------:R-:W-:Y:S01]  /*2a60*/  ISETP.GE.AND P2, PT, R31, UR12, PT ;  /* 0x0000000c1f007c0c */ /* 0x000fe2000bf46270 */
[----:B------:R-:W-:Y:S01]  /*2a70*/  IMAD.IADD R23, R23, 0x1, R19 ;  /* 0x0000000117177824 */ /* 0x000fe200078e0213 */
[----:B------:R-:W-:Y:S01]  /*2a80*/  ISETP.GE.AND P1, PT, R30, UR12, PT ;  /* 0x0000000c1e007c0c */ /* 0x000fe2000bf26270 */
[----:B------:R-:W-:-:S04]  /*2a90*/  IMAD.WIDE.U32 R22, R17, UR54, R22 ;  /* 0x0000003611167c25 */ /* 0x000fc8000f8e0016 */
[----:B------:R-:W-:Y:S02]  /*2aa0*/  VIADD R17, R23, UR32 ;  /* 0x0000002017117c36 */ /* 0x000fe40008000000 */
[----:B------:R-:W-:Y:S01]  /*2ab0*/  @!P4 MOV R23, R36 ;  /* 0x000000240017c202 */ /* 0x000fe20000000f00 */
[----:B------:R4:W-:Y:S01]  /*2ac0*/  @P4 STS.128 [R29+0x10000], RZ ;  /* 0x010000ff1d004388 */ /* 0x0009e20000000c00 */
[----:B--2---:R-:W-:-:S03]  /*2ad0*/  IMAD.WIDE R26, R32, 0x2, R26 ;  /* 0x00000002201a7825 */ /* 0x004fc600078e021a */
        /* <DEDUP_REMOVED lines=23> */
.L_x_716:
[----:B------:R-:W-:Y:S05]  /*2c50*/  BSYNC B0 ;  /* 0x0000000000007941 */ /* 0x000fea0003800000 */
.L_x_715:
[----:B------:R1:W-:Y:S01]  /*2c60*/  @P5 STS.128 [R29+0x11000], RZ ;  /* 0x011000ff1d005388 */ /* 0x0003e20000000c00 */
[----:B------:R-:W-:Y:S01]  /*2c70*/  VIADD R19, R38, 0x4000 ;  /* 0x0000400026137836 */ /* 0x000fe20000000000 */
[----:B------:R-:W-:Y:S01]  /*2c80*/  PLOP3.LUT P0, PT, PT, PT, UP0, 0x80, 0x0 ;  /* 0x000000000000781c */ /* 0x000fe20003f0f008 */
[----:B------:R-:W-:Y:S01]  /*2c90*/  BSSY B0, `(.L_x_717) ;  /* 0x000002c000007945 */ /* 0x000fe20003800000 */
[----:B------:R1:W-:Y:S02]  /*2ca0*/  @P5 STS.128 [R29+0x13000], RZ ;  /* 0x013000ff1d005388 */ /* 0x0003e40000000c00 */
[----:B------:R-:W-:Y:S02]  /*2cb0*/  SEL R19, R19, R38, !P0 ;  /* 0x0000002613137207 */ /* 0x000fe40004000000 */
[----:B------:R1:W-:Y:S04]  /*2cc0*/  @P5 STS.128 [R29+0x15000], RZ ;  /* 0x015000ff1d005388 */ /* 0x0003e80000000c00 */
[----:B------:R1:W-:Y:S01]  /*2cd0*/  @P5 STS.128 [R29+0x17000], RZ ;  /* 0x017000ff1d005388 */ /* 0x0003e20000000c00 */
[----:B------:R-:W-:Y:S05]  /*2ce0*/  @P5 BRA `(.L_x_718) ;  /* 0x0000000000985947 */ /* 0x000fea0003800000 */
[----:B------:R-:W-:Y:S01]  /*2cf0*/  ULDC UR11, c[0x0][0x2d0] ;  /* 0x0000b400000b7ab9 */ /* 0x000fe20000000800 */
[----:B---34-:R-:W-:Y:S01]  /*2d00*/  IMAD.WIDE.U32 R22, R2, 0x20, RZ ;  /* 0x0000002002167825 */ /* 0x018fe200078e00ff */
[----:B------:R-:W-:Y:S02]  /*2d10*/  ISETP.GE.AND P2, PT, R32, UR11, PT ;  /* 0x0000000b20007c0c */ /* 0x000fe4000bf46270 */
[----:B------:R-:W-:Y:S01]  /*2d20*/  ISETP.GE.AND P4, PT, R34, UR11, PT ;  /* 0x0000000b22007c0c */ /* 0x000fe2000bf86270 */
[----:B------:R-:W-:Y:S01]  /*2d30*/  IMAD.SHL.U32 R17, R3, 0x20, RZ ;  /* 0x0000002003117824 */ /* 0x000fe200078e00ff */
[----:B------:R-:W-:Y:S02]  /*2d40*/  IADD3 R24, P1, R24, R22, RZ ;  /* 0x0000001618187210 */ /* 0x000fe40007f3e0ff */
[----:B------:R-:W-:Y:S02]  /*2d50*/  ISETP.GE.AND P3, PT, R31, UR11, PT ;  /* 0x0000000b1f007c0c */ /* 0x000fe4000bf66270 */
[----:B------:R-:W-:-:S05]  /*2d60*/  IADD3.X R17, R18, R23, R17, P1, !PT ;  /* 0x0000001712117210 */ /* 0x000fca0000ffe411 */
[C---:B------:R-:W-:Y:S01]  /*2d70*/  @!P2 LEA R22, P1, R2.reuse, R37, 0x6 ;  /* 0x000000250216a211 */ /* 0x040fe200078230ff */
[----:B------:R3:W-:Y:S03]  /*2d80*/  @P2 STS.128 [R29+0x11000], RZ ;  /* 0x011000ff1d002388 */ /* 0x0007e60000000c00 */
[----:B------:R-:W-:Y:S02]  /*2d90*/  @!P2 LEA.HI.X R23, R2, R36, R3, 0x6, P1 ;  /* 0x000000240217a211 */ /* 0x000fe400008f3403 */
[----:B------:R-:W-:-:S03]  /*2da0*/  @!P4 LEA R2, P1, R24, UR30, 0x1 ;  /* 0x0000001e1802cc11 */ /* 0x000fc6000f8208ff */
[----:B------:R-:W-:Y:S01]  /*2db0*/  @!PT LDS RZ, [RZ] ;  /* 0x00000000fffff984 */ /* 0x000fe20000000800 */
[----:B------:R-:W-:Y:S01]  /*2dc0*/  @!PT LDS RZ, [RZ] ;  /* 0x00000000fffff984 */ /* 0x000fe20000000800 */
[----:B------:R-:W-:Y:S01]  /*2dd0*/  @!PT LDS RZ, [RZ] ;  /* 0x00000000fffff984 */ /* 0x000fe20000000800 */
[----:B------:R3:W-:Y:S01]  /*2de0*/  @!P2 LDGSTS.E.BYPASS.LTC128B.128 [R29+0x11000], desc[UR6][R22.64] ;  /* 0x11000000161dafae */ /* 0x0007e2000b901d46 */
[----:B------:R-:W-:Y:S02]  /*2df0*/  @!P4 LEA.HI.X R3, R24, UR31, R17, 0x1, P1 ;  /* 0x0000001f1803cc11 */ /* 0x000fe400088f0c11 */
[----:B------:R-:W-:Y:S01]  /*2e00*/  ISETP.GE.AND P1, PT, R30, UR11, PT ;  /* 0x0000000b1e007c0c */ /* 0x000fe2000bf26270 */
[----:B------:R3:W-:Y:S01]  /*2e10*/  @P4 STS.128 [R29+0x13000], RZ ;  /* 0x013000ff1d004388 */ /* 0x0007e20000000c00 */
[----:B--2---:R-:W-:-:S03]  /*2e20*/  @!P3 LEA R26, P2, R24, UR30, 0x1 ;  /* 0x0000001e181abc11 */ /* 0x004fc6000f8408ff */
        /* <DEDUP_REMOVED lines=10> */
[----:B------:R3:W-:Y:S01]  /*2ed0*/  @P1 STS.128 [R29+0x17000], RZ ;  /* 0x017000ff1d001388 */ /* 0x0007e20000000c00 */
[----:B------:R-:W-:Y:S05]  /*2ee0*/  @P1 BRA `(.L_x_718) ;  /* 0x0000000000181947 */ /* 0x000fea0003800000 */
[----:B---3--:R-:W-:-:S04]  /*2ef0*/  LEA R2, P1, R24, UR30, 0x1 ;  /* 0x0000001e18027c11 */ /* 0x008fc8000f8208ff */
[----:B------:R-:W-:-:S05]  /*2f00*/  LEA.HI.X R3, R24, UR31, R17, 0x1, P1 ;  /* 0x0000001f18037c11 */ /* 0x000fca00088f0c11 */
[----:B------:R-:W-:Y:S01]  /*2f10*/  @!PT LDS RZ, [RZ] ;  /* 0x00000000fffff984 */ /* 0x000fe20000000800 */
[----:B------:R-:W-:Y:S01]  /*2f20*/  @!PT LDS RZ, [RZ] ;  /* 0x00000000fffff984 */ /* 0x000fe20000000800 */
[----:B------:R-:W-:Y:S01]  /*2f30*/  @!PT LDS RZ, [RZ] ;  /* 0x00000000fffff984 */ /* 0x000fe20000000800 */
[----:B------:R2:W-:Y:S04]  /*2f40*/  LDGSTS.E.BYPASS.LTC128B.128 [R29+0x17000], desc[UR6][R2.64+0x180] ;  /* 0x17000180021d7fae */ /* 0x0005e8000b901d46 */
.L_x_718:
[----:B------:R-:W-:Y:S05]  /*2f50*/  BSYNC B0 ;  /* 0x0000000000007941 */ /* 0x000fea0003800000 */
.L_x_717:
[----:B--234-:R-:W-:Y:S01]  /*2f60*/  LEA R26, R19, UR4, 0x1 ;  /* 0x00000004131a7c11 */ /* 0x01cfe2000f8e08ff */
[----:B------:R-:W-:Y:S04]  /*2f70*/  BSSY B0, `(.L_x_719) ;  /* 0x0000046000007945 */ /* 0x000fe80003800000 */
[----:B------:R2:W-:Y:S01]  /*2f80*/  STL [R1+0x64], R26 ;  /* 0x0000641a01007387 */ /* 0x0005e20000100800 */
[----:B------:R-:W-:Y:S05]  /*2f90*/  @!P6 BRA `(.L_x_720) ;  /* 0x000000000044e947 */ /* 0x000fea0003800000 */
        /* <DEDUP_REMOVED lines=17> */
.L_x_720:
[----:B------:R-:W3:Y:S01]  /*30b0*/  LDC.64 R2, c[0x0][0x210] ;  /* 0x00008400ff027b82 */ /* 0x000ee20000000a00 */
[----:B------:R-:W-:Y:S01]  /*30c0*/  IMAD.U32 R18, RZ, RZ, UR41 ;  /* 0x00000029ff127e24 */ /* 0x000fe2000f8e00ff */
        /* <DEDUP_REMOVED lines=8> */
[----:B------:R-:W-:Y:S01]  /*3150*/  @!P1 MOV R22, R35 ;  /* 0x0000002300169202 */ /* 0x000fe20000000f00 */
[----:B------:R4:W-:Y:S01]  /*3160*/  @P1 STS [R26], RZ ;  /* 0x000000ff1a001388 */ /* 0x0009e20000000800 */
[----:B------:R-:W-:-:S03]  /*3170*/  @!P1 IMAD.MOV.U32 R23, RZ, RZ, R28 ;  /* 0x000000ffff179224 */ /* 0x000fc600078e001c */
[----:B------:R4:W-:Y:S01]  /*3180*/  @P1 STS [R26+0x4], RZ ;  /* 0x000004ff1a001388 */ /* 0x0009e20000000800 */
[----:B---3--:R-:W-:-:S03]  /*3190*/  IMAD.WIDE R18, R32, 0x2, R2 ;  /* 0x0000000220127825 */ /* 0x008fc600078e0202 */
[----:B------:R4:W-:Y:S01]  /*31a0*/  @P1 STS [R26+0x8], RZ ;  /* 0x000008ff1a001388 */ /* 0x0009e20000000800 */
[----:B------:R-:W-:Y:S01]  /*31b0*/  VIADD R2, R17, UR20 ;  /* 0x0000001411027c36 */ /* 0x000fe20008000000 */
[C---:B------:R-:W-:Y:S02]  /*31c0*/  LEA R18, P4, R16.reuse, R18, 0x1 ;  /* 0x0000001210127211 */ /* 0x040fe400078808ff */
        /* <DEDUP_REMOVED lines=32> */
.L_x_721:
[----:B------:R-:W-:Y:S05]  /*33d0*/  BSYNC B0 ;  /* 0x0000000000007941 */ /* 0x000fea0003800000 */
.L_x_719:
        /* <DEDUP_REMOVED lines=21> */
.L_x_723:
[----:B------:R-:W-:Y:S01]  /*3530*/  ULDC UR12, c[0x0][0x2d0] ;  /* 0x0000b400000c7ab9 */ /* 0x000fe20000000800 */
[----:B------:R-:W-:Y:S01]  /*3540*/  IMAD.U32 R2, RZ, RZ, UR26 ;  /* 0x0000001aff027e24 */ /* 0x000fe2000f8e00ff */
[----:B------:R-:W-:Y:S01]  /*3550*/  ISETP.GE.AND P4, PT, R32, UR12, PT ;  /* 0x0000000c20007c0c */ /* 0x000fe2000bf86270 */
[----:B------:R-:W-:Y:S01]  /*3560*/  IMAD.U32 R3, RZ, RZ, UR27 ;  /* 0x0000001bff037e24 */ /* 0x000fe2000f8e00ff */
        /* <DEDUP_REMOVED lines=41> */
[----:B-1----:R-:W-:-:S04]  /*3800*/  LEA R2, P1, R20, UR28, 0x1 ;  /* 0x0000001c14027c11 */ /* 0x002fc8000f8208ff */
[----:B------:R-:W-:-:S05]  /*3810*/  LEA.HI.X R3, R20, UR29, R13, 0x1, P1 ;  /* 0x0000001d14037c11 */ /* 0x000fca00088f0c0d */
[----:B------:R-:W-:Y:S01]  /*3820*/  @!PT LDS RZ, [RZ] ;  /* 0x00000000fffff984 */ /* 0x000fe20000000800 */
[----:B------:R-:W-:Y:S01]  /*3830*/  @!PT LDS RZ, [RZ] ;  /* 0x00000000fffff984 */ /* 0x000fe20000000800 */
[----:B------:R-:W-:Y:S01]  /*3840*/  @!PT LDS RZ, [RZ] ;  /* 0x00000000fffff984 */ /* 0x000fe20000000800 */
[----:B------:R1:W-:Y:S04]  /*3850*/  LDGSTS.E.BYPASS.LTC128B.128 [R26+0x7000], desc[UR6][R2.64+0x180] ;  /* 0x07000180021a7fae */ /* 0x0003e8000b901d46 */
.L_x_724:
[----:B------:R-:W-:Y:S05]  /*3860*/  BSYNC B0 ;  /* 0x0000000000007941 */ /* 0x000fea0003800000 */
.L_x_722:
[----:B------:R-:W5:Y:S01]  /*3870*/  LDL R84, [R1+0x4] ;  /* 0x0000040001547983 */ /* 0x000f620000100800 */
[----:B------:R-:W-:Y:S01]  /*3880*/  UIADD3 UR12, -UR9, UR8, URZ ;  /* 0x00000008090c7290 */ /* 0x000fe2000fffe13f */
[----:B-1----:R-:W-:Y:S01]  /*3890*/  IMAD.U32 R2, RZ, RZ, UR14 ;  /* 0x0000000eff027e24 */ /* 0x002fe2000f8e00ff */
[----:B------:R-:W-:Y:S01]  /*38a0*/  USHF.R.S32.HI UR11, URZ, 0x1f, UR9 ;  /* 0x0000001f3f0b7899 */ /* 0x000fe20008011409 */
[----:B------:R-:W-:Y:S01]  /*38b0*/  BSSY B0, `(.L_x_725) ;  /* 0x0000044000007945 */ /* 0x000fe20003800000 */
[----:B------:R-:W-:Y:S01]  /*38c0*/  ULDC.64 UR26, c[0x0][0x260] ;  /* 0x00009800001a7ab9 */ /* 0x000fe20000000a00 */
[----:B------:R-:W-:Y:S01]  /*38d0*/  IMAD.WIDE.U32 R14, R2, UR9, R32 ;  /* 0x00000009020e7c25 */ /* 0x000fe2000f8e0020 */
[----:B------:R-:W-:Y:S01]  /*38e0*/  ISETP.GE.AND P3, PT, R6, UR12, PT ;  /* 0x0000000c06007c0c */ /* 0x000fe2000bf66270 */
[----:B------:R-:W-:Y:S02]  /*38f0*/  UIMAD UR20, UR11, UR14, URZ ;  /* 0x0000000e0b1472a4 */ /* 0x000fe4000f8e023f */
[----:B------:R-:W-:Y:S01]  /*3900*/  IMAD R13, R4, UR26, RZ ;  /* 0x0000001a040d7c24 */ /* 0x000fe2000f8e02ff */
[----:B---34-:R-:W-:Y:S01]  /*3910*/  IADD3 R18, P1, R14, UR33, RZ ;  /* 0x000000210e127c10 */ /* 0x018fe2000ff3e0ff */
[----:B------:R-:W-:-:S02]  /*3920*/  UIMAD UR20, UR9, UR15, UR20 ;  /* 0x0000000f091472a4 */ /* 0x000fc4000f8e0214 */
[----:B------:R-:W-:-:S04]  /*3930*/  IMAD R14, R10, UR27, R13 ;  /* 0x0000001b0a0e7c24 */ /* 0x000fc8000f8e020d */
[----:B------:R-:W-:Y:S02]  /*3940*/  IMAD.U32 R2, RZ, RZ, UR20 ;  /* 0x00000014ff027e24 */ /* 0x000fe4000f8e00ff */
[----:B------:R1:W-:Y:S03]  /*3950*/  @P3 STS.128 [R29+0x18000], RZ ;  /* 0x018000ff1d003388 */ /* 0x0003e60000000c00 */
[----:B------:R-:W-:Y:S01]  /*3960*/  IADD3.X R19, R15, UR35, R2, P1, !PT ;  /* 0x000000230f137c10 */ /* 0x000fe20008ffe402 */
[----:B------:R1:W-:Y:S04]  /*3970*/  @P3 STS.128 [R29+0x1a000], RZ ;  /* 0x01a000ff1d003388 */ /* 0x0003e80000000c00 */
[----:B------:R1:W-:Y:S01]  /*3980*/  @P3 STS.128 [R29+0x1c000], RZ ;  /* 0x01c000ff1d003388 */ /* 0x0003e20000000c00 */
[----:B------:R-:W-:-:S03]  /*3990*/  IMAD.WIDE.U32 R18, R10, UR26, R18 ;  /* 0x0000001a0a127c25 */ /* 0x000fc6000f8e0012 */
[----:B------:R1:W-:Y:S02]  /*39a0*/  @P3 STS.128 [R29+0x1e000], RZ ;  /* 0x01e000ff1d003388 */ /* 0x0003e40000000c00 */
[----:B------:R-:W-:Y:S02]  /*39b0*/  IADD3 R13, R19, R14, RZ ;  /* 0x0000000e130d7210 */ /* 0x000fe40007ffe0ff */
[C---:B-----5:R-:W-:Y:S02]  /*39c0*/  IADD3 R3, R84.reuse, 0x8, RZ ;  /* 0x0000000854037810 */ /* 0x060fe40007ffe0ff */
[----:B------:R-:W-:Y:S02]  /*39d0*/  ISETP.GE.AND P6, PT, R84, UR10, PT ;  /* 0x0000000a54007c0c */ /* 0x000fe4000bfc6270 */
[----:B------:R-:W-:Y:S01]  /*39e0*/  ISETP.GE.AND P5, PT, R3, UR10, PT ;  /* 0x0000000a03007c0c */ /* 0x000fe2000bfa6270 */
[----:B-1----:R-:W-:-:S12]  /*39f0*/  @P3 BRA `(.L_x_726) ;  /* 0x0000000000bc3947 */ /* 0x002fd80003800000 */
        /* <DEDUP_REMOVED lines=18> */
[----:B-1----:R-:W-:-:S04]  /*3b20*/  IMAD.WIDE R20, R32, 0x2, R20 ;  /* 0x0000000220147825 */ /* 0x002fc800078e0214 */
[----:B------:R-:W-:-:S04]  /*3b30*/  IMAD.WIDE.U32 R22, R10, UR26, R22 ;  /* 0x0000001a0a167c25 */ /* 0x000fc8000f8e0016 */
[----:B------:R-:W-:Y:S01]  /*3b40*/  IMAD.IADD R15, R14, 0x1, R23 ;  /* 0x000000010e0f7824 */ /* 0x000fe200078e0217 */
[----:B---3--:R-:W-:-:S04]  /*3b50*/  @!P2 LEA R2, P1, R24, R2, 0x1 ;  /* 0x000000021802a211 */ /* 0x008fc800078208ff */
[----:B------:R-:W-:Y:S02]  /*3b60*/  @!P2 LEA.HI.X R3, R24, R3, R16, 0x1, P1 ;  /* 0x000000031803a211 */ /* 0x000fe400008f0c10 */
        /* <DEDUP_REMOVED lines=24> */
.L_x_726:
[----:B------:R-:W-:Y:S05]  /*3cf0*/  BSYNC B0 ;  /* 0x0000000000007941 */ /* 0x000fea0003800000 */
.L_x_725:
        /* <DEDUP_REMOVED lines=11> */
[----:B------:R-:W-:Y:S01]  /*3db0*/  IMAD.U32 R22, RZ, RZ, UR33 ;  /* 0x00000021ff167e24 */ /* 0x000fe2000f8e00ff */
[----:B-1--4-:R-:W-:Y:S01]  /*3dc0*/  IADD3 R16, P1, R12, 0x20, RZ ;  /* 0x000000200c107810 */ /* 0x012fe20007f3e0ff */
[----:B------:R-:W-:Y:S01]  /*3dd0*/  IMAD.MOV.U32 R19, RZ, RZ, R13 ;  /* 0x000000ffff137224 */ /* 0x000fe200078e000d */
[----:B------:R-:W-:-:S03]  /*3de0*/  MOV R23, UR35 ;  /* 0x0000002300177c02 */ /* 0x000fc60008000f00 */
[----:B------:R-:W-:Y:S02]  /*3df0*/  IMAD.X R15, RZ, RZ, R11, P1 ;  /* 0x000000ffff0f7224 */ /* 0x000fe400008e060b */
[----:B------:R-:W-:-:S04]  /*3e00*/  IMAD.WIDE.U32 R22, R16, UR14, R22 ;  /* 0x0000000e10167c25 */ /* 0x000fc8000f8e0016 */
[----:B------:R-:W1:Y:S01]  /*3e10*/  @!P2 LDC.64 R2, c[0x0][0x218] ;  /* 0x00008600ff02ab82 */ /* 0x000e620000000a00 */
[----:B------:R-:W-:Y:S01]  /*3e20*/  IMAD R15, R15, UR14, RZ ;  /* 0x0000000e0f0f7c24 */ /* 0x000fe2000f8e02ff */
[----:B------:R4:W-:Y:S03]  /*3e30*/  @P2 STS.128 [R29+0x19000], RZ ;  /* 0x019000ff1d002388 */ /* 0x0009e60000000c00 */
[----:B------:R-:W-:Y:S01]  /*3e40*/  IMAD R15, R16, UR15, R15 ;  /* 0x0000000f100f7c24 */ /* 0x000fe2000f8e020f */
[----:B------:R-:W-:-:S03]  /*3e50*/  IADD3 R16, P1, R6, 0x20, RZ ;  /* 0x0000002006107810 */ /* 0x000fc60007f3e0ff */
[----:B------:R-:W-:Y:S01]  /*3e60*/  IMAD.IADD R23, R23, 0x1, R15 ;  /* 0x0000000117177824 */ /* 0x000fe200078e020f */
[----:B------:R-:W-:Y:S01]  /*3e70*/  IADD3.X R15, RZ, R7, RZ, P1, !PT ;  /* 0x00000007ff0f7210 */ /* 0x000fe20000ffe4ff */
[----:B-----5:R-:W-:-:S04]  /*3e80*/  IMAD.WIDE R20, R32, 0x2, R20 ;  /* 0x0000000220147825 */ /* 0x020fc800078e0214 */
[----:B------:R-:W-:-:S04]  /*3e90*/  IMAD.WIDE.U32 R22, R10, UR26, R22 ;  /* 0x0000001a0a167c25 */ /* 0x000fc8000f8e0016 */
[----:B------:R-:W-:Y:S01]  /*3ea0*/  IMAD R15, R15, UR14, RZ ;  /* 0x0000000e0f0f7c24 */ /* 0x000fe2000f8e02ff */
[----:B------:R-:W-:Y:S01]  /*3eb0*/  IADD3 R13, R14, R23, RZ ;  /* 0x000000170e0d7210 */ /* 0x000fe20007ffe0ff */
[----:B------:R-:W-:Y:S01]  /*3ec0*/  IMAD.WIDE.U32 R18, R16, UR14, R18 ;  /* 0x0000000e10127c25 */ /* 0x000fe2000f8e0012 */
[----:B------:R-:W-:-:S03]  /*3ed0*/  LEA R20, P1, R22, R20, 0x1 ;  /* 0x0000001416147211 */ /* 0x000fc600078208ff */
[----:B------:R-:W-:Y:S01]  /*3ee0*/  IMAD R15, R16, UR15, R15 ;  /* 0x0000000f100f7c24 */ /* 0x000fe2000f8e020f */
[----:B------:R-:W-:Y:S02]  /*3ef0*/  LEA.HI.X R21, R22, R21, R13, 0x1, P1 ;  /* 0x0000001516157211 */ /* 0x000fe400008f0c0d */
[----:B-1----:R-:W-:Y:S01]  /*3f00*/  @!P2 LEA R2, P1, R18, R2, 0x1 ;  /* 0x000000021202a211 */ /* 0x002fe200078208ff */
        /* <DEDUP_REMOVED lines=25> */
.L_x_728:
[----:B------:R-:W-:Y:S05]  /*40a0*/  BSYNC B0 ;  /* 0x0000000000007941 */ /* 0x000fea0003800000 */
.L_x_727:
[----:B------:R-:W-:Y:S01]  /*40b0*/  IMAD.MOV.U32 R28, RZ, RZ, 0x7f800000 ;  /* 0x7f800000ff1c7424 */ /* 0x000fe200078e00ff */
[----:B------:R-:W-:Y:S01]  /*40c0*/  MOV R27, 0x7f800000 ;  /* 0x7f800000001b7802 */ /* 0x000fe20000000f00 */
[----:B------:R-:W-:Y:S01]  /*40d0*/  UIMAD UR10, UR11, UR24, URZ ;  /* 0x000000180b0a72a4 */ /* 0x000fe2000f8e023f */
[----:B------:R2:W-:Y:S01]  /*40e0*/  @P3 STS.128 [R29+0x20000], RZ ;  /* 0x020000ff1d003388 */ /* 0x0005e20000000c00 */
[----:B------:R-:W-:Y:S01]  /*40f0*/  IMAD.WIDE.U32 R14, R5, UR9, R32 ;  /* 0x00000009050e7c25 */ /* 0x000fe2000f8e0020 */
[----:B----4-:R-:W-:Y:S01]  /*4100*/  SHF.R.S32.HI R2, RZ, 0x1f, R84 ;  /* 0x0000001fff027819 */ /* 0x010fe20000011454 */
[----:B------:R-:W-:Y:S01]  /*4110*/  UIMAD UR10, UR9, UR25, UR10 ;  /* 0x00000019090a72a4 */ /* 0x000fe2000f8e020a */
[----:B------:R2:W-:Y:S01]  /*4120*/  @P3 STS.128 [R29+0x22000], RZ ;  /* 0x022000ff1d003388 */ /* 0x0005e20000000c00 */
[----:B------:R-:W-:Y:S01]  /*4130*/  IMAD.SHL.U32 R18, R84, 0x4, RZ ;  /* 0x0000000454127824 */ /* 0x000fe200078e00ff */
[----:B-1----:R-:W-:Y:S01]  /*4140*/  IADD3 R16, P1, R14, UR34, RZ ;  /* 0x000000220e107c10 */ /* 0x002fe2000ff3e0ff */
[----:B------:R-:W-:Y:S01]  /*4150*/  BSSY B0, `(.L_x_729) ;  /* 0x000003f000007945 */ /* 0x000fe20003800000 */
[----:B------:R2:W-:Y:S01]  /*4160*/  STL [R1+0x5c], R28 ;  /* 0x00005c1c01007387 */ /* 0x0005e20000100800 */
[----:B------:R-:W-:Y:S01]  /*4170*/  MOV R3, UR10 ;  /* 0x0000000a00037c02 */ /* 0x000fe20008000f00 */
[----:B------:R-:W-:Y:S01]  /*4180*/  ULDC.64 UR10, c[0x0][0x268] ;  /* 0x00009a00000a7ab9 */ /* 0x000fe20000000a00 */
[----:B------:R-:W-:Y:S01]  /*4190*/  IADD3 R18, P2, R18, UR17, RZ ;  /* 0x0000001112127c10 */ /* 0x000fe2000ff5e0ff */
[----:B------:R2:W-:Y:S01]  /*41a0*/  @P3 STS.128 [R29+0x24000], RZ ;  /* 0x024000ff1d003388 */ /* 0x0005e20000000c00 */
[----:B------:R-:W-:Y:S01]  /*41b0*/  IADD3.X R17, R15, UR36, R3, P1, !PT ;  /* 0x000000240f117c10 */ /* 0x000fe20008ffe403 */
[----:B------:R-:W-:Y:S01]  /*41c0*/  IMAD R13, R4, UR10, RZ ;  /* 0x0000000a040d7c24 */ /* 0x000fe2000f8e02ff */
[----:B------:R-:W-:Y:S01]  /*41d0*/  SHF.L.U64.HI R3, R84, 0x2, R2 ;  /* 0x0000000254037819 */ /* 0x000fe20000010202 */
[----:B------:R2:W-:Y:S02]  /*41e0*/  STL [R1+0x60], R27 ;  /* 0x0000601b01007387 */ /* 0x0005e40000100800 */
[C---:B------:R-:W-:Y:S01]  /*41f0*/  IMAD R13, R10.reuse, UR11, R13 ;  /* 0x0000000b0a0d7c24 */ /* 0x040fe2000f8e020d */
[----:B------:R-:W-:Y:S01]  /*4200*/  IADD3.X R19, R3, UR16, RZ, P2, !PT ;  /* 0x0000001003137c10 */ /* 0x000fe200097fe4ff */
[----:B------:R2:W-:Y:S01]  /*4210*/  @P3 STS.128 [R29+0x26000], RZ ;  /* 0x026000ff1d003388 */ /* 0x0005e20000000c00 */
        /* <DEDUP_REMOVED lines=12> */
[----:B------:R-:W4:Y:S01]  /*42e0*/  @!P2 LDC.64 R4, c[0x0][0x220] ;  /* 0x00008800ff04ab82 */ /* 0x000f220000000a00 */
        /* <DEDUP_REMOVED lines=9> */
[----:B------:R-:W-:Y:S01]  /*4380*/  IMAD.WIDE.U32 R22, R10, UR10, R22 ;  /* 0x0000000a0a167c25 */ /* 0x000fe2000f8e0016 */
[----:B----4-:R-:W-:-:S04]  /*4390*/  @!P2 LEA R4, P1, R24, R4, 0x1 ;  /* 0x000000041804a211 */ /* 0x010fc800078208ff */
        /* <DEDUP_REMOVED lines=26> */
.L_x_730:
[----:B------:R-:W-:Y:S05]  /*4540*/  BSYNC B0 ;  /* 0x0000000000007941 */ /* 0x000fea0003800000 */
.L_x_729:
        /* <DEDUP_REMOVED lines=8> */
[----:B-1--4-:R-:W1:Y:S01]  /*45d0*/  LDC.64 R20, c[0x0][0x220] ;  /* 0x00008800ff147b82 */ /* 0x012e620000000a00 */
[----:B------:R-:W-:Y:S01]  /*45e0*/  ISETP.GE.AND P1, PT, R32, UR11, PT ;  /* 0x0000000b20007c0c */ /* 0x000fe2000bf26270 */
[----:B------:R-:W-:Y:S01]  /*45f0*/  IMAD.U32 R14, RZ, RZ, UR34 ;  /* 0x00000022ff0e7e24 */ /* 0x000fe2000f8e00ff */
[----:B------:R-:W-:Y:S01]  /*4600*/  IADD3 R12, P2, R12, 0x20, RZ ;  /* 0x000000200c0c7810 */ /* 0x000fe20007f5e0ff */
[----:B------:R-:W-:Y:S01]  /*4610*/  IMAD.X R7, RZ, RZ, R7, P3 ;  /* 0x000000ffff077224 */ /* 0x000fe200018e0607 */
[----:B------:R-:W-:Y:S02]  /*4620*/  MOV R17, R3 ;  /* 0x0000000300117202 */ /* 0x000fe40000000f00 */
[----:B------:R-:W-:Y:S01]  /*4630*/  MOV R15, UR36 ;  /* 0x00000024000f7c02 */ /* 0x000fe20008000f00 */
[----:B------:R-:W-:Y:S01]  /*4640*/  IMAD.X R11, RZ, RZ, R11, P2 ;  /* 0x000000ffff0b7224 */ /* 0x000fe200010e060b */
[----:B------:R-:W-:Y:S01]  /*4650*/  ISETP.GE.AND P3, PT, R34, UR11, PT ;  /* 0x0000000b22007c0c */ /* 0x000fe2000bf66270 */
[----:B------:R-:W-:-:S02]  /*4660*/  IMAD R7, R7, UR24, RZ ;  /* 0x0000001807077c24 */ /* 0x000fc4000f8e02ff */
[----:B------:R-:W-:Y:S02]  /*4670*/  IMAD R11, R11, UR24, RZ ;  /* 0x000000180b0b7c24 */ /* 0x000fe4000f8e02ff */
[----:B------:R-:W4:Y:S01]  /*4680*/  @!P1 LDC.64 R4, c[0x0][0x220] ;  /* 0x00008800ff049b82 */ /* 0x000f220000000a00 */
[C---:B------:R-:W-:Y:S01]  /*4690*/  IMAD.WIDE.U32 R16, R6.reuse, UR24, R16 ;  /* 0x0000001806107c25 */ /* 0x040fe2000f8e0010 */
[----:B------:R1:W-:Y:S03]  /*46a0*/  @P1 STS.128 [R29+0x21000], RZ ;  /* 0x021000ff1d001388 */ /* 0x0003e60000000c00 */
[----:B------:R-:W-:Y:S02]  /*46b0*/  IMAD R7, R6, UR25, R7 ;  /* 0x0000001906077c24 */ /* 0x000fe4000f8e0207 */
[----:B------:R-:W-:-:S04]  /*46c0*/  IMAD.WIDE.U32 R14, R12, UR24, R14 ;  /* 0x000000180c0e7c25 */ /* 0x000fc8000f8e000e */
[----:B------:R-:W-:Y:S02]  /*46d0*/  IMAD R11, R12, UR25, R11 ;  /* 0x000000190c0b7c24 */ /* 0x000fe4000f8e020b */
[----:B-1----:R-:W-:-:S04]  /*46e0*/  IMAD.WIDE R20, R32, 0x2, R20 ;  /* 0x0000000220147825 */ /* 0x002fc800078e0214 */
[----:B------:R-:W-:Y:S02]  /*46f0*/  IMAD.IADD R15, R15, 0x1, R11 ;  /* 0x000000010f0f7824 */ /* 0x000fe400078e020b */
[----:B------:R-:W-:Y:S01]  /*4700*/  IMAD.WIDE.U32 R10, R10, UR10, R14 ;  /* 0x0000000a0a0a7c25 */ /* 0x000fe2000f8e000e */
[----:B----4-:R-:W-:-:S03]  /*4710*/  @!P1 LEA R6, P2, R16, R4, 0x1 ;  /* 0x0000000410069211 */ /* 0x010fc600078408ff */
[----:B------:R-:W-:Y:S01]  /*4720*/  IMAD.IADD R13, R13, 0x1, R11 ;  /* 0x000000010d0d7824 */ /* 0x000fe200078e020b */
[----:B------:R-:W-:-:S04]  /*4730*/  IADD3 R4, R17, R7, RZ ;  /* 0x0000000711047210 */ /* 0x000fc80007ffe0ff */
[----:B------:R-:W-:Y:S02]  /*4740*/  @!P1 LEA.HI.X R7, R16, R5, R4, 0x1, P2 ;  /* 0x0000000510079211 */ /* 0x000fe400010f0c04 */
[----:B------:R-:W-:Y:S02]  /*4750*/  ISETP.GE.AND P2, PT, R31, UR11, PT ;  /* 0x0000000b1f007c0c */ /* 0x000fe4000bf46270 */
[----:B------:R-:W-:Y:S01]  /*4760*/  LEA R4, P4, R10, R20, 0x1 ;  /* 0x000000140a047211 */ /* 0x000fe200078808ff */
[----:B------:R-:W-:Y:S01]  /*4770*/  @!PT LDS RZ, [RZ] ;  /* 0x00000000fffff984 */ /* 0x000fe20000000800 */
[----:B------:R-:W-:Y:S01]  /*4780*/  @!PT LDS RZ, [RZ] ;  /* 0x00000000fffff984 */ /* 0x000fe20000000800 */
[----:B------:R-:W-:Y:S01]  /*4790*/  @!PT LDS RZ, [RZ] ;  /* 0x00000000fffff984 */ /* 0x000fe20000000800 */
[----:B------:R1:W-:Y:S01]  /*47a0*/  @!P1 LDGSTS.E.BYPASS.LTC128B.128 [R29+0x21000], desc[UR6][R6.64] ;  /* 0x21000000061d9fae */ /* 0x0003e2000b901d46 */
[----:B------:R-:W-:Y:S02]  /*47b0*/  ISETP.GE.AND P1, PT, R30, UR11, PT ;  /* 0x0000000b1e007c0c */ /* 0x000fe4000bf26270 */
        /* <DEDUP_REMOVED lines=17> */
.L_x_732:
[----:B------:R-:W-:Y:S05]  /*48d0*/  BSYNC B0 ;  /* 0x0000000000007941 */ /* 0x000fea0003800000 */
.L_x_731:
[----:B-1--4-:R-:W-:Y:S01]  /*48e0*/  IMAD.MOV.U32 R4, RZ, RZ, R28 ;  /* 0x000000ffff047224 */ /* 0x012fe200078e001c */
[----:B------:R-:W0:Y:S01]  /*48f0*/  LDGDEPBAR ;  /* 0x00000000000079af */ /* 0x000e220000000000 */
[----:B------:R-:W-:Y:S01]  /*4900*/  IMAD.MOV.U32 R3, RZ, RZ, R27 ;  /* 0x000000ffff037224 */ /* 0x000fe200078e001b */
[----:B------:R-:W-:Y:S01]  /*4910*/  ULDC UR24, c[0x0][0x2d0] ;  /* 0x0000b40000187ab9 */ /* 0x000fe20000000800 */
[----:B------:R-:W-:Y:S01]  /*4920*/  IMAD.MOV.U32 R242, RZ, RZ, 0x20 ;  /* 0x00000020fff27424 */ /* 0x000fe200078e00ff */
[----:B------:R-:W-:Y:S01]  /*4930*/  ULDC UR26, c[0x0][0x398] ;  /* 0x0000e600001a7ab9 */ /* 0x000fe20000000800 */
[----:B------:R-:W4:Y:S01]  /*4940*/  @!P6 LDG.E R4, desc[UR6][R18.64] ;  /* 0x000000061204e981 */ /* 0x000f22000c1e1900 */
[----:B------:R-:W-:Y:S02]  /*4950*/  IMAD.MOV.U32 R241, RZ, RZ, 0x40 ;  /* 0x00000040fff17424 */ /* 0x000fe400078e00ff */
[----:B------:R-:W-:Y:S01]  /*4960*/  IMAD.MOV.U32 R6, RZ, RZ, R26 ;  /* 0x000000ffff067224 */ /* 0x000fe200078e001a */
[----:B------:R-:W5:Y:S01]  /*4970*/  @!P5 LDG.E R3, desc[UR6][R18.64+0x20] ;  /* 0x000020061203d981 */ /* 0x000f62000c1e1900 */
[C---:B------:R-:W-:Y:S01]  /*4980*/  IMAD.SHL.U32 R5, R84.reuse, 0x4, RZ ;  /* 0x0000000454057824 */ /* 0x040fe200078e00ff */
[----:B------:R-:W-:Y:S01]  /*4990*/  SHF.L.U64.HI R2, R84, 0x2, R2 ;  /* 0x0000000254027819 */ /* 0x000fe20000010202 */
[----:B------:R-:W-:Y:S01]  /*49a0*/  UIADD3 UR9, UR9, UR13, URZ ;  /* 0x0000000d09097290 */ /* 0x000fe2000fffe03f */
[----:B------:R-:W-:-:S02]  /*49b0*/  CS2R R190, SRZ ;  /* 0x0000000000be7805 */ /* 0x000fc4000001ff00 */
[----:B------:R-:W-:Y:S02]  /*49c0*/  CS2R R188, SRZ ;  /* 0x0000000000bc7805 */ /* 0x000fe4000001ff00 */
[----:B------:R-:W-:Y:S01]  /*49d0*/  CS2R R194, SRZ ;  /* 0x0000000000c27805 */ /* 0x000fe2000001ff00 */
[----:B------:R-:W-:Y:S01]  /*49e0*/  UIADD3 UR9, -UR8, 0x40, UR9 ;  /* 0x0000004008097890 */ /* 0x000fe2000fffe109 */
        /* <DEDUP_REMOVED lines=54> */
[----:B--23--:R-:W-:Y:S02]  /*4d50*/  CS2R R28, SRZ ;  /* 0x00000000001c7805 */ /* 0x00cfe4000001ff00 */
[----:B------:R-:W-:Y:S02]  /*4d60*/  CS2R R34, SRZ ;  /* 0x0000000000227805 */ /* 0x000fe4000001ff00 */
[----:B------:R-:W-:Y:S02]  /*4d70*/  CS2R R32, SRZ ;  /* 0x0000000000207805 */ /* 0x000fe4000001ff00 */
[----:B------:R-:W-:-:S02]  /*4d80*/  CS2R R26, SRZ ;  /* 0x00000000001a7805 */ /* 0x000fc4000001ff00 */
[----:B------:R-:W-:Y:S02]  /*4d90*/  CS2R R24, SRZ ;  /* 0x0000000000187805 */ /* 0x000fe4000001ff00 */
[----:B------:R-:W-:Y:S02]  /*4da0*/  CS2R R22, SRZ ;  /* 0x0000000000167805 */ /* 0x000fe4000001ff00 */
[----:B------:R-:W-:Y:S01]  /*4db0*/  CS2R R20, SRZ ;  /* 0x0000000000147805 */ /* 0x000fe2000001ff00 */
[----:B------:R-:W-:Y:S01]  /*4dc0*/  ULDC UR10, c[0x0][0x394] ;  /* 0x0000e500000a7ab9 */ /* 0x000fe20000000800 */
[----:B------:R-:W-:Y:S01]  /*4dd0*/  UIADD3 UR25, UR9, -UR46, URZ ;  /* 0x8000002e09197290 */ /* 0x000fe2000fffe03f */
[----:B------:R-:W-:Y:S01]  /*4de0*/  UMOV UR15, UR10 ;  /* 0x0000000a000f7c82 */ /* 0x000fe20008000000 */
[----:B------:R-:W-:Y:S01]  /*4df0*/  ULDC UR27, c[0x0][0x2dc] ;  /* 0x0000b700001b7ab9 */ /* 0x000fe20000000800 */
[----:B------:R-:W-:Y:S01]  /*4e00*/  ULDC UR20, c[0x0][0x2ec] ;  /* 0x0000bb0000147ab9 */ /* 0x000fe20000000800 */
[----:B----4-:R1:W-:Y:S04]  /*4e10*/  @!P6 STL [R1+0x5c], R4 ;  /* 0x00005c040100e387 */ /* 0x0103e80000100800 */
[----:B-----5:R2:W-:Y:S04]  /*4e20*/  @!P5 STL [R1+0x60], R3 ;  /* 0x000060030100d387 */ /* 0x0205e80000100800 */
[----:B------:R-:W-:Y:S04]  /*4e30*/  STL [R1+0x58], R6 ;  /* 0x0000580601007387 */ /* 0x000fe80000100800 */
[----:B------:R-:W-:Y:S04]  /*4e40*/  STL [R1+0x30], R5 ;  /* 0x0000300501007387 */ /* 0x000fe80000100800 */
[----:B------:R3:W-:Y:S01]  /*4e50*/  STL [R1+0x2c], R2 ;  /* 0x00002c0201007387 */ /* 0x0007e20000100800 */
[----:B-1----:R-:W-:-:S04]  /*4e60*/  LEA.HI R4, R8, R9, RZ, 0x4 ;  /* 0x0000000908047211 */ /* 0x002fc800078f20ff */
[----:B------:R-:W-:-:S05]  /*4e70*/  LOP3.LUT R4, R4, 0xfffffff0, RZ, 0xc0, !PT ;  /* 0xfffffff004047812 */ /* 0x000fca00078ec0ff */
[----:B------:R-:W-:-:S05]  /*4e80*/  IMAD.IADD R4, R9, 0x1, -R4 ;  /* 0x0000000109047824 */ /* 0x000fca00078e0a04 */
[----:B--2---:R-:W-:-:S04]  /*4e90*/  SHF.R.S32.HI R3, RZ, 0x1f, R4 ;  /* 0x0000001fff037819 */ /* 0x004fc80000011404 */
[----:B------:R-:W-:-:S04]  /*4ea0*/  LEA.HI R3, R3, R4, RZ, 0x3 ;  /* 0x0000000403037211 */ /* 0x000fc800078f18ff */
[----:B------:R-:W-:-:S05]  /*4eb0*/  LOP3.LUT R3, R3, 0xfffffff8, RZ, 0xc0, !PT ;  /* 0xfffffff803037812 */ /* 0x000fca00078ec0ff */
[----:B------:R-:W-:Y:S02]  /*4ec0*/  IMAD.IADD R3, R4, 0x1, -R3 ;  /* 0x0000000104037824 */ /* 0x000fe400078e0a03 */
[----:B------:R-:W-:-:S03]  /*4ed0*/  VIADD R4, R251, 0x4000 ;  /* 0x00004000fb047836 */ /* 0x000fc60000000000 */
[----:B------:R-:W-:Y:S01]  /*4ee0*/  R2P PR, R3, 0x6 ;  /* 0x0000000603007804 */ /* 0x000fe20000000000 */
[----:B------:R-:W-:Y:S01]  /*4ef0*/  VIADD R3, R252, 0x4000 ;  /* 0x00004000fc037836 */ /* 0x000fe20000000000 */
[----:B------:R-:W-:-:S03]  /*4f00*/  SEL R243, R4, R251, !P0 ;  /* 0x000000fb04f37207 */ /* 0x000fc60004000000 */
[----:B------:R-:W-:Y:S02]  /*4f10*/  SEL R242, R242, 0xffffffe0, !P1 ;  /* 0xffffffe0f2f27807 */ /* 0x000fe40004800000 */
[----:B------:R-:W-:Y:S02]  /*4f20*/  SEL R241, R241, 0xffffffc0, !P2 ;  /* 0xffffffc0f1f17807 */ /* 0x000fe40005000000 */
[----:B------:R-:W-:Y:S01]  /*4f30*/  SEL R244, R3, R252, !P0 ;  /* 0x000000fc03f47207 */ /* 0x000fe20004000000 */
[----:B------:R-:W-:Y:S01]  /*4f40*/  IMAD.IADD R240, R245, 0x1, R242 ;  /* 0x00000001f5f07824 */ /* 0x000fe200078e02f2 */
[----:B------:R-:W-:Y:S01]  /*4f50*/  LEA R243, R243, UR4, 0x1 ;  /* 0x00000004f3f37c11 */ /* 0x000fe2000f8e08ff */
[----:B---3--:R-:W-:Y:S01]  /*4f60*/  IMAD.IADD R2, R245, 0x1, R241 ;  /* 0x00000001f5027824 */ /* 0x008fe200078e02f1 */
[----:B------:R-:W-:Y:S01]  /*4f70*/  LEA R244, R244, UR4, 0x1 ;  /* 0x00000004f4f47c11 */ /* 0x000fe2000f8e08ff */
[----:B------:R-:W-:-:S07]  /*4f80*/  IMAD.IADD R3, R241, 0x1, R240 ;  /* 0x00000001f1037824 */ /* 0x000fce00078e02f0 */
.L_x_737:
[----:B------:R-:W2:Y:S01]  /*4f90*/  LDL R111, [R1+0x30] ;  /* 0x00003000016f7983 */ /* 0x000ea20000100800 */
[C---:B------:R-:W-:Y:S01]  /*4fa0*/  IMAD.IADD R110, R244.reuse, 0x1, R242 ;  /* 0x00000001f46e7824 */ /* 0x040fe200078e02f2 */
[----:B------:R-:W-:Y:S01]  /*4fb0*/  USHF.L.U32 UR10, UR5, 0x6, URZ ;  /* 0x00000006050a7899 */ /* 0x000fe2000800063f */
[--C-:B------:R-:W-:Y:S01]  /*4fc0*/  IMAD.IADD R109, R244, 0x1, R241.reuse ;  /* 0x00000001f46d7824 */ /* 0x100fe200078e02f1 */
[----:B------:R-:W3:Y:S01]  /*4fd0*/  LDL R237, [R1+0x2c] ;  /* 0x00002c0001ed7983 */ /* 0x000ee20000100800 */
[----:B------:R-:W-:Y:S01]  /*4fe0*/  IMAD.IADD R108, R110, 0x1, R241 ;  /* 0x000000016e6c7824 */ /* 0x000fe200078e02f1 */
[----:B------:R-:W-:Y:S02]  /*4ff0*/  UISETP.GE.AND UP0, UPT, UR10, UR25, UPT ;  /* 0x000000190a00728c */ /* 0x000fe4000bf06270 */
[----:B------:R-:W0:Y:S01]  /*5000*/  LDGDEPBAR ;  /* 0x00000000000079af */ /* 0x000e220000000000 */
[----:B------:R-:W-:Y:S01]  /*5010*/  UMOV UR9, UR58 ;  /* 0x0000003a00097c82 */ /* 0x000fe20008000000 */
[----:B------:R-:W-:Y:S04]  /*5020*/  DEPBAR.LE SB0, 0x0 ;  /* 0x000080000000791a */ /* 0x000fe80000000000 */
[----:B------:R-:W-:Y:S06]  /*5030*/  BAR.SYNC.DEFER_BLOCKING 0x0 ;  /* 0x0000000000007b1d */ /* 0x000fec0000010000 */
[----:B------:R-:W-:Y:S04]  /*5040*/  LDSM.16.M88.4 R84, [R244] ;  /* 0x00000000f454783b */ /* 0x000fe80000000200 */
[----:B------:R-:W1:Y:S04]  /*5050*/  LDSM.16.M88.4 R88, [R250+UR4+0x18000] ;  /* 0x01800004fa58783b */ /* 0x000e680008000200 */
[----:B------:R-:W4:Y:S04]  /*5060*/  LDSM.16.M88.4 R92, [R250+UR4+0x18800] ;  /* 0x01880004fa5c783b */ /* 0x000f280008000200 */
[----:B------:R-:W-:Y:S04]  /*5070*/  LDSM.16.M88.4 R96, [R110] ;  /* 0x000000006e60783b */ /* 0x000fe80000000200 */
[----:B------:R-:W4:Y:S04]  /*5080*/  LDSM.16.M88.4 R100, [R249] ;  /* 0x00000000f964783b */ /* 0x000f280000000200 */
[----:B------:R-:W4:Y:S01]  /*5090*/  LDSM.16.M88.4 R104, [R249+0x800] ;  /* 0x00080000f968783b */ /* 0x000f220000000200 */
[C---:B-1----:R-:W-:Y:S06]  /*50a0*/  HMMA.16816.F32 R4, R84.reuse, R88, RZ ;  /* 0x000000585404723c */ /* 0x042fec00000018ff */
[C---:B------:R-:W-:Y:S01]  /*50b0*/  HMMA.16816.F32 R8, R84.reuse, R90, RZ ;  /* 0x0000005a5408723c */ /* 0x040fe200000018ff */
[----:B------:R-:W-:Y:S05]  /*50c0*/  LDSM.16.M88.4 R88, [R248] ;  /* 0x00000000f858783b */ /* 0x000fea0000000200 */
[C---:B----4-:R-:W-:Y:S06]  /*50d0*/  HMMA.16816.F32 R12, R84.reuse, R92, RZ ;  /* 0x0000005c540c723c */ /* 0x050fec00000018ff */
[----:B------:R-:W-:Y:S01]  /*50e0*/  HMMA.16816.F32 R16, R84, R94, RZ ;  /* 0x0000005e5410723c */ /* 0x000fe200000018ff */
[----:B------:R-:W1:Y:S04]  /*50f0*/  LDSM.16.M88.4 R84, [R109] ;  /* 0x000000006d54783b */ /* 0x000e680000000200 */
[----:B------:R-:W4:Y:S01]  /*5100*/  LDSM.16.M88.4 R92, [R248+0x800] ;  /* 0x00080000f85c783b */ /* 0x000f220000000200 */
[C---:B------:R-:W-:Y:S06]  /*5110*/  HMMA.16816.F32 R4, R96.reuse, R100, R4 ;  /* 0x000000646004723c */ /* 0x040fec0000001804 */
[C---:B------:R-:W-:Y:S01]  /*5120*/  HMMA.16816.F32 R8, R96.reuse, R102, R8 ;  /* 0x000000666008723c */ /* 0x040fe20000001808 */
[----:B------:R-:W-:Y:S05]  /*5130*/  LDSM.16.M88.4 R100, [R247] ;  /* 0x00000000f764783b */ /* 0x000fea0000000200 */
[C---:B------:R-:W-:Y:S06]  /*5140*/  HMMA.16816.F32 R12, R96.reuse, R104, R12 ;  /* 0x00000068600c723c */ /* 0x040fec000000180c */
[----:B------:R-:W-:Y:S01]  /*5150*/  HMMA.16816.F32 R16, R96, R106, R16 ;  /* 0x0000006a6010723c */ /* 0x000fe20000001810 */
[----:B------:R-:W4:Y:S04]  /*5160*/  LDSM.16.M88.4 R96, [R108] ;  /* 0x000000006c60783b */ /* 0x000f280000000200 */
[----:B------:R-:W4:Y:S01]  /*5170*/  LDSM.16.M88.4 R104, [R247+0x800] ;  /* 0x00080000f768783b */ /* 0x000f220000000200 */
[C---:B-1----:R-:W-:Y:S06]  /*5180*/  HMMA.16816.F32 R4, R84.reuse, R88, R4 ;  /* 0x000000585404723c */ /* 0x042fec0000001804 */
[C---:B------:R-:W-:Y:S01]  /*5190*/  HMMA.16816.F32 R8, R84.reuse, R90, R8 ;  /* 0x0000005a5408723c */ /* 0x040fe20000001808 */
[----:B------:R-:W-:Y:S05]  /*51a0*/  LDSM.16.M88.4 R88, [R250+UR4+0x1a000] ;  /* 0x01a00004fa58783b */ /* 0x000fea0008000200 */
[C---:B----4-:R-:W-:Y:S06]  /*51b0*/  HMMA.16816.F32 R12, R84.reuse, R92, R12 ;  /* 0x0000005c540c723c */ /* 0x050fec000000180c */
[----:B------:R-:W-:Y:S01]  /*51c0*/  HMMA.16816.F32 R16, R84, R94, R16 ;  /* 0x0000005e5410723c */ /* 0x000fe20000001810 */
[----:B------:R-:W1:Y:S04]  /*51d0*/  LDSM.16.M88.4 R84, [R244+0x2000] ;  /* 0x00200000f454783b */ /* 0x000e680000000200 */
[----:B------:R-:W4:Y:S01]  /*51e0*/  LDSM.16.M88.4 R92, [R250+UR4+0x1a800] ;  /* 0x01a80004fa5c783b */ /* 0x000f220008000200 */
[C---:B------:R-:W-:Y:S06]  /*51f0*/  HMMA.16816.F32 R4, R96.reuse, R100, R4 ;  /* 0x000000646004723c */ /* 0x040fec0000001804 */
[C---:B------:R-:W-:Y:S01]  /*5200*/  HMMA.16816.F32 R8, R96.reuse, R102, R8 ;  /* 0x000000666008723c */ /* 0x040fe20000001808 */
[----:B------:R-:W-:Y:S05]  /*5210*/  LDSM.16.M88.4 R100, [R249+0x2000] ;  /* 0x00200000f964783b */ /* 0x000fea0000000200 */
[C---:B------:R-:W-:Y:S06]  /*5220*/  HMMA.16816.F32 R12, R96.reuse, R104, R12 ;  /* 0x00000068600c723c */ /* 0x040fec000000180c */
[----:B------:R-:W-:Y:S01]  /*5230*/  HMMA.16816.F32 R16, R96, R106, R16 ;  /* 0x0000006a6010723c */ /* 0x000fe20000001810 */
[----:B------:R-:W4:Y:S04]  /*5240*/  LDSM.16.M88.4 R96, [R110+0x2000] ;  /* 0x002000006e60783b */ /* 0x000f280000000200 */
[----:B------:R-:W4:Y:S01]  /*5250*/  LDSM.16.M88.4 R104, [R249+0x2800] ;  /* 0x00280000f968783b */ /* 0x000f220000000200 */
[C---:B-1----:R-:W-:Y:S06]  /*5260*/  HMMA.16816.F32 R4, R84.reuse, R88, R4 ;  /* 0x000000585404723c */ /* 0x042fec0000001804 */
[C---:B------:R-:W-:Y:S01]  /*5270*/  HMMA.16816.F32 R8, R84.reuse, R90, R8 ;  /* 0x0000005a5408723c */ /* 0x040fe20000001808 */
[----:B------:R-:W-:Y:S05]  /*5280*/  LDSM.16.M88.4 R88, [R248+0x2000] ;  /* 0x00200000f858783b */ /* 0x000fea0000000200 */
[C---:B----4-:R-:W-:Y:S06]  /*5290*/  HMMA.16816.F32 R12, R84.reuse, R92, R12 ;  /* 0x0000005c540c723c */ /* 0x050fec000000180c */
[----:B------:R-:W-:Y:S01]  /*52a0*/  HMMA.16816.F32 R16, R84, R94, R16 ;  /* 0x0000005e5410723c */ /* 0x000fe20000001810 */
[----:B------:R-:W1:Y:S04]  /*52b0*/  LDSM.16.M88.4 R84, [R109+0x2000] ;  /* 0x002000006d54783b */ /* 0x000e680000000200 */
[----:B------:R-:W4:Y:S01]  /*52c0*/  LDSM.16.M88.4 R92, [R248+0x2800] ;  /* 0x00280000f85c783b */ /* 0x000f220000000200 */
[C---:B------:R-:W-:Y:S06]  /*52d0*/  HMMA.16816.F32 R4, R96.reuse, R100, R4 ;  /* 0x000000646004723c */ /* 0x040fec0000001804 */
[C---:B------:R-:W-:Y:S01]  /*52e0*/  HMMA.16816.F32 R8, R96.reuse, R102, R8 ;  /* 0x000000666008723c */ /* 0x040fe20000001808 */
[----:B------:R-:W-:Y:S05]  /*52f0*/  LDSM.16.M88.4 R100, [R247+0x2000] ;  /* 0x00200000f764783b */ /* 0x000fea0000000200 */
[C---:B------:R-:W-:Y:S06]  /*5300*/  HMMA.16816.F32 R12, R96.reuse, R104, R12 ;  /* 0x00000068600c723c */ /* 0x040fec000000180c */
        /* <DEDUP_REMOVED lines=9> */
[----:B--2---:R-:W-:Y:S01]  /*53a0*/  IADD3 R112, P0, R111, UR19, RZ ;  /* 0x000000136f707c10 */ /* 0x004fe2000ff1e0ff */
[C---:B------:R-:W-:Y:S01]  /*53b0*/  HMMA.16816.F32 R4, R96.reuse, R100, R4 ;  /* 0x000000646004723c */ /* 0x040fe20000001804 */
[----:B------:R-:W2:Y:S04]  /*53c0*/  LDSM.16.M88.4 R92, [R250+UR4+0x1c800] ;  /* 0x01c80004fa5c783b */ /* 0x000ea80008000200 */
[----:B---3--:R-:W-:Y:S01]  /*53d0*/  IADD3.X R113, R237, UR18, RZ, P0, !PT ;  /* 0x00000012ed717c10 */ /* 0x008fe200087fe4ff */
[C---:B------:R-:W-:Y:S01]  /*53e0*/  HMMA.16816.F32 R8, R96.reuse, R102, R8 ;  /* 0x000000666008723c */ /* 0x040fe20000001808 */
[----:B------:R-:W-:Y:S01]  /*53f0*/  LDSM.16.M88.4 R100, [R249+0x4000] ;  /* 0x00400000f964783b */ /* 0x000fe20000000200 */
[----:B------:R-:W-:Y:S03]  /*5400*/  PLOP3.LUT P0, PT, PT, PT, UP0, 0x80, 0x0 ;  /* 0x000000000000781c */ /* 0x000fe60003f0f008 */
[----:B------:R3:W5:Y:S01]  /*5410*/  LDG.E R117, desc[UR6][R112.64] ;  /* 0x0000000670757981 */ /* 0x000762000c1e1900 */
[C---:B------:R-:W-:Y:S03]  /*5420*/  HMMA.16816.F32 R12, R96.reuse, R104, R12 ;  /* 0x00000068600c723c */ /* 0x040fe6000000180c */
[----:B------:R3:W5:Y:S03]  /*5430*/  LDG.E R116, desc[UR6][R112.64+0x20] ;  /* 0x0000200670747981 */ /* 0x000766000c1e1900 */
[----:B------:R-:W-:Y:S01]  /*5440*/  HMMA.16816.F32 R16, R96, R106, R16 ;  /* 0x0000006a6010723c */ /* 0x000fe20000001810 */
[----:B------:R-:W4:Y:S04]  /*5450*/  LDSM.16.M88.4 R96, [R110+0x4000] ;  /* 0x004000006e60783b */ /* 0x000f280000000200 */
[----:B------:R-:W3:Y:S01]  /*5460*/  LDSM.16.M88.4 R104, [R249+0x4800] ;  /* 0x00480000f968783b */ /* 0x000ee20000000200 */
[C---:B-1----:R-:W-:Y:S06]  /*5470*/  HMMA.16816.F32 R4, R84.reuse, R88, R4 ;  /* 0x000000585404723c */ /* 0x042fec0000001804 */
[C---:B------:R-:W-:Y:S01]  /*5480*/  HMMA.16816.F32 R8, R84.reuse, R90, R8 ;  /* 0x0000005a5408723c */ /* 0x040fe20000001808 */
[----:B------:R-:W-:Y:S05]  /*5490*/  LDSM.16.M88.4 R88, [R248+0x4000] ;  /* 0x00400000f858783b */ /* 0x000fea0000000200 */
[C---:B--2---:R-:W-:Y:S06]  /*54a0*/  HMMA.16816.F32 R12, R84.reuse, R92, R12 ;  /* 0x0000005c540c723c */ /* 0x044fec000000180c */
[----:B------:R-:W-:Y:S01]  /*54b0*/  HMMA.16816.F32 R16, R84, R94, R16 ;  /* 0x0000005e5410723c */ /* 0x000fe20000001810 */
[----:B------:R-:W1:Y:S04]  /*54c0*/  LDSM.16.M88.4 R84, [R109+0x4000] ;  /* 0x004000006d54783b */ /* 0x000e680000000200 */
[----:B------:R-:W2:Y:S01]  /*54d0*/  LDSM.16.M88.4 R92, [R248+0x4800] ;  /* 0x00480000f85c783b */ /* 0x000ea20000000200 */
[C---:B----4-:R-:W-:Y:S06]  /*54e0*/  HMMA.16816.F32 R4, R96.reuse, R100, R4 ;  /* 0x000000646004723c */ /* 0x050fec0000001804 */
[C---:B------:R-:W-:Y:S01]  /*54f0*/  HMMA.16816.F32 R8, R96.reuse, R102, R8 ;  /* 0x000000666008723c */ /* 0x040fe20000001808 */
[----:B------:R-:W-:Y:S05]  /*5500*/  LDSM.16.M88.4 R100, [R247+0x4000] ;  /* 0x00400000f764783b */ /* 0x000fea0000000200 */
[C---:B---3--:R-:W-:Y:S06]  /*5510*/  HMMA.16816.F32 R12, R96.reuse, R104, R12 ;  /* 0x00000068600c723c */ /* 0x048fec000000180c */
[----:B------:R-:W-:Y:S01]  /*5520*/  HMMA.16816.F32 R16, R96, R106, R16 ;  /* 0x0000006a6010723c */ /* 0x000fe20000001810 */
[----:B------:R-:W3:Y:S04]  /*5530*/  LDSM.16.M88.4 R96, [R108+0x4000] ;  /* 0x004000006c60783b */ /* 0x000ee80000000200 */
[----:B------:R-:W4:Y:S01]  /*5540*/  LDSM.16.M88.4 R104, [R247+0x4800] ;  /* 0x00480000f768783b */ /* 0x000f220000000200 */
[C---:B-1----:R-:W-:Y:S06]  /*5550*/  HMMA.16816.F32 R4, R84.reuse, R88, R4 ;  /* 0x000000585404723c */ /* 0x042fec0000001804 */
[C---:B------:R-:W-:Y:S01]  /*5560*/  HMMA.16816.F32 R8, R84.reuse, R90, R8 ;  /* 0x0000005a5408723c */ /* 0x040fe20000001808 */
[----:B------:R-:W-:Y:S05]  /*5570*/  LDSM.16.M88.4 R88, [R250+UR4+0x1e000] ;  /* 0x01e00004fa58783b */ /* 0x000fea0008000200 */
[C---:B--2---:R-:W-:Y:S06]  /*5580*/  HMMA.16816.F32 R12, R84.reuse, R92, R12 ;  /* 0x0000005c540c723c */ /* 0x044fec000000180c */
[----:B------:R-:W-:Y:S01]  /*5590*/  HMMA.16816.F32 R16, R84, R94, R16 ;  /* 0x0000005e5410723c */ /* 0x000fe20000001810 */
[----:B------:R-:W1:Y:S04]  /*55a0*/  LDSM.16.M88.4 R84, [R244+0x6000] ;  /* 0x00600000f454783b */ /* 0x000e680000000200 */
[----:B------:R-:W2:Y:S01]  /*55b0*/  LDSM.16.M88.4 R92, [R250+UR4+0x1e800] ;  /* 0x01e80004fa5c783b */ /* 0x000ea20008000200 */
[C---:B---3--:R-:W-:Y:S06]  /*55c0*/  HMMA.16816.F32 R4, R96.reuse, R100, R4 ;  /* 0x000000646004723c */ /* 0x048fec0000001804 */
[C---:B------:R-:W-:Y:S01]  /*55d0*/  HMMA.16816.F32 R8, R96.reuse, R102, R8 ;  /* 0x000000666008723c */ /* 0x040fe20000001808 */
[----:B------:R-:W-:Y:S05]  /*55e0*/  LDSM.16.M88.4 R100, [R249+0x6000] ;  /* 0x00600000f964783b */ /* 0x000fea0000000200 */
[C---:B----4-:R-:W-:Y:S06]  /*55f0*/  HMMA.16816.F32 R12, R96.reuse, R104, R12 ;  /* 0x00000068600c723c */ /* 0x050fec000000180c */
[----:B------:R-:W-:Y:S01]  /*5600*/  HMMA.16816.F32 R16, R96, R106, R16 ;  /* 0x0000006a6010723c */ /* 0x000fe20000001810 */
[----:B------:R-:W3:Y:S04]  /*5610*/  LDSM.16.M88.4 R96, [R110+0x6000] ;  /* 0x006000006e60783b */ /* 0x000ee80000000200 */
[----:B------:R-:W4:Y:S01]  /*5620*/  LDSM.16.M88.4 R104, [R249+0x6800] ;  /* 0x00680000f968783b */ /* 0x000f220000000200 */
[C---:B-1----:R-:W-:Y:S06]  /*5630*/  HMMA.16816.F32 R4, R84.reuse, R88, R4 ;  /* 0x000000585404723c */ /* 0x042fec0000001804 */
[C---:B------:R-:W-:Y:S01]  /*5640*/  HMMA.16816.F32 R8, R84.reuse, R90, R8 ;  /* 0x0000005a5408723c */ /* 0x040fe20000001808 */
[----:B------:R-:W-:Y:S05]  /*5650*/  LDSM.16.M88.4 R88, [R248+0x6000] ;  /* 0x00600000f858783b */ /* 0x000fea0000000200 */
[C---:B--2---:R-:W-:Y:S06]  /*5660*/  HMMA.16816.F32 R12, R84.reuse, R92, R12 ;  /* 0x0000005c540c723c */ /* 0x044fec000000180c */
[----:B------:R-:W-:Y:S01]  /*5670*/  HMMA.16816.F32 R16, R84, R94, R16 ;  /* 0x0000005e5410723c */ /* 0x000fe20000001810 */
[----:B------:R-:W1:Y:S04]  /*5680*/  LDSM.16.M88.4 R84, [R109+0x6000] ;  /* 0x006000006d54783b */ /* 0x000e680000000200 */
[----:B------:R-:W2:Y:S01]  /*5690*/  LDSM.16.M88.4 R92, [R248+0x6800] ;  /* 0x00680000f85c783b */ /* 0x000ea20000000200 */
        /* <DEDUP_REMOVED lines=8> */
[C---:B------:R-:W-:Y:S06]  /*5720*/  HMMA.16816.F32 R8, R84.reuse, R90, R8 ;  /* 0x0000005a5408723c */ /* 0x040fec0000001808 */
[C---:B--2---:R-:W-:Y:S06]  /*5730*/  HMMA.16816.F32 R12, R84.reuse, R92, R12 ;  /* 0x0000005c540c723c */ /* 0x044fec000000180c */
[----:B------:R-:W-:Y:S06]  /*5740*/  HMMA.16816.F32 R16, R84, R94, R16 ;  /* 0x0000005e5410723c */ /* 0x000fec0000001810 */
[C---:B---3--:R-:W-:Y:S06]  /*5750*/  HMMA.16816.F32 R4, R96.reuse, R100, R4 ;  /* 0x000000646004723c */ /* 0x048fec0000001804 */
[C---:B------:R-:W-:Y:S06]  /*5760*/  HMMA.16816.F32 R8, R96.reuse, R102, R8 ;  /* 0x000000666008723c */ /* 0x040fec0000001808 */
[C---:B----4-:R-:W-:Y:S06]  /*5770*/  HMMA.16816.F32 R12, R96.reuse, R104, R12 ;  /* 0x00000068600c723c */ /* 0x050fec000000180c */
        /* <DEDUP_REMOVED lines=16> */
.L_x_733:
[----:B------:R-:W2:Y:S01]  /*5880*/  LDL R84, [R1+0x4] ;  /* 0x0000040001547983 */ /* 0x000ea20000100800 */
[----:B------:R-:W-:Y:S01]  /*5890*/  UIADD3 UR12, UR8, 0x1, -UR13 ;  /* 0x00000001080c7890 */ /* 0x000fe2000fffe80d */
[----:B------:R-:W-:Y:S01]  /*58a0*/  IMAD.U32 R100, RZ, RZ, UR22 ;  /* 0x00000016ff647e24 */ /* 0x000fe2000f8e00ff */
[----:B------:R-:W-:Y:S01]  /*58b0*/  UIADD3 UR11, -UR9, UR8, -UR13 ;  /* 0x00000008090b7290 */ /* 0x000fe2000fffe90d */
[----:B------:R-:W3:Y:S01]  /*58c0*/  LDL R85, [R1] ;  /* 0x0000000001557983 */ /* 0x000ee20000100800 */
[----:B------:R-:W-:Y:S01]  /*58d0*/  UMOV UR15, UR9 ;  /* 0x00000009000f7c82 */ /* 0x000fe20008000000 */
[----:B---3--:R-:W-:Y:S02]  /*58e0*/  IMAD R100, R100, 0x40, R85 ;  /* 0x0000004064647824 */ /* 0x008fe400078e0255 */
[----:B--2---:R-:W-:Y:S01]  /*58f0*/  VIADD R86, R84, UR10 ;  /* 0x0000000a54567c36 */ /* 0x004fe20008000000 */
[----:B------:R-:W-:Y:S01]  /*5900*/  UIADD3 UR10, UR12, UR26, URZ ;  /* 0x0000001a0c0a7290 */ /* 0x000fe2000fffe03f */
[----:B------:R-:W-:Y:S02]  /*5910*/  VIADD R98, R100, 0x1 ;  /* 0x0000000164627836 */ /* 0x000fe40000000000 */
[----:B------:R-:W-:Y:S01]  /*5920*/  IMAD.U32 R84, RZ, RZ, UR26 ;  /* 0x0000001aff547e24 */ /* 0x000fe2000f8e00ff */
[C---:B------:R-:W-:Y:S01]  /*5930*/  VIADDMNMX R89, R86.reuse, UR11, RZ, !PT ;  /* 0x0000000b56597c46 */ /* 0x040fe2000f8001ff */
[----:B------:R-:W-:Y:S02]  /*5940*/  VIADD R85, R86, 0x8 ;  /* 0x0000000856557836 */ /* 0x000fe40000000000 */
[----:B------:R-:W-:Y:S01]  /*5950*/  IMAD.U32 R87, RZ, RZ, UR10 ;  /* 0x0000000aff577e24 */ /* 0x000fe2000f8e00ff */
[CC--:B------:R-:W-:Y:S01]  /*5960*/  ISETP.GE.AND P1, PT, R100.reuse, R89.reuse, PT ;  /* 0x000000596400720c */ /* 0x0c0fe20003f26270 */
[----:B------:R-:W-:Y:S01]  /*5970*/  VIADD R96, R100, 0x8 ;  /* 0x0000000864607836 */ /* 0x000fe20000000000 */
[----:B------:R-:W-:Y:S01]  /*5980*/  ISETP.GE.AND P0, PT, R98, R89, PT ;  /* 0x000000596200720c */ /* 0x000fe20003f06270 */
[C---:B------:R-:W-:Y:S01]  /*5990*/  VIADD R94, R100.reuse, 0x9 ;  /* 0x00000009645e7836 */ /* 0x040fe20000000000 */
[----:B------:R-:W-:Y:S01]  /*59a0*/  VIADDMNMX R87, R87, R86, UR8, PT ;  /* 0x0000000857577e46 */ /* 0x000fe2000b800156 */
[C---:B------:R-:W-:Y:S01]  /*59b0*/  VIADD R92, R100.reuse, 0x10 ;  /* 0x00000010645c7836 */ /* 0x040fe20000000000 */
[C---:B------:R-:W-:Y:S01]  /*59c0*/  IADD3 R84, R85.reuse, UR12, R84 ;  /* 0x0000000c55547c10 */ /* 0x040fe2000fffe054 */
[C---:B------:R-:W-:Y:S01]  /*59d0*/  VIADD R90, R100.reuse, 0x11 ;  /* 0x00000011645a7836 */ /* 0x040fe20000000000 */
[CC--:B------:R-:W-:Y:S01]  /*59e0*/  ISETP.GE.OR P1, PT, R100.reuse, R87.reuse, !P1 ;  /* 0x000000576400720c */ /* 0x0c0fe20004f26670 */
[----:B------:R-:W-:Y:S01]  /*59f0*/  VIADD R88, R100, 0x18 ;  /* 0x0000001864587836 */ /* 0x000fe20000000000 */
[----:B------:R-:W-:Y:S01]  /*5a00*/  ISETP.GE.OR P0, PT, R98, R87, !P0 ;  /* 0x000000576200720c */ /* 0x000fe20004706670 */
[----:B------:R-:W-:Y:S01]  /*5a10*/  VIADD R86, R100, 0x19 ;  /* 0x0000001964567836 */ /* 0x000fe20000000000 */
[----:B------:R-:W-:Y:S02]  /*5a20*/  VIADDMNMX R85, R85, UR11, RZ, !PT ;  /* 0x0000000b55557c46 */ /* 0x000fe4000f8001ff */
[----:B------:R-:W-:Y:S02]  /*5a30*/  FSEL R4, R4, -INF , !P1 ;  /* 0xff80000004047808 */ /* 0x000fe40004800000 */
        /* <DEDUP_REMOVED lines=44> */
.L_x_734:
[----:B------:R-:W2:Y:S01]  /*5d00*/  LDL R85, [R1+0x5c] ;  /* 0x00005c0001557983 */ /* 0x000ea20000100800 */
[----:B------:R-:W-:Y:S01]  /*5d10*/  LEA R115, R252, UR4, 0x1 ;  /* 0x00000004fc737c11 */ /* 0x000fe2000f8e08ff */
[----:B------:R-:W-:Y:S02]  /*5d20*/  UISETP.GT.AND UP3, UPT, UR5, UR21, UPT ;  /* 0x000000150500728c */ /* 0x000fe4000bf64270 */
[----:B------:R-:W3:Y:S01]  /*5d30*/  LDL R86, [R1+0x60] ;  /* 0x0000600001567983 */ /* 0x000ee20000100800 */
[-C--:B------:R-:W-:Y:S02]  /*5d40*/  IADD3 R114, R242, R115.reuse, RZ ;  /* 0x00000073f2727210 */ /* 0x080fe40007ffe0ff */
[C---:B------:R-:W-:Y:S01]  /*5d50*/  IADD3 R113, R241.reuse, R115, RZ ;  /* 0x00000073f1717210 */ /* 0x040fe20007ffe0ff */
[----:B------:R-:W4:Y:S01]  /*5d60*/  LDL R206, [R1+0x1c] ;  /* 0x00001c0001ce7983 */ /* 0x000f220000100800 */
[----:B------:R-:W-:Y:S03]  /*5d70*/  IADD3 R112, R241, R114, RZ ;  /* 0x00000072f1707210 */ /* 0x000fe60007ffe0ff */
[----:B------:R-:W4:Y:S04]  /*5d80*/  LDL R205, [R1+0x28] ;  /* 0x0000280001cd7983 */ /* 0x000f280000100800 */
[----:B------:R-:W4:Y:S04]  /*5d90*/  LDL R204, [R1+0x20] ;  /* 0x0000200001cc7983 */ /* 0x000f280000100800 */
[----:B------:R-:W4:Y:S04]  /*5da0*/  LDL R201, [R1+0x44] ;  /* 0x0000440001c97983 */ /* 0x000f280000100800 */
[----:B------:R1:W5:Y:S04]  /*5db0*/  LDL.64 R202, [R1+0x10] ;  /* 0x0000100001ca7983 */ /* 0x0003680000100a00 */
[----:B------:R1:W5:Y:S04]  /*5dc0*/  LDL R200, [R1+0x40] ;  /* 0x0000400001c87983 */ /* 0x0003680000100800 */
[----:B------:R1:W5:Y:S04]  /*5dd0*/  LDL R199, [R1+0x3c] ;  /* 0x00003c0001c77983 */ /* 0x0003680000100800 */
[----:B------:R1:W5:Y:S01]  /*5de0*/  LDL R198, [R1+0x38] ;  /* 0x0000380001c67983 */ /* 0x0003620000100800 */
[C---:B--2---:R-:W-:Y:S01]  /*5df0*/  FMUL.FTZ R84, R85.reuse, 1.4426950216293334961 ;  /* 0x3fb8aa3b55547820 */ /* 0x044fe20000410000 */
[----:B------:R-:W-:Y:S01]  /*5e00*/  FSETP.NEU.FTZ.AND P0, PT, R85, -INF , PT ;  /* 0xff8000005500780b */ /* 0x000fe20003f1d000 */
[----:B---3--:R-:W-:Y:S03]  /*5e10*/  FMUL.FTZ R85, R86, 1.4426950216293334961 ;  /* 0x3fb8aa3b56557820 */ /* 0x008fe60000410000 */
[----:B------:R-:W-:Y:S02]  /*5e20*/  FSEL R84, R84, RZ, P0 ;  /* 0x000000ff54547208 */ /* 0x000fe40000000000 */
[----:B------:R-:W-:Y:S03]  /*5e30*/  FSETP.NEU.FTZ.AND P0, PT, R86, -INF , PT ;  /* 0xff8000005600780b */ /* 0x000fe60003f1d000 */
[--C-:B------:R-:W-:Y:S01]  /*5e40*/  FFMA.FTZ R118, R4, UR20, -R84.reuse ;  /* 0x0000001404767c23 */ /* 0x100fe20008010854 */
[----:B------:R-:W-:Y:S01]  /*5e50*/  FSEL R4, R85, RZ, P0 ;  /* 0x000000ff55047208 */ /* 0x000fe20000000000 */
[--C-:B------:R-:W-:Y:S01]  /*5e60*/  FFMA.FTZ R119, R5, UR20, -R84.reuse ;  /* 0x0000001405777c23 */ /* 0x100fe20008010854 */
[--C-:B------:R-:W-:Y:S01]  /*5e70*/  FFMA.FTZ R123, R9, UR20, -R84.reuse ;  /* 0x00000014097b7c23 */ /* 0x100fe20008010854 */
[--C-:B------:R-:W-:Y:S01]  /*5e80*/  FFMA.FTZ R122, R8, UR20, -R84.reuse ;  /* 0x00000014087a7c23 */ /* 0x100fe20008010854 */
[----:B------:R-:W-:Y:S01]  /*5e90*/  FFMA.FTZ R126, R12, UR20, -R84 ;  /* 0x000000140c7e7c23 */ /* 0x000fe20008010854 */
[--C-:B------:R-:W-:Y:S01]  /*5ea0*/  FFMA.FTZ R120, R6, UR20, -R4.reuse ;  /* 0x0000001406787c23 */ /* 0x100fe20008010804 */
[--C-:B------:R-:W-:Y:S01]  /*5eb0*/  FFMA.FTZ R121, R7, UR20, -R4.reuse ;  /* 0x0000001407797c23 */ /* 0x100fe20008010804 */
[----:B------:R-:W-:Y:S01]  /*5ec0*/  MUFU.EX2 R118, R118 ;  /* 0x0000007600767308 */ /* 0x000fe20000000800 */
[--C-:B------:R-:W-:Y:S01]  /*5ed0*/  FFMA.FTZ R124, R10, UR20, -R4.reuse ;  /* 0x000000140a7c7c23 */ /* 0x100fe20008010804 */
[----:B------:R-:W-:Y:S01]  /*5ee0*/  FFMA.FTZ R125, R11, UR20, -R4 ;  /* 0x000000140b7d7c23 */ /* 0x000fe20008010804 */
[----:B------:R-:W-:Y:S01]  /*5ef0*/  FFMA.FTZ R127, R13, UR20, -R84 ;  /* 0x000000140d7f7c23 */ /* 0x000fe20008010854 */
[--C-:B------:R-:W-:Y:S01]  /*5f00*/  FFMA.FTZ R128, R14, UR20, -R4.reuse ;  /* 0x000000140e807c23 */ /* 0x100fe20008010804 */
[----:B------:R-:W-:Y:S01]  /*5f10*/  FFMA.FTZ R129, R15, UR20, -R4 ;  /* 0x000000140f817c23 */ /* 0x000fe20008010804 */
[--C-:B------:R-:W-:Y:S01]  /*5f20*/  FFMA.FTZ R130, R16, UR20, -R84.reuse ;  /* 0x0000001410827c23 */ /* 0x100fe20008010854 */
[----:B------:R-:W-:Y:S03]  /*5f30*/  FFMA.FTZ R84, R17, UR20, -R84 ;  /* 0x0000001411547c23 */ /* 0x000fe60008010854 */
[----:B------:R-:W2:Y:S01]  /*5f40*/  MUFU.EX2 R119, R119 ;  /* 0x0000007700777308 */ /* 0x000ea20000000800 */
[--C-:B------:R-:W-:Y:S01]  /*5f50*/  FFMA.FTZ R196, R18, UR20, -R4.reuse ;  /* 0x0000001412c47c23 */ /* 0x100fe20008010804 */
[----:B------:R-:W-:Y:S01]  /*5f60*/  FFMA.FTZ R4, R19, UR20, -R4 ;  /* 0x0000001413047c23 */ /* 0x000fe20008010804 */
[----:B------:R-:W-:Y:S07]  /*5f70*/  PLOP3.LUT P0, PT, PT, PT, UP3, 0x80, 0x0 ;  /* 0x000000000000781c */ /* 0x000fee0003f0f038 */
[----:B------:R-:W-:Y:S10]  /*5f80*/  MUFU.EX2 R120, R120 ;  /* 0x0000007800787308 */ /* 0x000ff40000000800 */
[----:B------:R-:W3:Y:S01]  /*5f90*/  MUFU.EX2 R121, R121 ;  /* 0x0000007900797308 */ /* 0x000ee20000000800 */
[----:B--2---:R-:W-:Y:S05]  /*5fa0*/  F2FP.F16.F32.PACK_AB R8, R119, R118 ;  /* 0x000000767708723e */ /* 0x004fea00000000ff */
[----:B----4-:R-:W-:Y:S04]  /*5fb0*/  STS [R206+0x2a000], R8 ;  /* 0x02a00008ce007388 */ /* 0x010fe80000000800 */
[----:B------:R-:W-:Y:S10]  /*5fc0*/  MUFU.EX2 R122, R122 ;  /* 0x0000007a007a7308 */ /* 0x000ff40000000800 */
[----:B------:R-:W2:Y:S01]  /*5fd0*/  MUFU.EX2 R123, R123 ;  /* 0x0000007b007b7308 */ /* 0x000ea20000000800 */
[----:B---3--:R-:W-:Y:S05]  /*5fe0*/  F2FP.F16.F32.PACK_AB R7, R121, R120 ;  /* 0x000000787907723e */ /* 0x008fea00000000ff */
[----:B------:R-:W-:Y:S04]  /*5ff0*/  STS [R206+0x2a400], R7 ;  /* 0x02a40007ce007388 */ /* 0x000fe80000000800 */
[----:B------:R-:W-:Y:S10]  /*6000*/  MUFU.EX2 R124, R124 ;  /* 0x0000007c007c7308 */ /* 0x000ff40000000800 */
[----:B------:R-:W3:Y:S01]  /*6010*/  MUFU.EX2 R125, R125 ;  /* 0x0000007d007d7308 */ /* 0x000ee20000000800 */
[----:B--2---:R-:W-:Y:S05]  /*6020*/  F2FP.F16.F32.PACK_AB R6, R123, R122 ;  /* 0x0000007a7b06723e */ /* 0x004fea00000000ff */
[----:B------:R-:W-:Y:S04]  /*6030*/  STS [R205+0x2a000], R6 ;  /* 0x02a00006cd007388 */ /* 0x000fe80000000800 */
        /* <DEDUP_REMOVED lines=15> */
[----:B------:R-:W-:Y:S01]  /*6130*/  STS [R201+0x2a000], R13 ;  /* 0x02a0000dc9007388 */ /* 0x000fe20000000800 */
[----:B---3--:R-:W-:Y:S05]  /*6140*/  F2FP.F16.F32.PACK_AB R12, R197, R196 ;  /* 0x000000c4c50c723e */ /* 0x008fea00000000ff */
[----:B------:R-:W-:Y:S04]  /*6150*/  STS [R201+0x2a400], R12 ;  /* 0x02a4000cc9007388 */ /* 0x000fe80000000800 */
[----:B------:R-:W-:Y:S04]  /*6160*/  LDSM.16.M88.4 R16, [R115+0x10000] ;  /* 0x010000007310783b */ /* 0x000fe80000000200 */
[----:B------:R-:W2:Y:S04]  /*6170*/  LDSM.16.M88.4 R8, [R250+UR4+0x20000] ;  /* 0x02000004fa08783b */ /* 0x000ea80008000200 */
[----:B------:R-:W3:Y:S04]  /*6180*/  LDSM.16.M88.4 R84, [R250+UR4+0x20800] ;  /* 0x02080004fa54783b */ /* 0x000ee80008000200 */
[----:B------:R-:W-:Y:S04]  /*6190*/  LDSM.16.M88.4 R88, [R114+0x10000] ;  /* 0x010000007258783b */ /* 0x000fe80000000200 */
[----:B------:R-:W4:Y:S04]  /*61a0*/  LDSM.16.M88.4 R92, [R249+0x8000] ;  /* 0x00800000f95c783b */ /* 0x000f280000000200 */
[----:B------:R-:W1:Y:S04]  /*61b0*/  LDSM.16.M88.4 R96, [R249+0x8800] ;  /* 0x00880000f960783b */ /* 0x000e680000000200 */
[----:B------:R-:W-:Y:S04]  /*61c0*/  LDSM.16.M88.4 R100, [R113+0x10000] ;  /* 0x010000007164783b */ /* 0x000fe80000000200 */
[----:B------:R-:W1:Y:S04]  /*61d0*/  LDSM.16.M88.4 R104, [R248+0x8000] ;  /* 0x00800000f868783b */ /* 0x000e680000000200 */
[----:B------:R-:W-:Y:S01]  /*61e0*/  LDSM.16.M88.4 R108, [R247+0x8000] ;  /* 0x00800000f76c783b */ /* 0x000fe20000000200 */
[C---:B--2---:R-:W-:Y:S06]  /*61f0*/  HMMA.16816.F32 R4, R16.reuse, R8, RZ ;  /* 0x000000081004723c */ /* 0x044fec00000018ff */
[C---:B------:R-:W-:Y:S06]  /*6200*/  HMMA.16816.F32 R8, R16.reuse, R10, RZ ;  /* 0x0000000a1008723c */ /* 0x040fec00000018ff */
[C---:B---3--:R-:W-:Y:S06]  /*6210*/  HMMA.16816.F32 R12, R16.reuse, R84, RZ ;  /* 0x00000054100c723c */ /* 0x048fec00000018ff */
[----:B------:R-:W-:Y:S01]  /*6220*/  HMMA.16816.F32 R16, R16, R86, RZ ;  /* 0x000000561010723c */ /* 0x000fe200000018ff */
[----:B------:R-:W2:Y:S05]  /*6230*/  LDSM.16.M88.4 R84, [R248+0x8800] ;  /* 0x00880000f854783b */ /* 0x000eaa0000000200 */
[C---:B----4-:R-:W-:Y:S06]  /*6240*/  HMMA.16816.F32 R4, R88.reuse, R92, R4 ;  /* 0x0000005c5804723c */ /* 0x050fec0000001804 */
[C---:B------:R-:W-:Y:S01]  /*6250*/  HMMA.16816.F32 R8, R88.reuse, R94, R8 ;  /* 0x0000005e5808723c */ /* 0x040fe20000001808 */
[----:B------:R-:W3:Y:S05]  /*6260*/  LDSM.16.M88.4 R92, [R112+0x10000] ;  /* 0x01000000705c783b */ /* 0x000eea0000000200 */
[C---:B-1----:R-:W-:Y:S06]  /*6270*/  HMMA.16816.F32 R12, R88.reuse, R96, R12 ;  /* 0x00000060580c723c */ /* 0x042fec000000180c */
[----:B------:R-:W-:Y:S01]  /*6280*/  HMMA.16816.F32 R16, R88, R98, R16 ;  /* 0x000000625810723c */ /* 0x000fe20000001810 */
[----:B------:R-:W1:Y:S04]  /*6290*/  LDSM.16.M88.4 R88, [R247+0x8800] ;  /* 0x00880000f758783b */ /* 0x000e680000000200 */
[----:B------:R-:W-:Y:S01]  /*62a0*/  LDSM.16.M88.4 R96, [R115+0x12000] ;  /* 0x012000007360783b */ /* 0x000fe20000000200 */
[C---:B------:R-:W-:Y:S06]  /*62b0*/  HMMA.16816.F32 R4, R100.reuse, R104, R4 ;  /* 0x000000686404723c */ /* 0x040fec0000001804 */
[C---:B------:R-:W-:Y:S01]  /*62c0*/  HMMA.16816.F32 R8, R100.reuse, R106, R8 ;  /* 0x0000006a6408723c */ /* 0x040fe20000001808 */
[----:B------:R-:W4:Y:S05]  /*62d0*/  LDSM.16.M88.4 R104, [R250+UR4+0x22000] ;  /* 0x02200004fa68783b */ /* 0x000f2a0008000200 */
[C---:B--2---:R-:W-:Y:S06]  /*62e0*/  HMMA.16816.F32 R12, R100.reuse, R84, R12 ;  /* 0x00000054640c723c */ /* 0x044fec000000180c */
[----:B------:R-:W-:Y:S01]  /*62f0*/  HMMA.16816.F32 R16, R100, R86, R16 ;  /* 0x000000566410723c */ /* 0x000fe20000001810 */
[----:B------:R-:W2:Y:S04]  /*6300*/  LDSM.16.M88.4 R84, [R250+UR4+0x22800] ;  /* 0x02280004fa54783b */ /* 0x000ea80008000200 */
[----:B------:R-:W-:Y:S01]  /*6310*/  LDSM.16.M88.4 R100, [R114+0x12000] ;  /* 0x012000007264783b */ /* 0x000fe20000000200 */
[C---:B---3--:R-:W-:Y:S06]  /*6320*/  HMMA.16816.F32 R4, R92.reuse, R108, R4 ;  /* 0x0000006c5c04723c */ /* 0x048fec0000001804 */
[C---:B------:R-:W-:Y:S01]  /*6330*/  HMMA.16816.F32 R8, R92.reuse, R110, R8 ;  /* 0x0000006e5c08723c */ /* 0x040fe20000001808 */
[----:B------:R-:W3:Y:S05]  /*6340*/  LDSM.16.M88.4 R108, [R249+0xa000] ;  /* 0x00a00000f96c783b */ /* 0x000eea0000000200 */
[C---:B-1----:R-:W-:Y:S06]  /*6350*/  HMMA.16816.F32 R12, R92.reuse, R88, R12 ;  /* 0x000000585c0c723c */ /* 0x042fec000000180c */
[----:B------:R-:W-:Y:S01]  /*6360*/  HMMA.16816.F32 R16, R92, R90, R16 ;  /* 0x0000005a5c10723c */ /* 0x000fe20000001810 */
[----:B------:R-:W1:Y:S04]  /*6370*/  LDSM.16.M88.4 R88, [R249+0xa800] ;  /* 0x00a80000f958783b */ /* 0x000e680000000200 */
[----:B------:R-:W-:Y:S01]  /*6380*/  LDSM.16.M88.4 R92, [R113+0x12000] ;  /* 0x01200000715c783b */ /* 0x000fe20000000200 */
[C---:B----4-:R-:W-:Y:S06]  /*6390*/  HMMA.16816.F32 R4, R96.reuse, R104, R4 ;  /* 0x000000686004723c */ /* 0x050fec0000001804 */
[C---:B------:R-:W-:Y:S01]  /*63a0*/  HMMA.16816.F32 R8, R96.reuse, R106, R8 ;  /* 0x0000006a6008723c */ /* 0x040fe20000001808 */
[----:B------:R-:W4:Y:S05]  /*63b0*/  LDSM.16.M88.4 R104, [R248+0xa000] ;  /* 0x00a00000f868783b */ /* 0x000f2a0000000200 */
[C---:B--2---:R-:W-:Y:S06]  /*63c0*/  HMMA.16816.F32 R12, R96.reuse, R84, R12 ;  /* 0x00000054600c723c */ /* 0x044fec000000180c */
[----:B------:R-:W-:Y:S01]  /*63d0*/  HMMA.16816.F32 R16, R96, R86, R16 ;  /* 0x000000566010723c */ /* 0x000fe20000001810 */
[----:B------:R-:W2:Y:S04]  /*63e0*/  LDSM.16.M88.4 R84, [R248+0xa800] ;  /* 0x00a80000f854783b */ /* 0x000ea80000000200 */
        /* <DEDUP_REMOVED lines=62> */
[----:B------:R-:W1:Y:S05]  /*67d0*/  LDSM.16.M88.4 R88, [R247+0xe800] ;  /* 0x00e80000f758783b */ /* 0x000e6a0000000200 */
[C---:B----4-:R-:W-:Y:S06]  /*67e0*/  HMMA.16816.F32 R4, R100.reuse, R104, R4 ;  /* 0x000000686404723c */ /* 0x050fec0000001804 */
[C---:B------:R-:W-:Y:S06]  /*67f0*/  HMMA.16816.F32 R8, R100.reuse, R106, R8 ;  /* 0x0000006a6408723c */ /* 0x040fec0000001808 */
[C---:B--2---:R-:W-:Y:S06]  /*6800*/  HMMA.16816.F32 R12, R100.reuse, R84, R12 ;  /* 0x00000054640c723c */ /* 0x044fec000000180c */
[----:B------:R-:W-:Y:S06]  /*6810*/  HMMA.16816.F32 R16, R100, R86, R16 ;  /* 0x000000566410723c */ /* 0x000fec0000001810 */
[C---:B---3--:R-:W-:Y:S06]  /*6820*/  HMMA.16816.F32 R4, R92.reuse, R108, R4 ;  /* 0x0000006c5c04723c */ /* 0x048fec0000001804 */
[C---:B------:R-:W-:Y:S06]  /*6830*/  HMMA.16816.F32 R8, R92.reuse, R110, R8 ;  /* 0x0000006e5c08723c */ /* 0x040fec0000001808 */
[C---:B-1----:R-:W-:Y:S06]  /*6840*/  HMMA.16816.F32 R12, R92.reuse, R88, R12 ;  /* 0x000000585c0c723c */ /* 0x042fec000000180c */
        /* <DEDUP_REMOVED lines=10> */
[C---:B------:R-:W-:Y:S01]  /*68f0*/  FADD.FTZ R8, -R117.reuse, R9 ;  /* 0x0000000975087221 */ /* 0x040fe20000010100 */
[----:B------:R-:W-:Y:S01]  /*6900*/  FADD.FTZ R9, -R116, R10 ;  /* 0x0000000a74097221 */ /* 0x000fe20000010100 */
[----:B------:R-:W-:Y:S01]  /*6910*/  F2FP.F16.F32.PACK_AB R85, R4, R85 ;  /* 0x000000550455723e */ /* 0x000fe200000000ff */
[----:B------:R-:W-:Y:S01]  /*6920*/  FADD.FTZ R10, -R116, R11 ;  /* 0x0000000b740a7221 */ /* 0x000fe20000010100 */
[----:B------:R-:W-:Y:S01]  /*6930*/  F2FP.F16.F32.PACK_AB R84, R6, R5 ;  /* 0x000000050654723e */ /* 0x000fe200000000ff */
[C---:B------:R-:W-:Y:S01]  /*6940*/  FADD.FTZ R6, -R116.reuse, R15 ;  /* 0x0000000f74067221 */ /* 0x040fe20000010100 */
[C---:B------:R-:W-:Y:S01]  /*6950*/  FADD.FTZ R5, -R117.reuse, R12 ;  /* 0x0000000c75057221 */ /* 0x040fe20000010100 */
[C---:B------:R-:W-:Y:S01]  /*6960*/  FADD.FTZ R4, -R117.reuse, R13 ;  /* 0x0000000d75047221 */ /* 0x040fe20000010100 */
[C---:B------:R-:W-:Y:S01]  /*6970*/  FADD.FTZ R11, -R116.reuse, R14 ;  /* 0x0000000e740b7221 */ /* 0x040fe20000010100 */
[C---:B------:R-:W-:Y:S01]  /*6980*/  FADD.FTZ R15, -R116.reuse, R18 ;  /* 0x00000012740f7221 */ /* 0x040fe20000010100 */
[C---:B------:R-:W-:Y:S01]  /*6990*/  FADD.FTZ R13, -R117.reuse, R16 ;  /* 0x00000010750d7221 */ /* 0x040fe20000010100 */
[----:B------:R-:W-:Y:S01]  /*69a0*/  FADD.FTZ R12, -R117, R17 ;  /* 0x00000011750c7221 */ /* 0x000fe20000010100 */
[----:B------:R-:W-:Y:S01]  /*69b0*/  FADD.FTZ R116, -R116, R19 ;  /* 0x0000001374747221 */ /* 0x000fe20000010100 */
[----:B------:R-:W-:Y:S01]  /*69c0*/  FMUL.FTZ R7, R122, R7 ;  /* 0x000000077a077220 */ /* 0x000fe20000410000 */
[----:B------:R-:W-:Y:S01]  /*69d0*/  FMUL.FTZ R8, R123, R8 ;  /* 0x000000087b087220 */ /* 0x000fe20000410000 */
[----:B------:R-:W-:Y:S01]  /*69e0*/  FMUL.FTZ R9, R124, R9 ;  /* 0x000000097c097220 */ /* 0x000fe20000410000 */
[----:B------:R-:W-:Y:S01]  /*69f0*/  FMUL.FTZ R10, R125, R10 ;  /* 0x0000000a7d0a7220 */ /* 0x000fe20000410000 */
[----:B------:R-:W-:Y:S01]  /*6a00*/  FMUL.FTZ R5, R126, R5 ;  /* 0x000000057e057220 */ /* 0x000fe20000410000 */
[----:B------:R-:W-:Y:S01]  /*6a10*/  FMUL.FTZ R4, R127, R4 ;  /* 0x000000047f047220 */ /* 0x000fe20000410000 */
[----:B------:R-:W-:Y:S01]  /*6a20*/  F2FP.F16.F32.PACK_AB R16, R8, R7 ;  /* 0x000000070810723e */ /* 0x000fe200000000ff */
[----:B------:R-:W-:Y:S01]  /*6a30*/  FMUL.FTZ R11, R128, R11 ;  /* 0x0000000b800b7220 */ /* 0x000fe20000410000 */
[----:B------:R-:W-:Y:S01]  /*6a40*/  F2FP.F16.F32.PACK_AB R86, R10, R9 ;  /* 0x000000090a56723e */ /* 0x000fe200000000ff */
[----:B------:R-:W-:Y:S01]  /*6a50*/  FMUL.FTZ R6, R129, R6 ;  /* 0x0000000681067220 */ /* 0x000fe20000410000 */
[----:B------:R-:W-:Y:S01]  /*6a60*/  F2FP.F16.F32.PACK_AB R88, R4, R5 ;  /* 0x000000050458723e */ /* 0x000fe200000000ff */
[----:B------:R-:W-:Y:S01]  /*6a70*/  FMUL.FTZ R13, R130, R13 ;  /* 0x0000000d820d7220 */ /* 0x000fe20000410000 */
[----:B------:R-:W-:Y:S01]  /*6a80*/  FMUL.FTZ R12, R131, R12 ;  /* 0x0000000c830c7220 */ /* 0x000fe20000410000 */
[----:B------:R-:W-:Y:S01]  /*6a90*/  FMUL.FTZ R15, R196, R15 ;  /* 0x0000000fc40f7220 */ /* 0x000fe20000410000 */
[----:B------:R-:W-:Y:S01]  /*6aa0*/  F2FP.F16.F32.PACK_AB R92, R6, R11 ;  /* 0x0000000b065c723e */ /* 0x000fe200000000ff */
[----:B------:R-:W-:Y:S02]  /*6ab0*/  FMUL.FTZ R116, R197, R116 ;  /* 0x00000074c5747220 */ /* 0x000fe40000410000 */
[----:B------:R-:W-:Y:S03]  /*6ac0*/  F2FP.F16.F32.PACK_AB R100, R12, R13 ;  /* 0x0000000d0c64723e */ /* 0x000fe600000000ff */
[----:B------:R-:W-:Y:S01]  /*6ad0*/  F2FP.F16.F32.PACK_AB R104, R116, R15 ;  /* 0x0000000f7468723e */ /* 0x000fe200000000ff */
[----:B------:R-:W-:Y:S06]  /*6ae0*/  @!P0 BRA `(.L_x_735) ;  /* 0x0000000400948947 */ /* 0x000fec0003800000 */
[----:B------:R-:W2:Y:S01]  /*6af0*/  LDL.LU R210, [R1+0x4c] ;  /* 0x00004c0001d27983 */ /* 0x000ea20000300800 */
[----:B------:R-:W1:Y:S01]  /*6b00*/  LDC R5, c[0x0][0x240] ;  /* 0x00009000ff057b82 */ /* 0x000e620000000800 */
[----:B------:R-:W-:Y:S01]  /*6b10*/  ISETP.GE.AND P6, PT, R202, UR24, PT ;  /* 0x00000018ca007c0c */ /* 0x000fe2000bfc6270 */
[----:B------:R-:W-:Y:S01]  /*6b20*/  ULOP3.LUT UR9, UR5, 0x1, URZ, 0xc0, !UPT ;  /* 0x0000000105097892 */ /* 0x000fe2000f8ec03f */
[----:B------:R-:W3:Y:S01]  /*6b30*/  LDL.LU R209, [R1+0x48] ;  /* 0x0000480001d17983 */ /* 0x000ee20000300800 */
[----:B------:R-:W-:Y:S02]  /*6b40*/  ISETP.GE.AND P5, PT, R200, UR24, PT ;  /* 0x00000018c8007c0c */ /* 0x000fe4000bfa6270 */
[----:B------:R-:W-:Y:S01]  /*6b50*/  ISETP.GE.AND P4, PT, R199, UR24, PT ;  /* 0x00000018c7007c0c */ /* 0x000fe2000bf86270 */
[----:B------:R-:W4:Y:S01]  /*6b60*/  LDL.LU R208, [R1+0x64] ;  /* 0x0000640001d07983 */ /* 0x000f220000300800 */
[----:B------:R-:W5:Y:S01]  /*6b70*/  LDC R4, c[0x0][0x244] ;  /* 0x00009100ff047b82 */ /* 0x000f620000000800 */
[----:B------:R-:W-:Y:S01]  /*6b80*/  ISETP.GE.AND P3, PT, R198, UR24, PT ;  /* 0x00000018c6007c0c */ /* 0x000fe2000bf66270 */
[----:B------:R-:W-:Y:S01]  /*6b90*/  UISETP.NE.U32.AND UP0, UPT, UR9, 0x1, UPT ;  /* 0x000000010900788c */ /* 0x000fe2000bf05070 */
[----:B------:R-:W5:Y:S03]  /*6ba0*/  LDL.LU R207, [R1+0x58] ;  /* 0x0000580001cf7983 */ /* 0x000f660000300800 */
[----:B------:R-:W-:Y:S06]  /*6bb0*/  USEL UR9, UR59, 0x8000, !UP0 ;  /* 0x000080003b097887 */ /* 0x000fec000c000000 */
[----:B------:R-:W-:Y:S02]  /*6bc0*/  VIADD R244, R244, UR9 ;  /* 0x00000009f4f47c36 */ /* 0x000fe40008000000 */
[----:B-----5:R-:W-:Y:S02]  /*6bd0*/  VIADD R207, R207, UR9 ;  /* 0x00000009cfcf7c36 */ /* 0x020fe40008000000 */
[----:B----4-:R-:W-:Y:S02]  /*6be0*/  VIADD R208, R208, UR9 ;  /* 0x00000009d0d07c36 */ /* 0x010fe40008000000 */
[C---:B-1----:R-:W-:Y:S02]  /*6bf0*/  IMAD.U32 R6, R5.reuse, -0x40, RZ ;  /* 0xffffffc005067824 */ /* 0x042fe400078e00ff */
[----:B--2---:R-:W-:Y:S01]  /*6c00*/  IMAD.MOV.U32 R8, RZ, RZ, R210 ;  /* 0x000000ffff087224 */ /* 0x004fe200078e00d2 */
[----:B------:R1:W-:Y:S01]  /*6c10*/  @P6 STS [R208], RZ ;  /* 0x000000ffd0006388 */ /* 0x0003e20000000800 */
[----:B---3--:R-:W-:Y:S01]  /*6c20*/  IMAD.MOV.U32 R9, RZ, RZ, R209 ;  /* 0x000000ffff097224 */ /* 0x008fe200078e00d1 */
[----:B------:R-:W-:Y:S02]  /*6c30*/  SHF.R.S32.HI R7, RZ, 0x1f, R6 ;  /* 0x0000001fff077819 */ /* 0x000fe40000011406 */
[----:B------:R1:W-:Y:S01]  /*6c40*/  @P6 STS [R208+0x4], RZ ;  /* 0x000004ffd0006388 */ /* 0x0003e20000000800 */
[C---:B------:R-:W-:Y:S03]  /*6c50*/  LEA R8, P1, R6.reuse, R8, 0x1 ;  /* 0x0000000806087211 */ /* 0x040fe600078208ff */
[----:B------:R1:W-:Y:S01]  /*6c60*/  @P6 STS [R208+0x8], RZ ;  /* 0x000008ffd0006388 */ /* 0x0003e20000000800 */
[----:B------:R-:W-:Y:S02]  /*6c70*/  LEA.HI.X.SX32 R9, R6, R9, 0x1, P1 ;  /* 0x0000000906097211 */ /* 0x000fe400008f0eff */
[C---:B------:R-:W-:Y:S01]  /*6c80*/  @!P6 LEA R10, P1, R5.reuse, R8, 0x6 ;  /* 0x00000008050ae211 */ /* 0x040fe200078230ff */
[----:B------:R1:W-:Y:S01]  /*6c90*/  @P6 STS [R208+0xc], RZ ;  /* 0x00000cffd0006388 */ /* 0x0003e20000000800 */
[C---:B------:R-:W-:Y:S02]  /*6ca0*/  LEA R6, P2, R5.reuse, R6, 0x5 ;  /* 0x0000000605067211 */ /* 0x040fe400078428ff */
[C-C-:B------:R-:W-:Y:S01]  /*6cb0*/  @!P6 LEA.HI.X R11, R5.reuse, R9, R4.reuse, 0x6, P1 ;  /* 0x00000009050be211 */ /* 0x140fe200008f3404 */
[----:B------:R-:W-:Y:S01]  /*6cc0*/  @!PT LDS RZ, [RZ] ;  /* 0x00000000fffff984 */ /* 0x000fe20000000800 */
[----:B------:R-:W-:Y:S01]  /*6cd0*/  @!PT LDS RZ, [RZ] ;  /* 0x00000000fffff984 */ /* 0x000fe20000000800 */
[----:B------:R-:W-:Y:S01]  /*6ce0*/  @!PT LDS RZ, [RZ] ;  /* 0x00000000fffff984 */ /* 0x000fe20000000800 */
[----:B------:R1:W-:Y:S01]  /*6cf0*/  @!P6 LDGSTS.E.BYPASS.LTC128B.128 [R207], desc[UR6][R8.64] ;  /* 0x0000000008cfefae */ /* 0x0003e2000b901d46 */
[CC--:B------:R-:W-:Y:S02]  /*6d00*/  @!P5 LEA R12, P1, R6.reuse, R210.reuse, 0x1 ;  /* 0x000000d2060cd211 */ /* 0x0c0fe400078208ff */
[----:B------:R-:W-:Y:S01]  /*6d10*/  LEA.HI.X R7, R5, R7, R4, 0x5, P2 ;  /* 0x0000000705077211 */ /* 0x000fe200010f2c04 */
[----:B------:R1:W-:Y:S01]  /*6d20*/  @P5 STS [R208+0x2000], RZ ;  /* 0x002000ffd0005388 */ /* 0x0003e20000000800 */
[CC--:B------:R-:W-:Y:S02]  /*6d30*/  @!P4 LEA R4, P2, R6.reuse, R210.reuse, 0x1 ;  /* 0x000000d20604c211 */ /* 0x0c0fe400078408ff */
[CCC-:B------:R-:W-:Y:S01]  /*6d40*/  @!P5 LEA.HI.X R13, R6.reuse, R209.reuse, R7.reuse, 0x1, P1 ;  /* 0x000000d1060dd211 */ /* 0x1c0fe200008f0c07 */
[----:B------:R1:W-:Y:S01]  /*6d50*/  @P5 STS [R208+0x2004], RZ ;  /* 0x002004ffd0005388 */ /* 0x0003e20000000800 */
[CCC-:B------:R-:W-:Y:S02]  /*6d60*/  @!P4 LEA.HI.X R5, R6.reuse, R209.reuse, R7.reuse, 0x1, P2 ;  /* 0x000000d10605c211 */ /* 0x1c0fe400010f0c07 */
[C---:B------:R-:W-:Y:S01]  /*6d70*/  @!P3 LEA R14, P1, R6.reuse, R210, 0x1 ;  /* 0x000000d2060eb211 */ /* 0x040fe200078208ff */
[----:B------:R1:W-:Y:S03]  /*6d80*/  @P5 STS [R208+0x2008], RZ ;  /* 0x002008ffd0005388 */ /* 0x0003e60000000800 */
[----:B------:R-:W-:Y:S01]  /*6d90*/  @!P3 LEA.HI.X R15, R6, R209, R7, 0x1, P1 ;  /* 0x000000d1060fb211 */ /* 0x000fe200008f0c07 */
        /* <DEDUP_REMOVED lines=47> */
[----:B------:R1:W-:Y:S04]  /*7090*/  STL [R1+0x64], R208 ;  /* 0x000064d001007387 */ /* 0x0003e80000100800 */
[----:B------:R1:W-:Y:S04]  /*70a0*/  @P3 STS [R208+0x7008], RZ ;  /* 0x007008ffd0003388 */ /* 0x0003e80000000800 */
[----:B------:R1:W-:Y:S04]  /*70b0*/  STL [R1+0x58], R207 ;  /* 0x000058cf01007387 */ /* 0x0003e80000100800 */
[----:B------:R1:W-:Y:S04]  /*70c0*/  @P3 STS [R208+0x700c], RZ ;  /* 0x00700cffd0003388 */ /* 0x0003e80000000800 */
[----:B------:R-:W-:Y:S01]  /*70d0*/  @!PT LDS RZ, [RZ] ;  /* 0x00000000fffff984 */ /* 0x000fe20000000800 */
[----:B------:R-:W-:Y:S01]  /*70e0*/  @!PT LDS RZ, [RZ] ;  /* 0x00000000fffff984 */ /* 0x000fe20000000800 */
[----:B------:R-:W-:Y:S01]  /*70f0*/  @!PT LDS RZ, [RZ] ;  /* 0x00000000fffff984 */ /* 0x000fe20000000800 */
[----:B------:R1:W-:Y:S04]  /*7100*/  @!P3 LDGSTS.E.BYPASS.LTC128B.128 [R207+0x7000], desc[UR6][R14.64+0x180] ;  /* 0x070001800ecfbfae */ /* 0x0003e8000b901d46 */
[----:B------:R1:W-:Y:S04]  /*7110*/  STL [R1+0x4c], R8 ;  /* 0x00004c0801007387 */ /* 0x0003e80000100800 */
[----:B------:R-:W0:Y:S04]  /*7120*/  LDGDEPBAR ;  /* 0x00000000000079af */ /* 0x000e280000000000 */
[----:B------:R1:W-:Y:S02]  /*7130*/  STL [R1+0x48], R9 ;  /* 0x0000480901007387 */ /* 0x0003e40000100800 */
.L_x_735:
[----:B------:R-:W-:Y:S01]  /*7140*/  STS [R206+0x28000], R85 ;  /* 0x02800055ce007388 */ /* 0x000fe20000000800 */
[----:B------:R-:W-:Y:S03]  /*7150*/  LEA R116, R251, UR4, 0x1 ;  /* 0x00000004fb747c11 */ /* 0x000fe6000f8e08ff */
[----:B------:R-:W-:Y:S04]  /*7160*/  STS [R206+0x28400], R84 ;  /* 0x02840054ce007388 */ /* 0x000fe80000000800 */
[----:B------:R-:W-:Y:S04]  /*7170*/  STS [R205+0x28000], R16 ;  /* 0x02800010cd007388 */ /* 0x000fe80000000800 */
[----:B------:R-:W-:Y:S04]  /*7180*/  STS [R205+0x28400], R86 ;  /* 0x02840056cd007388 */ /* 0x000fe80000000800 */
[----:B------:R-:W-:Y:S04]  /*7190*/  STS [R204+0x28000], R88 ;  /* 0x02800058cc007388 */ /* 0x000fe80000000800 */
[----:B------:R-:W-:Y:S04]  /*71a0*/  STS [R204+0x28400], R92 ;  /* 0x0284005ccc007388 */ /* 0x000fe80000000800 */
[----:B------:R-:W-:Y:S04]  /*71b0*/  STS [R201+0x28000], R100 ;  /* 0x02800064c9007388 */ /* 0x000fe80000000800 */
[----:B------:R-:W-:Y:S01]  /*71c0*/  STS [R201+0x28400], R104 ;  /* 0x02840068c9007388 */ /* 0x000fe20000000800 */
[----:B------:R-:W-:Y:S06]  /*71d0*/  BAR.SYNC.DEFER_BLOCKING 0x0 ;  /* 0x0000000000007b1d */ /* 0x000fec0000010000 */
[----:B-1----:R-:W-:Y:S04]  /*71e0*/  LDSM.16.MT88.4 R4, [R246+0x2a000] ;  /* 0x02a00000f604783b */ /* 0x002fe80000004200 */
[----:B------:R-:W1:Y:S04]  /*71f0*/  LDSM.16.MT88.4 R8, [R116+0x10000] ;  /* 0x010000007408783b */ /* 0x000e680000004200 */
[----:B------:R-:W2:Y:S04]  /*7200*/  LDSM.16.MT88.4 R12, [R0+0x2a000] ;  /* 0x02a00000000c783b */ /* 0x000ea80000004200 */
[----:B------:R-:W3:Y:S04]  /*7210*/  LDSM.16.MT88.4 R16, [R116+0x12000] ;  /* 0x012000007410783b */ /* 0x000ee80000004200 */
[----:B------:R-:W4:Y:S04]  /*7220*/  LDL.LU.64 R118, [R1+0x68] ;  /* 0x0000680001767983 */ /* 0x000f280000300a00 */
[----:B------:R-:W5:Y:S04]  /*7230*/  LDSM.16.MT88.4 R84, [R116+0x14000] ;  /* 0x014000007454783b */ /* 0x000f680000004200 */
[----:B------:R-:W5:Y:S04]  /*7240*/  LDSM.16.MT88.4 R88, [R116+0x16000] ;  /* 0x016000007458783b */ /* 0x000f680000004200 */
[----:B------:R-:W-:Y:S04]  /*7250*/  LDSM.16.MT88.4 R92, [R246+0x2a800] ;  /* 0x02a80000f65c783b */ /* 0x000fe80000004200 */
[----:B------:R-:W5:Y:S04]  /*7260*/  LDSM.16.MT88.4 R96, [R116+0x10800] ;  /* 0x010800007460783b */ /* 0x000f680000004200 */
[----:B------:R-:W5:Y:S04]  /*7270*/  LDSM.16.MT88.4 R100, [R0+0x2a800] ;  /* 0x02a800000064783b */ /* 0x000f680000004200 */
[----:B------:R-:W-:Y:S01]  /*7280*/  LDSM.16.MT88.4 R104, [R116+0x17000] ;  /* 0x017000007468783b */ /* 0x000fe20000004200 */
[-C--:B-1----:R-:W-:Y:S03]  /*7290*/  HMMA.16816.F32 R20, R4, R8.reuse, R20 ;  /* 0x000000080414723c */ /* 0x082fe60000001814 */
[----:B------:R-:W-:Y:S04]  /*72a0*/  LDSM.16.MT88.4 R108, [R116+0x15800] ;  /* 0x01580000746c783b */ /* 0x000fe80000004200 */
[----:B------:R-:W-:Y:S01]  /*72b0*/  LDSM.16.MT88.4 R112, [R116+0x17800] ;  /* 0x017800007470783b */ /* 0x000fe20000004200 */
        /* <DEDUP_REMOVED lines=9> */
[-C--:B-----5:R-:W-:Y:S06]  /*7350*/  HMMA.16816.F32 R52, R4, R84.reuse, R52 ;  /* 0x000000540434723c */ /* 0x0a0fec0000001834 */
        /* <DEDUP_REMOVED lines=9> */
[----:B------:R-:W5:Y:S04]  /*73f0*/  LDSM.16.MT88.4 R4, [R246+0x2b000] ;  /* 0x02b00000f604783b */ /* 0x000f680000004200 */
[----:B------:R-:W5:Y:S01]  /*7400*/  LDSM.16.MT88.4 R88, [R0+0x2b000] ;  /* 0x02b000000058783b */ /* 0x000f620000004200 */
        /* <DEDUP_REMOVED lines=22> */
[-C--:B-----5:R-:W-:Y:S01]  /*7570*/  HMMA.16816.F32 R20, R4, R12.reuse, R20 ;  /* 0x0000000c0414723c */ /* 0x0a0fe20000001814 */
[----:B------:R-:W-:Y:S05]  /*7580*/  BAR.SYNC.DEFER_BLOCKING 0x0 ;  /* 0x0000000000007b1d */ /* 0x000fea0000010000 */
        /* <DEDUP_REMOVED lines=17> */
[-C--:B------:R-:W-:Y:S01]  /*76a0*/  HMMA.16816.F32 R28, R92, R86.reuse, R28 ;  /* 0x000000565c1c723c */ /* 0x080fe2000000181c */
[----:B------:R-:W1:Y:S05]  /*76b0*/  LDC R4, c[0x0][0x270] ;  /* 0x00009c00ff047b82 */ /* 0x000e6a0000000800 */
[C---:B------:R-:W-:Y:S06]  /*76c0*/  HMMA.16816.F32 R32, R16.reuse, R86, R32 ;  /* 0x000000561020723c */ /* 0x040fec0000001820 */
[-C--:B------:R-:W-:Y:S06]  /*76d0*/  HMMA.16816.F32 R36, R16, R100.reuse, R36 ;  /* 0x000000641024723c */ /* 0x080fec0000001824 */
[C---:B------:R-:W-:Y:S06]  /*76e0*/  HMMA.16816.F32 R40, R92.reuse, R100, R40 ;  /* 0x000000645c28723c */ /* 0x040fec0000001828 */
[-C--:B------:R-:W-:Y:S05]  /*76f0*/  HMMA.16816.F32 R44, R92, R102.reuse, R44 ;  /* 0x000000665c2c723c */ /* 0x080fea000000182c */
[----:B-1----:R-:W-:Y:S01]  /*7700*/  IMAD R117, R4, UR27, RZ ;  /* 0x0000001b04757c24 */ /* 0x002fe2000f8e02ff */
[C---:B------:R-:W-:Y:S05]  /*7710*/  HMMA.16816.F32 R48, R16.reuse, R102, R48 ;  /* 0x000000661030723c */ /* 0x040fea0000001830 */
[----:B------:R-:W-:Y:S01]  /*7720*/  IMAD.U32 R5, R117, -0x40, RZ ;  /* 0xffffffc075057824 */ /* 0x000fe200078e00ff */
[-C--:B------:R-:W-:Y:S05]  /*7730*/  HMMA.16816.F32 R52, R16, R108.reuse, R52 ;  /* 0x0000006c1034723c */ /* 0x080fea0000001834 */
[C---:B----4-:R-:W-:Y:S01]  /*7740*/  LEA R4, P1, R5.reuse, R118, 0x2 ;  /* 0x0000007605047211 */ /* 0x050fe200078210ff */
[C---:B------:R-:W-:Y:S05]  /*7750*/  HMMA.16816.F32 R56, R92.reuse, R108, R56 ;  /* 0x0000006c5c38723c */ /* 0x040fea0000001838 */
[----:B------:R-:W-:Y:S01]  /*7760*/  LEA.HI.X.SX32 R5, R5, R119, 0x2, P1 ;  /* 0x0000007705057211 */ /* 0x000fe200008f16ff */
[-C--:B------:R-:W-:Y:S04]  /*7770*/  HMMA.16816.F32 R60, R92, R110.reuse, R60 ;  /* 0x0000006e5c3c723c */ /* 0x080fe8000000183c */
[----:B------:R1:W-:Y:S02]  /*7780*/  STL.64 [R1+0x68], R4 ;  /* 0x0000680401007387 */ /* 0x0003e40000100a00 */
[C---:B------:R-:W-:Y:S06]  /*7790*/  HMMA.16816.F32 R64, R16.reuse, R110, R64 ;  /* 0x0000006e1040723c */ /* 0x040fec0000001840 */
[-C--:B------:R-:W-:Y:S06]  /*77a0*/  HMMA.16816.F32 R68, R16, R112.reuse, R68 ;  /* 0x000000701044723c */ /* 0x080fec0000001844 */
[C---:B------:R-:W-:Y:S06]  /*77b0*/  HMMA.16816.F32 R72, R92.reuse, R112, R72 ;  /* 0x000000705c48723c */ /* 0x040fec0000001848 */
[-C--:B------:R-:W-:Y:S06]  /*77c0*/  HMMA.16816.F32 R76, R92, R114.reuse, R76 ;  /* 0x000000725c4c723c */ /* 0x080fec000000184c */
[----:B------:R-:W-:Y:S01]  /*77d0*/  HMMA.16816.F32 R80, R16, R114, R80 ;  /* 0x000000721050723c */ /* 0x000fe20000001850 */
[----:B------:R-:W-:Y:S11]  /*77e0*/  @!UPT UIADD3 URZ, URZ, URZ, URZ ;  /* 0x0000003f3f3ff290 */ /* 0x000ff6000fffe03f */
[----:B------:R-:W-:Y:S01]  /*77f0*/  @!UPT UIADD3 URZ, URZ, URZ, URZ ;  /* 0x0000003f3f3ff290 */ /* 0x000fe2000fffe03f */
[----:B-1----:R-:W-:Y:S11]  /*7800*/  @!P0 BRA `(.L_x_736) ;  /* 0x0000000400108947 */ /* 0x002ff60003800000 */
[----:B------:R-:W2:Y:S01]  /*7810*/  LDL.LU R119, [R1+0x54] ;  /* 0x0000540001777983 */ /* 0x000ea20000300800 */
[----:B------:R-:W1:Y:S01]  /*7820*/  LDC R5, c[0x0][0x420] ;  /* 0x00010800ff057b82 */ /* 0x000e620000000800 */
[----:B------:R-:W-:Y:S02]  /*7830*/  ISETP.GE.AND P6, PT, R202, UR24, PT ;  /* 0x00000018ca007c0c */ /* 0x000fe4000bfc6270 */
[----:B------:R-:W3:Y:S01]  /*7840*/  LDL.LU R118, [R1+0x50] ;  /* 0x0000500001767983 */ /* 0x000ee20000300800 */
[----:B------:R-:W-:Y:S02]  /*7850*/  ISETP.GE.AND P5, PT, R200, UR24, PT ;  /* 0x00000018c8007c0c */ /* 0x000fe4000bfa6270 */
[----:B------:R-:W-:Y:S01]  /*7860*/  ISETP.GE.AND P4, PT, R199, UR24, PT ;  /* 0x00000018c7007c0c */ /* 0x000fe2000bf86270 */
[----:B------:R-:W4:Y:S01]  /*7870*/  LDL R117, [R1+0x34] ;  /* 0x0000340001757983 */ /* 0x000f220000100800 */
[----:B------:R-:W5:Y:S01]  /*7880*/  LDC R4, c[0x0][0x424] ;  /* 0x00010900ff047b82 */ /* 0x000f620000000800 */
[----:B------:R-:W-:Y:S05]  /*7890*/  ISETP.GE.AND P3, PT, R198, UR24, PT ;  /* 0x00000018c6007c0c */ /* 0x000fea000bf66270 */
[----:B----4-:R4:W-:Y:S01]  /*78a0*/  @P6 STS.128 [R117+0x10000], RZ ;  /* 0x010000ff75006388 */ /* 0x0109e20000000c00 */
[C---:B-1----:R-:W-:Y:S02]  /*78b0*/  IMAD.U32 R6, R5.reuse, -0x40, RZ ;  /* 0xffffffc005067824 */ /* 0x042fe400078e00ff */
[----:B--2---:R-:W-:Y:S02]  /*78c0*/  IMAD.MOV.U32 R8, RZ, RZ, R119 ;  /* 0x000000ffff087224 */ /* 0x004fe400078e0077 */
[----:B---3--:R-:W-:Y:S01]  /*78d0*/  IMAD.MOV.U32 R9, RZ, RZ, R118 ;  /* 0x000000ffff097224 */ /* 0x008fe200078e0076 */
[----:B------:R-:W-:Y:S02]  /*78e0*/  SHF.R.S32.HI R7, RZ, 0x1f, R6 ;  /* 0x0000001fff077819 */ /* 0x000fe40000011406 */
[C---:B------:R-:W-:Y:S04]  /*78f0*/  LEA R8, P1, R6.reuse, R8, 0x1 ;  /* 0x0000000806087211 */ /* 0x040fe800078208ff */
[----:B------:R-:W-:Y:S02]  /*7900*/  LEA.HI.X.SX32 R9, R6, R9, 0x1, P1 ;  /* 0x0000000906097211 */ /* 0x000fe400008f0eff */
[C---:B------:R-:W-:Y:S02]  /*7910*/  @!P6 LEA R10, P2, R5.reuse, R8, 0x6 ;  /* 0x00000008050ae211 */ /* 0x040fe400078430ff */
[C---:B------:R-:W-:Y:S01]  /*7920*/  LEA R6, P1, R5.reuse, R6, 0x5 ;  /* 0x0000000605067211 */ /* 0x040fe200078228ff */
[----:B------:R-:W-:Y:S01]  /*7930*/  @!PT LDS RZ, [RZ] ;  /* 0x00000000fffff984 */ /* 0x000fe20000000800 */
[----:B------:R-:W-:Y:S01]  /*7940*/  @!PT LDS RZ, [RZ] ;  /* 0x00000000fffff984 */ /* 0x000fe20000000800 */
[----:B------:R-:W-:Y:S01]  /*7950*/  @!PT LDS RZ, [RZ] ;  /* 0x00000000fffff984 */ /* 0x000fe20000000800 */
[----:B------:R4:W-:Y:S01]  /*7960*/  @!P6 LDGSTS.E.BYPASS.LTC128B.128 [R117+0x10000], desc[UR6][R8.64] ;  /* 0x100000000875efae */ /* 0x0009e2000b901d46 */
[C-C-:B-----5:R-:W-:Y:S02]  /*7970*/  @!P6 LEA.HI.X R11, R5.reuse, R9, R4.reuse, 0x6, P2 ;  /* 0x00000009050be211 */ /* 0x160fe400010f3404 */
[----:B------:R-:W-:Y:S01]  /*7980*/  LEA.HI.X R7, R5, R7, R4, 0x5, P1 ;  /* 0x0000000705077211 */ /* 0x000fe200008f2c04 */
[----:B------:R4:W-:Y:S01]  /*7990*/  @P5 STS.128 [R117+0x12000], RZ ;  /* 0x012000ff75005388 */ /* 0x0009e20000000c00 */
[CC--:B------:R-:W-:Y:S02]  /*79a0*/  @!P5 LEA R12, P1, R6.reuse, R119.reuse, 0x1 ;  /* 0x00000077060cd211 */ /* 0x0c0fe400078208ff */
        /* <DEDUP_REMOVED lines=8> */
[C---:B------:R-:W-:Y:S03]  /*7a30*/  @!P3 LEA R14, P1, R6.reuse, R119, 0x1 ;  /* 0x00000077060eb211 */ /* 0x040fe600078208ff */
[----:B------:R-:W-:Y:S01]  /*7a40*/  @!PT LDS RZ, [RZ] ;  /* 0x00000000fffff984 */ /* 0x000fe20000000800 */
[----:B------:R-:W-:Y:S01]  /*7a50*/  @!PT LDS RZ, [RZ] ;  /* 0x00000000fffff984 */ /* 0x000fe20000000800 */
[----:B------:R-:W-:Y:S01]  /*7a60*/  @!PT LDS RZ, [RZ] ;  /* 0x00000000fffff984 */ /* 0x000fe20000000800 */
[----:B------:R4:W-:Y:S01]  /*7a70*/  @!P4 LDGSTS.E.BYPASS.LTC128B.128 [R117+0x14000], desc[UR6][R8.64+0x100] ;  /* 0x140001000875cfae */ /* 0x0009e2000b901d46 */
[----:B------:R-:W-:Y:S03]  /*7a80*/  @!P3 LEA.HI.X R15, R6, R118, R7, 0x1, P1 ;  /* 0x00000076060fb211 */ /* 0x000fe600008f0c07 */
        /* <DEDUP_REMOVED lines=25> */
[----:B------:R4:W-:Y:S04]  /*7c20*/  STL [R1+0x54], R8 ;  /* 0x0000540801007387 */ /* 0x0009e80000100800 */
[----:B------:R-:W0:Y:S04]  /*7c30*/  LDGDEPBAR ;  /* 0x00000000000079af */ /* 0x000e280000000000 */
[----:B------:R4:W-:Y:S02]  /*7c40*/  STL [R1+0x50], R9 ;  /* 0x0000500901007387 */ /* 0x0009e40000100800 */
.L_x_736:
[----:B------:R-:W-:Y:S01]  /*7c50*/  LEA R236, R251, UR4, 0x1 ;  /* 0x00000004fbec7c11 */ /* 0x000fe2000f8e08ff */
[----:B------:R-:W-:Y:S01]  /*7c60*/  LDSM.16.M88.4 R128, [R245] ;  /* 0x00000000f580783b */ /* 0x000fe20000000200 */
[----:B------:R-:W-:Y:S02]  /*7c70*/  ULOP3.LUT UR9, UR5, 0x1, URZ, 0xc0, !UPT ;  /* 0x0000000105097892 */ /* 0x000fe4000f8ec03f */
[----:B------:R-:W-:Y:S01]  /*7c80*/  UISETP.GT.AND UP2, UPT, UR5, UR21, UPT ;  /* 0x000000150500728c */ /* 0x000fe2000bf44270 */
[----:B------:R-:W4:Y:S01]  /*7c90*/  LDSM.16.MT88.4 R16, [R236+0x18000] ;  /* 0x01800000ec10783b */ /* 0x000f220000004200 */
[----:B------:R-:W-:Y:S02]  /*7ca0*/  UISETP.NE.U32.AND UP0, UPT, UR9, 0x1, UPT ;  /* 0x000000010900788c */ /* 0x000fe4000bf05070 */
[----:B------:R-:W-:Y:S01]  /*7cb0*/  @UP3 UIADD3 UR10, UP1, UR17, -0x100, URZ ;  /* 0xffffff00110a3890 */ /* 0x000fe2000ff3e03f */
[----:B------:R-:W1:Y:S01]  /*7cc0*/  LDSM.16.M88.4 R124, [R245+0x1000] ;  /* 0x00100000f57c783b */ /* 0x000e620000000200 */
[----:B------:R-:W-:Y:S02]  /*7cd0*/  UIADD3 UR5, UR5, -0x1, URZ ;  /* 0xffffffff05057890 */ /* 0x000fe4000fffe03f */
[----:B------:R-:W-:Y:S01]  /*7ce0*/  @UP3 UIADD3.X UR9, UR16, -0x1, URZ, UP1, !UPT ;  /* 0xffffffff10093890 */ /* 0x000fe20008ffe43f */
[----:B------:R-:W2:Y:S04]  /*7cf0*/  LDSM.16.MT88.4 R96, [R236+0x1a000] ;  /* 0x01a00000ec60783b */ /* 0x000ea80000004200 */
[----:B------:R-:W3:Y:S04]  /*7d00*/  LDSM.16.MT88.4 R112, [R236+0x1c000] ;  /* 0x01c00000ec70783b */ /* 0x000ee80000004200 */
[----:B------:R-:W5:Y:S04]  /*7d10*/  LDSM.16.MT88.4 R196, [R236+0x1e000] ;  /* 0x01e00000ecc4783b */ /* 0x000f680000004200 */
[----:B------:R-:W-:Y:S04]  /*7d20*/  LDSM.16.M88.4 R200, [R240] ;  /* 0x00000000f0c8783b */ /* 0x000fe80000000200 */
[----:B------:R-:W5:Y:S04]  /*7d30*/  LDSM.16.MT88.4 R204, [R236+0x18800] ;  /* 0x01880000eccc783b */ /* 0x000f680000004200 */
[----:B------:R-:W5:Y:S04]  /*7d40*/  LDSM.16.M88.4 R208, [R240+0x1000] ;  /* 0x00100000f0d0783b */ /* 0x000f680000000200 */
[----:B------:R-:W5:Y:S04]  /*7d50*/  LDSM.16.MT88.4 R212, [R236+0x1a800] ;  /* 0x01a80000ecd4783b */ /* 0x000f680000004200 */
[----:B------:R-:W5:Y:S01]  /*7d60*/  LDSM.16.MT88.4 R216, [R236+0x1c800] ;  /* 0x01c80000ecd8783b */ /* 0x000f620000004200 */
[-C--:B----4-:R-:W-:Y:S03]  /*7d70*/  HMMA.16816.F32 R4, R128, R16.reuse, RZ ;  /* 0x000000108004723c */ /* 0x090fe600000018ff */
[----:B------:R-:W4:Y:S04]  /*7d80*/  LDSM.16.MT88.4 R220, [R236+0x1e800] ;  /* 0x01e80000ecdc783b */ /* 0x000f280000004200 */
[----:B------:R-:W-:Y:S01]  /*7d90*/  LDSM.16.M88.4 R224, [R2] ;  /* 0x0000000002e0783b */ /* 0x000fe20000000200 */
[C---:B-1----:R-:W-:Y:S03]  /*7da0*/  HMMA.16816.F32 R8, R124.reuse, R16, RZ ;  /* 0x000000107c08723c */ /* 0x042fe600000018ff */
[----:B------:R-:W1:Y:S03]  /*7db0*/  LDSM.16.MT88.4 R228, [R236+0x19000] ;  /* 0x01900000ece4783b */ /* 0x000e660000004200 */
[-C--:B------:R-:W-:Y:S01]  /*7dc0*/  HMMA.16816.F32 R12, R124, R18.reuse, RZ ;  /* 0x000000127c0c723c */ /* 0x080fe200000018ff */
[----:B------:R-:W1:Y:S05]  /*7dd0*/  LDSM.16.M88.4 R232, [R2+0x1000] ;  /* 0x0010000002e8783b */ /* 0x000e6a0000000200 */
[C---:B------:R-:W-:Y:S06]  /*7de0*/  HMMA.16816.F32 R16, R128.reuse, R18, RZ ;  /* 0x000000128010723c */ /* 0x040fec00000018ff */
[-C--:B--2---:R-:W-:Y:S06]  /*7df0*/  HMMA.16816.F32 R84, R128, R96.reuse, RZ ;  /* 0x000000608054723c */ /* 0x084fec00000018ff */
[C---:B------:R-:W-:Y:S06]  /*7e00*/  HMMA.16816.F32 R88, R124.reuse, R96, RZ ;  /* 0x000000607c58723c */ /* 0x040fec00000018ff */
[-C--:B------:R-:W-:Y:S06]  /*7e10*/  HMMA.16816.F32 R92, R124, R98.reuse, RZ ;  /* 0x000000627c5c723c */ /* 0x080fec00000018ff */
[C---:B------:R-:W-:Y:S06]  /*7e20*/  HMMA.16816.F32 R96, R128.reuse, R98, RZ ;  /* 0x000000628060723c */ /* 0x040fec00000018ff */
[-C--:B---3--:R-:W-:Y:S06]  /*7e30*/  HMMA.16816.F32 R100, R128, R112.reuse, RZ ;  /* 0x000000708064723c */ /* 0x088fec00000018ff */
[C---:B------:R-:W-:Y:S06]  /*7e40*/  HMMA.16816.F32 R104, R124.reuse, R112, RZ ;  /* 0x000000707c68723c */ /* 0x040fec00000018ff */
[-C--:B------:R-:W-:Y:S06]  /*7e50*/  HMMA.16816.F32 R108, R124, R114.reuse, RZ ;  /* 0x000000727c6c723c */ /* 0x080fec00000018ff */
[C---:B------:R-:W-:Y:S06]  /*7e60*/  HMMA.16816.F32 R112, R128.reuse, R114, RZ ;  /* 0x000000728070723c */ /* 0x040fec00000018ff */
[-C--:B-----5:R-:W-:Y:S06]  /*7e70*/  HMMA.16816.F32 R116, R128, R196.reuse, RZ ;  /* 0x000000c48074723c */ /* 0x0a0fec00000018ff */
[C---:B------:R-:W-:Y:S06]  /*7e80*/  HMMA.16816.F32 R120, R124.reuse, R196, RZ ;  /* 0x000000c47c78723c */ /* 0x040fec00000018ff */
[-C--:B------:R-:W-:Y:S06]  /*7e90*/  HMMA.16816.F32 R124, R124, R198.reuse, RZ ;  /* 0x000000c67c7c723c */ /* 0x080fec00000018ff */
[----:B------:R-:W-:Y:S01]  /*7ea0*/  HMMA.16816.F32 R128, R128, R198, RZ ;  /* 0x000000c68080723c */ /* 0x000fe200000018ff */
        /* <DEDUP_REMOVED lines=15> */
[----:B------:R-:W-:Y:S05]  /*7fa0*/  LDSM.16.M88.4 R216, [R3+0x1000] ;  /* 0x0010000003d8783b */ /* 0x000fea0000000200 */
[-C--:B----4-:R-:W-:Y:S06]  /*7fb0*/  HMMA.16816.F32 R116, R200, R220.reuse, R116 ;  /* 0x000000dcc874723c */ /* 0x090fec0000001874 */
[C---:B------:R-:W-:Y:S06]  /*7fc0*/  HMMA.16816.F32 R120, R208.reuse, R220, R120 ;  /* 0x000000dcd078723c */ /* 0x040fec0000001878 */
[-C--:B------:R-:W-:Y:S01]  /*7fd0*/  HMMA.16816.F32 R124, R208, R222.reuse, R124 ;  /* 0x000000ded07c723c */ /* 0x080fe2000000187c */
[----:B------:R-:W4:Y:S05]  /*7fe0*/  LDSM.16.MT88.4 R208, [R236+0x1f000] ;  /* 0x01f00000ecd0783b */ /* 0x000f2a0000004200 */
[----:B------:R-:W-:Y:S01]  /*7ff0*/  HMMA.16816.F32 R128, R200, R222, R128 ;  /* 0x000000dec880723c */ /* 0x000fe20000001880 */
[----:B------:R-:W5:Y:S04]  /*8000*/  LDSM.16.M88.4 R200, [R3] ;  /* 0x0000000003c8783b */ /* 0x000f680000000200 */
[----:B------:R-:W5:Y:S01]  /*8010*/  LDSM.16.MT88.4 R220, [R236+0x1b800] ;  /* 0x01b80000ecdc783b */ /* 0x000f620000004200 */
[-C--:B-1----:R-:W-:Y:S06]  /*8020*/  HMMA.16816.F32 R4, R224, R228.reuse, R4 ;  /* 0x000000e4e004723c */ /* 0x082fec0000001804 */
[C---:B------:R-:W-:Y:S06]  /*8030*/  HMMA.16816.F32 R8, R232.reuse, R228, R8 ;  /* 0x000000e4e808723c */ /* 0x040fec0000001808 */
[-C--:B------:R-:W-:Y:S06]  /*8040*/  HMMA.16816.F32 R12, R232, R230.reuse, R12 ;  /* 0x000000e6e80c723c */ /* 0x080fec000000180c */
[C---:B------:R-:W-:Y:S01]  /*8050*/  HMMA.16816.F32 R16, R224.reuse, R230, R16 ;  /* 0x000000e6e010723c */ /* 0x040fe20000001810 */
[----:B------:R-:W1:Y:S05]  /*8060*/  LDSM.16.MT88.4 R228, [R236+0x1d800] ;  /* 0x01d80000ece4783b */ /* 0x000e6a0000004200 */
[-C--:B--2---:R-:W-:Y:S06]  /*8070*/  HMMA.16816.F32 R84, R224, R196.reuse, R84 ;  /* 0x000000c4e054723c */ /* 0x084fec0000001854 */
[C---:B------:R-:W-:Y:S01]  /*8080*/  HMMA.16816.F32 R88, R232.reuse, R196, R88 ;  /* 0x000000c4e858723c */ /* 0x040fe20000001858 */
[----:B------:R-:W2:Y:S05]  /*8090*/  LDL R197, [R1+0x60] ;  /* 0x0000600001c57983 */ /* 0x000eaa0000100800 */
[-C--:B------:R-:W-:Y:S05]  /*80a0*/  HMMA.16816.F32 R92, R232, R198.reuse, R92 ;  /* 0x000000c6e85c723c */ /* 0x080fea000000185c */
[----:B------:R-:W-:Y:S01]  /*80b0*/  IMAD.MOV.U32 R196, RZ, RZ, R237 ;  /* 0x000000ffffc47224 */ /* 0x000fe200078e00ed */
[C---:B------:R-:W-:Y:S01]  /*80c0*/  HMMA.16816.F32 R96, R224.reuse, R198, R96 ;  /* 0x000000c6e060723c */ /* 0x040fe20000001860 */
[----:B------:R-:W2:Y:S04]  /*80d0*/  LDL R199, [R1+0x30] ;  /* 0x0000300001c77983 */ /* 0x000ea80000100800 */
[----:B------:R-:W1:Y:S01]  /*80e0*/  LDSM.16.MT88.4 R236, [R236+0x1f800] ;  /* 0x01f80000ecec783b */ /* 0x000e620000004200 */
[-C--:B---3--:R-:W-:Y:S06]  /*80f0*/  HMMA.16816.F32 R100, R224, R204.reuse, R100 ;  /* 0x000000cce064723c */ /* 0x088fec0000001864 */
[C---:B------:R-:W-:Y:S01]  /*8100*/  HMMA.16816.F32 R104, R232.reuse, R204, R104 ;  /* 0x000000cce868723c */ /* 0x040fe20000001868 */
[----:B------:R-:W3:Y:S05]  /*8110*/  LDL R205, [R1+0x5c] ;  /* 0x00005c0001cd7983 */ /* 0x000eea0000100800 */
[-C--:B------:R-:W-:Y:S06]  /*8120*/  HMMA.16816.F32 R108, R232, R206.reuse, R108 ;  /* 0x000000cee86c723c */ /* 0x080fec000000186c */
[C---:B------:R-:W-:Y:S06]  /*8130*/  HMMA.16816.F32 R112, R224.reuse, R206, R112 ;  /* 0x000000cee070723c */ /* 0x040fec0000001870 */
[-C--:B----4-:R-:W-:Y:S06]  /*8140*/  HMMA.16816.F32 R116, R224, R208.reuse, R116 ;  /* 0x000000d0e074723c */ /* 0x090fec0000001874 */
[C---:B------:R-:W-:Y:S06]  /*8150*/  HMMA.16816.F32 R120, R232.reuse, R208, R120 ;  /* 0x000000d0e878723c */ /* 0x040fec0000001878 */
[-C--:B------:R-:W-:Y:S01]  /*8160*/  HMMA.16816.F32 R124, R232, R210.reuse, R124 ;  /* 0x000000d2e87c723c */ /* 0x080fe2000000187c */
[----:B------:R-:W4:Y:S01]  /*8170*/  LDL.64 R234, [R1+0x68] ;  /* 0x0000680001ea7983 */ /* 0x000f220000100a00 */
[----:B------:R-:W1:Y:S04]  /*8180*/  LDC R233, c[0x0][0x270] ;  /* 0x00009c00ffe97b82 */ /* 0x000e680000000800 */
[----:B------:R-:W-:Y:S06]  /*8190*/  HMMA.16816.F32 R128, R224, R210, R128 ;  /* 0x000000d2e080723c */ /* 0x000fec0000001880 */
[-C--:B-----5:R-:W-:Y:S06]  /*81a0*/  HMMA.16816.F32 R4, R200, R212.reuse, R4 ;  /* 0x000000d4c804723c */ /* 0x0a0fec0000001804 */
[C---:B------:R-:W-:Y:S06]  /*81b0*/  HMMA.16816.F32 R8, R216.reuse, R212, R8 ;  /* 0x000000d4d808723c */ /* 0x040fec0000001808 */
[-C--:B------:R-:W-:Y:S05]  /*81c0*/  HMMA.16816.F32 R12, R216, R214.reuse, R12 ;  /* 0x000000d6d80c723c */ /* 0x080fea000000180c */
[----:B-1----:R-:W-:Y:S01]  /*81d0*/  IMAD R233, R233, UR27, RZ ;  /* 0x0000001be9e97c24 */ /* 0x002fe2000f8e02ff */
        /* <DEDUP_REMOVED lines=13> */
[C---:B------:R-:W-:Y:S04]  /*82b0*/  IMAD R200, R233.reuse, 0x18, RZ ;  /* 0x00000018e9c87824 */ /* 0x040fe800078e02ff */
[----:B------:R-:W-:Y:S01]  /*82c0*/  IMAD.SHL.U32 R201, R233, 0x20, RZ ;  /* 0x00000020e9c97824 */ /* 0x000fe200078e00ff */
[----:B--2---:R-:W-:Y:S01]  /*82d0*/  @P0 IADD3 R198, P1, R199, UR17, RZ ;  /* 0x00000011c7c60c10 */ /* 0x004fe2000ff3e0ff */
[----:B------:R-:W-:Y:S03]  /*82e0*/  @UP3 UMOV UR17, UR10 ;  /* 0x0000000a00113c82 */ /* 0x000fe60008000000 */
[----:B------:R-:W-:Y:S01]  /*82f0*/  @P0 IADD3.X R199, R196, UR16, RZ, P1, !PT ;  /* 0x00000010c4c70c10 */ /* 0x000fe20008ffe4ff */
[C---:B------:R-:W-:Y:S01]  /*8300*/  IMAD.SHL.U32 R196, R233.reuse, 0x8, RZ ;  /* 0x00000008e9c47824 */ /* 0x040fe200078e00ff */
[----:B------:R-:W-:Y:S03]  /*8310*/  @UP3 UMOV UR16, UR9 ;  /* 0x0000000900103c82 */ /* 0x000fe60008000000 */
[----:B------:R-:W2:Y:S04]  /*8320*/  @P0 LDG.E R197, desc[UR6][R198.64+-0xe0] ;  /* 0xffff2006c6c50981 */ /* 0x000ea8000c1e1900 */
[----:B---3--:R1:W3:Y:S02]  /*8330*/  @P0 LDG.E R205, desc[UR6][R198.64+-0x100] ;  /* 0xffff0006c6cd0981 */ /* 0x0082e4000c1e1900 */
[C---:B-1----:R-:W-:Y:S02]  /*8340*/  IMAD R198, R233.reuse, 0x28, RZ ;  /* 0x00000028e9c67824 */ /* 0x042fe400078e02ff */
[C---:B------:R-:W-:Y:S01]  /*8350*/  IMAD R199, R233.reuse, 0x30, RZ ;  /* 0x00000030e9c77824 */ /* 0x040fe200078e02ff */
[----:B----4-:R1:W-:Y:S02]  /*8360*/  REDG.E.ADD.F32.FTZ.RN.STRONG.GPU desc[UR6][R234.64], R4 ;  /* 0x00000004ea0079a6 */ /* 0x0103e4000c10f386 */
[C---:B-1----:R-:W-:Y:S02]  /*8370*/  IMAD R4, R233.reuse, 0x38, RZ ;  /* 0x00000038e9047824 */ /* 0x042fe400078e02ff */
[----:B--2---:R1:W-:Y:S04]  /*8380*/  @P0 STL [R1+0x60], R197 ;  /* 0x000060c501000387 */ /* 0x0043e80000100800 */
[----:B---3--:R2:W-:Y:S01]  /*8390*/  @P0 STL [R1+0x5c], R205 ;  /* 0x00005ccd01000387 */ /* 0x0085e20000100800 */
[CC--:B------:R-:W-:Y:S01]  /*83a0*/  LEA R204, P0, R196.reuse, R234.reuse, 0x2 ;  /* 0x000000eac4cc7211 */ /* 0x0c0fe200078010ff */
[----:B-1----:R-:W-:Y:S03]  /*83b0*/  IMAD.SHL.U32 R197, R233, 0x10, RZ ;  /* 0x00000010e9c57824 */ /* 0x002fe600078e00ff */
[-C--:B--2---:R-:W-:Y:S02]  /*83c0*/  LEA.HI.X.SX32 R205, R196, R235.reuse, 0x2, P0 ;  /* 0x000000ebc4cd7211 */ /* 0x084fe400000f16ff */
[CC--:B------:R-:W-:Y:S02]  /*83d0*/  LEA R206, P1, R197.reuse, R234.reuse, 0x2 ;  /* 0x000000eac5ce7211 */ /* 0x0c0fe400078210ff */
[CC--:B------:R-:W-:Y:S01]  /*83e0*/  LEA R202, P0, R200.reuse, R234.reuse, 0x2 ;  /* 0x000000eac8ca7211 */ /* 0x0c0fe200078010ff */
[----:B------:R1:W-:Y:S01]  /*83f0*/  REDG.E.ADD.F32.FTZ.RN.STRONG.GPU desc[UR6][R204.64], R5 ;  /* 0x00000005cc0079a6 */ /* 0x0003e2000c10f386 */
[-C--:B------:R-:W-:Y:S02]  /*8400*/  LEA.HI.X.SX32 R207, R197, R235.reuse, 0x2, P1 ;  /* 0x000000ebc5cf7211 */ /* 0x080fe400008f16ff */
[-C--:B------:R-:W-:Y:S02]  /*8410*/  LEA.HI.X.SX32 R203, R200, R235.reuse, 0x2, P0 ;  /* 0x000000ebc8cb7211 */ /* 0x080fe400000f16ff */
[CC--:B------:R-:W-:Y:S01]  /*8420*/  LEA R208, P1, R201.reuse, R234.reuse, 0x2 ;  /* 0x000000eac9d07211 */ /* 0x0c0fe200078210ff */
[----:B------:R-:W-:Y:S01]  /*8430*/  REDG.E.ADD.F32.FTZ.RN.STRONG.GPU desc[UR6][R206.64], R6 ;  /* 0x00000006ce0079a6 */ /* 0x000fe2000c10f386 */
[CC--:B------:R-:W-:Y:S02]  /*8440*/  LEA R200, P0, R198.reuse, R234.reuse, 0x2 ;  /* 0x000000eac6c87211 */ /* 0x0c0fe400078010ff */
[-C--:B------:R-:W-:Y:S01]  /*8450*/  LEA.HI.X.SX32 R209, R201, R235.reuse, 0x2, P1 ;  /* 0x000000ebc9d17211 */ /* 0x080fe200008f16ff */
[----:B------:R2:W-:Y:S01]  /*8460*/  REDG.E.ADD.F32.FTZ.RN.STRONG.GPU desc[UR6][R202.64], R7 ;  /* 0x00000007ca0079a6 */ /* 0x0005e2000c10f386 */
[-C--:B------:R-:W-:Y:S02]  /*8470*/  LEA.HI.X.SX32 R201, R198, R235.reuse, 0x2, P0 ;  /* 0x000000ebc6c97211 */ /* 0x080fe400000f16ff */
[CC--:B------:R-:W-:Y:S01]  /*8480*/  LEA R210, P1, R199.reuse, R234.reuse, 0x2 ;  /* 0x000000eac7d27211 */ /* 0x0c0fe200078210ff */
[----:B------:R-:W-:Y:S01]  /*8490*/  REDG.E.ADD.F32.FTZ.RN.STRONG.GPU desc[UR6][R208.64], R8 ;  /* 0x00000008d00079a6 */ /* 0x000fe2000c10f386 */
[CC--:B------:R-:W-:Y:S02]  /*84a0*/  LEA R198, P0, R4.reuse, R234.reuse, 0x2 ;  /* 0x000000ea04c67211 */ /* 0x0c0fe400078010ff */
[-C--:B------:R-:W-:Y:S01]  /*84b0*/  LEA.HI.X.SX32 R211, R199, R235.reuse, 0x2, P1 ;  /* 0x000000ebc7d37211 */ /* 0x080fe200008f16ff */
[----:B------:R3:W-:Y:S01]  /*84c0*/  REDG.E.ADD.F32.FTZ.RN.STRONG.GPU desc[UR6][R200.64], R9 ;  /* 0x00000009c80079a6 */ /* 0x0007e2000c10f386 */
[-C--:B------:R-:W-:Y:S03]  /*84d0*/  LEA.HI.X.SX32 R199, R4, R235.reuse, 0x2, P0 ;  /* 0x000000eb04c77211 */ /* 0x080fe600000f16ff */
[----:B------:R-:W-:Y:S04]  /*84e0*/  REDG.E.ADD.F32.FTZ.RN.STRONG.GPU desc[UR6][R210.64], R10 ;  /* 0x0000000ad20079a6 */ /* 0x000fe8000c10f386 */
[----:B------:R-:W-:Y:S01]  /*84f0*/  REDG.E.ADD.F32.FTZ.RN.STRONG.GPU desc[UR6][R198.64], R11 ;  /* 0x0000000bc60079a6 */ /* 0x000fe2000c10f386 */
[----:B-1----:R-:W-:Y:S03]  /*8500*/  VIADD R5, R197, 0x20 ;  /* 0x00000020c5057836 */ /* 0x002fe60000000000 */
[----:B------:R-:W-:Y:S04]  /*8510*/  REDG.E.ADD.F32.FTZ.RN.STRONG.GPU desc[UR6][R234.64+0x80], R16 ;  /* 0x00008010ea0079a6 */ /* 0x000fe8000c10f386 */
[----:B------:R1:W-:Y:S01]  /*8520*/  REDG.E.ADD.F32.FTZ.RN.STRONG.GPU desc[UR6][R204.64+0x80], R17 ;  /* 0x00008011cc0079a6 */ /* 0x0003e2000c10f386 */
[CC--:B--2---:R-:W-:Y:S01]  /*8530*/  LEA R202, P0, R5.reuse, R234.reuse, 0x2 ;  /* 0x000000ea05ca7211 */ /* 0x0c4fe200078010ff */
[C---:B------:R-:W-:Y:S03]  /*8540*/  IMAD.IADD R7, R196.reuse, 0x1, R5 ;  /* 0x00000001c4077824 */ /* 0x040fe600078e0205 */
[-C--:B------:R-:W-:Y:S01]  /*8550*/  LEA.HI.X.SX32 R203, R5, R235.reuse, 0x2, P0 ;  /* 0x000000eb05cb7211 */ /* 0x080fe200000f16ff */
[C---:B------:R-:W-:Y:S01]  /*8560*/  IMAD.IADD R5, R196.reuse, 0x1, R7 ;  /* 0x00000001c4057824 */ /* 0x040fe200078e0207 */
[CC--:B------:R-:W-:Y:S03]  /*8570*/  LEA R206, P0, R7.reuse, R234.reuse, 0x2 ;  /* 0x000000ea07ce7211 */ /* 0x0c0fe600078010ff */
[----:B------:R2:W-:Y:S01]  /*8580*/  REDG.E.ADD.F32.FTZ.RN.STRONG.GPU desc[UR6][R202.64], R18 ;  /* 0x00000012ca0079a6 */ /* 0x0005e2000c10f386 */
[-C--:B------:R-:W-:Y:S01]  /*8590*/  LEA.HI.X.SX32 R207, R7, R235.reuse, 0x2, P0 ;  /* 0x000000eb07cf7211 */ /* 0x080fe200000f16ff */
[C---:B------:R-:W-:Y:S01]  /*85a0*/  IMAD.IADD R7, R196.reuse, 0x1, R5 ;  /* 0x00000001c4077824 */ /* 0x040fe200078e0205 */
[-C--:B---3--:R-:W-:Y:S03]  /*85b0*/  LEA R200, P1, R5, R234.reuse, 0x2 ;  /* 0x000000ea05c87211 */ /* 0x088fe600078210ff */
[----:B------:R3:W-:Y:S01]  /*85c0*/  REDG.E.ADD.F32.FTZ.RN.STRONG.GPU desc[UR6][R206.64], R19 ;  /* 0x00000013ce0079a6 */ /* 0x0007e2000c10f386 */
[-C--:B------:R-:W-:Y:S01]  /*85d0*/  LEA R6, P0, R7, R234.reuse, 0x2 ;  /* 0x000000ea07067211 */ /* 0x080fe200078010ff */
[C---:B------:R-:W-:Y:S01]  /*85e0*/  IMAD.IADD R9, R196.reuse, 0x1, R7 ;  /* 0x00000001c4097824 */ /* 0x040fe200078e0207 */
[-C--:B------:R-:W-:Y:S01]  /*85f0*/  LEA.HI.X.SX32 R201, R5, R235.reuse, 0x2, P1 ;  /* 0x000000eb05c97211 */ /* 0x080fe200008f16ff */
[----:B------:R-:W-:Y:S01]  /*8600*/  VIADD R5, R197, 0x40 ;  /* 0x00000040c5057836 */ /* 0x000fe20000000000 */
[-C--:B------:R-:W-:Y:S01]  /*8610*/  LEA.HI.X.SX32 R7, R7, R235.reuse, 0x2, P0 ;  /* 0x000000eb07077211 */ /* 0x080fe200000f16ff */
[C---:B------:R-:W-:Y:S01]  /*8620*/  IMAD.IADD R4, R196.reuse, 0x1, R9 ;  /* 0x00000001c4047824 */ /* 0x040fe200078e0209 */
[CC--:B------:R-:W-:Y:S01]  /*8630*/  LEA R8, P0, R9.reuse, R234.reuse, 0x2 ;  /* 0x000000ea09087211 */ /* 0x0c0fe200078010ff */
[----:B------:R4:W-:Y:S01]  /*8640*/  REDG.E.ADD.F32.FTZ.RN.STRONG.GPU desc[UR6][R200.64], R12 ;  /* 0x0000000cc80079a6 */ /* 0x0009e2000c10f386 */
[----:B-1----:R-:W-:Y:S02]  /*8650*/  IMAD.IADD R17, R196, 0x1, R5 ;  /* 0x00000001c4117824 */ /* 0x002fe400078e0205 */
[-C--:B------:R-:W-:Y:S01]  /*8660*/  LEA.HI.X.SX32 R9, R9, R235.reuse, 0x2, P0 ;  /* 0x000000eb09097211 */ /* 0x080fe200000f16ff */
[----:B------:R1:W-:Y:S01]  /*8670*/  REDG.E.ADD.F32.FTZ.RN.STRONG.GPU desc[UR6][R6.64], R13 ;  /* 0x0000000d060079a6 */ /* 0x0003e2000c10f386 */
[CC--:B------:R-:W-:Y:S03]  /*8680*/  LEA R10, P0, R4.reuse, R234.reuse, 0x2 ;  /* 0x000000ea040a7211 */ /* 0x0c0fe600078010ff */
[----:B------:R5:W-:Y:S01]  /*8690*/  REDG.E.ADD.F32.FTZ.RN.STRONG.GPU desc[UR6][R8.64], R14 ;  /* 0x0000000e080079a6 */ /* 0x000be2000c10f386 */
[-C--:B------:R-:W-:Y:S02]  /*86a0*/  LEA.HI.X.SX32 R11, R4, R235.reuse, 0x2, P0 ;  /* 0x000000eb040b7211 */ /* 0x080fe400000f16ff */
[CC--:B--2---:R-:W-:Y:S03]  /*86b0*/  LEA R18, P0, R5.reuse, R234.reuse, 0x2 ;  /* 0x000000ea05127211 */ /* 0x0c4fe600078010ff */
[----:B------:R2:W-:Y:S04]  /*86c0*/  REDG.E.ADD.F32.FTZ.RN.STRONG.GPU desc[UR6][R10.64], R15 ;  /* 0x0000000f0a0079a6 */ /* 0x0005e8000c10f386 */
[----:B------:R-:W-:Y:S01]  /*86d0*/  REDG.E.ADD.F32.FTZ.RN.STRONG.GPU desc[UR6][R234.64+0x100], R84 ;  /* 0x00010054ea0079a6 */ /* 0x000fe2000c10f386 */
[-C--:B---3--:R-:W-:Y:S01]  /*86e0*/  LEA.HI.X.SX32 R19, R5, R235.reuse, 0x2, P0 ;  /* 0x000000eb05137211 */ /* 0x088fe200000f16ff */
[C---:B------:R-:W-:Y:S01]  /*86f0*/  IMAD.IADD R5, R196.reuse, 0x1, R17 ;  /* 0x00000001c4057824 */ /* 0x040fe200078e0211 */
[CC--:B------:R-:W-:Y:S01]  /*8700*/  LEA R16, P0, R17.reuse, R234.reuse, 0x2 ;  /* 0x000000ea11107211 */ /* 0x0c0fe200078010ff */
[----:B------:R-:W-:Y:S03]  /*8710*/  REDG.E.ADD.F32.FTZ.RN.STRONG.GPU desc[UR6][R204.64+0x100], R85 ;  /* 0x00010055cc0079a6 */ /* 0x000fe6000c10f386 */
[-C--:B------:R-:W-:Y:S01]  /*8720*/  LEA.HI.X.SX32 R17, R17, R235.reuse, 0x2, P0 ;  /* 0x000000eb11117211 */ /* 0x080fe200000f16ff */
[----:B------:R-:W-:Y:S01]  /*8730*/  REDG.E.ADD.F32.FTZ.RN.STRONG.GPU desc[UR6][R18.64], R86 ;  /* 0x00000056120079a6 */ /* 0x000fe2000c10f386 */
[CC--:B----4-:R-:W-:Y:S03]  /*8740*/  LEA R12, P1, R5.reuse, R234.reuse, 0x2 ;  /* 0x000000ea050c7211 */ /* 0x0d0fe600078210ff */
[----:B------:R3:W-:Y:S01]  /*8750*/  REDG.E.ADD.F32.FTZ.RN.STRONG.GPU desc[UR6][R16.64], R87 ;  /* 0x00000057100079a6 */ /* 0x0007e2000c10f386 */
[C---:B-1----:R-:W-:Y:S01]  /*8760*/  IMAD.IADD R7, R196.reuse, 0x1, R5 ;  /* 0x00000001c4077824 */ /* 0x042fe200078e0205 */
[-C--:B------:R-:W-:Y:S01]  /*8770*/  LEA.HI.X.SX32 R13, R5, R235.reuse, 0x2, P1 ;  /* 0x000000eb050d7211 */ /* 0x080fe200008f16ff */
[----:B------:R-:W-:Y:S01]  /*8780*/  VIADD R5, R197, 0x60 ;  /* 0x00000060c5057836 */ /* 0x000fe20000000000 */
[----:B------:R-:W-:Y:S01]  /*8790*/  LDSM.16.MT88.4 R84, [R243+0x4000] ;  /* 0x00400000f354783b */ /* 0x000fe20000004200 */
[C---:B-----5:R-:W-:Y:S01]  /*87a0*/  IMAD.IADD R9, R196.reuse, 0x1, R7 ;  /* 0x00000001c4097824 */ /* 0x060fe200078e0207 */
[CC--:B------:R-:W-:Y:S02]  /*87b0*/  LEA R6, P0, R7.reuse, R234.reuse, 0x2 ;  /* 0x000000ea07067211 */ /* 0x0c0fe400078010ff */
[----:B------:R1:W-:Y:S01]  /*87c0*/  REDG.E.ADD.F32.FTZ.RN.STRONG.GPU desc[UR6][R12.64], R88 ;  /* 0x000000580c0079a6 */ /* 0x0003e2000c10f386 */
[C---:B------:R-:W-:Y:S01]  /*87d0*/  IMAD.IADD R4, R196.reuse, 0x1, R9 ;  /* 0x00000001c4047824 */ /* 0x040fe200078e0209 */
[-C--:B------:R-:W-:Y:S01]  /*87e0*/  LEA.HI.X.SX32 R7, R7, R235.reuse, 0x2, P0 ;  /* 0x000000eb07077211 */ /* 0x080fe200000f16ff */
[----:B--2---:R-:W-:Y:S01]  /*87f0*/  IMAD.IADD R15, R196, 0x1, R5 ;  /* 0x00000001c40f7824 */ /* 0x004fe200078e0205 */
[CC--:B------:R-:W-:Y:S03]  /*8800*/  LEA R8, P0, R9.reuse, R234.reuse, 0x2 ;  /* 0x000000ea09087211 */ /* 0x0c0fe600078010ff */
[----:B------:R2:W-:Y:S01]  /*8810*/  REDG.E.ADD.F32.FTZ.RN.STRONG.GPU desc[UR6][R6.64], R89 ;  /* 0x00000059060079a6 */ /* 0x0005e2000c10f386 */
[-C--:B------:R-:W-:Y:S02]  /*8820*/  LEA.HI.X.SX32 R9, R9, R235.reuse, 0x2, P0 ;  /* 0x000000eb09097211 */ /* 0x080fe400000f16ff */
[CC--:B------:R-:W-:Y:S03]  /*8830*/  LEA R10, P0, R4.reuse, R234.reuse, 0x2 ;  /* 0x000000ea040a7211 */ /* 0x0c0fe600078010ff */
[----:B------:R4:W-:Y:S01]  /*8840*/  REDG.E.ADD.F32.FTZ.RN.STRONG.GPU desc[UR6][R8.64], R90 ;  /* 0x0000005a080079a6 */ /* 0x0009e2000c10f386 */
[-C--:B------:R-:W-:Y:S05]  /*8850*/  LEA.HI.X.SX32 R11, R4, R235.reuse, 0x2, P0 ;  /* 0x000000eb040b7211 */ /* 0x080fea00000f16ff */
[----:B------:R5:W-:Y:S01]  /*8860*/  REDG.E.ADD.F32.FTZ.RN.STRONG.GPU desc[UR6][R10.64], R91 ;  /* 0x0000005b0a0079a6 */ /* 0x000be2000c10f386 */
[CC--:B---3--:R-:W-:Y:S03]  /*8870*/  LEA R16, P0, R5.reuse, R234.reuse, 0x2 ;  /* 0x000000ea05107211 */ /* 0x0c8fe600078010ff */
[----:B------:R-:W-:Y:S01]  /*8880*/  REDG.E.ADD.F32.FTZ.RN.STRONG.GPU desc[UR6][R234.64+0x180], R96 ;  /* 0x00018060ea0079a6 */ /* 0x000fe2000c10f386 */
[-C--:B------:R-:W-:Y:S01]  /*8890*/  LEA.HI.X.SX32 R17, R5, R235.reuse, 0x2, P0 ;  /* 0x000000eb05117211 */ /* 0x080fe200000f16ff */
[C---:B------:R-:W-:Y:S01]  /*88a0*/  IMAD.IADD R5, R196.reuse, 0x1, R15 ;  /* 0x00000001c4057824 */ /* 0x040fe200078e020f */
[-C--:B-1----:R-:W-:Y:S01]  /*88b0*/  LEA R12, P0, R15, R234.reuse, 0x2 ;  /* 0x000000ea0f0c7211 */ /* 0x082fe200078010ff */
[----:B------:R-:W-:Y:S03]  /*88c0*/  REDG.E.ADD.F32.FTZ.RN.STRONG.GPU desc[UR6][R204.64+0x180], R97 ;  /* 0x00018061cc0079a6 */ /* 0x000fe6000c10f386 */
[-C--:B------:R-:W-:Y:S02]  /*88d0*/  LEA R14, P1, R5, R234.reuse, 0x2 ;  /* 0x000000ea050e7211 */ /* 0x080fe400078210ff */
[-C--:B------:R-:W-:Y:S01]  /*88e0*/  LEA.HI.X.SX32 R13, R15, R235.reuse, 0x2, P0 ;  /* 0x000000eb0f0d7211 */ /* 0x080fe200000f16ff */
[----:B------:R1:W-:Y:S01]  /*88f0*/  REDG.E.ADD.F32.FTZ.RN.STRONG.GPU desc[UR6][R16.64], R98 ;  /* 0x00000062100079a6 */ /* 0x0003e2000c10f386 */
[C---:B--2---:R-:W-:Y:S01]  /*8900*/  IMAD.IADD R7, R196.reuse, 0x1, R5 ;  /* 0x00000001c4077824 */ /* 0x044fe200078e0205 */
[-C--:B------:R-:W-:Y:S01]  /*8910*/  LEA.HI.X.SX32 R15, R5, R235.reuse, 0x2, P1 ;  /* 0x000000eb050f7211 */ /* 0x080fe200008f16ff */
[----:B------:R-:W-:Y:S01]  /*8920*/  VIADD R5, R197, 0x80 ;  /* 0x00000080c5057836 */ /* 0x000fe20000000000 */
[----:B------:R2:W-:Y:S02]  /*8930*/  REDG.E.ADD.F32.FTZ.RN.STRONG.GPU desc[UR6][R12.64], R99 ;  /* 0x000000630c0079a6 */ /* 0x0005e4000c10f386 */
[CC--:B------:R-:W-:Y:S01]  /*8940*/  LEA R6, P0, R7.reuse, R234.reuse, 0x2 ;  /* 0x000000ea07067211 */ /* 0x0c0fe200078010ff */
[C---:B----4-:R-:W-:Y:S01]  /*8950*/  IMAD.IADD R9, R196.reuse, 0x1, R7 ;  /* 0x00000001c4097824 */ /* 0x050fe200078e0207 */
[----:B------:R3:W-:Y:S02]  /*8960*/  REDG.E.ADD.F32.FTZ.RN.STRONG.GPU desc[UR6][R14.64], R92 ;  /* 0x0000005c0e0079a6 */ /* 0x0007e4000c10f386 */
[-C--:B------:R-:W-:Y:S01]  /*8970*/  LEA.HI.X.SX32 R7, R7, R235.reuse, 0x2, P0 ;  /* 0x000000eb07077211 */ /* 0x080fe200000f16ff */
[----:B------:R-:W-:Y:S01]  /*8980*/  IMAD.IADD R4, R196, 0x1, R9 ;  /* 0x00000001c4047824 */ /* 0x000fe200078e0209 */
[CC--:B------:R-:W-:Y:S01]  /*8990*/  LEA R8, P0, R9.reuse, R234.reuse, 0x2 ;  /* 0x000000ea09087211 */ /* 0x0c0fe200078010ff */
[----:B------:R-:W-:Y:S03]  /*89a0*/  LDSM.16.MT88.4 R88, [R243+0x6000] ;  /* 0x00600000f358783b */ /* 0x000fe60000004200 */
[-C--:B------:R-:W-:Y:S01]  /*89b0*/  LEA.HI.X.SX32 R9, R9, R235.reuse, 0x2, P0 ;  /* 0x000000eb09097211 */ /* 0x080fe200000f16ff */
[----:B------:R4:W-:Y:S01]  /*89c0*/  REDG.E.ADD.F32.FTZ.RN.STRONG.GPU desc[UR6][R6.64], R93 ;  /* 0x0000005d060079a6 */ /* 0x0009e2000c10f386 */
[CC--:B-----5:R-:W-:Y:S03]  /*89d0*/  LEA R10, P0, R4.reuse, R234.reuse, 0x2 ;  /* 0x000000ea040a7211 */ /* 0x0e0fe600078010ff */
[----:B------:R5:W-:Y:S01]  /*89e0*/  REDG.E.ADD.F32.FTZ.RN.STRONG.GPU desc[UR6][R8.64], R94 ;  /* 0x0000005e080079a6 */ /* 0x000be2000c10f386 */
[-C--:B------:R-:W-:Y:S05]  /*89f0*/  LEA.HI.X.SX32 R11, R4, R235.reuse, 0x2, P0 ;  /* 0x000000eb040b7211 */ /* 0x080fea00000f16ff */
[----:B------:R5:W-:Y:S01]  /*8a00*/  REDG.E.ADD.F32.FTZ.RN.STRONG.GPU desc[UR6][R10.64], R95 ;  /* 0x0000005f0a0079a6 */ /* 0x000be2000c10f386 */
[CC--:B-1----:R-:W-:Y:S01]  /*8a10*/  LEA R16, P0, R5.reuse, R234.reuse, 0x2 ;  /* 0x000000ea05107211 */ /* 0x0c2fe200078010ff */
[C---:B--2---:R-:W-:Y:S02]  /*8a20*/  IMAD.IADD R13, R196.reuse, 0x1, R5 ;  /* 0x00000001c40d7824 */ /* 0x044fe400078e0205 */
[----:B------:R-:W-:Y:S01]  /*8a30*/  REDG.E.ADD.F32.FTZ.RN.STRONG.GPU desc[UR6][R234.64+0x200], R100 ;  /* 0x00020064ea0079a6 */ /* 0x000fe2000c10f386 */
[-C--:B------:R-:W-:Y:S01]  /*8a40*/  LEA.HI.X.SX32 R17, R5, R235.reuse, 0x2, P0 ;  /* 0x000000eb05117211 */ /* 0x080fe200000f16ff */
[C---:B------:R-:W-:Y:S01]  /*8a50*/  IMAD.IADD R5, R196.reuse, 0x1, R13 ;  /* 0x00000001c4057824 */ /* 0x040fe200078e020d */
[CC--:B------:R-:W-:Y:S01]  /*8a60*/  LEA R12, P0, R13.reuse, R234.reuse, 0x2 ;  /* 0x000000ea0d0c7211 */ /* 0x0c0fe200078010ff */
[----:B------:R-:W-:Y:S03]  /*8a70*/  REDG.E.ADD.F32.FTZ.RN.STRONG.GPU desc[UR6][R204.64+0x200], R101 ;  /* 0x00020065cc0079a6 */ /* 0x000fe6000c10f386 */
[-C--:B------:R-:W-:Y:S01]  /*8a80*/  LEA.HI.X.SX32 R13, R13, R235.reuse, 0x2, P0 ;  /* 0x000000eb0d0d7211 */ /* 0x080fe200000f16ff */
[----:B------:R1:W-:Y:S01]  /*8a90*/  REDG.E.ADD.F32.FTZ.RN.STRONG.GPU desc[UR6][R16.64], R102 ;  /* 0x00000066100079a6 */ /* 0x0003e2000c10f386 */
[CC--:B---3--:R-:W-:Y:S01]  /*8aa0*/  LEA R14, P1, R5.reuse, R234.reuse, 0x2 ;  /* 0x000000ea050e7211 */ /* 0x0c8fe200078210ff */
[C---:B----4-:R-:W-:Y:S02]  /*8ab0*/  IMAD.IADD R7, R196.reuse, 0x1, R5 ;  /* 0x00000001c4077824 */ /* 0x050fe400078e0205 */
[----:B------:R2:W-:Y:S01]  /*8ac0*/  REDG.E.ADD.F32.FTZ.RN.STRONG.GPU desc[UR6][R12.64], R103 ;  /* 0x000000670c0079a6 */ /* 0x0005e2000c10f386 */
[-C--:B------:R-:W-:Y:S01]  /*8ad0*/  LEA.HI.X.SX32 R15, R5, R235.reuse, 0x2, P1 ;  /* 0x000000eb050f7211 */ /* 0x080fe200008f16ff */
[----:B------:R-:W-:Y:S01]  /*8ae0*/  VIADD R5, R197, 0xa0 ;  /* 0x000000a0c5057836 */ /* 0x000fe20000000000 */
[CC--:B------:R-:W-:Y:S01]  /*8af0*/  LEA R6, P0, R7.reuse, R234.reuse, 0x2 ;  /* 0x000000ea07067211 */ /* 0x0c0fe200078010ff */
[C---:B-----5:R-:W-:Y:S02]  /*8b00*/  IMAD.IADD R9, R196.reuse, 0x1, R7 ;  /* 0x00000001c4097824 */ /* 0x060fe400078e0207 */
[----:B------:R3:W-:Y:S01]  /*8b10*/  REDG.E.ADD.F32.FTZ.RN.STRONG.GPU desc[UR6][R14.64], R104 ;  /* 0x000000680e0079a6 */ /* 0x0007e2000c10f386 */
[-C--:B------:R-:W-:Y:S01]  /*8b20*/  LEA.HI.X.SX32 R7, R7, R235.reuse, 0x2, P0 ;  /* 0x000000eb07077211 */ /* 0x080fe200000f16ff */
[----:B------:R-:W-:Y:S01]  /*8b30*/  IMAD.IADD R4, R196, 0x1, R9 ;  /* 0x00000001c4047824 */ /* 0x000fe200078e0209 */
[CC--:B------:R-:W-:Y:S01]  /*8b40*/  LEA R8, P0, R9.reuse, R234.reuse, 0x2 ;  /* 0x000000ea09087211 */ /* 0x0c0fe200078010ff */
[----:B------:R-:W-:Y:S03]  /*8b50*/  LDSM.16.MT88.4 R92, [R246+0x28800] ;  /* 0x02880000f65c783b */ /* 0x000fe60000004200 */
[-C--:B------:R-:W-:Y:S01]  /*8b60*/  LEA.HI.X.SX32 R9, R9, R235.reuse, 0x2, P0 ;  /* 0x000000eb09097211 */ /* 0x080fe200000f16ff */
[----:B------:R4:W-:Y:S01]  /*8b70*/  REDG.E.ADD.F32.FTZ.RN.STRONG.GPU desc[UR6][R6.64], R105 ;  /* 0x00000069060079a6 */ /* 0x0009e2000c10f386 */
[CC--:B------:R-:W-:Y:S03]  /*8b80*/  LEA R10, P0, R4.reuse, R234.reuse, 0x2 ;  /* 0x000000ea040a7211 */ /* 0x0c0fe600078010ff */
[----:B------:R5:W-:Y:S01]  /*8b90*/  REDG.E.ADD.F32.FTZ.RN.STRONG.GPU desc[UR6][R8.64], R106 ;  /* 0x0000006a080079a6 */ /* 0x000be2000c10f386 */
[-C--:B------:R-:W-:Y:S02]  /*8ba0*/  LEA.HI.X.SX32 R11, R4, R235.reuse, 0x2, P0 ;  /* 0x000000eb040b7211 */ /* 0x080fe400000f16ff */
[CC--:B-1----:R-:W-:Y:S03]  /*8bb0*/  LEA R16, P0, R5.reuse, R234.reuse, 0x2 ;  /* 0x000000ea05107211 */ /* 0x0c2fe600078010ff */
[----:B------:R1:W-:Y:S01]  /*8bc0*/  REDG.E.ADD.F32.FTZ.RN.STRONG.GPU desc[UR6][R10.64], R107 ;  /* 0x0000006b0a0079a6 */ /* 0x0003e2000c10f386 */
[C---:B--2---:R-:W-:Y:S01]  /*8bd0*/  IMAD.IADD R13, R196.reuse, 0x1, R5 ;  /* 0x00000001c40d7824 */ /* 0x044fe200078e0205 */
[-C--:B------:R-:W-:Y:S02]  /*8be0*/  LEA.HI.X.SX32 R17, R5, R235.reuse, 0x2, P0 ;  /* 0x000000eb05117211 */ /* 0x080fe400000f16ff */
[----:B------:R-:W-:Y:S01]  /*8bf0*/  REDG.E.ADD.F32.FTZ.RN.STRONG.GPU desc[UR6][R234.64+0x280], R112 ;  /* 0x00028070ea0079a6 */ /* 0x000fe2000c10f386 */
[C---:B------:R-:W-:Y:S01]  /*8c00*/  IMAD.IADD R5, R196.reuse, 0x1, R13 ;  /* 0x00000001c4057824 */ /* 0x040fe200078e020d */
[CC--:B------:R-:W-:Y:S02]  /*8c10*/  LEA R12, P0, R13.reuse, R234.reuse, 0x2 ;  /* 0x000000ea0d0c7211 */ /* 0x0c0fe400078010ff */
[----:B------:R-:W-:Y:S02]  /*8c20*/  REDG.E.ADD.F32.FTZ.RN.STRONG.GPU desc[UR6][R204.64+0x280], R113 ;  /* 0x00028071cc0079a6 */ /* 0x000fe4000c10f386 */
[-C--:B------:R-:W-:Y:S02]  /*8c30*/  LEA.HI.X.SX32 R13, R13, R235.reuse, 0x2, P0 ;  /* 0x000000eb0d0d7211 */ /* 0x080fe400000f16ff */
[----:B------:R2:W-:Y:S01]  /*8c40*/  REDG.E.ADD.F32.FTZ.RN.STRONG.GPU desc[UR6][R16.64], R114 ;  /* 0x00000072100079a6 */ /* 0x0005e2000c10f386 */
[CC--:B---3--:R-:W-:Y:S03]  /*8c50*/  LEA R14, P1, R5.reuse, R234.reuse, 0x2 ;  /* 0x000000ea050e7211 */ /* 0x0c8fe600078210ff */
[----:B------:R3:W-:Y:S01]  /*8c60*/  REDG.E.ADD.F32.FTZ.RN.STRONG.GPU desc[UR6][R12.64], R115 ;  /* 0x000000730c0079a6 */ /* 0x0007e2000c10f386 */
[C---:B----4-:R-:W-:Y:S01]  /*8c70*/  IMAD.IADD R7, R196.reuse, 0x1, R5 ;  /* 0x00000001c4077824 */ /* 0x050fe200078e0205 */
[-C--:B------:R-:W-:Y:S01]  /*8c80*/  LEA.HI.X.SX32 R15, R5, R235.reuse, 0x2, P1 ;  /* 0x000000eb050f7211 */ /* 0x080fe200008f16ff */
[----:B------:R-:W-:Y:S01]  /*8c90*/  VIADD R5, R197, 0xc0 ;  /* 0x000000c0c5057836 */ /* 0x000fe20000000000 */
[----:B------:R-:W-:Y:S01]  /*8ca0*/  LDSM.16.MT88.4 R112, [R243+0x7800] ;  /* 0x00780000f370783b */ /* 0x000fe20000004200 */
[C---:B-----5:R-:W-:Y:S01]  /*8cb0*/  IMAD.IADD R9, R196.reuse, 0x1, R7 ;  /* 0x00000001c4097824 */ /* 0x060fe200078e0207 */
[-C--:B------:R-:W-:Y:S01]  /*8cc0*/  LEA R6, P0, R7, R234.reuse, 0x2 ;  /* 0x000000ea07067211 */ /* 0x080fe200078010ff */
[----:B------:R-:W-:Y:S01]  /*8cd0*/  VIADD R197, R197, 0xe0 ;  /* 0x000000e0c5c57836 */ /* 0x000fe20000000000 */
[----:B------:R4:W-:Y:S01]  /*8ce0*/  REDG.E.ADD.F32.FTZ.RN.STRONG.GPU desc[UR6][R14.64], R108 ;  /* 0x0000006c0e0079a6 */ /* 0x0009e2000c10f386 */
[----:B------:R-:W-:Y:S01]  /*8cf0*/  IMAD.IADD R4, R196, 0x1, R9 ;  /* 0x00000001c4047824 */ /* 0x000fe200078e0209 */
[-C--:B------:R-:W-:Y:S02]  /*8d00*/  LEA.HI.X.SX32 R7, R7, R235.reuse, 0x2, P0 ;  /* 0x000000eb07077211 */ /* 0x080fe400000f16ff */
[CC--:B------:R-:W-:Y:S03]  /*8d10*/  LEA R8, P0, R9.reuse, R234.reuse, 0x2 ;  /* 0x000000ea09087211 */ /* 0x0c0fe600078010ff */
[----:B------:R5:W-:Y:S01]  /*8d20*/  REDG.E.ADD.F32.FTZ.RN.STRONG.GPU desc[UR6][R6.64], R109 ;  /* 0x0000006d060079a6 */ /* 0x000be2000c10f386 */
[-C--:B------:R-:W-:Y:S02]  /*8d30*/  LEA.HI.X.SX32 R9, R9, R235.reuse, 0x2, P0 ;  /* 0x000000eb09097211 */ /* 0x080fe400000f16ff */
[CC--:B-1----:R-:W-:Y:S03]  /*8d40*/  LEA R10, P0, R4.reuse, R234.reuse, 0x2 ;  /* 0x000000ea040a7211 */ /* 0x0c2fe600078010ff */
[----:B------:R1:W-:Y:S01]  /*8d50*/  REDG.E.ADD.F32.FTZ.RN.STRONG.GPU desc[UR6][R8.64], R110 ;  /* 0x0000006e080079a6 */ /* 0x0003e2000c10f386 */
[-C--:B------:R-:W-:Y:S02]  /*8d60*/  LEA.HI.X.SX32 R11, R4, R235.reuse, 0x2, P0 ;  /* 0x000000eb040b7211 */ /* 0x080fe400000f16ff */
[CC--:B--2---:R-:W-:Y:S03]  /*8d70*/  LEA R16, P0, R5.reuse, R234.reuse, 0x2 ;  /* 0x000000ea05107211 */ /* 0x0c4fe600078010ff */
[----:B------:R2:W-:Y:S01]  /*8d80*/  REDG.E.ADD.F32.FTZ.RN.STRONG.GPU desc[UR6][R10.64], R111 ;  /* 0x0000006f0a0079a6 */ /* 0x0005e2000c10f386 */
[C---:B---3--:R-:W-:Y:S01]  /*8d90*/  IMAD.IADD R13, R196.reuse, 0x1, R5 ;  /* 0x00000001c40d7824 */ /* 0x048fe200078e0205 */
[-C--:B------:R-:W-:Y:S02]  /*8da0*/  LEA.HI.X.SX32 R17, R5, R235.reuse, 0x2, P0 ;  /* 0x000000eb05117211 */ /* 0x080fe400000f16ff */
[----:B------:R-:W-:Y:S01]  /*8db0*/  REDG.E.ADD.F32.FTZ.RN.STRONG.GPU desc[UR6][R234.64+0x300], R116 ;  /* 0x00030074ea0079a6 */ /* 0x000fe2000c10f386 */
[C---:B------:R-:W-:Y:S01]  /*8dc0*/  IMAD.IADD R5, R196.reuse, 0x1, R13 ;  /* 0x00000001c4057824 */ /* 0x040fe200078e020d */
[CC--:B------:R-:W-:Y:S02]  /*8dd0*/  LEA R12, P0, R13.reuse, R234.reuse, 0x2 ;  /* 0x000000ea0d0c7211 */ /* 0x0c0fe400078010ff */
[----:B------:R-:W-:Y:S02]  /*8de0*/  REDG.E.ADD.F32.FTZ.RN.STRONG.GPU desc[UR6][R204.64+0x300], R117 ;  /* 0x00030075cc0079a6 */ /* 0x000fe4000c10f386 */
[-C--:B------:R-:W-:Y:S02]  /*8df0*/  LEA.HI.X.SX32 R13, R13, R235.reuse, 0x2, P0 ;  /* 0x000000eb0d0d7211 */ /* 0x080fe400000f16ff */
[CC--:B----4-:R-:W-:Y:S01]  /*8e00*/  LEA R14, P1, R5.reuse, R234.reuse, 0x2 ;  /* 0x000000ea050e7211 */ /* 0x0d0fe200078210ff */
[----:B------:R3:W-:Y:S01]  /*8e10*/  REDG.E.ADD.F32.FTZ.RN.STRONG.GPU desc[UR6][R16.64], R118 ;  /* 0x00000076100079a6 */ /* 0x0007e2000c10f386 */
[C---:B-----5:R-:W-:Y:S02]  /*8e20*/  IMAD.IADD R7, R196.reuse, 0x1, R5 ;  /* 0x00000001c4077824 */ /* 0x060fe400078e0205 */
[-C--:B------:R-:W-:Y:S01]  /*8e30*/  LEA.HI.X.SX32 R15, R5, R235.reuse, 0x2, P1 ;  /* 0x000000eb050f7211 */ /* 0x080fe200008f16ff */
[----:B------:R4:W-:Y:S01]  /*8e40*/  REDG.E.ADD.F32.FTZ.RN.STRONG.GPU desc[UR6][R12.64], R119 ;  /* 0x000000770c0079a6 */ /* 0x0009e2000c10f386 */
[C---:B------:R-:W-:Y:S01]  /*8e50*/  IMAD.IADD R5, R196.reuse, 0x1, R197 ;  /* 0x00000001c4057824 */ /* 0x040fe200078e02c5 */
[CC--:B------:R-:W-:Y:S01]  /*8e60*/  LEA R6, P0, R7.reuse, R234.reuse, 0x2 ;  /* 0x000000ea07067211 */ /* 0x0c0fe200078010ff */
[C---:B-1----:R-:W-:Y:S01]  /*8e70*/  IMAD.IADD R9, R196.reuse, 0x1, R7 ;  /* 0x00000001c4097824 */ /* 0x042fe200078e0207 */
[----:B------:R-:W-:Y:S02]  /*8e80*/  REDG.E.ADD.F32.FTZ.RN.STRONG.GPU desc[UR6][R14.64], R120 ;  /* 0x000000780e0079a6 */ /* 0x000fe4000c10f386 */
[-C--:B------:R-:W-:Y:S01]  /*8e90*/  LEA.HI.X.SX32 R7, R7, R235.reuse, 0x2, P0 ;  /* 0x000000eb07077211 */ /* 0x080fe200000f16ff */
[----:B------:R-:W-:Y:S01]  /*8ea0*/  IMAD.IADD R4, R196, 0x1, R9 ;  /* 0x00000001c4047824 */ /* 0x000fe200078e0209 */
[CC--:B------:R-:W-:Y:S01]  /*8eb0*/  LEA R8, P0, R9.reuse, R234.reuse, 0x2 ;  /* 0x000000ea09087211 */ /* 0x0c0fe200078010ff */
[----:B------:R-:W-:Y:S03]  /*8ec0*/  LDSM.16.MT88.4 R108, [R243+0x5800] ;  /* 0x00580000f36c783b */ /* 0x000fe60000004200 */
[-C--:B------:R-:W-:Y:S01]  /*8ed0*/  LEA.HI.X.SX32 R9, R9, R235.reuse, 0x2, P0 ;  /* 0x000000eb09097211 */ /* 0x080fe200000f16ff */
[----:B------:R1:W-:Y:S01]  /*8ee0*/  REDG.E.ADD.F32.FTZ.RN.STRONG.GPU desc[UR6][R6.64], R121 ;  /* 0x00000079060079a6 */ /* 0x0003e2000c10f386 */
[CC--:B--2---:R-:W-:Y:S03]  /*8ef0*/  LEA R10, P0, R4.reuse, R234.reuse, 0x2 ;  /* 0x000000ea040a7211 */ /* 0x0c4fe600078010ff */
[----:B------:R-:W-:Y:S01]  /*8f00*/  REDG.E.ADD.F32.FTZ.RN.STRONG.GPU desc[UR6][R8.64], R122 ;  /* 0x0000007a080079a6 */ /* 0x000fe2000c10f386 */
[-C--:B------:R-:W-:Y:S02]  /*8f10*/  LEA.HI.X.SX32 R11, R4, R235.reuse, 0x2, P0 ;  /* 0x000000eb040b7211 */ /* 0x080fe400000f16ff */
[CC--:B---3--:R-:W-:Y:S03]  /*8f20*/  LEA R16, P0, R197.reuse, R234.reuse, 0x2 ;  /* 0x000000eac5107211 */ /* 0x0c8fe600078010ff */
[----:B------:R-:W-:Y:S01]  /*8f30*/  REDG.E.ADD.F32.FTZ.RN.STRONG.GPU desc[UR6][R10.64], R123 ;  /* 0x0000007b0a0079a6 */ /* 0x000fe2000c10f386 */
[C---:B----4-:R-:W-:Y:S01]  /*8f40*/  IMAD.IADD R13, R196.reuse, 0x1, R5 ;  /* 0x00000001c40d7824 */ /* 0x050fe200078e0205 */
[-C--:B------:R-:W-:Y:S02]  /*8f50*/  LEA.HI.X.SX32 R17, R197, R235.reuse, 0x2, P0 ;  /* 0x000000ebc5117211 */ /* 0x080fe400000f16ff */
[----:B------:R-:W-:Y:S01]  /*8f60*/  LDSM.16.MT88.4 R8, [R243] ;  /* 0x00000000f308783b */ /* 0x000fe20000004200 */
[CC--:B------:R-:W-:Y:S03]  /*8f70*/  LEA R18, P0, R5.reuse, R234.reuse, 0x2 ;  /* 0x000000ea05127211 */ /* 0x0c0fe600078010ff */
[----:B------:R-:W-:Y:S01]  /*8f80*/  REDG.E.ADD.F32.FTZ.RN.STRONG.GPU desc[UR6][R234.64+0x380], R128 ;  /* 0x00038080ea0079a6 */ /* 0x000fe2000c10f386 */
[-C--:B------:R-:W-:Y:S02]  /*8f90*/  LEA.HI.X.SX32 R19, R5, R235.reuse, 0x2, P0 ;  /* 0x000000eb05137211 */ /* 0x080fe400000f16ff */
[CC--:B------:R-:W-:Y:S01]  /*8fa0*/  LEA R96, P0, R13.reuse, R234.reuse, 0x2 ;  /* 0x000000ea0d607211 */ /* 0x0c0fe200078010ff */
[----:B------:R-:W-:Y:S03]  /*8fb0*/  REDG.E.ADD.F32.FTZ.RN.STRONG.GPU desc[UR6][R204.64+0x380], R129 ;  /* 0x00038081cc0079a6 */ /* 0x000fe6000c10f386 */
[-C--:B------:R-:W-:Y:S01]  /*8fc0*/  LEA.HI.X.SX32 R97, R13, R235.reuse, 0x2, P0 ;  /* 0x000000eb0d617211 */ /* 0x080fe200000f16ff */
[C---:B-1----:R-:W-:Y:S01]  /*8fd0*/  IMAD.IADD R7, R196.reuse, 0x1, R13 ;  /* 0x00000001c4077824 */ /* 0x042fe200078e020d */
[----:B------:R-:W-:Y:S03]  /*8fe0*/  REDG.E.ADD.F32.FTZ.RN.STRONG.GPU desc[UR6][R16.64], R130 ;  /* 0x00000082100079a6 */ /* 0x000fe6000c10f386 */
[C---:B------:R-:W-:Y:S01]  /*8ff0*/  IMAD.IADD R5, R196.reuse, 0x1, R7 ;  /* 0x00000001c4057824 */ /* 0x040fe200078e0207 */
[-C--:B------:R-:W-:Y:S01]  /*9000*/  LEA R100, P2, R7, R234.reuse, 0x2 ;  /* 0x000000ea07647211 */ /* 0x080fe200078410ff */
[----:B------:R-:W-:Y:S02]  /*9010*/  LDSM.16.MT88.4 R12, [R0+0x28000] ;  /* 0x02800000000c783b */ /* 0x000fe40000004200 */
[----:B------:R-:W-:Y:S01]  /*9020*/  IMAD.IADD R196, R196, 0x1, R5 ;  /* 0x00000001c4c47824 */ /* 0x000fe200078e0205 */
[-C--:B------:R-:W-:Y:S01]  /*9030*/  LEA R106, P1, R5, R234.reuse, 0x2 ;  /* 0x000000ea056a7211 */ /* 0x080fe200078210ff */
[----:B------:R-:W-:Y:S01]  /*9040*/  REDG.E.ADD.F32.FTZ.RN.STRONG.GPU desc[UR6][R18.64], R131 ;  /* 0x00000083120079a6 */ /* 0x000fe2000c10f386 */
[-C--:B------:R-:W-:Y:S02]  /*9050*/  LEA.HI.X.SX32 R101, R7, R235.reuse, 0x2, P2 ;  /* 0x000000eb07657211 */ /* 0x080fe400010f16ff */
[-C--:B------:R-:W-:Y:S01]  /*9060*/  LEA.HI.X.SX32 R107, R5, R235.reuse, 0x2, P1 ;  /* 0x000000eb056b7211 */ /* 0x080fe200008f16ff */
[----:B------:R-:W-:Y:S01]  /*9070*/  LDSM.16.MT88.4 R16, [R243+0x2000] ;  /* 0x00200000f310783b */ /* 0x000fe20000004200 */
[C---:B------:R-:W-:Y:S02]  /*9080*/  LEA R104, P0, R196.reuse, R234, 0x2 ;  /* 0x000000eac4687211 */ /* 0x040fe400078010ff */
[----:B------:R-:W-:Y:S01]  /*9090*/  PLOP3.LUT P1, PT, PT, PT, UP0, 0x80, 0x0 ;  /* 0x000000000000781c */ /* 0x000fe20003f2f008 */
[----:B------:R-:W1:Y:S01]  /*90a0*/  LDSM.16.MT88.4 R4, [R246+0x28000] ;  /* 0x02800000f604783b */ /* 0x000e620000004200 */
[----:B------:R-:W-:Y:S01]  /*90b0*/  LEA.HI.X.SX32 R105, R196, R235, 0x2, P0 ;  /* 0x000000ebc4697211 */ /* 0x000fe200000f16ff */
[----:B------:R-:W-:Y:S01]  /*90c0*/  @UP3 UIADD3 UR19, UP0, UR19, -0x100, URZ ;  /* 0xffffff0013133890 */ /* 0x000fe2000ff1e03f */
[----:B------:R-:W-:Y:S01]  /*90d0*/  PLOP3.LUT P0, PT, PT, PT, UP2, 0x80, 0x0 ;  /* 0x000000000000781c */ /* 0x000fe20003f0f028 */
[----:B------:R-:W-:Y:S02]  /*90e0*/  REDG.E.ADD.F32.FTZ.RN.STRONG.GPU desc[UR6][R96.64], R124 ;  /* 0x0000007c600079a6 */ /* 0x000fe4000c10f386 */
[----:B------:R-:W-:Y:S02]  /*90f0*/  @UP3 UIADD3.X UR18, UR18, -0x1, URZ, UP0, !UPT ;  /* 0xffffffff12123890 */ /* 0x000fe400087fe43f */
[----:B------:R-:W2:Y:S04]  /*9100*/  LDSM.16.MT88.4 R96, [R243+0x800] ;  /* 0x00080000f360783b */ /* 0x000ea80000004200 */
[----:B------:R-:W-:Y:S04]  /*9110*/  REDG.E.ADD.F32.FTZ.RN.STRONG.GPU desc[UR6][R100.64], R125 ;  /* 0x0000007d640079a6 */ /* 0x000fe8000c10f386 */
[----:B------:R-:W3:Y:S04]  /*9120*/  LDSM.16.MT88.4 R100, [R0+0x28800] ;  /* 0x028800000064783b */ /* 0x000ee80000004200 */
[----:B------:R-:W-:Y:S04]  /*9130*/  REDG.E.ADD.F32.FTZ.RN.STRONG.GPU desc[UR6][R106.64], R126 ;  /* 0x0000007e6a0079a6 */ /* 0x000fe8000c10f386 */
[----:B------:R-:W-:Y:S04]  /*9140*/  REDG.E.ADD.F32.FTZ.RN.STRONG.GPU desc[UR6][R104.64], R127 ;  /* 0x0000007f680079a6 */ /* 0x000fe8000c10f386 */
[----:B------:R-:W-:Y:S01]  /*9150*/  LDSM.16.MT88.4 R104, [R243+0x7000] ;  /* 0x00700000f368783b */ /* 0x000fe20000004200 */
        /* <DEDUP_REMOVED lines=9> */
[----:B------:R-:W4:Y:S05]  /*91f0*/  LDSM.16.MT88.4 R16, [R243+0x4800] ;  /* 0x00480000f310783b */ /* 0x000f2a0000004200 */
[-C--:B------:R-:W-:Y:S06]  /*9200*/  HMMA.16816.F32 R164, R4, R84.reuse, R164 ;  /* 0x0000005404a4723c */ /* 0x080fec00000018a4 */
[C---:B------:R-:W-:Y:S06]  /*9210*/  HMMA.16816.F32 R168, R12.reuse, R84, R168 ;  /* 0x000000540ca8723c */ /* 0x040fec00000018a8 */
[-C--:B------:R-:W-:Y:S06]  /*9220*/  HMMA.16816.F32 R172, R12, R86.reuse, R172 ;  /* 0x000000560cac723c */ /* 0x080fec00000018ac */
[C---:B------:R-:W-:Y:S01]  /*9230*/  HMMA.16816.F32 R176, R4.reuse, R86, R176 ;  /* 0x0000005604b0723c */ /* 0x040fe200000018b0 */
[----:B------:R-:W5:Y:S05]  /*9240*/  LDSM.16.MT88.4 R84, [R243+0x6800] ;  /* 0x00680000f354783b */ /* 0x000f6a0000004200 */
[-C--:B------:R-:W-:Y:S06]  /*9250*/  HMMA.16816.F32 R180, R4, R88.reuse, R180 ;  /* 0x0000005804b4723c */ /* 0x080fec00000018b4 */
[C---:B------:R-:W-:Y:S06]  /*9260*/  HMMA.16816.F32 R184, R12.reuse, R88, R184 ;  /* 0x000000580cb8723c */ /* 0x040fec00000018b8 */
[-C--:B------:R-:W-:Y:S01]  /*9270*/  HMMA.16816.F32 R188, R12, R90.reuse, R188 ;  /* 0x0000005a0cbc723c */ /* 0x080fe200000018bc */
[----:B------:R-:W-:Y:S05]  /*9280*/  LDSM.16.MT88.4 R12, [R243+0x1000] ;  /* 0x00100000f30c783b */ /* 0x000fea0000004200 */
[----:B------:R-:W-:Y:S01]  /*9290*/  HMMA.16816.F32 R192, R4, R90, R192 ;  /* 0x0000005a04c0723c */ /* 0x000fe200000018c0 */
[----:B------:R-:W5:Y:S04]  /*92a0*/  LDSM.16.MT88.4 R4, [R246+0x29000] ;  /* 0x02900000f604783b */ /* 0x000f680000004200 */
[----:B------:R-:W5:Y:S01]  /*92b0*/  LDSM.16.MT88.4 R88, [R0+0x29000] ;  /* 0x029000000058783b */ /* 0x000f620000004200 */
[-C--:B--2---:R-:W-:Y:S06]  /*92c0*/  HMMA.16816.F32 R132, R92, R96.reuse, R132 ;  /* 0x000000605c84723c */ /* 0x084fec0000001884 */
[C---:B---3--:R-:W-:Y:S06]  /*92d0*/  HMMA.16816.F32 R136, R100.reuse, R96, R136 ;  /* 0x000000606488723c */ /* 0x048fec0000001888 */
        /* <DEDUP_REMOVED lines=8> */
[-C--:B----4-:R-:W-:Y:S06]  /*9360*/  HMMA.16816.F32 R164, R92, R16.reuse, R164 ;  /* 0x000000105ca4723c */ /* 0x090fec00000018a4 */
[C---:B------:R-:W-:Y:S06]  /*9370*/  HMMA.16816.F32 R168, R100.reuse, R16, R168 ;  /* 0x0000001064a8723c */ /* 0x040fec00000018a8 */
[-C--:B------:R-:W-:Y:S06]  /*9380*/  HMMA.16816.F32 R172, R100, R18.reuse, R172 ;  /* 0x0000001264ac723c */ /* 0x080fec00000018ac */
[C---:B------:R-:W-:Y:S01]  /*9390*/  HMMA.16816.F32 R176, R92.reuse, R18, R176 ;  /* 0x000000125cb0723c */ /* 0x040fe200000018b0 */
[----:B------:R-:W-:Y:S05]  /*93a0*/  LDSM.16.MT88.4 R16, [R246+0x29800] ;  /* 0x02980000f610783b */ /* 0x000fea0000004200 */
[-C--:B-----5:R-:W-:Y:S06]  /*93b0*/  HMMA.16816.F32 R180, R92, R84.reuse, R180 ;  /* 0x000000545cb4723c */ /* 0x0a0fec00000018b4 */
[C---:B------:R-:W-:Y:S06]  /*93c0*/  HMMA.16816.F32 R184, R100.reuse, R84, R184 ;  /* 0x0000005464b8723c */ /* 0x040fec00000018b8 */
[-C--:B------:R-:W-:Y:S01]  /*93d0*/  HMMA.16816.F32 R188, R100, R86.reuse, R188 ;  /* 0x0000005664bc723c */ /* 0x080fe200000018bc */
[----:B------:R-:W-:Y:S05]  /*93e0*/  LDSM.16.MT88.4 R100, [R243+0x3800] ;  /* 0x00380000f364783b */ /* 0x000fea0000004200 */
[----:B------:R-:W-:Y:S01]  /*93f0*/  HMMA.16816.F32 R192, R92, R86, R192 ;  /* 0x000000565cc0723c */ /* 0x000fe200000018c0 */
[----:B------:R-:W2:Y:S04]  /*9400*/  LDSM.16.MT88.4 R84, [R243+0x1800] ;  /* 0x00180000f354783b */ /* 0x000ea80000004200 */
[----:B------:R-:W3:Y:S01]  /*9410*/  LDSM.16.MT88.4 R92, [R0+0x29800] ;  /* 0x02980000005c783b */ /* 0x000ee20000004200 */
[-C--:B------:R-:W-:Y:S06]  /*9420*/  HMMA.16816.F32 R132, R4, R12.reuse, R132 ;  /* 0x0000000c0484723c */ /* 0x080fec0000001884 */
        /* <DEDUP_REMOVED lines=15> */
[-C--:B--2---:R-:W-:Y:S05]  /*9520*/  HMMA.16816.F32 R132, R16, R84.reuse, R132 ;  /* 0x000000541084723c */ /* 0x084fea0000001884 */
[C---:B------:R-:W-:Y:S01]  /*9530*/  VIADD R4, R243.reuse, 0xffff8000 ;  /* 0xffff8000f3047836 */ /* 0x040fe20000000000 */
[C---:B---3--:R-:W-:Y:S05]  /*9540*/  HMMA.16816.F32 R136, R92.reuse, R84, R136 ;  /* 0x000000545c88723c */ /* 0x048fea0000001888 */
[----:B------:R-:W-:Y:S01]  /*9550*/  @P1 VIADD R4, R243, 0x8000 ;  /* 0x00008000f3041836 */ /* 0x000fe20000000000 */
[-C--:B------:R-:W-:Y:S05]  /*9560*/  HMMA.16816.F32 R140, R92, R86.reuse, R140 ;  /* 0x000000565c8c723c */ /* 0x080fea000000188c */
[----:B------:R-:W-:Y:S01]  /*9570*/  IMAD.MOV.U32 R243, RZ, RZ, R4 ;  /* 0x000000fffff37224 */ /* 0x000fe200078e0004 */
        /* <DEDUP_REMOVED lines=16> */
[----:B------:R-:W2:Y:S01]  /*9680*/  LDL R117, [R1+0x18] ;  /* 0x0000180001757983 */ /* 0x000ea20000100800 */
[----:B------:R-:W-:-:S03]  /*9690*/  ULDC UR5, c[0x0][0x390] ;  /* 0x0000e40000057ab9 */ /* 0x000fc60000000800 */
[----:B------:R-:W3:Y:S01]  /*96a0*/  LDL R116, [R1+0x24] ;  /* 0x0000240001747983 */ /* 0x000ee20000100800 */
        /* <DEDUP_REMOVED lines=13> */
[----:B------:R-:W-:Y:S01]  /*9780*/  BAR.SYNC.DEFER_BLOCKING 0x0 ;  /* 0x0000000000007b1d */ /* 0x000fe20000010000 */
[----:B------:R-:W-:Y:S01]  /*9790*/  FMUL.FTZ R140, R140, UR5 ;  /* 0x000000058c8c7c20 */ /* 0x000fe20008410000 */
[----:B------:R-:W-:Y:S01]  /*97a0*/  FMUL.FTZ R141, R141, UR5 ;  /* 0x000000058d8d7c20 */ /* 0x000fe20008410000 */
[----:B------:R-:W-:Y:S01]  /*97b0*/  F2FP.F16.F32.PACK_AB R134, R135, R134 ;  /* 0x000000868786723e */ /* 0x000fe200000000ff */
        /* <DEDUP_REMOVED lines=75> */
[----:B------:R-:W-:Y:S01]  /*9c70*/  UISETP.NE.AND UP0, UPT, UR37, -0x1, UPT ;  /* 0xffffffff2500788c */ /* 0x000fe2000bf05270 */
[----:B------:R-:W-:Y:S01]  /*9c80*/  F2FP.F16.F32.PACK_AB R194, R195, R194 ;  /* 0x000000c2c3c2723e */ /* 0x000fe200000000ff */
[----:B------:R-:W1:Y:S01]  /*9c90*/  S2R R2, SR_TID.X ;  /* 0x0000000000027919 */ /* 0x000e620000002100 */
[----:B------:R-:W-:-:S02]  /*9ca0*/  F2FP.F16.F32.PACK_AB R184, R185, R184 ;  /* 0x000000b8b9b8723e */ /* 0x000fc400000000ff */
[----:B------:R-:W-:Y:S02]  /*9cb0*/  F2FP.F16.F32.PACK_AB R186, R187, R186 ;  /* 0x000000babbba723e */ /* 0x000fe400000000ff */
[----:B------:R-:W-:Y:S02]  /*9cc0*/  F2FP.F16.F32.PACK_AB R188, R189, R188 ;  /* 0x000000bcbdbc723e */ /* 0x000fe400000000ff */
[----:B------:R-:W-:Y:S02]  /*9cd0*/  F2FP.F16.F32.PACK_AB R190, R191, R190 ;  /* 0x000000bebfbe723e */ /* 0x000fe400000000ff */
[----:B------:R-:W-:Y:S01]  /*9ce0*/  F2FP.F16.F32.PACK_AB R20, R21, R20 ;  /* 0x000000141514723e */ /* 0x000fe200000000ff */
[----:B------:R-:W-:Y:S01]  /*9cf0*/  @UP0 UIADD3 UR5, UR23, UR37, URZ ;  /* 0x0000002517050290 */ /* 0x000fe2000fffe03f */
[----:B------:R-:W-:Y:S01]  /*9d00*/  F2FP.F16.F32.PACK_AB R22, R23, R22 ;  /* 0x000000161716723e */ /* 0x000fe200000000ff */
[----:B------:R-:W-:Y:S01]  /*9d10*/  @UP0 ULDC.64 UR10, c[0x0][0x450] ;  /* 0x00011400000a0ab9 */ /* 0x000fe20000000a00 */
[----:B------:R-:W-:Y:S01]  /*9d20*/  F2FP.F16.F32.PACK_AB R32, R33, R32 ;  /* 0x000000202120723e */ /* 0x000fe200000000ff */
[----:B------:R-:W-:Y:S01]  /*9d30*/  @UP0 UIMAD.WIDE.U32 UR12, UR5, UR10, URZ ;  /* 0x0000000a050c02a5 */ /* 0x000fe2000f8e003f */
[----:B------:R-:W-:Y:S01]  /*9d40*/  F2FP.F16.F32.PACK_AB R34, R35, R34 ;  /* 0x000000222322723e */ /* 0x000fe200000000ff */
[----:B------:R-:W-:Y:S01]  /*9d50*/  @UP0 UIMAD UR5, UR5, UR11, URZ ;  /* 0x0000000b050502a4 */ /* 0x000fe2000f8e023f */
[----:B------:R-:W-:-:S02]  /*9d60*/  F2FP.F16.F32.PACK_AB R24, R25, R24 ;  /* 0x000000181918723e */ /* 0x000fc400000000ff */
[----:B------:R-:W-:Y:S01]  /*9d70*/  F2FP.F16.F32.PACK_AB R26, R27, R26 ;  /* 0x0000001a1b1a723e */ /* 0x000fe200000000ff */
[----:B------:R-:W-:Y:S01]  /*9d80*/  @UP0 UIADD3 UR20, UR13, UR5, URZ ;  /* 0x000000050d140290 */ /* 0x000fe2000fffe03f */
[----:B------:R-:W-:Y:S01]  /*9d90*/  F2FP.F16.F32.PACK_AB R28, R29, R28 ;  /* 0x0000001c1d1c723e */ /* 0x000fe200000000ff */
[----:B------:R-:W-:Y:S01]  /*9da0*/  @UP0 UMOV UR19, UR12 ;  /* 0x0000000c00130c82 */ /* 0x000fe20008000000 */
        /* <DEDUP_REMOVED lines=25> */
[----:B------:R-:W-:Y:S01]  /*9f40*/  PLOP3.LUT P0, PT, PT, PT, UP0, 0x80, 0x0 ;  /* 0x000000000000781c */ /* 0x000fe20003f0f008 */
[----:B--2---:R2:W-:Y:S04]  /*9f50*/  STS [R117], R132 ;  /* 0x0000008475007388 */ /* 0x0045e80000000800 */
[----:B------:R2:W-:Y:S04]  /*9f60*/  STS [R117+0x400], R134 ;  /* 0x0004008675007388 */ /* 0x0005e80000000800 */
[----:B---3--:R2:W-:Y:S04]  /*9f70*/  STS [R116], R144 ;  /* 0x0000009074007388 */ /* 0x0085e80000000800 */
        /* <DEDUP_REMOVED lines=61> */
[----:B-1----:R-:W-:Y:S05]  /*a350*/  @P0 BRA `(.L_x_738) ;  /* 0x0000000000340947 */ /* 0x002fea0003800000 */
        /* <DEDUP_REMOVED lines=13> */
.L_x_738:
[----:B------:R-:W3:Y:S01]  /*a430*/  LDL R3, [R1+0x8] ;  /* 0x0000080001037983 */ /* 0x000ee20000100800 */
[----:B------:R-:W-:Y:S01]  /*a440*/  @UP0 UIADD3 UR9, UR23, UR37, URZ ;  /* 0x0000002517090290 */ /* 0x000fe2000fffe03f */
[----:B------:R-:W-:Y:S01]  /*a450*/  @UP0 ULDC.64 UR12, c[0x0][0x458] ;  /* 0x00011600000c0ab9 */ /* 0x000fe20000000a00 */
[----:B------:R-:W-:Y:S02]  /*a460*/  USHF.L.U32 UR5, UR22, 0x6, URZ ;  /* 0x0000000616057899 */ /* 0x000fe4000800063f */
[----:B------:R-:W-:Y:S02]  /*a470*/  @UP0 UIMAD.WIDE.U32 UR14, UR9, UR12, URZ ;  /* 0x0000000c090e02a5 */ /* 0x000fe4000f8e003f */
[----:B------:R-:W-:-:S04]  /*a480*/  @UP0 UIMAD UR9, UR9, UR13, URZ ;  /* 0x0000000d090902a4 */ /* 0x000fc8000f8e023f */
[----:B------:R-:W-:Y:S01]  /*a490*/  @UP0 UIADD3 UR18, UR15, UR9, URZ ;  /* 0x000000090f120290 */ /* 0x000fe2000fffe03f */
[----:B---3--:R-:W-:Y:S01]  /*a4a0*/  LEA R53, R3, UR4, 0x1 ;  /* 0x0000000403357c11 */ /* 0x008fe2000f8e08ff */
        /* <DEDUP_REMOVED lines=13> */
.L_x_739:
[----:B--2---:R-:W2:Y:S01]  /*a580*/  LDL.64 R66, [R1+0x10] ;  /* 0x0000100001427983 */ /* 0x004ea20000100a00 */
[----:B------:R-:W-:Y:S01]  /*a590*/  USHF.R.S32.HI UR9, URZ, 0x1f, UR5 ;  /* 0x0000001f3f097899 */ /* 0x000fe20008011405 */
[----:B------:R-:W-:Y:S01]  /*a5a0*/  SHF.R.S32.HI R5, RZ, 0x1f, R2 ;  /* 0x0000001fff057819 */ /* 0x000fe20000011402 */
[----:B------:R-:W-:Y:S01]  /*a5b0*/  IMAD.U32 R3, RZ, RZ, UR10 ;  /* 0x0000000aff037e24 */ /* 0x000fe2000f8e00ff */
[----:B------:R-:W-:Y:S01]  /*a5c0*/  BAR.SYNC.DEFER_BLOCKING 0x0 ;  /* 0x0000000000007b1d */ /* 0x000fe20000010000 */
[----:B------:R-:W-:Y:S01]  /*a5d0*/  UIMAD UR15, UR9, UR10, URZ ;  /* 0x0000000a090f72a4 */ /* 0x000fe2000f8e023f */
[----:B------:R-:W-:Y:S01]  /*a5e0*/  LEA.HI R5, R5, R2, RZ, 0x3 ;  /* 0x0000000205057211 */ /* 0x000fe200078f18ff */
[----:B------:R-:W-:Y:S02]  /*a5f0*/  UIMAD UR8, UR22, -0x40, UR8 ;  /* 0xffffffc0160878a4 */ /* 0x000fe4000f8e0208 */
[----:B------:R-:W-:Y:S01]  /*a600*/  UIMAD UR15, UR5, UR11, UR15 ;  /* 0x0000000b050f72a4 */ /* 0x000fe2000f8e020f */
[----:B------:R-:W-:Y:S01]  /*a610*/  SHF.R.S32.HI R52, RZ, 0x3, R5 ;  /* 0x00000003ff347819 */ /* 0x000fe20000011405 */
[----:B------:R-:W-:Y:S01]  /*a620*/  USHF.R.S32.HI UR21, URZ, 0x1f, UR54 ;  /* 0x0000001f3f157899 */ /* 0x000fe20008011436 */
[----:B------:R-:W-:Y:S01]  /*a630*/  BSSY B0, `(.L_x_740) ;  /* 0x0000032000007945 */ /* 0x000fe20003800000 */
[----:B------:R-:W-:Y:S01]  /*a640*/  ULDC.64 UR16, c[0x0][0x468] ;  /* 0x00011a0000107ab9 */ /* 0x000fe20000000a00 */
[----:B------:R-:W-:Y:S01]  /*a650*/  ISETP.GE.AND P5, PT, R52, UR8, PT ;  /* 0x0000000834007c0c */ /* 0x000fe2000bfa6270 */
[----:B------:R-:W-:Y:S01]  /*a660*/  IMAD.U32 R2, RZ, RZ, UR15 ;  /* 0x0000000fff027e24 */ /* 0x000fe2000f8e00ff */
[----:B------:R-:W-:-:S04]  /*a670*/  UIMAD UR15, UR21, UR16, URZ ;  /* 0x00000010150f72a4 */ /* 0x000fc8000f8e023f */
[----:B------:R-:W-:Y:S01]  /*a680*/  UIMAD UR17, UR54, UR17, UR15 ;  /* 0x00000011361172a4 */ /* 0x000fe2000f8e020f */
[----:B------:R1:W3:Y:S04]  /*a690*/  LDS.128 R48, [R53+0x19000] ;  /* 0x0190000035307984 */ /* 0x0002e80000000c00 */
[----:B------:R1:W4:Y:S04]  /*a6a0*/  LDS.128 R44, [R53+0x1b000] ;  /* 0x01b00000352c7984 */ /* 0x0003280000000c00 */
[----:B------:R1:W1:Y:S04]  /*a6b0*/  LDS.128 R40, [R53+0x1d000] ;  /* 0x01d0000035287984 */ /* 0x0002680000000c00 */
[----:B------:R1:W1:Y:S04]  /*a6c0*/  LDS.128 R36, [R53+0x1f000] ;  /* 0x01f0000035247984 */ /* 0x0002680000000c00 */
[----:B------:R1:W1:Y:S04]  /*a6d0*/  LDS.128 R32, [R53+0x21000] ;  /* 0x0210000035207984 */ /* 0x0002680000000c00 */
[----:B------:R1:W1:Y:S04]  /*a6e0*/  LDS.128 R28, [R53+0x23000] ;  /* 0x02300000351c7984 */ /* 0x0002680000000c00 */
[----:B------:R1:W1:Y:S04]  /*a6f0*/  LDS.128 R24, [R53+0x25000] ;  /* 0x0250000035187984 */ /* 0x0002680000000c00 */
[----:B------:R1:W1:Y:S01]  /*a700*/  LDS.128 R20, [R53+0x27000] ;  /* 0x0270000035147984 */ /* 0x0002620000000c00 */
[--C-:B--2---:R-:W-:Y:S01]  /*a710*/  SHF.R.S32.HI R61, RZ, 0x1f, R66.reuse ;  /* 0x0000001fff3d7819 */ /* 0x104fe20000011442 */
[----:B------:R-:W-:-:S02]  /*a720*/  IMAD.MOV.U32 R60, RZ, RZ, R66 ;  /* 0x000000ffff3c7224 */ /* 0x000fc400078e0042 */
[----:B------:R-:W-:Y:S02]  /*a730*/  VIADD R55, R66, 0x40 ;  /* 0x0000004042377836 */ /* 0x000fe40000000000 */
[----:B------:R-:W-:-:S04]  /*a740*/  IMAD.WIDE.U32 R6, R3, UR5, R60 ;  /* 0x0000000503067c25 */ /* 0x000fc8000f8e003c */
[----:B------:R-:W-:Y:S01]  /*a750*/  VIADD R3, R52, 0x20 ;  /* 0x0000002034037836 */ /* 0x000fe20000000000 */
[----:B------:R-:W-:Y:S01]  /*a760*/  IADD3 R62, P0, R6, UR19, RZ ;  /* 0x00000013063e7c10 */ /* 0x000fe2000ff1e0ff */
[----:B------:R-:W-:-:S03]  /*a770*/  VIADD R54, R66, 0x80 ;  /* 0x0000008042367836 */ /* 0x000fc60000000000 */
[----:B------:R-:W-:Y:S02]  /*a780*/  IADD3.X R63, R7, UR20, R2, P0, !PT ;  /* 0x00000014073f7c10 */ /* 0x000fe400087fe402 */
[----:B------:R-:W-:Y:S02]  /*a790*/  MOV R2, UR16 ;  /* 0x0000001000027c02 */ /* 0x000fe40008000f00 */
[----:B------:R-:W-:Y:S02]  /*a7a0*/  ISETP.GE.AND P4, PT, R3, UR8, PT ;  /* 0x0000000803007c0c */ /* 0x000fe4000bf86270 */
[----:B------:R-:W-:Y:S01]  /*a7b0*/  SHF.R.S32.HI R3, RZ, 0x1f, R52 ;  /* 0x0000001fff037819 */ /* 0x000fe20000011434 */
[----:B------:R-:W-:Y:S01]  /*a7c0*/  IMAD.WIDE.U32 R62, R2, UR54, R62 ;  /* 0x00000036023e7c25 */ /* 0x000fe2000f8e003e */
[----:B------:R-:W-:-:S03]  /*a7d0*/  IADD3 R2, R66, 0xc0, RZ ;  /* 0x000000c042027810 */ /* 0x000fc60007ffe0ff */
[----:B------:R-:W-:Y:S01]  /*a7e0*/  VIADD R57, R63, UR17 ;  /* 0x000000113f397c36 */ /* 0x000fe20008000000 */
[----:B-1-34-:R-:W-:Y:S06]  /*a7f0*/  @P5 BRA `(.L_x_741) ;  /* 0x0000000000545947 */ /* 0x01afec0003800000 */
[----:B------:R-:W-:Y:S01]  /*a800*/  ULDC UR15, c[0x0][0x2d0] ;  /* 0x0000b400000f7ab9 */ /* 0x000fe20000000800 */
[----:B------:R-:W1:Y:S01]  /*a810*/  LDS.128 R16, [R53+0x1a000] ;  /* 0x01a0000035107984 */ /* 0x000e620000000c00 */
[----:B------:R-:W-:Y:S01]  /*a820*/  ISETP.GE.AND P3, PT, R66, UR15, PT ;  /* 0x0000000f42007c0c */ /* 0x000fe2000bf66270 */
[----:B------:R-:W-:Y:S01]  /*a830*/  IMAD.MOV.U32 R56, RZ, RZ, R62 ;  /* 0x000000ffff387224 */ /* 0x000fe200078e003e */
[----:B------:R-:W-:Y:S01]  /*a840*/  ISETP.GE.AND P2, PT, R55, UR15, PT ;  /* 0x0000000f37007c0c */ /* 0x000fe2000bf46270 */
[----:B------:R-:W2:Y:S01]  /*a850*/  LDS.128 R12, [R53+0x1c000] ;  /* 0x01c00000350c7984 */ /* 0x000ea20000000c00 */
[----:B------:R-:W-:Y:S01]  /*a860*/  IMAD R59, R3, UR10, RZ ;  /* 0x0000000a033b7c24 */ /* 0x000fe2000f8e02ff */
[----:B------:R-:W-:Y:S01]  /*a870*/  ISETP.GE.AND P1, PT, R54, UR15, PT ;  /* 0x0000000f36007c0c */ /* 0x000fe2000bf26270 */
[----:B------:R-:W-:Y:S01]  /*a880*/  IMAD.WIDE.U32 R64, R52, UR10, R56 ;  /* 0x0000000a34407c25 */ /* 0x000fe2000f8e0038 */
[----:B------:R-:W3:Y:S01]  /*a890*/  LDS.128 R8, [R53+0x1e000] ;  /* 0x01e0000035087984 */ /* 0x000ee20000000c00 */
[----:B------:R-:W-:Y:S01]  /*a8a0*/  ISETP.GE.AND P0, PT, R2, UR15, PT ;  /* 0x0000000f02007c0c */ /* 0x000fe2000bf06270 */
[----:B------:R-:W-:Y:S01]  /*a8b0*/  ULDC.64 UR16, c[0x0][0x3f0] ;  /* 0x0000fc0000107ab9 */ /* 0x000fe20000000a00 */
[----:B------:R-:W-:Y:S01]  /*a8c0*/  IMAD R56, R52, UR11, R59 ;  /* 0x0000000b34387c24 */ /* 0x000fe2000f8e023b */
[----:B------:R-:W-:-:S02]  /*a8d0*/  LEA R58, P6, R64, UR16, 0x1 ;  /* 0x00000010403a7c11 */ /* 0x000fc4000f8c08ff */
[----:B------:R-:W4:Y:S01]  /*a8e0*/  @!P3 LDS.128 R4, [R53+0x18000] ;  /* 0x018000003504b984 */ /* 0x000f220000000c00 */
[----:B------:R-:W-:-:S05]  /*a8f0*/  IMAD.IADD R56, R56, 0x1, R65 ;  /* 0x0000000138387824 */ /* 0x000fca00078e0241 */
[----:B------:R-:W-:-:S05]  /*a900*/  LEA.HI.X R59, R64, UR17, R56, 0x1, P6 ;  /* 0x00000011403b7c11 */ /* 0x000fca000b0f0c38 */
[----:B-1----:R1:W-:Y:S04]  /*a910*/  @!P2 STG.E.128 desc[UR6][R58.64+0x80], R16 ;  /* 0x000080103a00a986 */ /* 0x0023e8000c101d06 */
[----:B--2---:R1:W-:Y:S04]  /*a920*/  @!P1 STG.E.128 desc[UR6][R58.64+0x100], R12 ;  /* 0x0001000c3a009986 */ /* 0x0043e8000c101d06 */
[----:B---3--:R1:W-:Y:S04]  /*a930*/  @!P0 STG.E.128 desc[UR6][R58.64+0x180], R8 ;  /* 0x000180083a008986 */ /* 0x0083e8000c101d06 */
[----:B----4-:R1:W-:Y:S02]  /*a940*/  @!P3 STG.E.128 desc[UR6][R58.64], R4 ;  /* 0x000000043a00b986 */ /* 0x0103e4000c101d06 */
.L_x_741:
[----:B------:R-:W-:Y:S05]  /*a950*/  BSYNC B0 ;  /* 0x0000000000007941 */ /* 0x000fea0003800000 */
.L_x_740:
        /* <DEDUP_REMOVED lines=17> */
[----:B------:R2:W-:Y:S04]  /*aa70*/  @!P3 STG.E.128 desc[UR6][R8.64], R48 ;  /* 0x000000300800b986 */ /* 0x0005e8000c101d06 */
[----:B------:R2:W-:Y:S04]  /*aa80*/  @!P2 STG.E.128 desc[UR6][R8.64+0x80], R44 ;  /* 0x0000802c0800a986 */ /* 0x0005e8000c101d06 */
[----:B------:R2:W-:Y:S04]  /*aa90*/  @!P1 STG.E.128 desc[UR6][R8.64+0x100], R40 ;  /* 0x0001002808009986 */ /* 0x0005e8000c101d06 */
[----:B------:R2:W-:Y:S02]  /*aaa0*/  @!P0 STG.E.128 desc[UR6][R8.64+0x180], R36 ;  /* 0x0001802408008986 */ /* 0x0005e4000c101d06 */
.L_x_743:
[----:B------:R-:W-:Y:S05]  /*aab0*/  BSYNC B0 ;  /* 0x0000000000007941 */ /* 0x000fea0003800000 */
.L_x_742:
[----:B-1----:R1:W3:Y:S01]  /*aac0*/  LDS.128 R12, [R53+0x20000] ;  /* 0x02000000350c7984 */ /* 0x0022e20000000c00 */
[----:B--2---:R-:W-:Y:S01]  /*aad0*/  IMAD.U32 R37, RZ, RZ, UR12 ;  /* 0x0000000cff257e24 */ /* 0x004fe2000f8e00ff */
[----:B------:R-:W-:Y:S01]  /*aae0*/  UIMAD UR9, UR9, UR12, URZ ;  /* 0x0000000c090972a4 */ /* 0x000fe2000f8e023f */
[----:B------:R-:W-:Y:S01]  /*aaf0*/  BSSY B0, `(.L_x_744) ;  /* 0x0000022000007945 */ /* 0x000fe20003800000 */
[----:B------:R1:W2:Y:S01]  /*ab00*/  LDS.128 R8, [R53+0x22000] ;  /* 0x0220000035087984 */ /* 0x0002a20000000c00 */
[----:B------:R-:W-:Y:S01]  /*ab10*/  IMAD.WIDE.U32 R36, R37, UR5, R60 ;  /* 0x0000000525247c25 */ /* 0x000fe2000f8e003c */
[----:B------:R-:W-:Y:S02]  /*ab20*/  UIMAD UR5, UR5, UR13, UR9 ;  /* 0x0000000d050572a4 */ /* 0x000fe4000f8e0209 */
[----:B------:R1:W4:Y:S01]  /*ab30*/  LDS.128 R4, [R53+0x24000] ;  /* 0x0240000035047984 */ /* 0x0003220000000c00 */
        /* <DEDUP_REMOVED lines=25> */
[----:B---3--:R3:W-:Y:S04]  /*acd0*/  @!P3 STG.E.128 desc[UR6][R38.64], R12 ;  /* 0x0000000c2600b986 */ /* 0x0087e8000c101d06 */
[----:B--2---:R3:W-:Y:S04]  /*ace0*/  @!P2 STG.E.128 desc[UR6][R38.64+0x80], R8 ;  /* 0x000080082600a986 */ /* 0x0047e8000c101d06 */
[----:B----4-:R3:W-:Y:S04]  /*acf0*/  @!P1 STG.E.128 desc[UR6][R38.64+0x100], R4 ;  /* 0x0001000426009986 */ /* 0x0107e8000c101d06 */
[----:B-1----:R3:W-:Y:S02]  /*ad00*/  @!P0 STG.E.128 desc[UR6][R38.64+0x180], R16 ;  /* 0x0001801026008986 */ /* 0x0027e4000c101d06 */
.L_x_745:
[----:B------:R-:W-:Y:S05]  /*ad10*/  BSYNC B0 ;  /* 0x0000000000007941 */ /* 0x000fea0003800000 */
.L_x_744:
        /* <DEDUP_REMOVED lines=20> */
.L_x_714:
[----:B------:R-:W-:Y:S05]  /*ae60*/  BSYNC B1 ;  /* 0x0000000000017941 */ /* 0x000fea0003800000 */
.L_x_700:
        /* <DEDUP_REMOVED lines=12> */
.L_x_746:
[----:B------:R-:W-:Y:S05]  /*af30*/  EXIT ;  /* 0x000000000000794d */ /* 0x000fea0003800000 */
.L_x_748:
        /* <DEDUP_REMOVED lines=12> */
.L_x_2041:


//--------------------- .text._ZN5flash44flash_bwd_dq_dk_dv_loop_seqk_parallel_kernelI23Flash_bwd_kernel_traitsILi256ELi64ELi64ELi8ELi4ELi2ELi2ELb0ELb0EN7cutlass6half_tE19Flash_kernel_traitsILi256ELi64ELi64ELi8ES3_EELb0ELb0ELb0ELb0ELb0ELb1ELb0EEEvNS_16Flash_bwd_paramsE --------------------------
	.section	.text._ZN5flash44flash_bwd_dq_dk_dv_loop_seqk_parallel_kernelI23Flash_bwd_kernel_traitsILi256ELi64ELi64ELi8ELi4ELi2ELi2ELb0ELb0EN7cutlass6half_tE19Flash_kernel_traitsILi256ELi64ELi64ELi8ES3_EELb0ELb0ELb0ELb0ELb0ELb1ELb0EEEvNS_16Flash_bwd_paramsE,"ax",@progbits
	.align	128
        .global         _ZN5flash44flash_bwd_dq_dk_dv_loop_seqk_parallel_kernelI23Flash_bwd_kernel_traitsILi256ELi64ELi64ELi8ELi4ELi2ELi2ELb0ELb0EN7cutlass6half_tE19Flash_kernel_traitsILi256ELi64ELi64ELi8ES3_EELb0ELb0ELb0ELb0ELb0ELb1ELb0EEEvNS_16Flash_bwd_paramsE
        .type           _ZN5flash44flash_bwd_dq_dk_dv_loop_seqk_parallel_kernelI23Flash_bwd_kernel_traitsILi256ELi64ELi64ELi8ELi4ELi2ELi2ELb0ELb0EN7cutlass6half_tE19Flash_kernel_traitsILi256ELi64ELi64ELi8ES3_EELb0ELb0ELb0ELb0ELb0ELb1ELb0EEEvNS_16Flash_bwd_paramsE,@function
        .size           _ZN5flash44flash_bwd_dq_dk_dv_loop_seqk_parallel_kernelI23Flash_bwd_kernel_traitsILi256ELi64ELi64ELi8ELi4ELi2ELi2ELb0ELb0EN7cutlass6half_tE19Flash_kernel_traitsILi256ELi64ELi64ELi8ES3_EELb0ELb0ELb0ELb0ELb0ELb1ELb0EEEvNS_16Flash_bwd_paramsE,(.L_x_2042 - _ZN5flash44flash_bwd_dq_dk_dv_loop_seqk_parallel_kernelI23Flash_bwd_kernel_traitsILi256ELi64ELi64ELi8ELi4ELi2ELi2ELb0ELb0EN7cutlass6half_tE19Flash_kernel_traitsILi256ELi64ELi64ELi8ES3_EELb0ELb0ELb0ELb0ELb0ELb1ELb0EEEvNS_16Flash_bwd_paramsE)
        .other          _ZN5flash44flash_bwd_dq_dk_dv_loop_seqk_parallel_kernelI23Flash_bwd_kernel_traitsILi256ELi64ELi64ELi8ELi4ELi2ELi2ELb0ELb0EN7cutlass6half_tE19Flash_kernel_traitsILi256ELi64ELi64ELi8ES3_EELb0ELb0ELb0ELb0ELb0ELb1ELb0EEEvNS_16Flash_bwd_paramsE,@"STO_CUDA_ENTRY STV_DEFAULT"
_ZN5flash44flash_bwd_dq_dk_dv_loop_seqk_parallel_kernelI23Flash_bwd_kernel_traitsILi256ELi64ELi64ELi8ELi4ELi2ELi2ELb0ELb0EN7cutlass6half_tE19Flash_kernel_traitsILi256ELi64ELi64ELi8ES3_EELb0ELb0ELb0ELb0ELb0ELb1ELb0EEEvNS_16Flash_bwd_paramsE:
.text._ZN5flash44flash_bwd_dq_dk_dv_loop_seqk_parallel_kernelI23Flash_bwd_kernel_traitsILi256ELi64ELi64ELi8ELi4ELi2ELi2ELb0ELb0EN7cutlass6half_tE19Flash_kernel_traitsILi256ELi64ELi64ELi8ES3_EELb0ELb0ELb0ELb0ELb0ELb1ELb0EEEvNS_16Flash_bwd_paramsE:
        /* <DEDUP_REMOVED lines=15> */
[----:B------:R-:W-:Y:S01]  /*00f0*/  UMOV UR58, 0xffff8000 ;  /* 0xffff8000003a7882 */ /* 0x000fe20000000000 */
[----:B------:R-:W-:Y:S02]  /*0100*/  IMAD.MOV.U32 R219, RZ, RZ, 0x40 ;  /* 0x00000040ffdb7424 */ /* 0x000fe400078e00ff */
[----:B------:R-:W-:Y:S02]  /*0110*/  IMAD.MOV.U32 R243, RZ, RZ, -0x10 ;  /* 0xfffffff0fff37424 */ /* 0x000fe400078e00ff */
[----:B------:R-:W3:Y:S08]  /*0120*/  S2UR UR54, SR_CTAID.Z ;  /* 0x00000000003679c3 */ /* 0x000ef00000002700 */
[----:B------:R-:W4:Y:S01]  /*0130*/  S2UR UR45, SR_CTAID.Y ;  /* 0x00000000002d79c3 */ /* 0x000f220000002600 */
[----:B--2---:R-:W-:Y:S01]  /*0140*/  ULEA UR4, UR4, UR5, 0x18 ;  /* 0x0000000504047291 */ /* 0x004fe2000f8ec03f */
[----:B-1----:R-:W-:Y:S01]  /*0150*/  SHF.R.S32.HI R16, RZ, 0x1f, R15 ;  /* 0x0000001fff107819 */ /* 0x002fe2000001140f */
[----:B---3--:R-:W-:-:S03]  /*0160*/  USHF.R.S32.HI UR6, URZ, 0x1f, UR54 ;  /* 0x0000001f3f067899 */ /* 0x008fc60008011436 */
[CC--:B------:R-:W-:Y:S02]  /*0170*/  LEA.HI R2, R16.reuse, R15.reuse, RZ, 0x5 ;  /* 0x0000000f10027211 */ /* 0x0c0fe400078f28ff */
[----:B------:R-:W-:Y:S02]  /*0180*/  LEA.HI R5, R16, R15, RZ, 0x4 ;  /* 0x0000000f10057211 */ /* 0x000fe400078f20ff */
[--C-:B------:R-:W-:Y:S01]  /*0190*/  SHF.R.S32.HI R0, RZ, 0x5, R2.reuse ;  /* 0x00000005ff007819 */ /* 0x100fe20000011402 */
[----:B----4-:R-:W-:Y:S01]  /*01a0*/  USHF.L.U32 UR5, UR45, 0x7, URZ ;  /* 0x000000072d057899 */ /* 0x010fe2000800063f */
[----:B------:R-:W-:Y:S02]  /*01b0*/  SHF.R.S32.HI R3, RZ, 0x1f, R2 ;  /* 0x0000001fff037819 */ /* 0x000fe40000011402 */
[-C--:B------:R-:W-:Y:S02]  /*01c0*/  LEA.HI R2, R2, R0.reuse, RZ, 0x1 ;  /* 0x0000000002027211 */ /* 0x080fe400078f08ff */
[----:B------:R-:W-:-:S02]  /*01d0*/  LEA.HI R3, R3, R0, RZ, 0x2 ;  /* 0x0000000003037211 */ /* 0x000fc400078f10ff */
[----:B------:R-:W-:Y:S02]  /*01e0*/  LOP3.LUT R2, R2, 0xfffffffe, RZ, 0xc0, !PT ;  /* 0xfffffffe02027812 */ /* 0x000fe400078ec0ff */
[----:B------:R-:W-:Y:S02]  /*01f0*/  LOP3.LUT R3, R3, 0xfffffffc, RZ, 0xc0, !PT ;  /* 0xfffffffc03037812 */ /* 0x000fe400078ec0ff */
[-C--:B------:R-:W-:Y:S01]  /*0200*/  LEA.HI R13, R16, R15.reuse, RZ, 0x3 ;  /* 0x0000000f100d7211 */ /* 0x080fe200078f18ff */
[----:B------:R-:W-:Y:S01]  /*0210*/  IMAD.IADD R226, R0, 0x1, -R2 ;  /* 0x0000000100e27824 */ /* 0x000fe200078e0a02 */
[----:B------:R-:W-:Y:S01]  /*0220*/  LEA.HI R18, R16, R15, RZ, 0x2 ;  /* 0x0000000f10127211 */ /* 0x000fe200078f10ff */
[----:B------:R-:W-:Y:S01]  /*0230*/  IMAD.IADD R17, R0, 0x1, -R3 ;  /* 0x0000000100117824 */ /* 0x000fe200078e0a03 */
[----:B------:R-:W-:Y:S02]  /*0240*/  SHF.R.S32.HI R4, RZ, 0x4, R5 ;  /* 0x00000004ff047819 */ /* 0x000fe40000011405 */
[----:B------:R-:W-:-:S02]  /*0250*/  LOP3.LUT R0, R13, 0xfffffff8, RZ, 0xc0, !PT ;  /* 0xfffffff80d007812 */ /* 0x000fc400078ec0ff */
[--C-:B------:R-:W-:Y:S02]  /*0260*/  SHF.R.S32.HI R9, RZ, 0x2, R18.reuse ;  /* 0x00000002ff097819 */ /* 0x100fe40000011412 */
[----:B------:R-:W-:Y:S01]  /*0270*/  SHF.R.S32.HI R2, RZ, 0x1f, R18 ;  /* 0x0000001fff027819 */ /* 0x000fe20000011412 */
[----:B------:R-:W-:Y:S01]  /*0280*/  IMAD.IADD R0, R15, 0x1, -R0 ;  /* 0x000000010f007824 */ /* 0x000fe200078e0a00 */
[----:B------:R-:W-:Y:S02]  /*0290*/  SHF.R.S32.HI R249, RZ, 0x3, R13 ;  /* 0x00000003fff97819 */ /* 0x000fe4000001140d */
[----:B------:R-:W-:Y:S01]  /*02a0*/  LEA.HI R3, R5, R4, RZ, 0x1 ;  /* 0x0000000405037211 */ /* 0x000fe200078f08ff */
[----:B------:R-:W-:Y:S01]  /*02b0*/  IMAD.SHL.U32 R8, R0, 0x8, RZ ;  /* 0x0000000800087824 */ /* 0x000fe200078e00ff */
[----:B------:R-:W-:Y:S01]  /*02c0*/  LEA.HI R2, R2, R9, RZ, 0x3 ;  /* 0x0000000902027211 */ /* 0x000fe200078f18ff */
[----:B------:R-:W-:Y:S01]  /*02d0*/  IMAD.SHL.U32 R6, R249, 0x40, RZ ;  /* 0x00000040f9067824 */ /* 0x000fe200078e00ff */
[----:B------:R-:W-:-:S02]  /*02e0*/  LOP3.LUT R7, R5, 0xfffffff0, RZ, 0xc0, !PT ;  /* 0xfffffff005077812 */ /* 0x000fc400078ec0ff */
[----:B------:R-:W-:Y:S02]  /*02f0*/  LOP3.LUT R5, R3, 0xfffffffe, RZ, 0xc0, !PT ;  /* 0xfffffffe03057812 */ /* 0x000fe400078ec0ff */
[----:B------:R-:W-:Y:S02]  /*0300*/  LOP3.LUT R3, R2, 0xfffffff8, RZ, 0xc0, !PT ;  /* 0xfffffff802037812 */ /* 0x000fe400078ec0ff */
[----:B------:R-:W-:Y:S01]  /*0310*/  LOP3.LUT R2, R6, 0x1c0, RZ, 0xc0, !PT ;  /* 0x000001c006027812 */ /* 0x000fe200078ec0ff */
[----:B------:R-:W-:Y:S01]  /*0320*/  IMAD.IADD R10, R4, 0x1, -R5 ;  /* 0x00000001040a7824 */ /* 0x000fe200078e0a05 */
[----:B------:R-:W-:Y:S01]  /*0330*/  LOP3.LUT P4, RZ, R0, 0x2, RZ, 0xc0, !PT ;  /* 0x0000000200ff7812 */ /* 0x000fe2000788c0ff */
[----:B------:R-:W-:Y:S01]  /*0340*/  IMAD.IADD R6, R9, 0x1, -R3 ;  /* 0x0000000109067824 */ /* 0x000fe200078e0a03 */
[----:B------:R-:W-:Y:S01]  /*0350*/  LOP3.LUT R3, R2, 0x38, R8, 0xf8, !PT ;  /* 0x0000003802037812 */ /* 0x000fe200078ef808 */
[----:B------:R-:W-:Y:S01]  /*0360*/  IMAD.IADD R4, R15, 0x1, -R7 ;  /* 0x000000010f047824 */ /* 0x000fe200078e0a07 */
[----:B------:R-:W-:Y:S01]  /*0370*/  SHF.R.U32.HI R2, RZ, 0x3, R2 ;  /* 0x00000003ff027819 */ /* 0x000fe20000011602 */
[----:B------:R-:W-:Y:S01]  /*0380*/  IMAD.SHL.U32 R9, R10, 0x200, RZ ;  /* 0x000002000a097824 */ /* 0x000fe200078e00ff */
[C---:B------:R-:W-:Y:S01]  /*0390*/  LOP3.LUT P3, RZ, R0.reuse, 0x4, RZ, 0xc0, !PT ;  /* 0x0000000400ff7812 */ /* 0x040fe2000786c0ff */
[----:B------:R-:W-:Y:S01]  /*03a0*/  IMAD.SHL.U32 R0, R0, 0x40, RZ ;  /* 0x0000004000007824 */ /* 0x000fe200078e00ff */
[----:B------:R-:W-:Y:S01]  /*03b0*/  LOP3.LUT R11, R3, R2, RZ, 0x3c, !PT ;  /* 0x00000002030b7212 */ /* 0x000fe200078e3cff */
[----:B------:R-:W-:Y:S01]  /*03c0*/  IMAD.SHL.U32 R2, R226, 0x10, RZ ;  /* 0x00000010e2027824 */ /* 0x000fe200078e00ff */
[----:B------:R-:W-:-:S02]  /*03d0*/  LEA.HI R7, R16, R15, RZ, 0x7 ;  /* 0x0000000f10077211 */ /* 0x000fc400078f38ff */
[----:B------:R-:W-:Y:S02]  /*03e0*/  LOP3.LUT R0, R0, 0x1c0, RZ, 0xc0, !PT ;  /* 0x000001c000007812 */ /* 0x000fe400078ec0ff */
[----:B------:R-:W-:Y:S02]  /*03f0*/  SHF.R.S32.HI R7, RZ, 0x7, R7 ;  /* 0x00000007ff077819 */ /* 0x000fe40000011407 */
[C---:B------:R-:W-:Y:S02]  /*0400*/  LOP3.LUT R218, R0.reuse, 0x8, R13, 0xf8, !PT ;  /* 0x0000000800da7812 */ /* 0x040fe400078ef80d */
[----:B------:R-:W-:Y:S01]  /*0410*/  LOP3.LUT R5, R0, 0x10, R2, 0xf8, !PT ;  /* 0x0000001000057812 */ /* 0x000fe200078ef802 */
[----:B------:R-:W-:Y:S01]  /*0420*/  IMAD R2, R7, 0x800, R9 ;  /* 0x0000080007027824 */ /* 0x000fe200078e0209 */
[----:B------:R-:W-:Y:S02]  /*0430*/  SHF.R.U32.HI R222, RZ, 0x3, R0 ;  /* 0x00000003ffde7819 */ /* 0x000fe40000011600 */
[----:B------:R-:W-:-:S02]  /*0440*/  LOP3.LUT R0, R6, 0x1, RZ, 0xc0, !PT ;  /* 0x0000000106007812 */ /* 0x000fc400078ec0ff */
[----:B------:R-:W-:Y:S02]  /*0450*/  SHF.R.S32.HI R3, RZ, 0x1f, R4 ;  /* 0x0000001fff037819 */ /* 0x000fe40000011404 */
[----:B------:R-:W-:Y:S02]  /*0460*/  LOP3.LUT R218, R218, R222, RZ, 0x3c, !PT ;  /* 0x000000dedada7212 */ /* 0x000fe400078e3cff */
[----:B------:R-:W-:Y:S02]  /*0470*/  ISETP.NE.U32.AND P0, PT, R0, 0x1, PT ;  /* 0x000000010000780c */ /* 0x000fe40003f05070 */
[----:B------:R-:W-:Y:S01]  /*0480*/  LEA.HI R12, R3, R4, RZ, 0x3 ;  /* 0x00000004030c7211 */ /* 0x000fe200078f18ff */
[----:B------:R-:W-:Y:S01]  /*0490*/  IMAD.IADD R218, R2, 0x1, R218 ;  /* 0x0000000102da7824 */ /* 0x000fe200078e02da */
[----:B------:R-:W-:Y:S02]  /*04a0*/  LEA.HI R0, R16, R15, RZ, 0x6 ;  /* 0x0000000f10007211 */ /* 0x000fe400078f30ff */
[----:B------:R-:W-:Y:S01]  /*04b0*/  LOP3.LUT R3, R12, 0xfffffff8, RZ, 0xc0, !PT ;  /* 0xfffffff80c037812 */ /* 0x000fe200078ec0ff */
[----:B------:R-:W-:Y:S01]  /*04c0*/  IMAD.SHL.U32 R218, R218, 0x2, RZ ;  /* 0x00000002dada7824 */ /* 0x000fe200078e00ff */
[----:B------:R-:W-:-:S02]  /*04d0*/  LOP3.LUT R2, R18, 0x7ffffffc, RZ, 0xc0, !PT ;  /* 0x7ffffffc12027812 */ /* 0x000fc400078ec0ff */
[----:B------:R-:W-:Y:S01]  /*04e0*/  SHF.R.S32.HI R0, RZ, 0x6, R0 ;  /* 0x00000006ff007819 */ /* 0x000fe20000011400 */
[----:B------:R-:W-:Y:S01]  /*04f0*/  IMAD.IADD R14, R4, 0x1, -R3 ;  /* 0x00000001040e7824 */ /* 0x000fe200078e0a03 */
[----:B------:R-:W-:Y:S01]  /*0500*/  LOP3.LUT R13, R5, 0x8, R13, 0xf8, !PT ;  /* 0x00000008050d7812 */ /* 0x000fe200078ef80d */
[----:B------:R-:W-:Y:S01]  /*0510*/  IMAD.IADD R8, R15, 0x1, -R2 ;  /* 0x000000010f087824 */ /* 0x000fe200078e0a02 */
[----:B------:R-:W-:Y:S01]  /*0520*/  R2P PR, R6, 0x6 ;  /* 0x0000000606007804 */ /* 0x000fe20000000000 */
[----:B------:R-:W-:Y:S01]  /*0530*/  IMAD R5, R0, 0x200, R11 ;  /* 0x0000020000057824 */ /* 0x000fe200078e020b */
[----:B------:R-:W-:Y:S01]  /*0540*/  LOP3.LUT R222, R9, R13, R222, 0xf6, !PT ;  /* 0x0000000d09de7212 */ /* 0x000fe200078ef6de */
[----:B------:R-:W-:Y:S01]  /*0550*/  IMAD.SHL.U32 R15, R15, 0x2, RZ ;  /* 0x000000020f0f7824 */ /* 0x000fe200078e00ff */
[----:B------:R-:W-:Y:S01]  /*0560*/  SEL R217, R217, 0xffffffe0, !P4 ;  /* 0xffffffe0d9d97807 */ /* 0x000fe20006000000 */
[----:B------:R-:W-:Y:S01]  /*0570*/  IMAD.SHL.U32 R4, R7, 0x20, RZ ;  /* 0x0000002007047824 */ /* 0x000fe200078e00ff */
[----:B------:R1:W-:Y:S01]  /*0580*/  STL [R1+0x4], R5 ;  /* 0x0000040501007387 */ /* 0x0003e20000100800 */
[----:B------:R-:W-:Y:S01]  /*0590*/  IMAD.SHL.U32 R3, R6, 0x40, RZ ;  /* 0x0000004006037824 */ /* 0x000fe200078e00ff */
[----:B------:R-:W-:Y:S01]  /*05a0*/  SEL R219, R219, 0xffffffc0, !P3 ;  /* 0xffffffc0dbdb7807 */ /* 0x000fe20005800000 */
[----:B------:R-:W-:Y:S01]  /*05b0*/  IMAD.SHL.U32 R2, R0, 0x8, RZ ;  /* 0x0000000800027824 */ /* 0x000fe200078e00ff */
[----:B------:R-:W-:Y:S01]  /*05c0*/  SEL R243, R243, 0x10, !P0 ;  /* 0x00000010f3f37807 */ /* 0x000fe20004000000 */
[----:B------:R-:W-:Y:S01]  /*05d0*/  IMAD.SHL.U32 R6, R10, 0x20, RZ ;  /* 0x000000200a067824 */ /* 0x000fe200078e00ff */
[----:B------:R-:W-:-:S02]  /*05e0*/  LOP3.LUT R0, R3, 0x1c0, RZ, 0xc0, !PT ;  /* 0x000001c003007812 */ /* 0x000fc400078ec0ff */
[----:B------:R-:W-:Y:S02]  /*05f0*/  LOP3.LUT R2, R2, 0x18, RZ, 0xc0, !PT ;  /* 0x0000001802027812 */ /* 0x000fe400078ec0ff */
[----:B------:R-:W-:Y:S02]  /*0600*/  SHF.R.U32.HI R3, RZ, 0x3, R0 ;  /* 0x00000003ff037819 */ /* 0x000fe40000011600 */
[----:B------:R-:W-:Y:S02]  /*0610*/  LOP3.LUT R7, R2, 0x20, R6, 0xf8, !PT ;  /* 0x0000002002077812 */ /* 0x000fe400078ef806 */
[----:B------:R-:W-:Y:S01]  /*0620*/  LOP3.LUT R6, R3, R0, R2, 0x1e, !PT ;  /* 0x0000000003067212 */ /* 0x000fe200078e1e02 */
[----:B------:R-:W-:Y:S01]  /*0630*/  IMAD.SHL.U32 R2, R14, 0x40, RZ ;  /* 0x000000400e027824 */ /* 0x000fe200078e00ff */
[----:B------:R-:W-:-:S05]  /*0640*/  LEA R222, R222, UR4, 0x1 ;  /* 0x00000004dede7c11 */ /* 0x000fca000f8e08ff */
[----:B------:R-:W-:Y:S01]  /*0650*/  IMAD.IADD R223, R219, 0x1, R222 ;  /* 0x00000001dbdf7824 */ /* 0x000fe200078e02de */
[----:B-1----:R-:W-:-:S05]  /*0660*/  LOP3.LUT R5, R4, 0x6, R15, 0xf8, !PT ;  /* 0x0000000604057812 */ /* 0x002fca00078ef80f */
[----:B------:R1:W-:Y:S02]  /*0670*/  STL [R1], R5 ;  /* 0x0000000501007387 */ /* 0x0003e40000100800 */
[----:B-1----:R-:W-:Y:S01]  /*0680*/  LOP3.LUT R5, R0, 0x20, R4, 0xf8, !PT ;  /* 0x0000002000057812 */ /* 0x002fe200078ef804 */
[----:B------:R-:W-:-:S03]  /*0690*/  IMAD.SHL.U32 R4, R8, 0x2, RZ ;  /* 0x0000000208047824 */ /* 0x000fc600078e00ff */
[----:B------:R-:W-:Y:S01]  /*06a0*/  LOP3.LUT R3, R5, R3, RZ, 0x3c, !PT ;  /* 0x0000000305037212 */ /* 0x000fe200078e3cff */
[--C-:B------:R-:W-:Y:S02]  /*06b0*/  IMAD R0, R17, 0x400, R4.reuse ;  /* 0x0000040011007824 */ /* 0x100fe400078e0204 */
[----:B------:R-:W-:Y:S02]  /*06c0*/  IMAD R4, R226, 0x400, R4 ;  /* 0x00000400e2047824 */ /* 0x000fe400078e0204 */
[----:B------:R-:W-:Y:S01]  /*06d0*/  IMAD.IADD R237, R0, 0x1, R3 ;  /* 0x0000000100ed7824 */ /* 0x000fe200078e0203 */
[----:B------:R-:W-:Y:S01]  /*06e0*/  LOP3.LUT R3, R2, 0x1c0, RZ, 0xc0, !PT ;  /* 0x000001c002037812 */ /* 0x000fe200078ec0ff */
[----:B------:R-:W-:Y:S02]  /*06f0*/  IMAD.SHL.U32 R0, R10, 0x8, RZ ;  /* 0x000000080a007824 */ /* 0x000fe400078e00ff */
[----:B------:R-:W-:Y:S01]  /*0700*/  IMAD.IADD R6, R4, 0x1, R6 ;  /* 0x0000000104067824 */ /* 0x000fe200078e0206 */
[----:B------:R-:W-:Y:S01]  /*0710*/  SHF.R.U32.HI R2, RZ, 0x3, R3 ;  /* 0x00000003ff027819 */ /* 0x000fe20000011603 */
[----:B------:R-:W-:Y:S01]  /*0720*/  IMAD.SHL.U32 R4, R12, 0x40, RZ ;  /* 0x000000400c047824 */ /* 0x000fe200078e00ff */
[----:B------:R-:W-:-:S02]  /*0730*/  LOP3.LUT R5, R3, 0x8, R0, 0xf8, !PT ;  /* 0x0000000803057812 */ /* 0x000fc400078ef800 */
[----:B------:R-:W-:Y:S02]  /*0740*/  LOP3.LUT R3, R2, R7, R3, 0x1e, !PT ;  /* 0x0000000702037212 */ /* 0x000fe400078e1e03 */
[----:B------:R-:W-:Y:S01]  /*0750*/  LOP3.LUT R2, R5, R2, RZ, 0x3c, !PT ;  /* 0x0000000205027212 */ /* 0x000fe200078e3cff */
[----:B------:R-:W-:Y:S01]  /*0760*/  IMAD.U32 R5, RZ, RZ, UR6 ;  /* 0x00000006ff057e24 */ /* 0x000fe2000f8e00ff */
[----:B------:R-:W-:Y:S01]  /*0770*/  LOP3.LUT R0, R4, 0xfffffe00, RZ, 0xc0, !PT ;  /* 0xfffffe0004007812 */ /* 0x000fe200078ec0ff */
[----:B------:R-:W-:Y:S01]  /*0780*/  IMAD.U32 R5, RZ, RZ, UR5 ;  /* 0x00000005ff057e24 */ /* 0x000fe2000f8e00ff */
[----:B------:R-:W-:Y:S01]  /*0790*/  USHF.R.S32.HI UR5, URZ, 0x1f, UR45 ;  /* 0x0000001f3f057899 */ /* 0x000fe2000801142d */
[----:B------:R-:W-:Y:S01]  /*07a0*/  LEA R237, R237, UR4, 0x1 ;  /* 0x00000004eded7c11 */ /* 0x000fe2000f8e08ff */
[----:B------:R-:W-:Y:S01]  /*07b0*/  USHF.R.S32.HI UR6, URZ, 0x1f, UR45 ;  /* 0x0000001f3f067899 */ /* 0x000fe2000801142d */
[--C-:B------:R-:W-:Y:S01]  /*07c0*/  IMAD R4, R17, 0x400, R0.reuse ;  /* 0x0000040011047824 */ /* 0x100fe200078e0200 */
[----:B------:R-:W-:Y:S01]  /*07d0*/  LOP3.LUT R231, R3, R0, RZ, 0xfc, !PT ;  /* 0x0000000003e77212 */ /* 0x000fe200078efcff */
[----:B------:R-:W-:-:S02]  /*07e0*/  IMAD R226, R226, 0x400, R0 ;  /* 0x00000400e2e27824 */ /* 0x000fc400078e0200 */
[----:B------:R-:W-:Y:S01]  /*07f0*/  IMAD.U32 R0, RZ, RZ, UR5 ;  /* 0x00000005ff007e24 */ /* 0x000fe2000f8e00ff */
[----:B------:R-:W-:Y:S01]  /*0800*/  USHF.R.S32.HI UR5, URZ, 0x1f, UR54 ;  /* 0x0000001f3f057899 */ /* 0x000fe20008011436 */
[----:B------:R-:W-:Y:S01]  /*0810*/  IMAD.U32 R0, RZ, RZ, UR6 ;  /* 0x00000006ff007e24 */ /* 0x000fe2000f8e00ff */
[----:B------:R-:W-:Y:S01]  /*0820*/  UIADD3 UR6, UR4, 0x18000, URZ ;  /* 0x0001800004067890 */ /* 0x000fe2000fffe03f */
[----:B------:R-:W-:Y:S02]  /*0830*/  IMAD.IADD R230, R4, 0x1, R2 ;  /* 0x0000000104e67824 */ /* 0x000fe400078e0202 */
[----:B------:R-:W-:Y:S02]  /*0840*/  IMAD.IADD R226, R2, 0x1, R226 ;  /* 0x0000000102e27824 */ /* 0x000fe400078e02e2 */
[----:B------:R-:W-:Y:S01]  /*0850*/  IMAD.U32 R2, RZ, RZ, UR5 ;  /* 0x00000005ff027e24 */ /* 0x000fe2000f8e00ff */
[----:B------:R-:W-:Y:S01]  /*0860*/  LEA R250, R6, UR6, 0x1 ;  /* 0x0000000606fa7c11 */ /* 0x000fe2000f8e08ff */
[----:B------:R-:W-:Y:S01]  /*0870*/  VIADD R220, R218, UR6 ;  /* 0x00000006dadc7c36 */ /* 0x000fe20008000000 */
[----:B------:R-:W-:Y:S01]  /*0880*/  ULDC.64 UR6, c[0x0][0x208] ;  /* 0x0000820000067ab9 */ /* 0x000fe20000000a00 */
[----:B------:R-:W-:Y:S01]  /*0890*/  IMAD.U32 R0, RZ, RZ, UR5 ;  /* 0x00000005ff007e24 */ /* 0x000fe2000f8e00ff */
[----:B------:R-:W-:Y:S01]  /*08a0*/  UIADD3 UR5, UR4, 0x28000, URZ ;  /* 0x0002800004057890 */ /* 0x000fe2000fffe03f */
[----:B------:R-:W-:-:S02]  /*08b0*/  VIADD R242, R237, 0x20 ;  /* 0x00000020edf27836 */ /* 0x000fc40000000000 */
[----:B------:R-:W-:Y:S02]  /*08c0*/  IMAD.IADD R217, R220, 0x1, R217 ;  /* 0x00000001dcd97824 */ /* 0x000fe400078e02d9 */
[C---:B------:R-:W-:Y:S01]  /*08d0*/  @P1 VIADD R242, R237.reuse, 0xffffffe0 ;  /* 0xffffffe0edf21836 */ /* 0x040fe20000000000 */
[----:B------:R-:W-:Y:S01]  /*08e0*/  LEA R226, R226, UR5, 0x1 ;  /* 0x00000005e2e27c11 */ /* 0x000fe2000f8e08ff */
[----:B------:R-:W-:Y:S02]  /*08f0*/  IMAD.IADD R220, R220, 0x1, R219 ;  /* 0x00000001dcdc7824 */ /* 0x000fe400078e02db */
[----:B------:R-:W-:Y:S02]  /*0900*/  VIADD R251, R250, 0x40 ;  /* 0x00000040fafb7836 */ /* 0x000fe40000000000 */
[----:B------:R-:W-:Y:S02]  /*0910*/  IMAD.IADD R244, R237, 0x1, R243 ;  /* 0x00000001edf47824 */ /* 0x000fe400078e02f3 */
[----:B------:R-:W-:-:S02]  /*0920*/  IMAD.IADD R219, R217, 0x1, R219 ;  /* 0x00000001d9db7824 */ /* 0x000fc400078e02db */
[----:B------:R-:W-:Y:S02]  /*0930*/  @P2 VIADD R251, R250, 0xffffffc0 ;  /* 0xffffffc0fafb2836 */ /* 0x000fe40000000000 */
[----:B------:R-:W-:-:S07]  /*0940*/  IMAD.IADD R243, R243, 0x1, R242 ;  /* 0x00000001f3f37824 */ /* 0x000fce00078e02f2 */
.L_x_783:
        /* <DEDUP_REMOVED lines=67> */
.L_x_749:
        /* <DEDUP_REMOVED lines=8> */
[----:B------:R-:W-:Y:S02]  /*0e00*/  UISETP.NE.AND UP0, UPT, UR23, -0x1, UPT ;  /* 0xffffffff1700788c */ /* 0x000fe4000bf05270 */
[----:B------:R-:W-:Y:S01]  /*0e10*/  UISETP.NE.AND UP1, UPT, UR16, -0x1, UPT ;  /* 0xffffffff1000788c */ /* 0x000fe2000bf25270 */
[----:B------:R-:W-:Y:S01]  /*0e20*/  ULDC.64 UR8, c[0x0][0x228] ;  /* 0x00008a0000087ab9 */ /* 0x000fe20000000a00 */
[----:B------:R-:W-:Y:S02]  /*0e30*/  ULDC.64 UR10, c[0x0][0x488] ;  /* 0x00012200000a7ab9 */ /* 0x000fe40000000a00 */
[----:B------:R-:W2:Y:S01]  /*0e40*/  S2UR UR12, SR_CTAID.X ;  /* 0x00000000000c79c3 */ /* 0x000ea20000002500 */
[----:B------:R-:W-:Y:S02]  /*0e50*/  UIMAD.WIDE.U32 UR20, UR45, UR8, URZ ;  /* 0x000000082d1472a5 */ /* 0x000fe4000f8e003f */
[----:B------:R-:W-:-:S02]  /*0e60*/  UIMAD UR8, UR56, UR8, URZ ;  /* 0x00000008380872a4 */ /* 0x000fc4000f8e023f */
[----:B------:R-:W-:Y:S01]  /*0e70*/  UIADD3 UR14, UR37, 0x3f, URZ ;  /* 0x0000003f250e7890 */ /* 0x000fe2000fffe03f */
[----:B------:R-:W-:Y:S01]  /*0e80*/  ULDC UR57, c[0x0][0x2d4] ;  /* 0x0000b50000397ab9 */ /* 0x000fe20000000800 */
[----:B------:R-:W-:Y:S01]  /*0e90*/  USHF.L.U64.HI UR15, UR45, 0x7, UR56 ;  /* 0x000000072d0f7899 */ /* 0x000fe20008010238 */
[----:B------:R-:W-:Y:S01]  /*0ea0*/  ULDC.U8 UR25, c[0x0][0x480] ;  /* 0x0001200000197ab9 */ /* 0x000fe20000000000 */
[----:B------:R-:W-:Y:S01]  /*0eb0*/  ULDC.U8 UR24, c[0x0][0x3d8] ;  /* 0x0000f60000187ab9 */ /* 0x000fe20000000000 */
[----:B------:R-:W-:Y:S02]  /*0ec0*/  USHF.R.S32.HI UR19, URZ, 0x1f, UR14 ;  /* 0x0000001f3f137899 */ /* 0x000fe4000801140e */
[----:B------:R-:W-:Y:S01]  /*0ed0*/  @UP0 UIADD3 UR18, UR17, UR23, URZ ;  /* 0x0000001711120290 */ /* 0x000fe2000fffe03f */
[----:B-1----:R-:W-:Y:S01]  /*0ee0*/  IABS R5, R6 ;  /* 0x0000000600057213 */ /* 0x002fe20000000000 */
[----:B------:R-:W-:Y:S01]  /*0ef0*/  UIMAD UR28, UR45, UR9, UR8 ;  /* 0x000000092d1c72a4 */ /* 0x000fe2000f8e0208 */
[----:B------:R-:W-:Y:S01]  /*0f00*/  ISETP.NE.AND P3, PT, R6, RZ, PT ;  /* 0x000000ff0600720c */ /* 0x000fe20003f65270 */
[----:B------:R-:W-:Y:S01]  /*0f10*/  USHF.R.S32.HI UR36, URZ, 0x1f, UR57 ;  /* 0x0000001f3f247899 */ /* 0x000fe20008011439 */
[----:B------:R-:W1:Y:S01]  /*0f20*/  I2F.RP R2, R5 ;  /* 0x0000000500027306 */ /* 0x000e620000209400 */
[----:B------:R-:W-:-:S02]  /*0f30*/  UISETP.NE.AND UP4, UPT, UR25, URZ, UPT ;  /* 0x0000003f1900728c */ /* 0x000fc4000bf85270 */
[----:B------:R-:W-:Y:S02]  /*0f40*/  UISETP.NE.AND UP3, UPT, UR24, URZ, UPT ;  /* 0x0000003f1800728c */ /* 0x000fe4000bf65270 */
[----:B--2---:R-:W-:Y:S01]  /*0f50*/  UIMAD.WIDE.U32 UR32, UR12, UR10, URZ ;  /* 0x0000000a0c2072a5 */ /* 0x004fe2000f8e003f */
[----:B------:R-:W-:Y:S01]  /*0f60*/  @!UP1 ULDC.64 UR8, c[0x0][0x418] ;  /* 0x0001060000089ab9 */ /* 0x000fe20000000a00 */
[----:B------:R-:W-:Y:S02]  /*0f70*/  @UP0 ULDC.64 UR24, c[0x0][0x248] ;  /* 0x0000920000180ab9 */ /* 0x000fe40000000a00 */
[----:B------:R-:W-:Y:S02]  /*0f80*/  UIMAD UR49, UR12, UR11, UR33 ;  /* 0x0000000b0c3172a4 */ /* 0x000fe4000f8e0221 */
[----:B------:R-:W-:Y:S01]  /*0f90*/  USHF.L.U32 UR12, UR45, 0x7, URZ ;  /* 0x000000072d0c7899 */ /* 0x000fe2000800063f */
[----:B------:R-:W-:Y:S01]  /*0fa0*/  @UP1 ULDC.64 UR10, c[0x0][0x420] ;  /* 0x00010800000a1ab9 */ /* 0x000fe20000000a00 */
[----:B------:R-:W-:Y:S01]  /*0fb0*/  USEL UR35, UR15, URZ, UP2 ;  /* 0x0000003f0f237287 */ /* 0x000fe20009000000 */
[----:B-1----:R-:W1:Y:S01]  /*0fc0*/  MUFU.RCP R2, R2 ;  /* 0x0000000200027308 */ /* 0x002e620000001000 */
[----:B------:R-:W-:-:S02]  /*0fd0*/  @UP1 UIMAD.WIDE.U32 UR42, UR16, UR10, URZ ;  /* 0x0000000a102a12a5 */ /* 0x000fc4000f8e003f */
[----:B------:R-:W-:Y:S02]  /*0fe0*/  ULEA.HI UR44, UR19, UR14, URZ, 0x6 ;  /* 0x0000000e132c7291 */ /* 0x000fe4000f8f303f */
[----:B------:R-:W-:Y:S02]  /*0ff0*/  @!UP1 UIMAD UR10, UR56, UR8, URZ ;  /* 0x00000008380a92a4 */ /* 0x000fe4000f8e023f */
[----:B------:R-:W-:Y:S02]  /*1000*/  @UP0 UIMAD.WIDE.U32 UR14, UR18, UR24, URZ ;  /* 0x00000018120e02a5 */ /* 0x000fe4000f8e003f */
[----:B------:R-:W-:Y:S02]  /*1010*/  @UP0 UIMAD UR19, UR18, UR25, URZ ;  /* 0x00000019121302a4 */ /* 0x000fe4000f8e023f */
[----:B------:R-:W-:Y:S01]  /*1020*/  UIMAD UR18, UR36, UR45, URZ ;  /* 0x0000002d241272a4 */ /* 0x000fe2000f8e023f */
[----:B------:R-:W-:Y:S01]  /*1030*/  ULDC.64 UR30, c[0x0][0x240] ;  /* 0x00009000001e7ab9 */ /* 0x000fe20000000a00 */
[----:B------:R-:W-:Y:S01]  /*1040*/  ULDC UR60, c[0x0][0x2dc] ;  /* 0x0000b700003c7ab9 */ /* 0x000fe20000000800 */
[----:B------:R-:W-:Y:S01]  /*1050*/  ULDC UR59, c[0x0][0x270] ;  /* 0x00009c00003b7ab9 */ /* 0x000fe20000000800 */
[----:B------:R-:W-:Y:S01]  /*1060*/  USEL UR34, UR12, URZ, UP2 ;  /* 0x0000003f0c227287 */ /* 0x000fe20009000000 */
[----:B-1----:R-:W-:Y:S01]  /*1070*/  VIADD R2, R2, 0xffffffe ;  /* 0x0ffffffe02027836 */ /* 0x002fe20000000000 */
[----:B------:R-:W-:-:S02]  /*1080*/  @UP1 UIMAD UR47, UR16, UR11, UR43 ;  /* 0x0000000b102f12a4 */ /* 0x000fc4000f8e022b */
[----:B------:R-:W-:Y:S01]  /*1090*/  @!UP1 UIMAD.WIDE.U32 UR40, UR45, UR8, URZ ;  /* 0x000000082d2892a5 */ /* 0x000fe2000f8e003f */
[----:B------:R-:W1:Y:S01]  /*10a0*/  F2I.FTZ.U32.TRUNC.NTZ R3, R2 ;  /* 0x0000000200037305 */ /* 0x000e62000021f000 */
[----:B------:R-:W-:Y:S02]  /*10b0*/  @!UP1 UIMAD UR33, UR45, UR9, UR10 ;  /* 0x000000092d2192a4 */ /* 0x000fe4000f8e020a */
[----:B------:R-:W-:Y:S02]  /*10c0*/  UIMAD.WIDE.U32 UR12, UR16, UR30, URZ ;  /* 0x0000001e100c72a5 */ /* 0x000fe4000f8e003f */
[----:B------:R-:W-:Y:S02]  /*10d0*/  UIMAD UR26, UR16, UR31, URZ ;  /* 0x0000001f101a72a4 */ /* 0x000fe4000f8e023f */
[----:B------:R-:W-:Y:S02]  /*10e0*/  UIMAD.WIDE UR8, UR60, UR59, URZ ;  /* 0x0000003b3c0872a5 */ /* 0x000fe4000f8e023f */
[----:B------:R-:W-:-:S02]  /*10f0*/  UIMAD.WIDE.U32 UR10, UR45, UR57, URZ ;  /* 0x000000392d0a72a5 */ /* 0x000fc4000f8e003f */
[----:B------:R-:W-:Y:S02]  /*1100*/  UIMAD UR18, UR56, UR57, UR18 ;  /* 0x00000039381272a4 */ /* 0x000fe4000f8e0212 */
[----:B------:R-:W-:Y:S01]  /*1110*/  UIADD3 UR46, UR21, UR28, URZ ;  /* 0x0000001c152e7290 */ /* 0x000fe2000fffe03f */
[--C-:B-1----:R-:W-:Y:S01]  /*1120*/  IMAD.MOV R0, RZ, RZ, -R3.reuse ;  /* 0x000000ffff007224 */ /* 0x102fe200078e0a03 */
[----:B------:R-:W-:Y:S01]  /*1130*/  USEL UR55, UR20, UR12, !UP1 ;  /* 0x0000000c14377287 */ /* 0x000fe2000c800000 */
[----:B------:R-:W-:Y:S01]  /*1140*/  IMAD.MOV.U32 R2, RZ, RZ, RZ ;  /* 0x000000ffff027224 */ /* 0x000fe200078e00ff */
[----:B------:R-:W-:Y:S01]  /*1150*/  @UP1 UIADD3 UR46, UR13, UR26, URZ ;  /* 0x0000001a0d2e1290 */ /* 0x000fe2000fffe03f */
[----:B------:R-:W-:Y:S01]  /*1160*/  IMAD R0, R0, R5, RZ ;  /* 0x0000000500007224 */ /* 0x000fe200078e02ff */
[----:B------:R-:W-:Y:S01]  /*1170*/  @UP0 UIADD3 UR38, UR15, UR19, URZ ;  /* 0x000000130f260290 */ /* 0x000fe2000fffe03f */
[----:B------:R-:W-:Y:S02]  /*1180*/  @UP0 UMOV UR36, UR14 ;  /* 0x0000000e00240c82 */ /* 0x000fe40008000000 */
[----:B------:R-:W-:Y:S01]  /*1190*/  IMAD.HI.U32 R0, R3, R0, R2 ;  /* 0x0000000003007227 */ /* 0x000fe200078e0002 */
[----:B------:R-:W-:Y:S01]  /*11a0*/  MOV R2, R4 ;  /* 0x0000000400027202 */ /* 0x000fe20000000f00 */
[----:B------:R-:W-:-:S02]  /*11b0*/  UIMAD.WIDE.U32 UR12, UR8, UR10, URZ ;  /* 0x0000000a080c72a5 */ /* 0x000fc4000f8e003f */
[----:B------:R-:W-:Y:S02]  /*11c0*/  UIMAD UR15, UR9, UR10, URZ ;  /* 0x0000000a090f72a4 */ /* 0x000fe4000f8e023f */
[----:B------:R-:W-:Y:S01]  /*11d0*/  IMAD.HI.U32 R0, R0, R2, RZ ;  /* 0x0000000200007227 */ /* 0x000fe200078e00ff */
[----:B------:R-:W-:Y:S02]  /*11e0*/  UIADD3 UR14, UR11, UR18, URZ ;  /* 0x000000120b0e7290 */ /* 0x000fe4000fffe03f */
[----:B------:R-:W-:Y:S01]  /*11f0*/  UIMAD.WIDE.U32 UR10, UR8, UR16, URZ ;  /* 0x00000010080a72a5 */ /* 0x000fe2000f8e003f */
[----:B------:R-:W-:Y:S01]  /*1200*/  IMAD.MOV R3, RZ, RZ, -R0 ;  /* 0x000000ffff037224 */ /* 0x000fe200078e0a00 */
[----:B------:R-:W-:Y:S01]  /*1210*/  ULDC UR50, c[0x0][0x2c4] ;  /* 0x0000b10000327ab9 */ /* 0x000fe20000000800 */
[----:B------:R-:W-:Y:S02]  /*1220*/  UIMAD UR14, UR8, UR14, UR15 ;  /* 0x0000000e080e72a4 */ /* 0x000fe4000f8e020f */
[----:B------:R-:W-:Y:S01]  /*1230*/  IMAD R2, R5, R3, R2 ;  /* 0x0000000305027224 */ /* 0x000fe200078e0202 */
[----:B------:R-:W-:-:S02]  /*1240*/  @UP3 UIMAD UR15, UR45, UR50, URZ ;  /* 0x000000322d0f32a4 */ /* 0x000fc4000f8e023f */
[----:B------:R-:W-:Y:S02]  /*1250*/  USEL UR53, UR12, UR10, !UP1 ;  /* 0x0000000a0c357287 */ /* 0x000fe4000c800000 */
[----:B------:R-:W-:Y:S01]  /*1260*/  ISETP.GT.U32.AND P1, PT, R5, R2, PT ;  /* 0x000000020500720c */ /* 0x000fe20003f24070 */
[----:B------:R-:W-:Y:S02]  /*1270*/  ULOP3.LUT UR12, UR44, 0xffffffc0, URZ, 0xc0, !UPT ;  /* 0xffffffc02c0c7892 */ /* 0x000fe4000f8ec03f */
[----:B------:R-:W-:Y:S02]  /*1280*/  @UP3 USEL UR10, UR15, UR16, !UP1 ;  /* 0x000000100f0a3287 */ /* 0x000fe4000c800000 */
[----:B------:R-:W-:Y:S02]  /*1290*/  UIADD3 UR18, UR12, -0x40, URZ ;  /* 0xffffffc00c127890 */ /* 0x000fe4000fffe03f */
[----:B------:R-:W-:Y:S01]  /*12a0*/  @!UP1 UIADD3 UR47, UR41, UR33, URZ ;  /* 0x00000021292f9290 */ /* 0x000fe2000fffe03f */
[----:B------:R-:W-:Y:S01]  /*12b0*/  @UP3 ULDC UR19, c[0x0][0x2e4] ;  /* 0x0000b90000133ab9 */ /* 0x000fe20000000800 */
[----:B------:R-:W-:-:S02]  /*12c0*/  UIADD3 UR33, UR13, UR14, URZ ;  /* 0x0000000e0d217290 */ /* 0x000fc4000fffe03f */
[----:B------:R-:W-:Y:S02]  /*12d0*/  @!UP3 UIMAD UR13, UR45, UR59, UR54 ;  /* 0x0000003b2d0db2a4 */ /* 0x000fe4000f8e0236 */
[----:B------:R-:W-:Y:S01]  /*12e0*/  @!P1 IMAD.IADD R2, R2, 0x1, -R5 ;  /* 0x0000000102029824 */ /* 0x000fe200078e0a05 */
[----:B------:R-:W-:Y:S01]  /*12f0*/  @UP3 UIMAD UR14, UR54, UR19, UR10 ;  /* 0x00000013360e32a4 */ /* 0x000fe2000f8e020a */
[----:B------:R-:W-:Y:S01]  /*1300*/  @!P1 IADD3 R0, R0, 0x1, RZ ;  /* 0x0000000100009810 */ /* 0x000fe20007ffe0ff */
[----:B------:R-:W-:Y:S01]  /*1310*/  USHF.R.S32.HI UR19, URZ, 0x1f, UR18 ;  /* 0x0000001f3f137899 */ /* 0x000fe20008011412 */
[----:B------:R-:W-:Y:S01]  /*1320*/  PLOP3.LUT P1, PT, PT, PT, UP0, 0x80, 0x0 ;  /* 0x000000000000781c */ /* 0x000fe20003f2f008 */
[----:B------:R-:W-:Y:S01]  /*1330*/  UIADD3 UR10, UP2, UR18, UR34, URZ ;  /* 0x00000022120a7290 */ /* 0x000fe2000ff5e03f */
[----:B------:R-:W-:Y:S01]  /*1340*/  ISETP.GE.U32.AND P0, PT, R2, R5, PT ;  /* 0x000000050200720c */ /* 0x000fe20003f06070 */
[----:B------:R-:W-:Y:S01]  /*1350*/  @!UP3 UIMAD UR14, UR13, UR50, URZ ;  /* 0x000000320d0eb2a4 */ /* 0x000fe2000f8e023f */
[----:B------:R-:W-:Y:S01]  /*1360*/  LOP3.LUT R2, R6, UR54, RZ, 0x3c, !PT ;  /* 0x0000003606027c12 */ /* 0x000fe2000f8e3cff */
[----:B------:R-:W-:-:S02]  /*1370*/  UIMAD UR12, UR9, UR16, URZ ;  /* 0x00000010090c72a4 */ /* 0x000fc4000f8e023f */
[----:B------:R-:W-:Y:S01]  /*1380*/  UIADD3.X UR13, UR19, UR35, URZ, UP2, !UPT ;  /* 0x00000023130d7290 */ /* 0x000fe200097fe43f */
[----:B------:R-:W-:Y:S01]  /*1390*/  ISETP.GE.AND P2, PT, R2, RZ, PT ;  /* 0x000000ff0200720c */ /* 0x000fe20003f46270 */
[----:B------:R-:W-:Y:S02]  /*13a0*/  UIMAD UR9, UR9, UR10, URZ ;  /* 0x0000000a090972a4 */ /* 0x000fe4000f8e023f */
[----:B------:R-:W-:Y:S01]  /*13b0*/  @UP0 UIADD3 UR29, UR17, UR23, URZ ;  /* 0x00000017111d0290 */ /* 0x000fe2000fffe03f */
[----:B------:R-:W-:Y:S01]  /*13c0*/  @UP0 ULDC.64 UR20, c[0x0][0x250] ;  /* 0x0000940000140ab9 */ /* 0x000fe20000000a00 */
[----:B------:R-:W-:Y:S02]  /*13d0*/  UIMAD.WIDE.U32 UR34, UR8, UR10, URZ ;  /* 0x0000000a082272a5 */ /* 0x000fe4000f8e003f */
[----:B------:R-:W-:Y:S01]  /*13e0*/  @P0 VIADD R0, R0, 0x1 ;  /* 0x0000000100000836 */ /* 0x000fe20000000000 */
[----:B------:R-:W-:Y:S01]  /*13f0*/  UIMAD UR10, UR8, UR13, UR9 ;  /* 0x0000000d080a72a4 */ /* 0x000fe2000f8e0209 */
[----:B------:R-:W-:Y:S01]  /*1400*/  PLOP3.LUT P0, PT, PT, PT, UP3, 0x80, 0x0 ;  /* 0x000000000000781c */ /* 0x000fe20003f0f038 */
[----:B------:R-:W-:Y:S01]  /*1410*/  @UP0 UIMAD.WIDE.U32 UR8, UR29, UR20, URZ ;  /* 0x000000141d0802a5 */ /* 0x000fe2000f8e003f */
[----:B------:R-:W-:Y:S01]  /*1420*/  IMAD.MOV.U32 R12, RZ, RZ, R0 ;  /* 0x000000ffff0c7224 */ /* 0x000fe200078e0000 */
[----:B------:R-:W-:-:S02]  /*1430*/  @UP1 UIADD3 UR33, UR11, UR12, URZ ;  /* 0x0000000c0b211290 */ /* 0x000fc4000fffe03f */
[----:B------:R-:W-:Y:S02]  /*1440*/  UIMAD UR48, UR54, UR60, URZ ;  /* 0x0000003c363072a4 */ /* 0x000fe4000f8e023f */
[----:B------:R-:W-:Y:S01]  /*1450*/  @UP0 UIMAD UR11, UR29, UR21, URZ ;  /* 0x000000151d0b02a4 */ /* 0x000fe2000f8e023f */
[----:B------:R-:W-:Y:S01]  /*1460*/  @!P2 IADD3 R12, -R12, RZ, RZ ;  /* 0x000000ff0c0ca210 */ /* 0x000fe20007ffe1ff */
[----:B------:R-:W-:Y:S01]  /*1470*/  USEL UR50, UR49, URZ, UP4 ;  /* 0x0000003f31327287 */ /* 0x000fe2000a000000 */
[----:B------:R-:W-:Y:S01]  /*1480*/  @!P3 LOP3.LUT R12, RZ, R6, RZ, 0x33, !PT ;  /* 0x00000006ff0cb212 */ /* 0x000fe200078e33ff */
[----:B------:R-:W-:Y:S02]  /*1490*/  USHF.R.S32.HI UR39, URZ, 0x1f, UR27 ;  /* 0x0000001f3f277899 */ /* 0x000fe4000801141b */
[----:B------:R-:W-:Y:S02]  /*14a0*/  USHF.R.S32.HI UR52, URZ, 0x1f, UR48 ;  /* 0x0000001f3f347899 */ /* 0x000fe40008011430 */
[----:B------:R-:W-:-:S02]  /*14b0*/  USEL UR51, UR32, URZ, UP4 ;  /* 0x0000003f20337287 */ /* 0x000fc4000a000000 */
        /* <DEDUP_REMOVED lines=16> */
.L_x_751:
        /* <DEDUP_REMOVED lines=13> */
.L_x_752:
        /* <DEDUP_REMOVED lines=11> */
.L_x_753:
[----:B------:R-:W-:-:S04]  /*1740*/  UIMAD UR8, UR45, UR59, UR54 ;  /* 0x0000003b2d0872a4 */ /* 0x000fc8000f8e0236 */
[----:B------:R-:W-:-:S12]  /*1750*/  UIMAD UR8, UR8, UR57, URZ ;  /* 0x00000039080872a4 */ /* 0x000fd8000f8e023f */
.L_x_754:
[----:B------:R-:W1:Y:S01]  /*1760*/  S2R R25, SR_TID.X ;  /* 0x0000000000197919 */ /* 0x000e620000002100 */
[----:B------:R-:W2:Y:S01]  /*1770*/  LDC.64 R14, c[0x0][0x420] ;  /* 0x00010800ff0e7b82 */ /* 0x000ea20000000a00 */
[----:B------:R-:W-:Y:S01]  /*1780*/  SHF.R.S32.HI R24, RZ, 0x1f, R249 ;  /* 0x0000001fff187819 */ /* 0x000fe200000114f9 */
[----:B------:R-:W-:Y:S01]  /*1790*/  USHF.R.S32.HI UR56, URZ, 0x1f, UR54 ;  /* 0x0000001f3f387899 */ /* 0x000fe20008011436 */
[----:B------:R-:W-:Y:S01]  /*17a0*/  IADD3 R0, P0, R249, UR18, RZ ;  /* 0x00000012f9007c10 */ /* 0x000fe2000ff1e0ff */
[----:B------:R-:W-:Y:S01]  /*17b0*/  UIMAD UR13, UR60, UR59, URZ ;  /* 0x0000003b3c0d72a4 */ /* 0x000fe2000f8e023f */
[----:B------:R-:W-:Y:S01]  /*17c0*/  BSSY B1, `(.L_x_750) ;  /* 0x0000744000017945 */ /* 0x000fe20003800000 */
[----:B------:R-:W-:Y:S01]  /*17d0*/  ULDC.64 UR10, c[0x0][0x428] ;  /* 0x00010a00000a7ab9 */ /* 0x000fe20000000a00 */
[----:B------:R-:W-:Y:S01]  /*17e0*/  IADD3.X R5, R24, UR19, RZ, P0, !PT ;  /* 0x0000001318057c10 */ /* 0x000fe200087fe4ff */
[----:B------:R-:W-:Y:S02]  /*17f0*/  UIADD3 UR29, UR18, UR8, URZ ;  /* 0x00000008121d7290 */ /* 0x000fe4000fffe03f */
[----:B------:R-:W-:-:S02]  /*1800*/  UIMAD UR9, UR56, UR10, URZ ;  /* 0x0000000a380972a4 */ /* 0x000fc4000f8e023f */
[----:B------:R-:W-:Y:S01]  /*1810*/  IMAD R9, R5, UR30, RZ ;  /* 0x0000001e05097c24 */ /* 0x000fe2000f8e02ff */
[----:B------:R-:W-:Y:S02]  /*1820*/  USHF.L.U32 UR8, UR13, 0x6, URZ ;  /* 0x000000060d087899 */ /* 0x000fe4000800063f */
[----:B------:R-:W-:Y:S01]  /*1830*/  UIADD3 UR16, UR18, UR14, URZ ;  /* 0x0000000e12107290 */ /* 0x000fe2000fffe03f */
[----:B------:R-:W-:Y:S01]  /*1840*/  IMAD R9, R0, UR31, R9 ;  /* 0x0000001f00097c24 */ /* 0x000fe2000f8e0209 */
[----:B------:R-:W-:Y:S01]  /*1850*/  ULDC.64 UR40, c[0x0][0x2b0] ;  /* 0x0000ac0000287ab9 */ /* 0x000fe20000000a00 */
[----:B------:R-:W-:Y:S01]  /*1860*/  ULDC.64 UR14, c[0x0][0x258] ;  /* 0x00009600000e7ab9 */ /* 0x000fe20000000a00 */
[----:B------:R-:W-:Y:S01]  /*1870*/  ULDC.64 UR42, c[0x0][0x478] ;  /* 0x00011e00002a7ab9 */ /* 0x000fe20000000a00 */
[----:B------:R-:W-:Y:S01]  /*1880*/  ULEA.HI.SX32 UR32, UR44, 0xffffffff, 0x1a ;  /* 0xffffffff2c207891 */ /* 0x000fe2000f8fd23f */
[----:B--2---:R-:W-:-:S04]  /*1890*/  IMAD R8, R14, UR19, RZ ;  /* 0x000000130e087c24 */ /* 0x004fc8000f8e02ff */
[----:B------:R-:W-:Y:S01]  /*18a0*/  IMAD R8, R15, UR18, R8 ;  /* 0x000000120f087c24 */ /* 0x000fe2000f8e0208 */
[----:B-1----:R-:W-:-:S04]  /*18b0*/  SHF.R.S32.HI R26, RZ, 0x1f, R25 ;  /* 0x0000001fff1a7819 */ /* 0x002fc80000011419 */
[CC--:B------:R-:W-:Y:S02]  /*18c0*/  LEA.HI R2, R26.reuse, R25.reuse, RZ, 0x3 ;  /* 0x000000191a027211 */ /* 0x0c0fe400078f18ff */
[----:B------:R-:W-:Y:S02]  /*18d0*/  LEA.HI R18, R26, R25, RZ, 0x5 ;  /* 0x000000191a127211 */ /* 0x000fe400078f28ff */
[----:B------:R-:W-:Y:S02]  /*18e0*/  LOP3.LUT R2, R2, 0xfffffff8, RZ, 0xc0, !PT ;  /* 0xfffffff802027812 */ /* 0x000fe400078ec0ff */
[----:B------:R-:W-:-:S03]  /*18f0*/  SHF.R.S32.HI R17, RZ, 0x5, R18 ;  /* 0x00000005ff117819 */ /* 0x000fc60000011412 */
[----:B------:R-:W-:-:S04]  /*1900*/  IMAD.IADD R2, R25, 0x1, -R2 ;  /* 0x0000000119027824 */ /* 0x000fc800078e0a02 */
[----:B------:R-:W-:-:S05]  /*1910*/  IMAD.SHL.U32 R2, R2, 0x8, RZ ;  /* 0x0000000802027824 */ /* 0x000fca00078e00ff */
[--C-:B------:R-:W-:Y:S02]  /*1920*/  SHF.R.S32.HI R3, RZ, 0x1f, R2.reuse ;  /* 0x0000001fff037819 */ /* 0x100fe40000011402 */
[----:B------:R-:W-:Y:S01]  /*1930*/  IADD3 R4, P0, R2, UR12, RZ ;  /* 0x0000000c02047c10 */ /* 0x000fe2000ff1e0ff */
[----:B------:R-:W-:Y:S01]  /*1940*/  UIMAD UR12, UR54, UR11, UR9 ;  /* 0x0000000b360c72a4 */ /* 0x000fe2000f8e0209 */
[----:B------:R-:W-:Y:S02]  /*1950*/  IMAD.WIDE.U32 R6, R0, UR30, R2 ;  /* 0x0000001e00067c25 */ /* 0x000fe4000f8e0002 */
[----:B------:R-:W-:Y:S01]  /*1960*/  IADD3.X R5, R3, UR47, RZ, P0, !PT ;  /* 0x0000002f03057c10 */ /* 0x000fe200087fe4ff */
[----:B------:R-:W-:Y:S01]  /*1970*/  UIMAD UR9, UR56, UR14, URZ ;  /* 0x0000000e380972a4 */ /* 0x000fe2000f8e023f */
[----:B------:R-:W-:Y:S01]  /*1980*/  IMAD.U32 R0, RZ, RZ, UR10 ;  /* 0x0000000aff007e24 */ /* 0x000fe2000f8e00ff */
[----:B------:R-:W-:Y:S01]  /*1990*/  USHF.R.S32.HI UR11, URZ, 0x1f, UR8 ;  /* 0x0000001f3f0b7899 */ /* 0x000fe20008011408 */
[----:B------:R-:W-:Y:S01]  /*19a0*/  IMAD.WIDE.U32 R4, R14, UR18, R4 ;  /* 0x000000120e047c25 */ /* 0x000fe2000f8e0004 */
[----:B------:R-:W-:Y:S01]  /*19b0*/  UIADD3 UR10, UP1, UP0, UR34, UR8, UR48 ;  /* 0x00000008220a7290 */ /* 0x000fe2000f83e030 */
[----:B------:R-:W-:Y:S01]  /*19c0*/  IADD3 R6, P0, R6, UR55, RZ ;  /* 0x0000003706067c10 */ /* 0x000fe2000ff1e0ff */
[----:B------:R-:W-:Y:S01]  /*19d0*/  UIMAD UR15, UR54, UR15, UR9 ;  /* 0x0000000f360f72a4 */ /* 0x000fe2000f8e0209 */
[----:B------:R-:W-:Y:S01]  /*19e0*/  IMAD.IADD R5, R5, 0x1, R8 ;  /* 0x0000000105057824 */ /* 0x000fe200078e0208 */
[----:B------:R-:W-:Y:S01]  /*19f0*/  LOP3.LUT R8, R18, 0xffffffe0, RZ, 0xc0, !PT ;  /* 0xffffffe012087812 */ /* 0x000fe200078ec0ff */
[----:B------:R-:W-:Y:S01]  /*1a00*/  UIADD3.X UR8, UR49, UR11, UR52, UP1, UP0 ;  /* 0x0000000b31087290 */ /* 0x000fe20008fe0434 */
[----:B------:R-:W-:Y:S01]  /*1a10*/  IADD3.X R7, R7, UR46, R9, P0, !PT ;  /* 0x0000002e07077c10 */ /* 0x000fe200087fe409 */
[----:B------:R-:W-:Y:S01]  /*1a20*/  IMAD.WIDE.U32 R4, R0, UR54, R4 ;  /* 0x0000003600047c25 */ /* 0x000fe2000f8e0004 */
[----:B------:R-:W-:Y:S01]  /*1a30*/  UIADD3 UR9, UP1, UP0, UR51, UR10, UR53 ;  /* 0x0000000a33097290 */ /* 0x000fe2000f83e035 */
[----:B------:R-:W-:-:S02]  /*1a40*/  ULDC.64 UR18, c[0x0][0x210] ;  /* 0x0000840000127ab9 */ /* 0x000fc40000000a00 */
[----:B------:R-:W-:Y:S01]  /*1a50*/  IMAD.IADD R13, R25, 0x1, -R8 ;  /* 0x00000001190d7824 */ /* 0x000fe200078e0a08 */
[----:B------:R-:W-:Y:S01]  /*1a60*/  UIADD3.X UR10, UR50, UR8, UR33, UP1, UP0 ;  /* 0x00000008320a7290 */ /* 0x000fe20008fe0421 */
[----:B------:R-:W-:Y:S01]  /*1a70*/  IMAD.U32 R0, RZ, RZ, UR14 ;  /* 0x0000000eff007e24 */ /* 0x000fe2000f8e00ff */
[----:B------:R-:W-:Y:S01]  /*1a80*/  UISETP.GE.AND UP0, UPT, UR37, 0x1, UPT ;  /* 0x000000012500788c */ /* 0x000fe2000bf06270 */
[----:B------:R-:W-:Y:S02]  /*1a90*/  IMAD R8, R17, UR13, R13 ;  /* 0x0000000d11087c24 */ /* 0x000fe4000f8e020d */
[----:B------:R-:W-:-:S03]  /*1aa0*/  IMAD.WIDE.U32 R6, R0, UR54, R6 ;  /* 0x0000003600067c25 */ /* 0x000fc6000f8e0006 */
[C---:B------:R-:W-:Y:S01]  /*1ab0*/  IADD3 R0, P0, R8.reuse, UR9, RZ ;  /* 0x0000000908007c10 */ /* 0x040fe2000ff1e0ff */
[----:B------:R-:W-:Y:S01]  /*1ac0*/  ULDC.64 UR8, c[0x0][0x400] ;  /* 0x0001000000087ab9 */ /* 0x000fe20000000a00 */
[----:B------:R-:W-:Y:S01]  /*1ad0*/  VIADD R5, R5, UR12 ;  /* 0x0000000c05057c36 */ /* 0x000fe20008000000 */
[----:B------:R-:W-:Y:S01]  /*1ae0*/  ULDC.64 UR12, c[0x0][0x3e0] ;  /* 0x0000f800000c7ab9 */ /* 0x000fe20000000a00 */
[----:B------:R-:W-:Y:S01]  /*1af0*/  LEA.HI.X.SX32 R8, R8, UR10, 0x1, P0 ;  /* 0x0000000a08087c11 */ /* 0x000fe200080f0eff */
[-C--:B------:R-:W-:Y:S01]  /*1b00*/  IMAD R9, R24, R14.reuse, RZ ;  /* 0x0000000e18097224 */ /* 0x080fe200078e02ff */
[----:B------:R-:W-:Y:S01]  /*1b10*/  LEA R232, P0, R0, UR8, 0x2 ;  /* 0x0000000800e87c11 */ /* 0x000fe2000f8010ff */
[C---:B------:R-:W-:Y:S01]  /*1b20*/  IMAD.WIDE.U32 R4, R249.reuse, R14, R4 ;  /* 0x0000000ef9047225 */ /* 0x040fe200078e0004 */
[----:B------:R-:W-:Y:S01]  /*1b30*/  LEA R10, P2, R6, UR18, 0x1 ;  /* 0x00000012060a7c11 */ /* 0x000fe2000f8408ff */
[----:B------:R-:W-:Y:S01]  /*1b40*/  UIMAD.WIDE UR10, UR16, 0x4, UR40 ;  /* 0x00000004100a78a5 */ /* 0x000fe2000f8e0228 */
[----:B------:R-:W-:Y:S01]  /*1b50*/  LEA.HI.X R233, R0, UR9, R8, 0x2, P0 ;  /* 0x0000000900e97c11 */ /* 0x000fe200080f1408 */
[----:B------:R-:W-:Y:S01]  /*1b60*/  IMAD R9, R249, R15, R9 ;  /* 0x0000000ff9097224 */ /* 0x000fe200078e0209 */
[----:B------:R-:W-:Y:S01]  /*1b70*/  PLOP3.LUT P0, PT, PT, PT, UP0, 0x80, 0x0 ;  /* 0x000000000000781c */ /* 0x000fe20003f0f008 */
[----:B------:R-:W-:Y:S01]  /*1b80*/  VIADD R7, R7, UR15 ;  /* 0x0000000f07077c36 */ /* 0x000fe20008000000 */
[----:B------:R-:W-:Y:S01]  /*1b90*/  LEA R8, P1, R4, UR12, 0x1 ;  /* 0x0000000c04087c11 */ /* 0x000fe2000f8208ff */
[----:B------:R-:W-:Y:S01]  /*1ba0*/  IMAD.IADD R0, R5, 0x1, R9 ;  /* 0x0000000105007824 */ /* 0x000fe200078e0209 */
[----:B------:R-:W-:-:S02]  /*1bb0*/  UIMAD.WIDE UR14, UR29, 0x4, UR42 ;  /* 0x000000041d0e78a5 */ /* 0x000fc4000f8e022a */
[----:B------:R-:W-:Y:S02]  /*1bc0*/  LEA.HI.X R11, R6, UR19, R7, 0x1, P2 ;  /* 0x00000013060b7c11 */ /* 0x000fe400090f0c07 */
[----:B------:R-:W-:-:S05]  /*1bd0*/  LEA.HI.X R9, R4, UR13, R0, 0x1, P1 ;  /* 0x0000000d04097c11 */ /* 0x000fca00088f0c00 */
[----:B------:R-:W-:Y:S05]  /*1be0*/  @!P0 BRA `(.L_x_755) ;  /* 0x0000006400d08947 */ /* 0x000fea0003800000 */
[----:B------:R-:W2:Y:S01]  /*1bf0*/  LDL R20, [R1+0x4] ;  /* 0x0000040001147983 */ /* 0x000ea20000100800 */
[----:B------:R-:W-:Y:S01]  /*1c00*/  PLOP3.LUT P0, PT, PT, PT, UP4, 0x80, 0x0 ;  /* 0x000000000000781c */ /* 0x000fe20003f0f048 */
[----:B------:R-:W-:Y:S01]  /*1c10*/  UMOV UR8, UR32 ;  /* 0x0000002000087c82 */ /* 0x000fe20008000000 */
[----:B------:R-:W-:Y:S01]  /*1c20*/  VIADD R19, R249, 0x20 ;  /* 0x00000020f9137836 */ /* 0x000fe20000000000 */
[----:B------:R-:W-:Y:S01]  /*1c30*/  UIMAD UR13, UR8, -0x40, UR37 ;  /* 0xffffffc0080d78a4 */ /* 0x000fe2000f8e0225 */
[----:B------:R-:W-:Y:S01]  /*1c40*/  IMAD.WIDE.U32 R4, R14, 0x40, RZ ;  /* 0x000000400e047825 */ /* 0x000fe200078e00ff */
[----:B------:R-:W-:Y:S01]  /*1c50*/  ULEA.HI UR9, UR8, UR8, URZ, 0x1 ;  /* 0x0000000808097291 */ /* 0x000fe2000f8f083f */
[----:B------:R-:W-:Y:S01]  /*1c60*/  BSSY B0, `(.L_x_756) ;  /* 0x0000045000007945 */ /* 0x000fe20003800000 */
[----:B------:R-:W-:Y:S01]  /*1c70*/  UMOV UR12, UR14 ;  /* 0x0000000e000c7c82 */ /* 0x000fe20008000000 */
[----:B------:R-:W-:Y:S01]  /*1c80*/  IMAD.MOV.U32 R240, RZ, RZ, R8 ;  /* 0x000000fffff07224 */ /* 0x000fe200078e0008 */
[----:B------:R-:W-:Y:S01]  /*1c90*/  ISETP.GE.AND P1, PT, R19, UR13, PT ;  /* 0x0000000d13007c0c */ /* 0x000fe2000bf26270 */
[----:B------:R-:W-:Y:S01]  /*1ca0*/  IMAD.MOV.U32 R241, RZ, RZ, R9 ;  /* 0x000000fffff17224 */ /* 0x000fe200078e0009 */
[----:B------:R-:W-:Y:S01]  /*1cb0*/  ISETP.GE.AND P2, PT, R249, UR13, PT ;  /* 0x0000000df9007c0c */ /* 0x000fe2000bf46270 */
[----:B------:R-:W-:Y:S01]  /*1cc0*/  IMAD.SHL.U32 R15, R15, 0x40, RZ ;  /* 0x000000400f0f7824 */ /* 0x000fe200078e00ff */
[----:B------:R-:W-:Y:S01]  /*1cd0*/  ULOP3.LUT UR9, UR9, 0xfffffffe, URZ, 0xc0, !UPT ;  /* 0xfffffffe09097892 */ /* 0x000fe2000f8ec03f */
[----:B------:R-:W-:-:S02]  /*1ce0*/  IMAD.MOV.U32 R238, RZ, RZ, R10 ;  /* 0x000000ffffee7224 */ /* 0x000fc400078e000a */
[----:B------:R-:W-:Y:S01]  /*1cf0*/  IMAD.MOV.U32 R239, RZ, RZ, R11 ;  /* 0x000000ffffef7224 */ /* 0x000fe200078e000b */
[----:B------:R-:W-:-:S04]  /*1d00*/  UIADD3 UR9, UR8, -UR9, URZ ;  /* 0x8000000908097290 */ /* 0x000fc8000fffe03f */
[----:B------:R-:W-:Y:S01]  /*1d10*/  UISETP.NE.AND UP0, UPT, UR9, 0x1, UPT ;  /* 0x000000010900788c */ /* 0x000fe2000bf05270 */
[----:B------:R-:W-:Y:S01]  /*1d20*/  @P0 BAR.SYNC.DEFER_BLOCKING 0x0 ;  /* 0x0000000000000b1d */ /* 0x000fe20000010000 */
[----:B------:R-:W-:-:S04]  /*1d30*/  @!P1 IADD3 R4, P3, R240, R4, RZ ;  /* 0x00000004f0049210 */ /* 0x000fc80007f7e0ff */
[----:B------:R-:W-:Y:S01]  /*1d40*/  @!P1 IADD3.X R5, R241, R5, R15, P3, !PT ;  /* 0x00000005f1059210 */ /* 0x000fe20001ffe40f */
[----:B------:R-:W-:Y:S01]  /*1d50*/  UMOV UR9, UR11 ;  /* 0x0000000b00097c82 */ /* 0x000fe20008000000 */
[----:B------:R-:W-:Y:S01]  /*1d60*/  PLOP3.LUT P0, PT, PT, PT, UP0, 0x80, 0x0 ;  /* 0x000000000000781c */ /* 0x000fe20003f0f008 */
[----:B------:R-:W-:Y:S01]  /*1d70*/  UMOV UR11, UR15 ;  /* 0x0000000f000b7c82 */ /* 0x000fe20008000000 */
[C---:B--2---:R-:W-:Y:S01]  /*1d80*/  LEA R236, R20.reuse, UR4, 0x1 ;  /* 0x0000000414ec7c11 */ /* 0x044fe2000f8e08ff */
[----:B------:R-:W-:-:S04]  /*1d90*/  VIADD R0, R20, 0x4000 ;  /* 0x0000400014007836 */ /* 0x000fc80000000000 */
[----:B------:R1:W-:Y:S01]  /*1da0*/  @P2 STS.128 [R236+0x10000], RZ ;  /* 0x010000ffec002388 */ /* 0x0003e20000000c00 */
[----:B------:R-:W-:-:S03]  /*1db0*/  SEL R0, R0, R20, !P0 ;  /* 0x0000001400007207 */ /* 0x000fc60004000000 */
[----:B------:R1:W-:Y:S01]  /*1dc0*/  @P2 STS.128 [R236+0x12000], RZ ;  /* 0x012000ffec002388 */ /* 0x0003e20000000c00 */
[----:B------:R-:W-:-:S03]  /*1dd0*/  LEA R235, R0, UR4, 0x1 ;  /* 0x0000000400eb7c11 */ /* 0x000fc6000f8e08ff */
[----:B------:R1:W-:Y:S04]  /*1de0*/  @P2 STS.128 [R236+0x14000], RZ ;  /* 0x014000ffec002388 */ /* 0x0003e80000000c00 */
[----:B------:R1:W-:Y:S04]  /*1df0*/  @P2 STS.128 [R236+0x16000], RZ ;  /* 0x016000ffec002388 */ /* 0x0003e80000000c00 */
[----:B------:R-:W-:Y:S01]  /*1e00*/  @!PT LDS RZ, [RZ] ;  /* 0x00000000fffff984 */ /* 0x000fe20000000800 */
[----:B------:R-:W-:Y:S01]  /*1e10*/  @!PT LDS RZ, [RZ] ;  /* 0x00000000fffff984 */ /* 0x000fe20000000800 */
[----:B------:R-:W-:Y:S01]  /*1e20*/  @!PT LDS RZ, [RZ] ;  /* 0x00000000fffff984 */ /* 0x000fe20000000800 */
[----:B------:R1:W-:Y:S04]  /*1e30*/  @!P2 LDGSTS.E.BYPASS.LTC128B.128 [R236+0x10000], desc[UR6][R240.64] ;  /* 0x10000000f0ecafae */ /* 0x0003e8000b901d46 */
[----:B------:R1:W-:Y:S04]  /*1e40*/  @!P2 LDGSTS.E.BYPASS.LTC128B.128 [R236+0x12000], desc[UR6][R240.64+0x80] ;  /* 0x12000080f0ecafae */ /* 0x0003e8000b901d46 */
[----:B------:R1:W-:Y:S04]  /*1e50*/  @!P2 LDGSTS.E.BYPASS.LTC128B.128 [R236+0x14000], desc[UR6][R240.64+0x100] ;  /* 0x14000100f0ecafae */ /* 0x0003e8000b901d46 */
        /* <DEDUP_REMOVED lines=11> */
[----:B------:R1:W-:Y:S01]  /*1f10*/  @!P1 LDGSTS.E.BYPASS.LTC128B.128 [R236+0x17000], desc[UR6][R4.64+0x180] ;  /* 0x1700018004ec9fae */ /* 0x0003e2000b901d46 */
        /* <DEDUP_REMOVED lines=18> */
.L_x_757:
[----:B------:R-:W-:Y:S01]  /*2040*/  @!PT LDS RZ, [RZ] ;  /* 0x00000000fffff984 */ /* 0x000fe20000000800 */
[----:B------:R-:W-:Y:S01]  /*2050*/  @!PT LDS RZ, [RZ] ;  /* 0x00000000fffff984 */ /* 0x000fe20000000800 */
[----:B------:R-:W-:Y:S01]  /*2060*/  @!PT LDS RZ, [RZ] ;  /* 0x00000000fffff984 */ /* 0x000fe20000000800 */
[----:B------:R3:W-:Y:S04]  /*2070*/  LDGSTS.E.BYPASS.LTC128B.128 [R235], desc[UR6][R238.64] ;  /* 0x00000000eeeb7fae */ /* 0x0007e8000b901d46 */
[----:B------:R3:W-:Y:S04]  /*2080*/  LDGSTS.E.BYPASS.LTC128B.128 [R235+0x2000], desc[UR6][R238.64+0x80] ;  /* 0x02000080eeeb7fae */ /* 0x0007e8000b901d46 */
[----:B------:R3:W-:Y:S04]  /*2090*/  LDGSTS.E.BYPASS.LTC128B.128 [R235+0x4000], desc[UR6][R238.64+0x100] ;  /* 0x04000100eeeb7fae */ /* 0x0007e8000b901d46 */
[----:B------:R3:W-:Y:S02]  /*20a0*/  LDGSTS.E.BYPASS.LTC128B.128 [R235+0x6000], desc[UR6][R238.64+0x180] ;  /* 0x06000180eeeb7fae */ /* 0x0007e4000b901d46 */
.L_x_758:
[----:B------:R-:W-:Y:S05]  /*20b0*/  BSYNC B0 ;  /* 0x0000000000007941 */ /* 0x000fea0003800000 */
.L_x_756:
        /* <DEDUP_REMOVED lines=21> */
.L_x_760:
[----:B------:R-:W-:Y:S01]  /*2210*/  IMAD.U32 R0, RZ, RZ, UR16 ;  /* 0x00000010ff007e24 */ /* 0x000fe2000f8e00ff */
[----:B-1----:R-:W-:-:S04]  /*2220*/  IADD3 R4, P1, R238, UR14, RZ ;  /* 0x0000000eee047c10 */ /* 0x002fc8000ff3e0ff */
[----:B------:R-:W-:-:S05]  /*2230*/  IADD3.X R5, R239, UR15, R0, P1, !PT ;  /* 0x0000000fef057c10 */ /* 0x000fca0008ffe400 */
[----:B------:R-:W-:Y:S01]  /*2240*/  @!PT LDS RZ, [RZ] ;  /* 0x00000000fffff984 */ /* 0x000fe20000000800 */
[----:B------:R-:W-:Y:S01]  /*2250*/  @!PT LDS RZ, [RZ] ;  /* 0x00000000fffff984 */ /* 0x000fe20000000800 */
[----:B------:R-:W-:Y:S01]  /*2260*/  @!PT LDS RZ, [RZ] ;  /* 0x00000000fffff984 */ /* 0x000fe20000000800 */
[----:B------:R1:W-:Y:S04]  /*2270*/  LDGSTS.E.BYPASS.LTC128B.128 [R235+0x1000], desc[UR6][R4.64] ;  /* 0x0100000004eb7fae */ /* 0x0003e8000b901d46 */
[----:B------:R1:W-:Y:S04]  /*2280*/  LDGSTS.E.BYPASS.LTC128B.128 [R235+0x3000], desc[UR6][R4.64+0x80] ;  /* 0x0300008004eb7fae */ /* 0x0003e8000b901d46 */
[----:B------:R1:W-:Y:S04]  /*2290*/  LDGSTS.E.BYPASS.LTC128B.128 [R235+0x5000], desc[UR6][R4.64+0x100] ;  /* 0x0500010004eb7fae */ /* 0x0003e8000b901d46 */
[----:B------:R1:W-:Y:S02]  /*22a0*/  LDGSTS.E.BYPASS.LTC128B.128 [R235+0x7000], desc[UR6][R4.64+0x180] ;  /* 0x0700018004eb7fae */ /* 0x0003e4000b901d46 */
.L_x_761:
[----:B------:R-:W-:Y:S05]  /*22b0*/  BSYNC B0 ;  /* 0x0000000000007941 */ /* 0x000fea0003800000 */
.L_x_759:
[----:B------:R-:W-:Y:S01]  /*22c0*/  UIMAD UR14, UR39, UR24, URZ ;  /* 0x00000018270e72a4 */ /* 0x000fe2000f8e023f */
[----:B-1----:R-:W-:Y:S01]  /*22d0*/  IMAD.U32 R4, RZ, RZ, UR24 ;  /* 0x00000018ff047e24 */ /* 0x002fe2000f8e00ff */
[----:B------:R-:W-:Y:S01]  /*22e0*/  SHF.R.S32.HI R6, RZ, 0x1f, R18 ;  /* 0x0000001fff067819 */ /* 0x000fe20000011412 */
[----:B------:R-:W-:Y:S01]  /*22f0*/  IMAD.U32 R0, RZ, RZ, UR20 ;  /* 0x00000014ff007e24 */ /* 0x000fe2000f8e00ff */
[----:B------:R-:W-:Y:S01]  /*2300*/  UIMAD UR16, UR27, UR25, UR14 ;  /* 0x000000191b1072a4 */ /* 0x000fe2000f8e020e */
[----:B------:R-:W-:Y:S01]  /*2310*/  IMAD.WIDE.U32 R4, R4, UR27, R2 ;  /* 0x0000001b04047c25 */ /* 0x000fe2000f8e0002 */
[----:B------:R-:W-:Y:S01]  /*2320*/  UIMAD UR15, UR39, UR20, URZ ;  /* 0x00000014270f72a4 */ /* 0x000fe2000f8e023f */
[----:B------:R-:W-:Y:S01]  /*2330*/  SHF.R.S32.HI R9, RZ, 0x1f, R13 ;  /* 0x0000001fff097819 */ /* 0x000fe2000001140d */
[----:B------:R-:W-:Y:S01]  /*2340*/  UIMAD UR14, UR22, -0x40, UR5 ;  /* 0xffffffc0160e78a4 */ /* 0x000fe2000f8e0205 */
[----:B------:R-:W-:Y:S01]  /*2350*/  IMAD.WIDE.U32 R2, R0, UR27, R2 ;  /* 0x0000001b00027c25 */ /* 0x000fe2000f8e0002 */
[----:B------:R-:W-:Y:S01]  /*2360*/  LEA.HI R0, R6, R17, RZ, 0x2 ;  /* 0x0000001106007211 */ /* 0x000fe200078f10ff */
[----:B------:R-:W-:Y:S01]  /*2370*/  UIMAD UR15, UR27, UR21, UR15 ;  /* 0x000000151b0f72a4 */ /* 0x000fe2000f8e020f */
[----:B------:R-:W-:Y:S01]  /*2380*/  IADD3 R6, P2, R4, UR36, RZ ;  /* 0x0000002404067c10 */ /* 0x000fe2000ff5e0ff */
[----:B------:R-:W-:Y:S01]  /*2390*/  IMAD.U32 R7, RZ, RZ, UR16 ;  /* 0x00000010ff077e24 */ /* 0x000fe2000f8e00ff */
[----:B------:R-:W-:Y:S01]  /*23a0*/  ISETP.GE.AND P1, PT, R19, UR14, PT ;  /* 0x0000000e13007c0c */ /* 0x000fe2000bf26270 */
[----:B------:R-:W-:Y:S01]  /*23b0*/  ULDC.64 UR18, c[0x0][0x260] ;  /* 0x0000980000127ab9 */ /* 0x000fe20000000a00 */
[----:B------:R-:W-:Y:S01]  /*23c0*/  LOP3.LUT R0, R0, 0xfffffffc, RZ, 0xc0, !PT ;  /* 0xfffffffc00007812 */ /* 0x000fe200078ec0ff */
[----:B------:R-:W-:Y:S01]  /*23d0*/  IMAD.MOV.U32 R245, RZ, RZ, 0x7f800000 ;  /* 0x7f800000fff57424 */ /* 0x000fe200078e00ff */
[----:B------:R-:W-:Y:S01]  /*23e0*/  IADD3.X R7, R5, UR38, R7, P2, !PT ;  /* 0x0000002605077c10 */ /* 0x000fe200097fe407 */
[----:B------:R-:W-:Y:S01]  /*23f0*/  IMAD.MOV.U32 R246, RZ, RZ, 0x7f800000 ;  /* 0x7f800000fff67424 */ /* 0x000fe200078e00ff */
[----:B------:R-:W-:Y:S01]  /*2400*/  ISETP.GE.AND P2, PT, R249, UR14, PT ;  /* 0x0000000ef9007c0c */ /* 0x000fe2000bf46270 */
[----:B------:R-:W-:Y:S01]  /*2410*/  IMAD.IADD R8, R17, 0x1, -R0 ;  /* 0x0000000111087824 */ /* 0x000fe200078e0a00 */
[----:B------:R-:W-:Y:S01]  /*2420*/  LEA.HI R9, R9, R13, RZ, 0x2 ;  /* 0x0000000d09097211 */ /* 0x000fe200078f10ff */
[----:B------:R-:W1:Y:S01]  /*2430*/  LDC R252, c[0x0][0x270] ;  /* 0x00009c00fffc7b82 */ /* 0x000e620000000800 */
[----:B------:R-:W-:Y:S01]  /*2440*/  IADD3 R4, P3, R2, UR26, RZ ;  /* 0x0000001a02047c10 */ /* 0x000fe2000ff7e0ff */
[----:B------:R-:W-:Y:S01]  /*2450*/  IMAD.U32 R2, RZ, RZ, UR15 ;  /* 0x0000000fff027e24 */ /* 0x000fe2000f8e00ff */
[----:B------:R-:W-:Y:S01]  /*2460*/  SHF.R.S32.HI R0, RZ, 0x2, R9 ;  /* 0x00000002ff007819 */ /* 0x000fe20000011409 */
[----:B------:R-:W-:-:S03]  /*2470*/  ULDC.64 UR14, c[0x0][0x268] ;  /* 0x00009a00000e7ab9 */ /* 0x000fc60000000a00 */
[----:B------:R-:W-:Y:S01]  /*2480*/  IADD3.X R5, R3, UR28, R2, P3, !PT ;  /* 0x0000001c03057c10 */ /* 0x000fe20009ffe402 */
[----:B------:R-:W-:Y:S01]  /*2490*/  IMAD R2, R16, UR18, RZ ;  /* 0x0000001210027c24 */ /* 0x000fe2000f8e02ff */
[----:B------:R-:W-:Y:S01]  /*24a0*/  @!P1 IADD3 R10, P3, R249, 0x20, RZ ;  /* 0x00000020f90a9810 */ /* 0x000fe20007f7e0ff */
[----:B------:R-:W-:Y:S01]  /*24b0*/  IMAD R0, R8, 0x10, R0 ;  /* 0x0000001008007824 */ /* 0x000fe200078e0200 */
[----:B------:R-:W2:Y:S01]  /*24c0*/  @!P2 LDC.64 R18, c[0x0][0x218] ;  /* 0x00008600ff12ab82 */ /* 0x000ea20000000a00 */
[----:B------:R-:W-:Y:S01]  /*24d0*/  IMAD R8, R16, UR14, RZ ;  /* 0x0000000e10087c24 */ /* 0x000fe2000f8e02ff */
[----:B------:R1:W-:Y:S01]  /*24e0*/  @P2 STS.128 [R236+0x18000], RZ ;  /* 0x018000ffec002388 */ /* 0x0003e20000000c00 */
[C---:B------:R-:W-:Y:S02]  /*24f0*/  IMAD R9, R12.reuse, UR19, R2 ;  /* 0x000000130c097c24 */ /* 0x040fe4000f8e0202 */
[----:B------:R-:W-:Y:S01]  /*2500*/  IMAD.WIDE.U32 R2, R12, UR18, R6 ;  /* 0x000000120c027c25 */ /* 0x000fe2000f8e0006 */
[----:B------:R1:W-:Y:S03]  /*2510*/  @P2 STS.128 [R236+0x1a000], RZ ;  /* 0x01a000ffec002388 */ /* 0x0003e60000000c00 */
[----:B------:R-:W-:Y:S01]  /*2520*/  IMAD.MOV.U32 R225, RZ, RZ, 0x20 ;  /* 0x00000020ffe17424 */ /* 0x000fe200078e00ff */
[----:B------:R-:W3:Y:S01]  /*2530*/  @!P1 LDC.64 R20, c[0x0][0x218] ;  /* 0x00008600ff149b82 */ /* 0x000ee20000000a00 */
[----:B------:R-:W-:Y:S01]  /*2540*/  VIADD R6, R0, 0x8 ;  /* 0x0000000800067836 */ /* 0x000fe20000000000 */
[----:B------:R1:W-:Y:S01]  /*2550*/  @P2 STS.128 [R236+0x1c000], RZ ;  /* 0x01c000ffec002388 */ /* 0x0003e20000000c00 */
[----:B------:R-:W-:-:S02]  /*2560*/  IMAD R8, R12, UR15, R8 ;  /* 0x0000000f0c087c24 */ /* 0x000fc4000f8e0208 */
[----:B------:R-:W-:Y:S01]  /*2570*/  IMAD.MOV.U32 R224, RZ, RZ, 0x40 ;  /* 0x00000040ffe07424 */ /* 0x000fe200078e00ff */
[----:B------:R-:W-:Y:S01]  /*2580*/  ISETP.GE.AND P5, PT, R6, UR13, PT ;  /* 0x0000000d06007c0c */ /* 0x000fe2000bfa6270 */
[----:B------:R-:W-:Y:S01]  /*2590*/  IMAD.WIDE.U32 R4, R12, UR14, R4 ;  /* 0x0000000e0c047c25 */ /* 0x000fe2000f8e0004 */
[----:B------:R-:W4:Y:S01]  /*25a0*/  @!P2 LDC.64 R22, c[0x0][0x220] ;  /* 0x00008800ff16ab82 */ /* 0x000f220000000a00 */
[----:B------:R1:W-:Y:S01]  /*25b0*/  @P2 STS.128 [R236+0x1e000], RZ ;  /* 0x01e000ffec002388 */ /* 0x0003e20000000c00 */
[----:B------:R-:W-:Y:S01]  /*25c0*/  CS2R R190, SRZ ;  /* 0x0000000000be7805 */ /* 0x000fe2000001ff00 */
[----:B------:R-:W-:Y:S01]  /*25d0*/  @!P1 IMAD.X R7, RZ, RZ, R24, P3 ;  /* 0x000000ffff079224 */ /* 0x000fe200018e0618 */
[----:B------:R-:W-:Y:S01]  /*25e0*/  @!P1 IADD3 R12, P3, R249, 0x20, RZ ;  /* 0x00000020f90c9810 */ /* 0x000fe20007f7e0ff */
[----:B------:R-:W-:Y:S01]  /*25f0*/  @!P2 IMAD R6, R24, UR24, RZ ;  /* 0x000000181806ac24 */ /* 0x000fe2000f8e02ff */
[----:B------:R-:W-:Y:S01]  /*2600*/  CS2R R188, SRZ ;  /* 0x0000000000bc7805 */ /* 0x000fe2000001ff00 */
[----:B------:R-:W-:Y:S01]  /*2610*/  IMAD.IADD R3, R3, 0x1, R9 ;  /* 0x0000000103037824 */ /* 0x000fe200078e0209 */
[----:B------:R-:W-:Y:S01]  /*2620*/  CS2R R194, SRZ ;  /* 0x0000000000c27805 */ /* 0x000fe2000001ff00 */
[----:B------:R-:W-:Y:S01]  /*2630*/  IMAD.IADD R5, R5, 0x1, R8 ;  /* 0x0000000105057824 */ /* 0x000fe200078e0208 */
[----:B------:R-:W-:Y:S01]  /*2640*/  CS2R R192, SRZ ;  /* 0x0000000000c07805 */ /* 0x000fe2000001ff00 */
[----:B------:R-:W-:Y:S01]  /*2650*/  @!P1 IMAD.X R13, RZ, RZ, R24, P3 ;  /* 0x000000ffff0d9224 */ /* 0x000fe200018e0618 */
[----:B------:R-:W-:Y:S01]  /*2660*/  CS2R R186, SRZ ;  /* 0x0000000000ba7805 */ /* 0x000fe2000001ff00 */
[----:B------:R-:W-:Y:S01]  /*2670*/  @!P1 IMAD R11, R7, UR24, RZ ;  /* 0x00000018070b9c24 */ /* 0x000fe2000f8e02ff */
[----:B------:R-:W-:Y:S01]  /*2680*/  CS2R R184, SRZ ;  /* 0x0000000000b87805 */ /* 0x000fe2000001ff00 */
[C---:B------:R-:W-:Y:S01]  /*2690*/  @!P2 IMAD R16, R249.reuse, UR25, R6 ;  /* 0x00000019f910ac24 */ /* 0x040fe2000f8e0206 */
[----:B------:R-:W-:Y:S01]  /*26a0*/  CS2R R182, SRZ ;  /* 0x0000000000b67805 */ /* 0x000fe2000001ff00 */
[--C-:B------:R-:W-:Y:S01]  /*26b0*/  @!P1 IMAD.MOV.U32 R9, RZ, RZ, R3.reuse ;  /* 0x000000ffff099224 */ /* 0x100fe200078e0003 */
[----:B------:R-:W-:Y:S01]  /*26c0*/  CS2R R180, SRZ ;  /* 0x0000000000b47805 */ /* 0x000fe2000001ff00 */
[----:B------:R-:W-:Y:S01]  /*26d0*/  @!P2 IMAD.WIDE.U32 R6, R249, UR24, R2 ;  /* 0x00000018f906ac25 */ /* 0x000fe2000f8e0002 */
[----:B------:R-:W-:-:S02]  /*26e0*/  CS2R R174, SRZ ;  /* 0x0000000000ae7805 */ /* 0x000fc4000001ff00 */
[----:B------:R-:W-:Y:S02]  /*26f0*/  CS2R R172, SRZ ;  /* 0x0000000000ac7805 */ /* 0x000fe4000001ff00 */
[----:B------:R-:W-:Y:S01]  /*2700*/  CS2R R178, SRZ ;  /* 0x0000000000b27805 */ /* 0x000fe2000001ff00 */
[----:B------:R-:W-:Y:S01]  /*2710*/  @!P1 IMAD.MOV.U32 R14, RZ, RZ, R4 ;  /* 0x000000ffff0e9224 */ /* 0x000fe200078e0004 */
[----:B------:R-:W-:Y:S01]  /*2720*/  CS2R R176, SRZ ;  /* 0x0000000000b07805 */ /* 0x000fe2000001ff00 */
[----:B------:R-:W-:Y:S01]  /*2730*/  @!P1 IMAD.MOV.U32 R15, RZ, RZ, R5 ;  /* 0x000000ffff0f9224 */ /* 0x000fe200078e0005 */
[----:B------:R-:W-:Y:S01]  /*2740*/  CS2R R170, SRZ ;  /* 0x0000000000aa7805 */ /* 0x000fe2000001ff00 */
[----:B------:R-:W-:Y:S01]  /*2750*/  @!P1 IMAD R3, R13, UR20, RZ ;  /* 0x000000140d039c24 */ /* 0x000fe2000f8e02ff */
[----:B------:R-:W-:Y:S01]  /*2760*/  CS2R R168, SRZ ;  /* 0x0000000000a87805 */ /* 0x000fe2000001ff00 */
[----:B------:R-:W-:Y:S01]  /*2770*/  @!P2 IMAD.IADD R7, R7, 0x1, R16 ;  /* 0x000000010707a824 */ /* 0x000fe200078e0210 */
[----:B------:R-:W-:Y:S01]  /*2780*/  CS2R R166, SRZ ;  /* 0x0000000000a67805 */ /* 0x000fe2000001ff00 */
[C---:B------:R-:W-:Y:S01]  /*2790*/  @!P1 IMAD R16, R12.reuse, UR21, R3 ;  /* 0x000000150c109c24 */ /* 0x040fe2000f8e0203 */
[----:B------:R-:W-:Y:S01]  /*27a0*/  CS2R R164, SRZ ;  /* 0x0000000000a47805 */ /* 0x000fe2000001ff00 */
[----:B------:R-:W-:Y:S01]  /*27b0*/  @!P1 IMAD.WIDE.U32 R12, R12, UR20, R14 ;  /* 0x000000140c0c9c25 */ /* 0x000fe2000f8e000e */
[----:B------:R-:W-:Y:S01]  /*27c0*/  CS2R R158, SRZ ;  /* 0x00000000009e7805 */ /* 0x000fe2000001ff00 */
[----:B------:R-:W1:Y:S01]  /*27d0*/  @!P1 LDC.64 R14, c[0x0][0x220] ;  /* 0x00008800ff0e9b82 */ /* 0x000e620000000a00 */
[----:B------:R-:W-:Y:S01]  /*27e0*/  CS2R R156, SRZ ;  /* 0x00000000009c7805 */ /* 0x000fe2000001ff00 */
[----:B------:R-:W-:Y:S01]  /*27f0*/  @!P1 IMAD.MOV.U32 R8, RZ, RZ, R2 ;  /* 0x000000ffff089224 */ /* 0x000fe200078e0002 */
[----:B--2---:R-:W-:Y:S01]  /*2800*/  @!P2 LEA R2, P3, R6, R18, 0x1 ;  /* 0x000000120602a211 */ /* 0x004fe200078608ff */
[C---:B------:R-:W-:Y:S01]  /*2810*/  @!P1 IMAD R17, R10.reuse, UR25, R11 ;  /* 0x000000190a119c24 */ /* 0x040fe2000f8e020b */
[----:B------:R-:W-:Y:S01]  /*2820*/  CS2R R162, SRZ ;  /* 0x0000000000a27805 */ /* 0x000fe2000001ff00 */
[----:B------:R-:W-:Y:S01]  /*2830*/  @!P1 IMAD.WIDE.U32 R10, R10, UR24, R8 ;  /* 0x000000180a0a9c25 */ /* 0x000fe2000f8e0008 */
[----:B------:R-:W-:-:S02]  /*2840*/  @!P2 LEA.HI.X R3, R6, R19, R7, 0x1, P3 ;  /* 0x000000130603a211 */ /* 0x000fc400018f0c07 */
[----:B------:R-:W-:Y:S02]  /*2850*/  CS2R R160, SRZ ;  /* 0x0000000000a07805 */ /* 0x000fe4000001ff00 */
[----:B------:R-:W-:Y:S01]  /*2860*/  CS2R R154, SRZ ;  /* 0x00000000009a7805 */ /* 0x000fe2000001ff00 */
[----:B------:R-:W-:Y:S01]  /*2870*/  @!P2 IMAD R8, R24, UR20, RZ ;  /* 0x000000141808ac24 */ /* 0x000fe2000f8e02ff */
[----:B------:R-:W-:Y:S01]  /*2880*/  CS2R R152, SRZ ;  /* 0x0000000000987805 */ /* 0x000fe2000001ff00 */
[----:B------:R-:W-:Y:S01]  /*2890*/  @!PT LDS RZ, [RZ] ;  /* 0x00000000fffff984 */ /* 0x000fe20000000800 */
[----:B------:R-:W-:Y:S01]  /*28a0*/  @!PT LDS RZ, [RZ] ;  /* 0x00000000fffff984 */ /* 0x000fe20000000800 */
[----:B------:R-:W-:Y:S01]  /*28b0*/  @!PT LDS RZ, [RZ] ;  /* 0x00000000fffff984 */ /* 0x000fe20000000800 */
[----:B------:R-:W-:Y:S01]  /*28c0*/  @!P2 LDGSTS.E.BYPASS.LTC128B.128 [R236+0x18000], desc[UR6][R2.64] ;  /* 0x1800000002ecafae */ /* 0x000fe2000b901d46 */
[----:B------:R-:W-:Y:S01]  /*28d0*/  @!P1 IMAD.IADD R7, R11, 0x1, R17 ;  /* 0x000000010b079824 */ /* 0x000fe200078e0211 */
[----:B------:R-:W-:Y:S01]  /*28e0*/  CS2R R150, SRZ ;  /* 0x0000000000967805 */ /* 0x000fe2000001ff00 */
[C---:B------:R-:W-:Y:S01]  /*28f0*/  @!P2 IMAD R6, R249.reuse, UR21, R8 ;  /* 0x00000015f906ac24 */ /* 0x040fe2000f8e0208 */
[----:B------:R-:W-:Y:S01]  /*2900*/  @!P2 LDGSTS.E.BYPASS.LTC128B.128 [R236+0x1a000], desc[UR6][R2.64+0x80] ;  /* 0x1a00008002ecafae */ /* 0x000fe2000b901d46 */
[----:B------:R-:W-:Y:S01]  /*2910*/  @!P2 IMAD.WIDE.U32 R8, R249, UR20, R4 ;  /* 0x00000014f908ac25 */ /* 0x000fe2000f8e0004 */
[----:B------:R-:W-:-:S02]  /*2920*/  CS2R R148, SRZ ;  /* 0x0000000000947805 */ /* 0x000fc4000001ff00 */
[----:B------:R-:W-:Y:S01]  /*2930*/  CS2R R142, SRZ ;  /* 0x00000000008e7805 */ /* 0x000fe2000001ff00 */
[----:B------:R-:W-:Y:S01]  /*2940*/  @!P2 LDGSTS.E.BYPASS.LTC128B.128 [R236+0x1c000], desc[UR6][R2.64+0x100] ;  /* 0x1c00010002ecafae */ /* 0x000fe2000b901d46 */
[----:B------:R-:W-:Y:S01]  /*2950*/  @!P2 IMAD.IADD R5, R9, 0x1, R6 ;  /* 0x000000010905a824 */ /* 0x000fe200078e0206 */
[----:B---3--:R-:W-:Y:S01]  /*2960*/  @!P1 LEA R6, P4, R10, R20, 0x1 ;  /* 0x000000140a069211 */ /* 0x008fe200078808ff */
[----:B------:R-:W-:Y:S01]  /*2970*/  IMAD.SHL.U32 R247, R0, 0x4, RZ ;  /* 0x0000000400f77824 */ /* 0x000fe200078e00ff */
[----:B------:R2:W-:Y:S01]  /*2980*/  @!P2 LDGSTS.E.BYPASS.LTC128B.128 [R236+0x1e000], desc[UR6][R2.64+0x180] ;  /* 0x1e00018002ecafae */ /* 0x0005e2000b901d46 */
[----:B----4-:R-:W-:Y:S02]  /*2990*/  @!P2 LEA R4, P3, R8, R22, 0x1 ;  /* 0x000000160804a211 */ /* 0x010fe400078608ff */
[----:B------:R-:W-:Y:S02]  /*29a0*/  CS2R R140, SRZ ;  /* 0x00000000008c7805 */ /* 0x000fe4000001ff00 */
[----:B------:R-:W-:Y:S01]  /*29b0*/  @!P1 LEA.HI.X R7, R10, R21, R7, 0x1, P4 ;  /* 0x000000150a079211 */ /* 0x000fe200020f0c07 */
[----:B------:R3:W-:Y:S01]  /*29c0*/  @P1 STS.128 [R236+0x19000], RZ ;  /* 0x019000ffec001388 */ /* 0x0007e20000000c00 */
[----:B------:R-:W-:-:S02]  /*29d0*/  ISETP.GE.AND P4, PT, R0, UR13, PT ;  /* 0x0000000d00007c0c */ /* 0x000fc4000bf86270 */
[----:B------:R-:W-:Y:S02]  /*29e0*/  CS2R R146, SRZ ;  /* 0x0000000000927805 */ /* 0x000fe4000001ff00 */
[----:B------:R-:W-:Y:S01]  /*29f0*/  @!P2 LEA.HI.X R5, R8, R23, R5, 0x1, P3 ;  /* 0x000000170805a211 */ /* 0x000fe200018f0c05 */
        /* <DEDUP_REMOVED lines=22> */
[----:B--2---:R-:W-:Y:S01]  /*2b60*/  SHF.R.S32.HI R2, RZ, 0x1f, R0 ;  /* 0x0000001fff027819 */ /* 0x004fe20000011400 */
[----:B------:R-:W-:Y:S01]  /*2b70*/  @!P1 LDGSTS.E.BYPASS.LTC128B.128 [R236+0x1d000], desc[UR6][R6.64+0x100] ;  /* 0x1d00010006ec9fae */ /* 0x000fe2000b901d46 */
[----:B------:R-:W-:-:S02]  /*2b80*/  CS2R R60, SRZ ;  /* 0x00000000003c7805 */ /* 0x000fc4000001ff00 */
[----:B------:R-:W-:Y:S02]  /*2b90*/  CS2R R66, SRZ ;  /* 0x0000000000427805 */ /* 0x000fe4000001ff00 */
[----:B------:R-:W-:Y:S01]  /*2ba0*/  SHF.L.U64.HI R248, R0, 0x2, R2 ;  /* 0x0000000200f87819 */ /* 0x000fe20000010202 */
[----:B------:R-:W-:Y:S01]  /*2bb0*/  @!P1 IMAD.IADD R0, R13, 0x1, R16 ;  /* 0x000000010d009824 */ /* 0x000fe200078e0210 */
[C---:B-1----:R-:W-:Y:S01]  /*2bc0*/  @!P1 LEA R2, P3, R12.reuse, R14, 0x1 ;  /* 0x0000000e0c029211 */ /* 0x042fe200078608ff */
[----:B------:R1:W-:Y:S01]  /*2bd0*/  @!P1 LDGSTS.E.BYPASS.LTC128B.128 [R236+0x1f000], desc[UR6][R6.64+0x180] ;  /* 0x1f00018006ec9fae */ /* 0x0003e2000b901d46 */
[----:B------:R-:W-:Y:S02]  /*2be0*/  CS2R R64, SRZ ;  /* 0x0000000000407805 */ /* 0x000fe4000001ff00 */
[----:B------:R-:W-:Y:S02]  /*2bf0*/  CS2R R58, SRZ ;  /* 0x00000000003a7805 */ /* 0x000fe4000001ff00 */
[----:B------:R-:W-:Y:S01]  /*2c00*/  @!P1 LEA.HI.X R3, R12, R15, R0, 0x1, P3 ;  /* 0x0000000f0c039211 */ /* 0x000fe200018f0c00 */
        /* <DEDUP_REMOVED lines=13> */
[----:B------:R-:W-:Y:S02]  /*2ce0*/  LEA.HI R0, R26, R25, RZ, 0x4 ;  /* 0x000000191a007211 */ /* 0x000fe400078f20ff */
        /* <DEDUP_REMOVED lines=8> */
[----:B------:R-:W-:Y:S02]  /*2d70*/  CS2R R34, SRZ ;  /* 0x0000000000227805 */ /* 0x000fe4000001ff00 */
[----:B------:R-:W-:Y:S01]  /*2d80*/  CS2R R32, SRZ ;  /* 0x0000000000207805 */ /* 0x000fe2000001ff00 */
[----:B------:R-:W-:Y:S01]  /*2d90*/  ULDC UR18, c[0x0][0x2dc] ;  /* 0x0000b70000127ab9 */ /* 0x000fe20000000800 */
[----:B------:R-:W-:Y:S01]  /*2da0*/  ULDC UR14, c[0x0][0x2ec] ;  /* 0x0000bb00000e7ab9 */ /* 0x000fe20000000800 */
[----:B-1----:R-:W-:Y:S01]  /*2db0*/  IADD3 R6, P3, R247, UR10, RZ ;  /* 0x0000000af7067c10 */ /* 0x002fe2000ff7e0ff */
[----:B------:R-:W-:Y:S03]  /*2dc0*/  @!P2 LDGSTS.E.BYPASS.LTC128B.128 [R236+0x22000], desc[UR6][R4.64+0x80] ;  /* 0x2200008004ecafae */ /* 0x000fe6000b901d46 */
[----:B------:R-:W-:Y:S01]  /*2dd0*/  IADD3.X R7, R248, UR9, RZ, P3, !PT ;  /* 0x00000009f8077c10 */ /* 0x000fe20009ffe4ff */
        /* <DEDUP_REMOVED lines=13> */
[----:B------:R-:W0:Y:S04]  /*2eb0*/  LDGDEPBAR ;  /* 0x00000000000079af */ /* 0x000e280000000000 */
[----:B------:R3:W5:Y:S04]  /*2ec0*/  @!P4 LDG.E R245, desc[UR6][R6.64] ;  /* 0x0000000606f5c981 */ /* 0x000768000c1e1900 */
[----:B------:R3:W5:Y:S01]  /*2ed0*/  @!P5 LDG.E R246, desc[UR6][R6.64+0x20] ;  /* 0x0000200606f6d981 */ /* 0x000762000c1e1900 */
[----:B------:R-:W-:Y:S01]  /*2ee0*/  LOP3.LUT R0, R0, 0xfffffff0, RZ, 0xc0, !PT ;  /* 0xfffffff000007812 */ /* 0x000fe200078ec0ff */
[----:B------:R-:W-:Y:S01]  /*2ef0*/  UIADD3 UR13, UR27, 0x40, URZ ;  /* 0x000000401b0d7890 */ /* 0x000fe2000fffe03f */
[----:B------:R-:W-:-:S02]  /*2f00*/  CS2R R26, SRZ ;  /* 0x00000000001a7805 */ /* 0x000fc4000001ff00 */
[----:B------:R-:W-:Y:S02]  /*2f10*/  CS2R R22, SRZ ;  /* 0x0000000000167805 */ /* 0x000fe4000001ff00 */
[----:B------:R-:W-:Y:S01]  /*2f20*/  CS2R R20, SRZ ;  /* 0x0000000000147805 */ /* 0x000fe2000001ff00 */
[----:B------:R-:W-:Y:S01]  /*2f30*/  IMAD.IADD R0, R25, 0x1, -R0 ;  /* 0x0000000119007824 */ /* 0x000fe200078e0a00 */
[----:B------:R-:W-:Y:S01]  /*2f40*/  CS2R R24, SRZ ;  /* 0x0000000000187805 */ /* 0x000fe2000001ff00 */
[----:B------:R-:W-:-:S03]  /*2f50*/  UISETP.GE.AND UP0, UPT, UR13, UR5, UPT ;  /* 0x000000050d00728c */ /* 0x000fc6000bf06270 */
[----:B-1----:R-:W-:-:S04]  /*2f60*/  SHF.R.S32.HI R2, RZ, 0x1f, R0 ;  /* 0x0000001fff027819 */ /* 0x002fc80000011400 */
        /* <DEDUP_REMOVED lines=12> */
[----:B------:R-:W-:Y:S01]  /*3030*/  IMAD.IADD R228, R226, 0x1, R224 ;  /* 0x00000001e2e47824 */ /* 0x000fe200078e02e0 */
[----:B------:R-:W-:Y:S01]  /*3040*/  LEA R221, R0, UR4, 0x1 ;  /* 0x0000000400dd7c11 */ /* 0x000fe2000f8e08ff */
[----:B---3--:R-:W-:-:S07]  /*3050*/  IMAD.IADD R229, R224, 0x1, R227 ;  /* 0x00000001e0e57824 */ /* 0x008fce00078e02e3 */
.L_x_764:
[----:B------:R-:W0:Y:S01]  /*3060*/  LDGDEPBAR ;  /* 0x00000000000079af */ /* 0x000e220000000000 */
[----:B------:R-:W-:Y:S01]  /*3070*/  IMAD.IADD R3, R221, 0x1, R225 ;  /* 0x00000001dd037824 */ /* 0x000fe200078e02e1 */
[----:B-----5:R-:W-:Y:S01]  /*3080*/  FSETP.NEU.FTZ.AND P3, PT, R245, -INF , PT ;  /* 0xff800000f500780b */ /* 0x020fe20003f7d000 */
[--C-:B------:R-:W-:Y:S01]  /*3090*/  IMAD.IADD R2, R221, 0x1, R224.reuse ;  /* 0x00000001dd027824 */ /* 0x100fe200078e02e0 */
[----:B------:R-:W2:Y:S01]  /*30a0*/  LDL R116, [R1] ;  /* 0x0000000001747983 */ /* 0x000ea20000100800 */
[----:B------:R-:W-:Y:S01]  /*30b0*/  IMAD.IADD R0, R3, 0x1, R224 ;  /* 0x0000000103007824 */ /* 0x000fe200078e02e0 */
[----:B------:R-:W-:Y:S01]  /*30c0*/  PLOP3.LUT P1, PT, PT, PT, UP0, 0x80, 0x0 ;  /* 0x000000000000781c */ /* 0x000fe20003f2f008 */
[----:B------:R-:W-:Y:S01]  /*30d0*/  UISETP.GE.AND UP3, UPT, UR8, 0x1, UPT ;  /* 0x000000010800788c */ /* 0x000fe2000bf66270 */
[----:B------:R-:W-:Y:S02]  /*30e0*/  PLOP3.LUT P5, PT, PT, PT, UP0, 0x80, 0x0 ;  /* 0x000000000000781c */ /* 0x000fe40003faf008 */
[----:B------:R-:W-:Y:S02]  /*30f0*/  PLOP3.LUT P0, PT, PT, PT, UP0, 0x80, 0x0 ;  /* 0x000000000000781c */ /* 0x000fe40003f0f008 */
[----:B------:R-:W-:Y:S02]  /*3100*/  PLOP3.LUT P2, PT, PT, PT, UP0, 0x80, 0x0 ;  /* 0x000000000000781c */ /* 0x000fe40003f4f008 */
[----:B------:R-:W-:Y:S02]  /*3110*/  PLOP3.LUT P6, PT, PT, PT, UP0, 0x80, 0x0 ;  /* 0x000000000000781c */ /* 0x000fe40003fcf008 */
[----:B------:R-:W-:Y:S01]  /*3120*/  PLOP3.LUT P4, PT, PT, PT, UP0, 0x80, 0x0 ;  /* 0x000000000000781c */ /* 0x000fe20003f8f008 */
[----:B------:R-:W-:Y:S04]  /*3130*/  DEPBAR.LE SB0, 0x0 ;  /* 0x000080000000791a */ /* 0x000fe80000000000 */
[----:B------:R-:W-:Y:S06]  /*3140*/  BAR.SYNC.DEFER_BLOCKING 0x0 ;  /* 0x0000000000007b1d */ /* 0x000fec0000010000 */
[----:B------:R-:W-:Y:S04]  /*3150*/  LDSM.16.M88.4 R16, [R221] ;  /* 0x00000000dd10783b */ /* 0x000fe80000000200 */
[----:B------:R-:W1:Y:S04]  /*3160*/  LDSM.16.M88.4 R8, [R218+UR4+0x18000] ;  /* 0x01800004da08783b */ /* 0x000e680008000200 */
[----:B------:R-:W3:Y:S04]  /*3170*/  LDSM.16.M88.4 R84, [R218+UR4+0x18800] ;  /* 0x01880004da54783b */ /* 0x000ee80008000200 */
[----:B------:R-:W-:Y:S04]  /*3180*/  LDSM.16.M88.4 R88, [R3] ;  /* 0x000000000358783b */ /* 0x000fe80000000200 */
[----:B------:R-:W4:Y:S04]  /*3190*/  LDSM.16.M88.4 R92, [R217] ;  /* 0x00000000d95c783b */ /* 0x000f280000000200 */
[----:B------:R-:W4:Y:S04]  /*31a0*/  LDSM.16.M88.4 R96, [R217+0x800] ;  /* 0x00080000d960783b */ /* 0x000f280000000200 */
[----:B------:R-:W-:Y:S04]  /*31b0*/  LDSM.16.M88.4 R100, [R2] ;  /* 0x000000000264783b */ /* 0x000fe80000000200 */
[----:B------:R-:W4:Y:S04]  /*31c0*/  LDSM.16.M88.4 R104, [R220] ;  /* 0x00000000dc68783b */ /* 0x000f280000000200 */
[----:B------:R-:W-:Y:S04]  /*31d0*/  LDSM.16.M88.4 R108, [R0] ;  /* 0x00000000006c783b */ /* 0x000fe80000000200 */
[----:B------:R-:W-:Y:S01]  /*31e0*/  LDSM.16.M88.4 R112, [R219] ;  /* 0x00000000db70783b */ /* 0x000fe20000000200 */
[C---:B-1----:R-:W-:Y:S06]  /*31f0*/  HMMA.16816.F32 R4, R16.reuse, R8, RZ ;  /* 0x000000081004723c */ /* 0x042fec00000018ff */
[C---:B------:R-:W-:Y:S06]  /*3200*/  HMMA.16816.F32 R8, R16.reuse, R10, RZ ;  /* 0x0000000a1008723c */ /* 0x040fec00000018ff */
[C---:B---3--:R-:W-:Y:S06]  /*3210*/  HMMA.16816.F32 R12, R16.reuse, R84, RZ ;  /* 0x00000054100c723c */ /* 0x048fec00000018ff */
[----:B------:R-:W-:Y:S01]  /*3220*/  HMMA.16816.F32 R16, R16, R86, RZ ;  /* 0x000000561010723c */ /* 0x000fe200000018ff */
[----:B------:R-:W1:Y:S05]  /*3230*/  LDSM.16.M88.4 R84, [R220+0x800] ;  /* 0x00080000dc54783b */ /* 0x000e6a0000000200 */
[C---:B----4-:R-:W-:Y:S06]  /*3240*/  HMMA.16816.F32 R4, R88.reuse, R92, R4 ;  /* 0x0000005c5804723c */ /* 0x050fec0000001804 */
[C---:B------:R-:W-:Y:S01]  /*3250*/  HMMA.16816.F32 R8, R88.reuse, R94, R8 ;  /* 0x0000005e5808723c */ /* 0x040fe20000001808 */
[----:B------:R-:W-:Y:S05]  /*3260*/  LDSM.16.M88.4 R92, [R221+0x2000] ;  /* 0x00200000dd5c783b */ /* 0x000fea0000000200 */
[C---:B------:R-:W-:Y:S06]  /*3270*/  HMMA.16816.F32 R12, R88.reuse, R96, R12 ;  /* 0x00000060580c723c */ /* 0x040fec000000180c */
[----:B------:R-:W-:Y:S01]  /*3280*/  HMMA.16816.F32 R16, R88, R98, R16 ;  /* 0x000000625810723c */ /* 0x000fe20000001810 */
[----:B------:R-:W3:Y:S04]  /*3290*/  LDSM.16.M88.4 R88, [R219+0x800] ;  /* 0x00080000db58783b */ /* 0x000ee80000000200 */
[----:B------:R-:W4:Y:S01]  /*32a0*/  LDSM.16.M88.4 R96, [R218+UR4+0x1a000] ;  /* 0x01a00004da60783b */ /* 0x000f220008000200 */
[C---:B------:R-:W-:Y:S06]  /*32b0*/  HMMA.16816.F32 R4, R100.reuse, R104, R4 ;  /* 0x000000686404723c */ /* 0x040fec0000001804 */
[C---:B------:R-:W-:Y:S01]  /*32c0*/  HMMA.16816.F32 R8, R100.reuse, R106, R8 ;  /* 0x0000006a6408723c */ /* 0x040fe20000001808 */
[----:B------:R-:W-:Y:S05]  /*32d0*/  LDSM.16.M88.4 R104, [R217+0x2000] ;  /* 0x00200000d968783b */ /* 0x000fea0000000200 */
[C---:B-1----:R-:W-:Y:S06]  /*32e0*/  HMMA.16816.F32 R12, R100.reuse, R84, R12 ;  /* 0x00000054640c723c */ /* 0x042fec000000180c */
[----:B------:R-:W-:Y:S01]  /*32f0*/  HMMA.16816.F32 R16, R100, R86, R16 ;  /* 0x000000566410723c */ /* 0x000fe20000001810 */
[----:B------:R-:W1:Y:S04]  /*3300*/  LDSM.16.M88.4 R84, [R218+UR4+0x1a800] ;  /* 0x01a80004da54783b */ /* 0x000e680008000200 */
[----:B------:R-:W1:Y:S01]  /*3310*/  LDSM.16.M88.4 R100, [R3+0x2000] ;  /* 0x002000000364783b */ /* 0x000e620000000200 */
[C---:B------:R-:W-:Y:S06]  /*3320*/  HMMA.16816.F32 R4, R108.reuse, R112, R4 ;  /* 0x000000706c04723c */ /* 0x040fec0000001804 */
[C---:B------:R-:W-:Y:S01]  /*3330*/  HMMA.16816.F32 R8, R108.reuse, R114, R8 ;  /* 0x000000726c08723c */ /* 0x040fe20000001808 */
[----:B------:R-:W-:Y:S05]  /*3340*/  LDSM.16.M88.4 R112, [R220+0x2000] ;  /* 0x00200000dc70783b */ /* 0x000fea0000000200 */
[C---:B---3--:R-:W-:Y:S06]  /*3350*/  HMMA.16816.F32 R12, R108.reuse, R88, R12 ;  /* 0x000000586c0c723c */ /* 0x048fec000000180c */
[----:B------:R-:W-:Y:S01]  /*3360*/  HMMA.16816.F32 R16, R108, R90, R16 ;  /* 0x0000005a6c10723c */ /* 0x000fe20000001810 */
[----:B------:R-:W3:Y:S04]  /*3370*/  LDSM.16.M88.4 R88, [R217+0x2800] ;  /* 0x00280000d958783b */ /* 0x000ee80000000200 */
        /* <DEDUP_REMOVED lines=11> */
[C---:B---3--:R-:W-:Y:S06]  /*3430*/  HMMA.16816.F32 R12, R100.reuse, R88, R12 ;  /* 0x00000058640c723c */ /* 0x048fec000000180c */
[----:B------:R-:W-:Y:S01]  /*3440*/  HMMA.16816.F32 R16, R100, R90, R16 ;  /* 0x0000005a6410723c */ /* 0x000fe20000001810 */
[----:B------:R-:W3:Y:S04]  /*3450*/  LDSM.16.M88.4 R88, [R219+0x2800] ;  /* 0x00280000db58783b */ /* 0x000ee80000000200 */
[----:B------:R-:W3:Y:S01]  /*3460*/  LDSM.16.M88.4 R100, [R221+0x4000] ;  /* 0x00400000dd64783b */ /* 0x000ee20000000200 */
[C---:B------:R-:W-:Y:S06]  /*3470*/  HMMA.16816.F32 R4, R108.reuse, R112, R4 ;  /* 0x000000706c04723c */ /* 0x040fec0000001804 */
[C---:B------:R-:W-:Y:S01]  /*3480*/  HMMA.16816.F32 R8, R108.reuse, R114, R8 ;  /* 0x000000726c08723c */ /* 0x040fe20000001808 */
[----:B------:R-:W-:Y:S05]  /*3490*/  LDSM.16.M88.4 R112, [R217+0x4000] ;  /* 0x00400000d970783b */ /* 0x000fea0000000200 */
[C---:B-1----:R-:W-:Y:S06]  /*34a0*/  HMMA.16816.F32 R12, R108.reuse, R84, R12 ;  /* 0x000000546c0c723c */ /* 0x042fec000000180c */
[----:B------:R-:W-:Y:S01]  /*34b0*/  HMMA.16816.F32 R16, R108, R86, R16 ;  /* 0x000000566c10723c */ /* 0x000fe20000001810 */
[----:B------:R-:W1:Y:S04]  /*34c0*/  LDSM.16.M88.4 R84, [R218+UR4+0x1c800] ;  /* 0x01c80004da54783b */ /* 0x000e680008000200 */
[----:B------:R-:W1:Y:S01]  /*34d0*/  LDSM.16.M88.4 R108, [R3+0x4000] ;  /* 0x00400000036c783b */ /* 0x000e620000000200 */
[C---:B----4-:R-:W-:Y:S06]  /*34e0*/  HMMA.16816.F32 R4, R92.reuse, R96, R4 ;  /* 0x000000605c04723c */ /* 0x050fec0000001804 */
[C---:B------:R-:W-:Y:S01]  /*34f0*/  HMMA.16816.F32 R8, R92.reuse, R98, R8 ;  /* 0x000000625c08723c */ /* 0x040fe20000001808 */
[----:B------:R-:W-:Y:S05]  /*3500*/  LDSM.16.M88.4 R96, [R220+0x4000] ;  /* 0x00400000dc60783b */ /* 0x000fea0000000200 */
[C---:B---3--:R-:W-:Y:S06]  /*3510*/  HMMA.16816.F32 R12, R92.reuse, R88, R12 ;  /* 0x000000585c0c723c */ /* 0x048fec000000180c */
[----:B------:R-:W-:Y:S01]  /*3520*/  HMMA.16816.F32 R16, R92, R90, R16 ;  /* 0x0000005a5c10723c */ /* 0x000fe20000001810 */
[----:B------:R-:W3:Y:S04]  /*3530*/  LDSM.16.M88.4 R88, [R217+0x4800] ;  /* 0x00480000d958783b */ /* 0x000ee80000000200 */
[----:B------:R-:W4:Y:S01]  /*3540*/  LDSM.16.M88.4 R92, [R2+0x4000] ;  /* 0x00400000025c783b */ /* 0x000f220000000200 */
[C---:B------:R-:W-:Y:S06]  /*3550*/  HMMA.16816.F32 R4, R100.reuse, R104, R4 ;  /* 0x000000686404723c */ /* 0x040fec0000001804 */
[C---:B------:R-:W-:Y:S01]  /*3560*/  HMMA.16816.F32 R8, R100.reuse, R106, R8 ;  /* 0x0000006a6408723c */ /* 0x040fe20000001808 */
[----:B------:R-:W-:Y:S05]  /*3570*/  LDSM.16.M88.4 R104, [R219+0x4000] ;  /* 0x00400000db68783b */ /* 0x000fea0000000200 */
[C---:B-1----:R-:W-:Y:S06]  /*3580*/  HMMA.16816.F32 R12, R100.reuse, R84, R12 ;  /* 0x00000054640c723c */ /* 0x042fec000000180c */
[----:B------:R-:W-:Y:S01]  /*3590*/  HMMA.16816.F32 R16, R100, R86, R16 ;  /* 0x000000566410723c */ /* 0x000fe20000001810 */
[----:B------:R-:W1:Y:S04]  /*35a0*/  LDSM.16.M88.4 R84, [R220+0x4800] ;  /* 0x00480000dc54783b */ /* 0x000e680000000200 */
[----:B------:R-:W2:Y:S01]  /*35b0*/  LDSM.16.M88.4 R100, [R0+0x4000] ;  /* 0x004000000064783b */ /* 0x000ea20000000200 */
[C---:B------:R-:W-:Y:S06]  /*35c0*/  HMMA.16816.F32 R4, R108.reuse, R112, R4 ;  /* 0x000000706c04723c */ /* 0x040fec0000001804 */
[C---:B------:R-:W-:Y:S01]  /*35d0*/  HMMA.16816.F32 R8, R108.reuse, R114, R8 ;  /* 0x000000726c08723c */ /* 0x040fe20000001808 */
[----:B------:R-:W-:Y:S05]  /*35e0*/  LDSM.16.M88.4 R112, [R218+UR4+0x1e000] ;  /* 0x01e00004da70783b */ /* 0x000fea0008000200 */
        /* <DEDUP_REMOVED lines=9> */
[----:B------:R-:W1:Y:S04]  /*3680*/  LDSM.16.M88.4 R84, [R218+UR4+0x1e800] ;  /* 0x01e80004da54783b */ /* 0x000e680008000200 */
[----:B------:R4:W1:Y:S01]  /*3690*/  LDSM.16.M88.4 R92, [R3+0x6000] ;  /* 0x00600000035c783b */ /* 0x0008620000000200 */
[C---:B--2---:R-:W-:Y:S06]  /*36a0*/  HMMA.16816.F32 R4, R100.reuse, R104, R4 ;  /* 0x000000686404723c */ /* 0x044fec0000001804 */
[C---:B------:R-:W-:Y:S01]  /*36b0*/  HMMA.16816.F32 R8, R100.reuse, R106, R8 ;  /* 0x0000006a6408723c */ /* 0x040fe20000001808 */
[----:B------:R-:W-:Y:S05]  /*36c0*/  LDSM.16.M88.4 R104, [R220+0x6000] ;  /* 0x00600000dc68783b */ /* 0x000fea0000000200 */
[C---:B---3--:R-:W-:Y:S06]  /*36d0*/  HMMA.16816.F32 R12, R100.reuse, R88, R12 ;  /* 0x00000058640c723c */ /* 0x048fec000000180c */
[----:B------:R-:W-:Y:S01]  /*36e0*/  HMMA.16816.F32 R16, R100, R90, R16 ;  /* 0x0000005a6410723c */ /* 0x000fe20000001810 */
[----:B------:R-:W2:Y:S04]  /*36f0*/  LDSM.16.M88.4 R88, [R217+0x6800] ;  /* 0x00680000d958783b */ /* 0x000ea80000000200 */
[----:B------:R3:W2:Y:S01]  /*3700*/  LDSM.16.M88.4 R100, [R2+0x6000] ;  /* 0x006000000264783b */ /* 0x0006a20000000200 */
[C---:B------:R-:W-:Y:S01]  /*3710*/  HMMA.16816.F32 R4, R108.reuse, R112, R4 ;  /* 0x000000706c04723c */ /* 0x040fe20000001804 */
[----:B----4-:R-:W-:Y:S04]  /*3720*/  IMAD.U32 R3, RZ, RZ, UR22 ;  /* 0x00000016ff037e24 */ /* 0x010fe8000f8e00ff */
[----:B------:R-:W-:Y:S01]  /*3730*/  @P1 IMAD R3, R3, 0x40, R116 ;  /* 0x0000004003031824 */ /* 0x000fe200078e0274 */
[C---:B------:R-:W-:Y:S01]  /*3740*/  HMMA.16816.F32 R8, R108.reuse, R114, R8 ;  /* 0x000000726c08723c */ /* 0x040fe20000001808 */
[----:B------:R-:W-:Y:S01]  /*3750*/  LDSM.16.M88.4 R112, [R219+0x6000] ;  /* 0x00600000db70783b */ /* 0x000fe20000000200 */
[----:B------:R-:W-:Y:S02]  /*3760*/  PLOP3.LUT P1, PT, PT, PT, UP0, 0x80, 0x0 ;  /* 0x000000000000781c */ /* 0x000fe40003f2f008 */
[----:B------:R-:W-:Y:S02]  /*3770*/  @P5 ISETP.GE.AND P5, PT, R3, UR5, PT ;  /* 0x0000000503005c0c */ /* 0x000fe4000bfa6270 */
[C---:B-1----:R-:W-:Y:S06]  /*3780*/  HMMA.16816.F32 R12, R108.reuse, R84, R12 ;  /* 0x000000546c0c723c */ /* 0x042fec000000180c */
[----:B------:R-:W-:Y:S01]  /*3790*/  HMMA.16816.F32 R16, R108, R86, R16 ;  /* 0x000000566c10723c */ /* 0x000fe20000001810 */
[----:B------:R-:W1:Y:S04]  /*37a0*/  LDSM.16.M88.4 R84, [R220+0x6800] ;  /* 0x00680000dc54783b */ /* 0x000e680000000200 */
[----:B------:R4:W1:Y:S01]  /*37b0*/  LDSM.16.M88.4 R108, [R0+0x6000] ;  /* 0x00600000006c783b */ /* 0x0008620000000200 */
[C---:B------:R-:W-:Y:S05]  /*37c0*/  HMMA.16816.F32 R4, R92.reuse, R96, R4 ;  /* 0x000000605c04723c */ /* 0x040fea0000001804 */
[----:B---3--:R-:W-:Y:S01]  /*37d0*/  FMUL.FTZ R2, R245, 1.4426950216293334961 ;  /* 0x3fb8aa3bf5027820 */ /* 0x008fe20000410000 */
[C---:B------:R-:W-:Y:S05]  /*37e0*/  HMMA.16816.F32 R8, R92.reuse, R98, R8 ;  /* 0x000000625c08723c */ /* 0x040fea0000001808 */
[----:B------:R-:W-:Y:S01]  /*37f0*/  FSEL R2, R2, RZ, P3 ;  /* 0x000000ff02027208 */ /* 0x000fe20001800000 */
[C---:B--2---:R-:W-:Y:S01]  /*3800*/  HMMA.16816.F32 R12, R92.reuse, R88, R12 ;  /* 0x000000585c0c723c */ /* 0x044fe2000000180c */
[----:B------:R-:W-:Y:S05]  /*3810*/  PLOP3.LUT P3, PT, PT, PT, UP0, 0x80, 0x0 ;  /* 0x000000000000781c */ /* 0x000fea0003f6f008 */
[----:B------:R-:W-:Y:S05]  /*3820*/  HMMA.16816.F32 R16, R92, R90, R16 ;  /* 0x0000005a5c10723c */ /* 0x000fea0000001810 */
[----:B----4-:R-:W-:Y:S01]  /*3830*/  @P2 VIADD R0, R3, 0x1 ;  /* 0x0000000103002836 */ /* 0x010fe20000000000 */
[C---:B------:R-:W-:Y:S05]  /*3840*/  HMMA.16816.F32 R4, R100.reuse, R104, R4 ;  /* 0x000000686404723c */ /* 0x040fea0000001804 */
[----:B------:R-:W-:Y:S01]  /*3850*/  FSETP.NEU.FTZ.AND P2, PT, R246, -INF , PT ;  /* 0xff800000f600780b */ /* 0x000fe20003f5d000 */
        /* <DEDUP_REMOVED lines=234> */
[----:B------:R-:W-:Y:S04]  /*4700*/  FADD.FTZ R2, -R113, R4 ;  /* 0x0000000471027221 */ /* 0x000fe80000010100 */
[----:B------:R-:W-:Y:S01]  /*4710*/  FMUL.FTZ R2, R127, R2 ;  /* 0x000000027f027220 */ /* 0x000fe20000410000 */
[C---:B------:R-:W-:Y:S01]  /*4720*/  FADD.FTZ R5, -R113.reuse, R8 ;  /* 0x0000000871057221 */ /* 0x040fe20000010100 */
[----:B------:R-:W-:Y:S01]  /*4730*/  FADD.FTZ R8, -R113, R9 ;  /* 0x0000000971087221 */ /* 0x000fe20000010100 */
[----:B------:R-:W-:Y:S01]  /*4740*/  FMUL.FTZ R0, R126, R0 ;  /* 0x000000007e007220 */ /* 0x000fe20000410000 */
[----:B------:R-:W-:Y:S01]  /*4750*/  FADD.FTZ R9, -R114, R6 ;  /* 0x0000000672097221 */ /* 0x000fe20000010100 */
[----:B------:R-:W-:Y:S01]  /*4760*/  FMUL.FTZ R5, R124, R5 ;  /* 0x000000057c057220 */ /* 0x000fe20000410000 */
[----:B------:R-:W-:Y:S01]  /*4770*/  FMUL.FTZ R8, R123, R8 ;  /* 0x000000087b087220 */ /* 0x000fe20000410000 */
[C---:B------:R-:W-:Y:S01]  /*4780*/  FADD.FTZ R3, -R113.reuse, R12 ;  /* 0x0000000c71037221 */ /* 0x040fe20000010100 */
[----:B------:R-:W-:Y:S01]  /*4790*/  F2FP.F16.F32.PACK_AB R0, R0, R2 ;  /* 0x000000020000723e */ /* 0x000fe200000000ff */
[----:B------:R-:W-:Y:S01]  /*47a0*/  FADD.FTZ R4, -R113, R13 ;  /* 0x0000000d71047221 */ /* 0x000fe20000010100 */
[----:B------:R-:W-:Y:S01]  /*47b0*/  FADD.FTZ R10, -R114, R10 ;  /* 0x0000000a720a7221 */ /* 0x000fe20000010100 */
[----:B------:R-:W-:Y:S01]  /*47c0*/  F2FP.F16.F32.PACK_AB R8, R8, R5 ;  /* 0x000000050808723e */ /* 0x000fe200000000ff */
[----:B------:R-:W-:Y:S01]  /*47d0*/  FADD.FTZ R5, -R114, R7 ;  /* 0x0000000772057221 */ /* 0x000fe20000010100 */
[----:B------:R-:W-:Y:S01]  /*47e0*/  FMUL.FTZ R7, R131, R9 ;  /* 0x0000000983077220 */ /* 0x000fe20000410000 */
[C---:B------:R-:W-:Y:S01]  /*47f0*/  FADD.FTZ R2, -R113.reuse, R16 ;  /* 0x0000001071027221 */ /* 0x040fe20000010100 */
[----:B------:R-:W-:Y:S01]  /*4800*/  FADD.FTZ R17, -R113, R17 ;  /* 0x0000001171117221 */ /* 0x000fe20000010100 */
[----:B------:R-:W-:Y:S01]  /*4810*/  FMUL.FTZ R5, R130, R5 ;  /* 0x0000000582057220 */ /* 0x000fe20000410000 */
        /* <DEDUP_REMOVED lines=8> */
[C---:B------:R-:W-:Y:S01]  /*48a0*/  FADD.FTZ R9, -R114.reuse, R14 ;  /* 0x0000000e72097221 */ /* 0x040fe20000010100 */
[C---:B------:R-:W-:Y:S01]  /*48b0*/  FADD.FTZ R7, -R114.reuse, R15 ;  /* 0x0000000f72077221 */ /* 0x040fe20000010100 */
[C---:B------:R-:W-:Y:S01]  /*48c0*/  FADD.FTZ R11, -R114.reuse, R18 ;  /* 0x00000012720b7221 */ /* 0x040fe20000010100 */
[----:B------:R-:W-:Y:S01]  /*48d0*/  FADD.FTZ R10, -R114, R19 ;  /* 0x00000013720a7221 */ /* 0x000fe20000010100 */
[----:B------:R-:W-:Y:S01]  /*48e0*/  F2FP.F16.F32.PACK_AB R4, R4, R3 ;  /* 0x000000030404723e */ /* 0x000fe200000000ff */
[----:B------:R-:W-:Y:S01]  /*48f0*/  FMUL.FTZ R9, R125, R9 ;  /* 0x000000097d097220 */ /* 0x000fe20000410000 */
[----:B------:R-:W-:Y:S01]  /*4900*/  F2FP.F16.F32.PACK_AB R6, R6, R2 ;  /* 0x000000020606723e */ /* 0x000fe200000000ff */
[----:B------:R-:W-:Y:S01]  /*4910*/  FMUL.FTZ R7, R122, R7 ;  /* 0x000000077a077220 */ /* 0x000fe20000410000 */
[----:B------:R-:W-:Y:S01]  /*4920*/  FMUL.FTZ R11, R121, R11 ;  /* 0x0000000b790b7220 */ /* 0x000fe20000410000 */
[----:B------:R-:W-:Y:S01]  /*4930*/  FMUL.FTZ R10, R120, R10 ;  /* 0x0000000a780a7220 */ /* 0x000fe20000410000 */
[----:B------:R-:W-:Y:S06]  /*4940*/  @!P1 BRA `(.L_x_762) ;  /* 0x0000000000689947 */ /* 0x000fec0003800000 */
[----:B------:R-:W1:Y:S01]  /*4950*/  LDC R14, c[0x0][0x240] ;  /* 0x00009000ff0e7b82 */ /* 0x000e620000000800 */
[----:B------:R-:W-:Y:S04]  /*4960*/  ULOP3.LUT UR13, UR8, 0x1, URZ, 0xc0, !UPT ;  /* 0x00000001080d7892 */ /* 0x000fe8000f8ec03f */
[----:B------:R-:W-:Y:S03]  /*4970*/  UISETP.NE.U32.AND UP1, UPT, UR13, 0x1, UPT ;  /* 0x000000010d00788c */ /* 0x000fe6000bf25070 */
[----:B------:R-:W2:Y:S01]  /*4980*/  LDC R15, c[0x0][0x244] ;  /* 0x00009100ff0f7b82 */ /* 0x000ea20000000800 */
[----:B------:R-:W-:Y:S06]  /*4990*/  USEL UR13, UR58, 0x8000, !UP1 ;  /* 0x000080003a0d7887 */ /* 0x000fec000c800000 */
[----:B------:R-:W-:Y:S01]  /*49a0*/  VIADD R235, R235, UR13 ;  /* 0x0000000debeb7c36 */ /* 0x000fe20008000000 */
[----:B------:R-:W-:Y:S01]  /*49b0*/  IADD3 R221, R221, UR13, RZ ;  /* 0x0000000ddddd7c10 */ /* 0x000fe2000fffe0ff */
[----:B-1----:R-:W-:Y:S05]  /*49c0*/  IMAD.U32 R2, R14, -0x40, RZ ;  /* 0xffffffc00e027824 */ /* 0x002fea00078e00ff */
[C---:B------:R-:W-:Y:S04]  /*49d0*/  LEA R3, P0, R2.reuse, R238, 0x1 ;  /* 0x000000ee02037211 */ /* 0x040fe800078008ff */
[----:B------:R-:W-:Y:S01]  /*49e0*/  LEA.HI.X.SX32 R2, R2, R239, 0x1, P0 ;  /* 0x000000ef02027211 */ /* 0x000fe200000f0eff */
[----:B------:R-:W-:Y:S03]  /*49f0*/  IMAD.MOV.U32 R238, RZ, RZ, R3 ;  /* 0x000000ffffee7224 */ /* 0x000fe600078e0003 */
[----:B------:R-:W-:Y:S02]  /*4a00*/  MOV R239, R2 ;  /* 0x0000000200ef7202 */ /* 0x000fe40000000f00 */
[C---:B------:R-:W-:Y:S03]  /*4a10*/  LEA R2, P0, R14.reuse, R238, 0x6 ;  /* 0x000000ee0e027211 */ /* 0x040fe600078030ff */
        /* <DEDUP_REMOVED lines=13> */
.L_x_762:
[----:B------:R2:W-:Y:S01]  /*4af0*/  STS [R237+0x28000], R0 ;  /* 0x02800000ed007388 */ /* 0x0005e20000000800 */
[----:B-1----:R-:W-:Y:S01]  /*4b00*/  F2FP.F16.F32.PACK_AB R2, R12, R13 ;  /* 0x0000000d0c02723e */ /* 0x002fe200000000ff */
[----:B------:R-:W-:Y:S01]  /*4b10*/  IMAD R234, R252, UR18, RZ ;  /* 0x00000012fcea7c24 */ /* 0x000fe2000f8e02ff */
[----:B------:R-:W-:Y:S02]  /*4b20*/  F2FP.F16.F32.PACK_AB R3, R10, R11 ;  /* 0x0000000b0a03723e */ /* 0x000fe400000000ff */
[----:B------:R-:W-:Y:S01]  /*4b30*/  STS [R237+0x28400], R5 ;  /* 0x02840005ed007388 */ /* 0x000fe20000000800 */
[----:B------:R-:W-:Y:S04]  /*4b40*/  LEA R212, R231, UR4, 0x1 ;  /* 0x00000004e7d47c11 */ /* 0x000fe8000f8e08ff */
[----:B------:R-:W-:Y:S05]  /*4b50*/  STS [R244+0x28000], R8 ;  /* 0x02800008f4007388 */ /* 0x000fea0000000800 */
[----:B------:R-:W-:Y:S05]  /*4b60*/  STS [R244+0x28400], R2 ;  /* 0x02840002f4007388 */ /* 0x000fea0000000800 */
[----:B------:R-:W-:Y:S01]  /*4b70*/  STS [R242+0x28000], R4 ;  /* 0x02800004f2007388 */ /* 0x000fe20000000800 */
[----:B--2---:R-:W-:Y:S05]  /*4b80*/  F2FP.F16.F32.PACK_AB R0, R7, R9 ;  /* 0x000000090700723e */ /* 0x004fea00000000ff */
[----:B------:R1:W-:Y:S05]  /*4b90*/  STS [R242+0x28400], R0 ;  /* 0x02840000f2007388 */ /* 0x0003ea0000000800 */
[----:B------:R-:W-:Y:S05]  /*4ba0*/  STS [R243+0x28000], R6 ;  /* 0x02800006f3007388 */ /* 0x000fea0000000800 */
[----:B------:R-:W-:Y:S01]  /*4bb0*/  STS [R243+0x28400], R3 ;  /* 0x02840003f3007388 */ /* 0x000fe20000000800 */
[----:B------:R-:W-:Y:S01]  /*4bc0*/  BAR.SYNC.DEFER_BLOCKING 0x0 ;  /* 0x0000000000007b1d */ /* 0x000fe20000010000 */
[----:B-1----:R-:W-:Y:S05]  /*4bd0*/  IMAD.U32 R0, R234, -0x40, RZ ;  /* 0xffffffc0ea007824 */ /* 0x002fea00078e00ff */
[C---:B------:R-:W-:Y:S04]  /*4be0*/  LEA R232, P0, R0.reuse, R232, 0x2 ;  /* 0x000000e800e87211 */ /* 0x040fe800078010ff */
        /* <DEDUP_REMOVED lines=114> */
.L_x_763:
[----:B------:R-:W-:Y:S01]  /*5310*/  LDSM.16.M88.4 R128, [R226] ;  /* 0x00000000e280783b */ /* 0x000fe20000000200 */
[----:B-1----:R-:W-:Y:S01]  /*5320*/  @P1 IADD3 R2, P0, R247, UR10, RZ ;  /* 0x0000000af7021c10 */ /* 0x002fe2000ff1e0ff */
[----:B------:R-:W-:Y:S01]  /*5330*/  IMAD R0, R234, 0x18, RZ ;  /* 0x00000018ea007824 */ /* 0x000fe200078e02ff */
[----:B------:R-:W-:Y:S01]  /*5340*/  ULOP3.LUT UR13, UR8, 0x1, URZ, 0xc0, !UPT ;  /* 0x00000001080d7892 */ /* 0x000fe2000f8ec03f */
[----:B------:R-:W1:Y:S01]  /*5350*/  LDSM.16.MT88.4 R16, [R212+0x18000] ;  /* 0x01800000d410783b */ /* 0x000e620000004200 */
[----:B------:R-:W-:Y:S01]  /*5360*/  @P1 IADD3.X R3, R248, UR9, RZ, P0, !PT ;  /* 0x00000009f8031c10 */ /* 0x000fe200087fe4ff */
[----:B------:R-:W-:Y:S02]  /*5370*/  @UP3 UIADD3 UR15, UP2, UR10, -0x100, URZ ;  /* 0xffffff000a0f3890 */ /* 0x000fe4000ff5e03f */
[----:B------:R-:W2:Y:S01]  /*5380*/  LDSM.16.M88.4 R124, [R226+0x1000] ;  /* 0x00100000e27c783b */ /* 0x000ea20000000200 */
[----:B------:R-:W-:Y:S02]  /*5390*/  UISETP.NE.U32.AND UP1, UPT, UR13, 0x1, UPT ;  /* 0x000000010d00788c */ /* 0x000fe4000bf25070 */
[----:B------:R-:W-:Y:S01]  /*53a0*/  UIADD3 UR16, UR8, -0x1, URZ ;  /* 0xffffffff08107890 */ /* 0x000fe2000fffe03f */
[----:B------:R-:W3:Y:S01]  /*53b0*/  LDSM.16.MT88.4 R96, [R212+0x1a000] ;  /* 0x01a00000d460783b */ /* 0x000ee20000004200 */
[----:B------:R-:W-:Y:S01]  /*53c0*/  @UP3 UIADD3.X UR13, UR9, -0x1, URZ, UP2, !UPT ;  /* 0xffffffff090d3890 */ /* 0x000fe200097fe43f */
[----:B------:R-:W-:Y:S02]  /*53d0*/  @UP3 UMOV UR10, UR15 ;  /* 0x0000000f000a3c82 */ /* 0x000fe40008000000 */
[----:B------:R-:W4:Y:S04]  /*53e0*/  LDSM.16.MT88.4 R112, [R212+0x1c000] ;  /* 0x01c00000d470783b */ /* 0x000f280000004200 */
[----:B------:R-:W4:Y:S01]  /*53f0*/  LDSM.16.MT88.4 R196, [R212+0x1e000] ;  /* 0x01e00000d4c4783b */ /* 0x000f220000004200 */
[----:B------:R-:W-:Y:S03]  /*5400*/  @UP3 UMOV UR9, UR13 ;  /* 0x0000000d00093c82 */ /* 0x000fe60008000000 */
[----:B------:R-:W-:Y:S04]  /*5410*/  LDSM.16.M88.4 R200, [R227] ;  /* 0x00000000e3c8783b */ /* 0x000fe80000000200 */
[----:B------:R-:W4:Y:S04]  /*5420*/  LDSM.16.MT88.4 R204, [R212+0x18800] ;  /* 0x01880000d4cc783b */ /* 0x000f280000004200 */
[----:B------:R-:W4:Y:S04]  /*5430*/  LDSM.16.M88.4 R208, [R227+0x1000] ;  /* 0x00100000e3d0783b */ /* 0x000f280000000200 */
        /* <DEDUP_REMOVED lines=67> */
[----:B------:R-:W1:Y:S04]  /*5870*/  LDSM.16.MT88.4 R208, [R212+0x1d800] ;  /* 0x01d80000d4d0783b */ /* 0x000e680000004200 */
[----:B------:R-:W2:Y:S01]  /*5880*/  LDSM.16.MT88.4 R212, [R212+0x1f800] ;  /* 0x01f80000d4d4783b */ /* 0x000ea20000004200 */
[-C--:B---3--:R-:W-:Y:S03]  /*5890*/  HMMA.16816.F32 R84, R196, R204.reuse, R84 ;  /* 0x000000ccc454723c */ /* 0x088fe60000001854 */
[----:B------:R3:W-:Y:S03]  /*58a0*/  REDG.E.ADD.F32.FTZ.RN.STRONG.GPU desc[UR6][R232.64], R4 ;  /* 0x00000004e80079a6 */ /* 0x0007e6000c10f386 */
[C---:B------:R-:W-:Y:S06]  /*58b0*/  HMMA.16816.F32 R88, R200.reuse, R204, R88 ;  /* 0x000000ccc858723c */ /* 0x040fec0000001858 */
[-C--:B------:R-:W-:Y:S05]  /*58c0*/  HMMA.16816.F32 R92, R200, R206.reuse, R92 ;  /* 0x000000cec85c723c */ /* 0x080fea000000185c */
[----:B------:R-:W-:Y:S01]  /*58d0*/  IMAD.SHL.U32 R204, R234, 0x8, RZ ;  /* 0x00000008eacc7824 */ /* 0x000fe200078e00ff */
[C---:B------:R-:W-:Y:S05]  /*58e0*/  HMMA.16816.F32 R96, R196.reuse, R206, R96 ;  /* 0x000000cec460723c */ /* 0x040fea0000001860 */
[CC--:B------:R-:W-:Y:S06]  /*58f0*/  LEA R2, P0, R204.reuse, R232.reuse, 0x2 ;  /* 0x000000e8cc027211 */ /* 0x0c0fec00078010ff */
[-C--:B------:R-:W-:Y:S02]  /*5900*/  LEA.HI.X.SX32 R3, R204, R233.reuse, 0x2, P0 ;  /* 0x000000e9cc037211 */ /* 0x080fe400000f16ff */
[CC--:B---3--:R-:W-:Y:S03]  /*5910*/  LEA R4, P0, R0.reuse, R232.reuse, 0x2 ;  /* 0x000000e800047211 */ /* 0x0c8fe600078010ff */
[----:B------:R3:W-:Y:S01]  /*5920*/  REDG.E.ADD.F32.FTZ.RN.STRONG.GPU desc[UR6][R2.64], R5 ;  /* 0x00000005020079a6 */ /* 0x0007e2000c10f386 */
[-C--:B-1----:R-:W-:Y:S06]  /*5930*/  HMMA.16816.F32 R100, R196, R208.reuse, R100 ;  /* 0x000000d0c464723c */ /* 0x082fec0000001864 */
[C---:B------:R-:W-:Y:S06]  /*5940*/  HMMA.16816.F32 R104, R200.reuse, R208, R104 ;  /* 0x000000d0c868723c */ /* 0x040fec0000001868 */
[-C--:B------:R-:W-:Y:S06]  /*5950*/  HMMA.16816.F32 R108, R200, R210.reuse, R108 ;  /* 0x000000d2c86c723c */ /* 0x080fec000000186c */
[C---:B------:R-:W-:Y:S06]  /*5960*/  HMMA.16816.F32 R112, R196.reuse, R210, R112 ;  /* 0x000000d2c470723c */ /* 0x040fec0000001870 */
[-C--:B--2---:R-:W-:Y:S05]  /*5970*/  HMMA.16816.F32 R116, R196, R212.reuse, R116 ;  /* 0x000000d4c474723c */ /* 0x084fea0000001874 */
[-C--:B---3--:R-:W-:Y:S01]  /*5980*/  LEA.HI.X.SX32 R5, R0, R233.reuse, 0x2, P0 ;  /* 0x000000e900057211 */ /* 0x088fe200000f16ff */
[C---:B------:R-:W-:Y:S05]  /*5990*/  HMMA.16816.F32 R120, R200.reuse, R212, R120 ;  /* 0x000000d4c878723c */ /* 0x040fea0000001878 */
[C---:B------:R-:W-:Y:S01]  /*59a0*/  IMAD R0, R234.reuse, 0x30, RZ ;  /* 0x00000030ea007824 */ /* 0x040fe200078e02ff */
[-C--:B------:R-:W-:Y:S06]  /*59b0*/  HMMA.16816.F32 R124, R200, R214.reuse, R124 ;  /* 0x000000d6c87c723c */ /* 0x080fec000000187c */
[----:B------:R-:W-:Y:S05]  /*59c0*/  HMMA.16816.F32 R128, R196, R214, R128 ;  /* 0x000000d6c480723c */ /* 0x000fea0000001880 */
[C---:B------:R-:W-:Y:S02]  /*59d0*/  IMAD.SHL.U32 R200, R234.reuse, 0x10, RZ ;  /* 0x00000010eac87824 */ /* 0x040fe400078e00ff */
[----:B------:R-:W-:Y:S04]  /*59e0*/  IMAD.SHL.U32 R197, R234, 0x20, RZ ;  /* 0x00000020eac57824 */ /* 0x000fe800078e00ff */
[-C--:B------:R-:W-:Y:S01]  /*59f0*/  LEA R198, P1, R200, R232.reuse, 0x2 ;  /* 0x000000e8c8c67211 */ /* 0x080fe200078210ff */
[C---:B------:R-:W-:Y:S02]  /*5a00*/  IMAD R201, R234.reuse, 0x28, RZ ;  /* 0x00000028eac97824 */ /* 0x040fe400078e02ff */
[----:B------:R-:W-:Y:S01]  /*5a10*/  IMAD R234, R234, 0x38, RZ ;  /* 0x00000038eaea7824 */ /* 0x000fe200078e02ff */
[-C--:B------:R-:W-:Y:S02]  /*5a20*/  LEA.HI.X.SX32 R199, R200, R233.reuse, 0x2, P1 ;  /* 0x000000e9c8c77211 */ /* 0x080fe400008f16ff */
[CC--:B------:R-:W-:Y:S03]  /*5a30*/  LEA R196, P1, R197.reuse, R232.reuse, 0x2 ;  /* 0x000000e8c5c47211 */ /* 0x0c0fe600078210ff */
[----:B------:R1:W-:Y:S01]  /*5a40*/  REDG.E.ADD.F32.FTZ.RN.STRONG.GPU desc[UR6][R198.64], R6 ;  /* 0x00000006c60079a6 */ /* 0x0003e2000c10f386 */
[-C--:B------:R-:W-:Y:S03]  /*5a50*/  LEA.HI.X.SX32 R197, R197, R233.reuse, 0x2, P1 ;  /* 0x000000e9c5c57211 */ /* 0x080fe600008f16ff */
[----:B------:R2:W-:Y:S04]  /*5a60*/  REDG.E.ADD.F32.FTZ.RN.STRONG.GPU desc[UR6][R4.64], R7 ;  /* 0x00000007040079a6 */ /* 0x0005e8000c10f386 */
[----:B------:R3:W-:Y:S01]  /*5a70*/  REDG.E.ADD.F32.FTZ.RN.STRONG.GPU desc[UR6][R196.64], R8 ;  /* 0x00000008c40079a6 */ /* 0x0007e2000c10f386 */
[CC--:B-1----:R-:W-:Y:S04]  /*5a80*/  LEA R6, P0, R201.reuse, R232.reuse, 0x2 ;  /* 0x000000e8c9067211 */ /* 0x0c2fe800078010ff */
[-C--:B--2---:R-:W-:Y:S02]  /*5a90*/  LEA.HI.X.SX32 R7, R201, R233.reuse, 0x2, P0 ;  /* 0x000000e9c9077211 */ /* 0x084fe400000f16ff */
[-C--:B------:R-:W-:Y:S02]  /*5aa0*/  LEA R4, P1, R0, R232.reuse, 0x2 ;  /* 0x000000e800047211 */ /* 0x080fe400078210ff */
[-C--:B---3--:R-:W-:Y:S01]  /*5ab0*/  LEA R8, P0, R234, R232.reuse, 0x2 ;  /* 0x000000e8ea087211 */ /* 0x088fe200078010ff */
[----:B------:R1:W-:Y:S01]  /*5ac0*/  REDG.E.ADD.F32.FTZ.RN.STRONG.GPU desc[UR6][R6.64], R9 ;  /* 0x00000009060079a6 */ /* 0x0003e2000c10f386 */
[-C--:B------:R-:W-:Y:S05]  /*5ad0*/  LEA.HI.X.SX32 R5, R0, R233.reuse, 0x2, P1 ;  /* 0x000000e900057211 */ /* 0x080fea00008f16ff */
[----:B------:R2:W-:Y:S01]  /*5ae0*/  REDG.E.ADD.F32.FTZ.RN.STRONG.GPU desc[UR6][R4.64], R10 ;  /* 0x0000000a040079a6 */ /* 0x0005e2000c10f386 */
[-C--:B-1----:R-:W-:Y:S01]  /*5af0*/  LEA.HI.X.SX32 R9, R234, R233.reuse, 0x2, P0 ;  /* 0x000000e9ea097211 */ /* 0x082fe200000f16ff */
[----:B------:R-:W-:Y:S04]  /*5b00*/  VIADD R7, R200, 0x20 ;  /* 0x00000020c8077836 */ /* 0x000fe80000000000 */
[----:B------:R1:W-:Y:S01]  /*5b10*/  REDG.E.ADD.F32.FTZ.RN.STRONG.GPU desc[UR6][R8.64], R11 ;  /* 0x0000000b080079a6 */ /* 0x0003e2000c10f386 */
[CC--:B------:R-:W-:Y:S01]  /*5b20*/  LEA R6, P0, R7.reuse, R232.reuse, 0x2 ;  /* 0x000000e807067211 */ /* 0x0c0fe200078010ff */
[C---:B------:R-:W-:Y:S02]  /*5b30*/  IMAD.IADD R0, R204.reuse, 0x1, R7 ;  /* 0x00000001cc007824 */ /* 0x040fe400078e0207 */
[----:B------:R-:W-:Y:S01]  /*5b40*/  REDG.E.ADD.F32.FTZ.RN.STRONG.GPU desc[UR6][R232.64+0x80], R16 ;  /* 0x00008010e80079a6 */ /* 0x000fe2000c10f386 */
[-C--:B------:R-:W-:Y:S01]  /*5b50*/  LEA.HI.X.SX32 R7, R7, R233.reuse, 0x2, P0 ;  /* 0x000000e907077211 */ /* 0x080fe200000f16ff */
[----:B--2---:R-:W-:Y:S01]  /*5b60*/  IMAD.IADD R5, R204, 0x1, R0 ;  /* 0x00000001cc057824 */ /* 0x004fe200078e0200 */
[-C--:B------:R-:W-:Y:S01]  /*5b70*/  LEA R196, P0, R0, R232.reuse, 0x2 ;  /* 0x000000e800c47211 */ /* 0x080fe200078010ff */
[----:B------:R-:W-:Y:S02]  /*5b80*/  REDG.E.ADD.F32.FTZ.RN.STRONG.GPU desc[UR6][R2.64+0x80], R17 ;  /* 0x00008011020079a6 */ /* 0x000fe4000c10f386 */
[----:B------:R-:W-:Y:S01]  /*5b90*/  IMAD.IADD R4, R204, 0x1, R5 ;  /* 0x00000001cc047824 */ /* 0x000fe200078e0205 */
        /* <DEDUP_REMOVED lines=21> */
[----:B------:R-:W-:Y:S01]  /*5cf0*/  IMAD.IADD R0, R204, 0x1, R8 ;  /* 0x00000001cc007824 */ /* 0x000fe200078e0208 */
[CC--:B--2---:R-:W-:Y:S04]  /*5d00*/  LEA R6, P0, R8.reuse, R232.reuse, 0x2 ;  /* 0x000000e808067211 */ /* 0x0c4fe800078010ff */
[-C--:B------:R-:W-:Y:S01]  /*5d10*/  LEA.HI.X.SX32 R7, R8, R233.reuse, 0x2, P0 ;  /* 0x000000e908077211 */ /* 0x080fe200000f16ff */
[----:B---3--:R-:W-:Y:S01]  /*5d20*/  IMAD.IADD R5, R204, 0x1, R0 ;  /* 0x00000001cc057824 */ /* 0x008fe200078e0200 */
[-C--:B------:R-:W-:Y:S03]  /*5d30*/  LEA R12, P0, R0, R232.reuse, 0x2 ;  /* 0x000000e8000c7211 */ /* 0x080fe600078010ff */
[----:B------:R1:W-:Y:S01]  /*5d40*/  REDG.E.ADD.F32.FTZ.RN.STRONG.GPU desc[UR6][R6.64], R86 ;  /* 0x00000056060079a6 */ /* 0x0003e2000c10f386 */
[----:B------:R-:W-:Y:S01]  /*5d50*/  IMAD.IADD R4, R204, 0x1, R5 ;  /* 0x00000001cc047824 */ /* 0x000fe200078e0205 */
[-C--:B------:R-:W-:Y:S02]  /*5d60*/  LEA.HI.X.SX32 R13, R0, R233.reuse, 0x2, P0 ;  /* 0x000000e9000d7211 */ /* 0x080fe400000f16ff */
[CC--:B------:R-:W-:Y:S01]  /*5d70*/  LEA R8, P1, R5.reuse, R232.reuse, 0x2 ;  /* 0x000000e805087211 */ /* 0x0c0fe200078210ff */
[----:B------:R-:W-:Y:S01]  /*5d80*/  IMAD.IADD R0, R204, 0x1, R4 ;  /* 0x00000001cc007824 */ /* 0x000fe200078e0204 */
[-C--:B------:R-:W-:Y:S01]  /*5d90*/  LEA R10, P0, R4, R232.reuse, 0x2 ;  /* 0x000000e8040a7211 */ /* 0x080fe200078010ff */
        /* <DEDUP_REMOVED lines=15> */
[----:B------:R-:W-:Y:S03]  /*5e90*/  IMAD.IADD R0, R204, 0x1, R8 ;  /* 0x00000001cc007824 */ /* 0x000fe600078e0208 */
[----:B------:R-:W-:Y:S04]  /*5ea0*/  REDG.E.ADD.F32.FTZ.RN.STRONG.GPU desc[UR6][R2.64+0x180], R97 ;  /* 0x00018061020079a6 */ /* 0x000fe8000c10f386 */
[----:B------:R-:W-:Y:S01]  /*5eb0*/  LDSM.16.MT88.4 R88, [R216+0x6000] ;  /* 0x00600000d858783b */ /* 0x000fe20000004200 */
[CC--:B-1----:R-:W-:Y:S04]  /*5ec0*/  LEA R6, P0, R8.reuse, R232.reuse, 0x2 ;  /* 0x000000e808067211 */ /* 0x0c2fe800078010ff */
        /* <DEDUP_REMOVED lines=105> */
[----:B--2---:R-:W-:Y:S04]  /*6560*/  IMAD.IADD R8, R204, 0x1, R0 ;  /* 0x00000001cc087824 */ /* 0x004fe800078e0200 */
[----:B------:R2:W-:Y:S04]  /*6570*/  REDG.E.ADD.F32.FTZ.RN.STRONG.GPU desc[UR6][R4.64], R123 ;  /* 0x0000007b040079a6 */ /* 0x0005e8000c10f386 */
[----:B------:R-:W-:Y:S04]  /*6580*/  REDG.E.ADD.F32.FTZ.RN.STRONG.GPU desc[UR6][R232.64+0x380], R128 ;  /* 0x00038080e80079a6 */ /* 0x000fe8000c10f386 */
[----:B------:R3:W-:Y:S01]  /*6590*/  REDG.E.ADD.F32.FTZ.RN.STRONG.GPU desc[UR6][R2.64+0x380], R129 ;  /* 0x00038081020079a6 */ /* 0x0007e2000c10f386 */
[CC--:B-1----:R-:W-:Y:S04]  /*65a0*/  LEA R6, P0, R0.reuse, R232.reuse, 0x2 ;  /* 0x000000e800067211 */ /* 0x0c2fe800078010ff */
[-C--:B------:R-:W-:Y:S01]  /*65b0*/  LEA.HI.X.SX32 R7, R0, R233.reuse, 0x2, P0 ;  /* 0x000000e900077211 */ /* 0x080fe200000f16ff */
[----:B--2---:R-:W-:Y:S01]  /*65c0*/  IMAD.IADD R5, R204, 0x1, R8 ;  /* 0x00000001cc057824 */ /* 0x004fe200078e0208 */
        /* <DEDUP_REMOVED lines=217> */
[----:B------:R-:W-:Y:S01]  /*7360*/  F2FP.F16.F32.PACK_AB R10, R10, R172 ;  /* 0x000000ac0a0a723e */ /* 0x000fe200000000ff */
[----:B------:R-:W-:Y:S01]  /*7370*/  @UP0 UIADD3 UR12, UR17, UR23, URZ ;  /* 0x00000017110c0290 */ /* 0x000fe2000fffe03f */
        /* <DEDUP_REMOVED lines=109> */
.L_x_765:
[----:B------:R-:W2:Y:S01]  /*7a50*/  LDL R3, [R1+0x4] ;  /* 0x0000040001037983 */ /* 0x000ea20000100800 */
[----:B------:R-:W-:Y:S01]  /*7a60*/  @UP0 UIADD3 UR13, UR17, UR23, URZ ;  /* 0x00000017110d0290 */ /* 0x000fe2000fffe03f */
[----:B------:R-:W-:Y:S01]  /*7a70*/  LOP3.LUT R0, R0, 0xfffffff8, RZ, 0xc0, !PT ;  /* 0xfffffff800007812 */ /* 0x000fe200078ec0ff */
[----:B------:R-:W-:Y:S01]  /*7a80*/  @UP0 ULDC.64 UR10, c[0x0][0x458] ;  /* 0x00011600000a0ab9 */ /* 0x000fe20000000a00 */
[----:B------:R-:W-:Y:S02]  /*7a90*/  USHF.L.U32 UR12, UR22, 0x6, URZ ;  /* 0x00000006160c7899 */ /* 0x000fe4000800063f */
[----:B------:R-:W-:Y:S01]  /*7aa0*/  @UP0 UIMAD.WIDE.U32 UR14, UR13, UR10, URZ ;  /* 0x0000000a0d0e02a5 */ /* 0x000fe2000f8e003f */
[----:B------:R-:W-:Y:S01]  /*7ab0*/  IMAD.IADD R2, R2, 0x1, -R0 ;  /* 0x0000000102027824 */ /* 0x000fe200078e0a00 */
[----:B------:R-:W-:-:S04]  /*7ac0*/  @UP0 UIMAD UR13, UR13, UR11, URZ ;  /* 0x0000000b0d0d02a4 */ /* 0x000fc8000f8e023f */
[----:B------:R-:W-:Y:S01]  /*7ad0*/  @UP0 UIADD3 UR18, UR15, UR13, URZ ;  /* 0x0000000d0f120290 */ /* 0x000fe2000fffe03f */
[----:B--2---:R-:W-:Y:S01]  /*7ae0*/  LEA R0, R3, UR4, 0x1 ;  /* 0x0000000403007c11 */ /* 0x004fe2000f8e08ff */
        /* <DEDUP_REMOVED lines=13> */
.L_x_766:
        /* <DEDUP_REMOVED lines=18> */
[----:B---3--:R-:W-:Y:S02]  /*7ce0*/  SHF.R.S32.HI R60, RZ, 0x1f, R249 ;  /* 0x0000001fff3c7819 */ /* 0x008fe400000114f9 */
        /* <DEDUP_REMOVED lines=31> */
.L_x_768:
[----:B------:R-:W-:Y:S05]  /*7ee0*/  BSYNC B0 ;  /* 0x0000000000007941 */ /* 0x000fea0003800000 */
.L_x_767:
        /* <DEDUP_REMOVED lines=16> */
.L_x_770:
[----:B------:R-:W-:Y:S05]  /*7ff0*/  BSYNC B0 ;  /* 0x0000000000007941 */ /* 0x000fea0003800000 */
.L_x_769:
[----:B--2---:R-:W-:Y:S01]  /*8000*/  IMAD.U32 R2, RZ, RZ, UR10 ;  /* 0x0000000aff027e24 */ /* 0x004fe2000f8e00ff */
[----:B------:R-:W-:Y:S01]  /*8010*/  UIMAD UR13, UR13, UR10, URZ ;  /* 0x0000000a0d0d72a4 */ /* 0x000fe2000f8e023f */
[----:B------:R-:W2:Y:S01]  /*8020*/  LDS.128 R24, [R0+0x20000] ;  /* 0x0200000000187984 */ /* 0x000ea20000000c00 */
[----:B------:R-:W-:Y:S01]  /*8030*/  USHF.R.S32.HI UR5, URZ, 0x1f, UR54 ;  /* 0x0000001f3f057899 */ /* 0x000fe20008011436 */
[----:B------:R-:W-:Y:S01]  /*8040*/  IMAD.WIDE.U32 R2, R2, UR12, R4 ;  /* 0x0000000c02027c25 */ /* 0x000fe2000f8e0004 */
[----:B------:R-:W-:Y:S01]  /*8050*/  UIMAD UR12, UR12, UR11, UR13 ;  /* 0x0000000b0c0c72a4 */ /* 0x000fe2000f8e020d */
[----:B------:R-:W2:Y:S01]  /*8060*/  LDS.128 R20, [R0+0x22000] ;  /* 0x0220000000147984 */ /* 0x000ea20000000c00 */
[----:B------:R-:W-:Y:S01]  /*8070*/  ULDC.64 UR8, c[0x0][0x470] ;  /* 0x00011c0000087ab9 */ /* 0x000fe20000000a00 */
[----:B------:R-:W-:Y:S01]  /*8080*/  BSSY B0, `(.L_x_771) ;  /* 0x0000019000007945 */ /* 0x000fe20003800000 */
[----:B------:R-:W-:Y:S01]  /*8090*/  IADD3 R2, P0, R2, UR14, RZ ;  /* 0x0000000e02027c10 */ /* 0x000fe2000ff1e0ff */
[----:B------:R-:W2:Y:S01]  /*80a0*/  LDS.128 R16, [R0+0x24000] ;  /* 0x0240000000107984 */ /* 0x000ea20000000c00 */
[----:B------:R-:W-:-:S03]  /*80b0*/  UIMAD UR5, UR5, UR8, URZ ;  /* 0x00000008050572a4 */ /* 0x000fc6000f8e023f */
[----:B------:R1:W2:Y:S01]  /*80c0*/  LDS.128 R12, [R0+0x26000] ;  /* 0x02600000000c7984 */ /* 0x0002a20000000c00 */
[----:B------:R-:W-:Y:S01]  /*80d0*/  UIMAD UR9, UR54, UR9, UR5 ;  /* 0x00000009360972a4 */ /* 0x000fe2000f8e0205 */
[----:B-1----:R-:W-:-:S05]  /*80e0*/  IMAD.U32 R0, RZ, RZ, UR12 ;  /* 0x0000000cff007e24 */ /* 0x002fca000f8e00ff */
[----:B------:R-:W-:Y:S02]  /*80f0*/  IADD3.X R3, R3, UR18, R0, P0, !PT ;  /* 0x0000001203037c10 */ /* 0x000fe400087fe400 */
[----:B------:R-:W-:-:S05]  /*8100*/  MOV R0, UR8 ;  /* 0x0000000800007c02 */ /* 0x000fca0008000f00 */
[----:B------:R-:W-:-:S05]  /*8110*/  IMAD.WIDE.U32 R4, R0, UR54, R2 ;  /* 0x0000003600047c25 */ /* 0x000fca000f8e0002 */
[----:B------:R-:W-:Y:S01]  /*8120*/  IADD3 R8, R5, UR9, RZ ;  /* 0x0000000905087c10 */ /* 0x000fe2000fffe0ff */
[----:B--2---:R-:W-:Y:S06]  /*8130*/  @P2 BRA `(.L_x_772) ;  /* 0x0000000000342947 */ /* 0x004fec0003800000 */
        /* <DEDUP_REMOVED lines=9> */
[----:B------:R1:W-:Y:S04]  /*81d0*/  STG.E.128 desc[UR6][R2.64], R24 ;  /* 0x0000001802007986 */ /* 0x0003e8000c101d06 */
[----:B------:R1:W-:Y:S04]  /*81e0*/  STG.E.128 desc[UR6][R2.64+0x80], R20 ;  /* 0x0000801402007986 */ /* 0x0003e8000c101d06 */
[----:B------:R1:W-:Y:S04]  /*81f0*/  STG.E.128 desc[UR6][R2.64+0x100], R16 ;  /* 0x0001001002007986 */ /* 0x0003e8000c101d06 */
[----:B------:R1:W-:Y:S02]  /*8200*/  STG.E.128 desc[UR6][R2.64+0x180], R12 ;  /* 0x0001800c02007986 */ /* 0x0003e4000c101d06 */
.L_x_772:
[----:B------:R-:W-:Y:S05]  /*8210*/  BSYNC B0 ;  /* 0x0000000000007941 */ /* 0x000fea0003800000 */
.L_x_771:
[----:B------:R-:W-:Y:S05]  /*8220*/  @P1 BRA `(.L_x_773) ;  /* 0x0000000800741947 */ /* 0x000fea0003800000 */
[----:B------:R-:W-:Y:S01]  /*8230*/  IADD3 R0, P0, R249, 0x20, RZ ;  /* 0x00000020f9007810 */ /* 0x000fe20007f1e0ff */
[----:B------:R-:W-:Y:S01]  /*8240*/  ULDC.64 UR8, c[0x0][0x3f8] ;  /* 0x0000fe0000087ab9 */ /* 0x000fe20000000a00 */
[----:B-1----:R-:W-:-:S03]  /*8250*/  MOV R3, R8 ;  /* 0x0000000800037202 */ /* 0x002fc60000000f00 */
        /* <DEDUP_REMOVED lines=13> */
.L_x_755:
        /* <DEDUP_REMOVED lines=23> */
.L_x_774:
        /* <DEDUP_REMOVED lines=21> */
.L_x_775:
[----:B------:R-:W-:Y:S01]  /*85f0*/  UIMAD UR12, UR19, UR8, URZ ;  /* 0x00000008130c72a4 */ /* 0x000fe2000f8e023f */
[----:B------:R-:W-:Y:S01]  /*8600*/  IMAD.U32 R4, RZ, RZ, UR8 ;  /* 0x00000008ff047e24 */ /* 0x000fe2000f8e00ff */
[----:B------:R-:W-:Y:S01]  /*8610*/  UIMAD UR5, UR22, -0x40, UR5 ;  /* 0xffffffc0160578a4 */ /* 0x000fe2000f8e0205 */
        /* <DEDUP_REMOVED lines=14> */
[----:B------:R-:W-:-:S02]  /*8700*/  UIMAD UR13, UR54, UR13, UR14 ;  /* 0x0000000d360d72a4 */ /* 0x000fc4000f8e020e */
[----:B------:R-:W-:-:S05]  /*8710*/  IMAD.WIDE.U32 R6, R0, UR54, R6 ;  /* 0x0000003600067c25 */ /* 0x000fca000f8e0006 */
[----:B------:R-:W-:Y:S01]  /*8720*/  IADD3 R10, R7, UR13, RZ ;  /* 0x0000000d070a7c10 */ /* 0x000fe2000fffe0ff */
        /* <DEDUP_REMOVED lines=14> */
.L_x_777:
[----:B------:R-:W-:Y:S05]  /*8810*/  BSYNC B0 ;  /* 0x0000000000007941 */ /* 0x000fea0003800000 */
.L_x_776:
        /* <DEDUP_REMOVED lines=16> */
.L_x_779:
[----:B------:R-:W-:Y:S05]  /*8920*/  BSYNC B0 ;  /* 0x0000000000007941 */ /* 0x000fea0003800000 */
.L_x_778:
        /* <DEDUP_REMOVED lines=29> */
.L_x_781:
[----:B------:R-:W-:Y:S05]  /*8b00*/  BSYNC B0 ;  /* 0x0000000000007941 */ /* 0x000fea0003800000 */
.L_x_780:
        /* <DEDUP_REMOVED lines=15> */
.L_x_773:
[----:B------:R-:W-:Y:S05]  /*8c00*/  BSYNC B1 ;  /* 0x0000000000017941 */ /* 0x000fea0003800000 */
.L_x_750:
[----:B------:R-:W-:Y:S02]  /*8c10*/  ULDC UR5, c[0x0][0xc] ;  /* 0x0000030000057ab9 */ /* 0x000fe40000000800 */
[----:B------:R-:W-:-:S04]  /*8c20*/  UIADD3 UR22, UR5, UR22, URZ ;  /* 0x0000001605167290 */ /* 0x000fc8000fffe03f */
[----:B------:R-:W-:-:S06]  /*8c30*/  UISETP.GE.AND UP0, UPT, UR22, UR61, UPT ;  /* 0x0000003d1600728c */ /* 0x000fcc000bf06270 */
[----:B------:R-:W-:-:S13]  /*8c40*/  PLOP3.LUT P0, PT, PT, PT, UP0, 0x80, 0x0 ;  /* 0x000000000000781c */ /* 0x000fda0003f0f008 */
[----:B------:R-:W-:Y:S05]  /*8c50*/  @P0 BRA `(.L_x_782) ;  /* 0x0000000000040947 */ /* 0x000fea0003800000 */
[----:B------:R-:W-:Y:S05]  /*8c60*/  BRA `(.L_x_783) ;  /* 0xffffff7c00387947 */ /* 0x000fea000383ffff */
.L_x_782:
[----:B------:R-:W-:Y:S05]  /*8c70*/  EXIT ;  /* 0x000000000000794d */ /* 0x000fea0003800000 */
.L_x_784:
        /* <DEDUP_REMOVED lines=16> */
.L_x_2042:


//--------------------- .text._ZN5flash44flash_bwd_dq_dk_dv_loop_seqk_parallel_kernelI23Flash_bwd_kernel_traitsILi256ELi64ELi64ELi8ELi4ELi2ELi2ELb0ELb0EN7cutlass6half_tE19Flash_kernel_traitsILi256ELi64ELi64ELi8ES3_EELb0ELb0ELb0ELb1ELb0ELb0ELb0EEEvNS_16Flash_bwd_paramsE --------------------------
	.section	.text._ZN5flash44flash_bwd_dq_dk_dv_loop_seqk_parallel_kernelI23Flash_bwd_kernel_traitsILi256ELi64ELi64ELi8ELi4ELi2ELi2ELb0ELb0EN7cutlass6half_tE19Flash_kernel_traitsILi256ELi64ELi64ELi8ES3_EELb0ELb0ELb0ELb1ELb0ELb0ELb0EEEvNS_16Flash_bwd_paramsE,"ax",@progbits
	.align	128
        .global         _ZN5flash44flash_bwd_dq_dk_dv_loop_seqk_parallel_kernelI23Flash_bwd_kernel_traitsILi256ELi64ELi64ELi8ELi4ELi2ELi2ELb0ELb0EN7cutlass6half_tE19Flash_kernel_traitsILi256ELi64ELi64ELi8ES3_EELb0ELb0ELb0ELb1ELb0ELb0ELb0EEEvNS_16Flash_bwd_paramsE
        .type           _ZN5flash44flash_bwd_dq_dk_dv_loop_seqk_parallel_kernelI23Flash_bwd_kernel_traitsILi256ELi64ELi64ELi8ELi4ELi2ELi2ELb0ELb0EN7cutlass6half_tE19Flash_kernel_traitsILi256ELi64ELi64ELi8ES3_EELb0ELb0ELb0ELb1ELb0ELb0ELb0EEEvNS_16Flash_bwd_paramsE,@function
        .size           _ZN5flash44flash_bwd_dq_dk_dv_loop_seqk_parallel_kernelI23Flash_bwd_kernel_traitsILi256ELi64ELi64ELi8ELi4ELi2ELi2ELb0ELb0EN7cutlass6half_tE19Flash_kernel_traitsILi256ELi64ELi64ELi8ES3_EELb0ELb0ELb0ELb1ELb0ELb0ELb0EEEvNS_16Flash_bwd_paramsE,(.L_x_2043 - _ZN5flash44flash_bwd_dq_dk_dv_loop_seqk_parallel_kernelI23Flash_bwd_kernel_traitsILi256ELi64ELi64ELi8ELi4ELi2ELi2ELb0ELb0EN7cutlass6half_tE19Flash_kernel_traitsILi256ELi64ELi64ELi8ES3_EELb0ELb0ELb0ELb1ELb0ELb0ELb0EEEvNS_16Flash_bwd_paramsE)
        .other          _ZN5flash44flash_bwd_dq_dk_dv_loop_seqk_parallel_kernelI23Flash_bwd_kernel_traitsILi256ELi64ELi64ELi8ELi4ELi2ELi2ELb0ELb0EN7cutlass6half_tE19Flash_kernel_traitsILi256ELi64ELi64ELi8ES3_EELb0ELb0ELb0ELb1ELb0ELb0ELb0EEEvNS_16Flash_bwd_paramsE,@"STO_CUDA_ENTRY STV_DEFAULT"
_ZN5flash44flash_bwd_dq_dk_dv_loop_seqk_parallel_kernelI23Flash_bwd_kernel_traitsILi256ELi64ELi64ELi8ELi4ELi2ELi2ELb0ELb0EN7cutlass6half_tE19Flash_kernel_traitsILi256ELi64ELi64ELi8ES3_EELb0ELb0ELb0ELb1ELb0ELb0ELb0EEEvNS_16Flash_bwd_paramsE:
.text._ZN5flash44flash_bwd_dq_dk_dv_loop_seqk_parallel_kernelI23Flash_bwd_kernel_traitsILi256ELi64ELi64ELi8ELi4ELi2ELi2ELb0ELb0EN7cutlass6half_tE19Flash_kernel_traitsILi256ELi64ELi64ELi8ES3_EELb0ELb0ELb0ELb1ELb0ELb0ELb0EEEvNS_16Flash_bwd_paramsE:
        /* <DEDUP_REMOVED lines=17> */
[----:B------:R-:W-:-:S03]  /*0110*/  UMOV UR60, 0xffff8000 ;  /* 0xffff8000003c7882 */ /* 0x000fc60000000000 */
[----:B------:R-:W3:Y:S08]  /*0120*/  S2UR UR48, SR_CTAID.Y ;  /* 0x00000000003079c3 */ /* 0x000ef00000002600 */
[----:B------:R-:W4:Y:S01]  /*0130*/  S2UR UR56, SR_CTAID.Z ;  /* 0x00000000003879c3 */ /* 0x000f220000002700 */
[----:B--2---:R-:W-:Y:S01]  /*0140*/  ULEA UR4, UR4, UR5, 0x18 ;  /* 0x0000000504047291 */ /* 0x004fe2000f8ec03f */
[----:B-1----:R-:W-:Y:S01]  /*0150*/  SHF.R.S32.HI R15, RZ, 0x1f, R4 ;  /* 0x0000001fff0f7819 */ /* 0x002fe20000011404 */
[----:B---3--:R-:W-:-:S02]  /*0160*/  USHF.L.U32 UR5, UR48, 0x7, URZ ;  /* 0x0000000730057899 */ /* 0x008fc4000800063f */
[----:B------:R-:W-:Y:S01]  /*0170*/  USHF.R.S32.HI UR6, URZ, 0x1f, UR48 ;  /* 0x0000001f3f067899 */ /* 0x000fe20008011430 */
[CC--:B------:R-:W-:Y:S02]  /*0180*/  LEA.HI R13, R15.reuse, R4.reuse, RZ, 0x5 ;  /* 0x000000040f0d7211 */ /* 0x0c0fe400078f28ff */
[CC--:B------:R-:W-:Y:S02]  /*0190*/  LEA.HI R11, R15.reuse, R4.reuse, RZ, 0x4 ;  /* 0x000000040f0b7211 */ /* 0x0c0fe400078f20ff */
[----:B------:R-:W-:Y:S02]  /*01a0*/  SHF.R.S32.HI R6, RZ, 0x5, R13 ;  /* 0x00000005ff067819 */ /* 0x000fe4000001140d */
[----:B------:R-:W-:Y:S02]  /*01b0*/  SHF.R.S32.HI R0, RZ, 0x4, R11 ;  /* 0x00000004ff007819 */ /* 0x000fe4000001140b */
[----:B------:R-:W-:Y:S02]  /*01c0*/  LEA.HI R19, R15, R4, RZ, 0x3 ;  /* 0x000000040f137211 */ /* 0x000fe400078f18ff */
[----:B------:R-:W-:-:S02]  /*01d0*/  SHF.R.S32.HI R7, RZ, 0x1f, R13 ;  /* 0x0000001fff077819 */ /* 0x000fc4000001140d */
[----:B------:R-:W-:Y:S02]  /*01e0*/  LEA.HI R5, R13, R6, RZ, 0x1 ;  /* 0x000000060d057211 */ /* 0x000fe400078f08ff */
[----:B------:R-:W-:Y:S02]  /*01f0*/  LEA.HI R2, R11, R0, RZ, 0x1 ;  /* 0x000000000b027211 */ /* 0x000fe400078f08ff */
[----:B------:R-:W-:Y:S02]  /*0200*/  LOP3.LUT R13, R13, 0xffffffe0, RZ, 0xc0, !PT ;  /* 0xffffffe00d0d7812 */ /* 0x000fe400078ec0ff */
[----:B------:R-:W-:Y:S02]  /*0210*/  LOP3.LUT R17, R19, 0xfffffff8, RZ, 0xc0, !PT ;  /* 0xfffffff813117812 */ /* 0x000fe400078ec0ff */
[----:B------:R-:W-:Y:S01]  /*0220*/  LOP3.LUT R2, R2, 0xfffffffe, RZ, 0xc0, !PT ;  /* 0xfffffffe02027812 */ /* 0x000fe200078ec0ff */
[C---:B------:R-:W-:Y:S01]  /*0230*/  IMAD.IADD R13, R4.reuse, 0x1, -R13 ;  /* 0x00000001040d7824 */ /* 0x040fe200078e0a0d */
[----:B------:R-:W-:Y:S01]  /*0240*/  SHF.R.S32.HI R3, RZ, 0x3, R19 ;  /* 0x00000003ff037819 */ /* 0x000fe20000011413 */
[----:B------:R-:W-:Y:S01]  /*0250*/  IMAD.IADD R12, R4, 0x1, -R17 ;  /* 0x00000001040c7824 */ /* 0x000fe200078e0a11 */
[----:B------:R-:W-:Y:S01]  /*0260*/  LOP3.LUT R11, R11, 0xfffffff0, RZ, 0xc0, !PT ;  /* 0xfffffff00b0b7812 */ /* 0x000fe200078ec0ff */
[----:B------:R-:W-:Y:S01]  /*0270*/  IMAD.IADD R2, R0, 0x1, -R2 ;  /* 0x0000000100027824 */ /* 0x000fe200078e0a02 */
[----:B------:R-:W-:Y:S01]  /*0280*/  LEA.HI R9, R15, R4, RZ, 0x2 ;  /* 0x000000040f097211 */ /* 0x000fe200078f10ff */
[----:B------:R-:W-:Y:S01]  /*0290*/  IMAD.SHL.U32 R3, R3, 0x40, RZ ;  /* 0x0000004003037824 */ /* 0x000fe200078e00ff */
[----:B------:R-:W-:Y:S01]  /*02a0*/  LEA.HI R7, R7, R6, RZ, 0x2 ;  /* 0x0000000607077211 */ /* 0x000fe200078f10ff */
[----:B------:R-:W-:Y:S01]  /*02b0*/  IMAD.SHL.U32 R22, R12, 0x8, RZ ;  /* 0x000000080c167824 */ /* 0x000fe200078e00ff */
[----:B------:R-:W-:Y:S01]  /*02c0*/  SHF.R.S32.HI R0, RZ, 0x1f, R13 ;  /* 0x0000001fff007819 */ /* 0x000fe2000001140d */
[----:B------:R-:W-:Y:S01]  /*02d0*/  IMAD.IADD R16, R4, 0x1, -R11 ;  /* 0x0000000104107824 */ /* 0x000fe200078e0a0b */
[----:B------:R-:W-:Y:S01]  /*02e0*/  LOP3.LUT P4, RZ, R12, 0x4, RZ, 0xc0, !PT ;  /* 0x000000040cff7812 */ /* 0x000fe2000788c0ff */
[----:B------:R-:W-:Y:S01]  /*02f0*/  IMAD.SHL.U32 R14, R2, 0x200, RZ ;  /* 0x00000200020e7824 */ /* 0x000fe200078e00ff */
[C---:B------:R-:W-:Y:S01]  /*0300*/  LOP3.LUT P3, RZ, R12.reuse, 0x2, RZ, 0xc0, !PT ;  /* 0x000000020cff7812 */ /* 0x040fe2000786c0ff */
[----:B------:R-:W-:Y:S01]  /*0310*/  IMAD.SHL.U32 R12, R12, 0x40, RZ ;  /* 0x000000400c0c7824 */ /* 0x000fe200078e00ff */
[--C-:B------:R-:W-:Y:S01]  /*0320*/  SHF.R.S32.HI R21, RZ, 0x2, R9.reuse ;  /* 0x00000002ff157819 */ /* 0x100fe20000011409 */
[----:B------:R-:W-:Y:S01]  /*0330*/  STL [R1+0x10], R22 ;  /* 0x0000101601007387 */ /* 0x000fe20000100800 */
[----:B------:R-:W-:Y:S01]  /*0340*/  SHF.R.S32.HI R8, RZ, 0x1f, R9 ;  /* 0x0000001fff087819 */ /* 0x000fe20000011409 */
[C---:B------:R-:W-:Y:S01]  /*0350*/  IMAD.SHL.U32 R251, R2.reuse, 0x20, RZ ;  /* 0x0000002002fb7824 */ /* 0x040fe200078e00ff */
[----:B------:R-:W-:Y:S01]  /*0360*/  LOP3.LUT R7, R7, 0xfffffffc, RZ, 0xc0, !PT ;  /* 0xfffffffc07077812 */ /* 0x000fe200078ec0ff */
[----:B------:R-:W-:Y:S01]  /*0370*/  IMAD.SHL.U32 R245, R2, 0x8, RZ ;  /* 0x0000000802f57824 */ /* 0x000fe200078e00ff */
[----:B------:R-:W-:-:S02]  /*0380*/  LOP3.LUT R5, R5, 0xfffffffe, RZ, 0xc0, !PT ;  /* 0xfffffffe05057812 */ /* 0x000fc400078ec0ff */
[----:B------:R-:W-:Y:S01]  /*0390*/  LOP3.LUT R3, R3, 0x1c0, RZ, 0xc0, !PT ;  /* 0x000001c003037812 */ /* 0x000fe200078ec0ff */
[----:B------:R-:W-:Y:S01]  /*03a0*/  IMAD.IADD R7, R6, 0x1, -R7 ;  /* 0x0000000106077824 */ /* 0x000fe200078e0a07 */
[----:B------:R-:W-:Y:S01]  /*03b0*/  LEA.HI R0, R0, R13, RZ, 0x2 ;  /* 0x0000000d00007211 */ /* 0x000fe200078f10ff */
[----:B------:R-:W-:Y:S01]  /*03c0*/  IMAD.IADD R5, R6, 0x1, -R5 ;  /* 0x0000000106057824 */ /* 0x000fe200078e0a05 */
[----:B------:R-:W-:Y:S02]  /*03d0*/  SHF.R.S32.HI R13, RZ, 0x1f, R16 ;  /* 0x0000001fff0d7819 */ /* 0x000fe40000011410 */
[----:B------:R-:W-:Y:S02]  /*03e0*/  LEA.HI R8, R8, R21, RZ, 0x3 ;  /* 0x0000001508087211 */ /* 0x000fe400078f18ff */
[----:B------:R-:W-:Y:S02]  /*03f0*/  LEA.HI R11, R15, R4, RZ, 0x7 ;  /* 0x000000040f0b7211 */ /* 0x000fe400078f38ff */
[----:B------:R-:W-:-:S02]  /*0400*/  LOP3.LUT R12, R12, 0x1c0, RZ, 0xc0, !PT ;  /* 0x000001c00c0c7812 */ /* 0x000fc400078ec0ff */
[----:B------:R-:W-:Y:S02]  /*0410*/  SHF.R.U32.HI R10, RZ, 0x3, R3 ;  /* 0x00000003ff0a7819 */ /* 0x000fe40000011603 */
[----:B------:R-:W-:Y:S02]  /*0420*/  LOP3.LUT R3, R3, 0x38, R22, 0xf8, !PT ;  /* 0x0000003803037812 */ /* 0x000fe400078ef816 */
[----:B------:R-:W-:Y:S02]  /*0430*/  LEA.HI R6, R13, R16, RZ, 0x3 ;  /* 0x000000100d067211 */ /* 0x000fe400078f18ff */
[----:B------:R-:W-:Y:S02]  /*0440*/  LOP3.LUT R8, R8, 0xfffffff8, RZ, 0xc0, !PT ;  /* 0xfffffff808087812 */ /* 0x000fe400078ec0ff */
[----:B------:R-:W-:Y:S02]  /*0450*/  SHF.R.S32.HI R11, RZ, 0x7, R11 ;  /* 0x00000007ff0b7819 */ /* 0x000fe4000001140b */
[----:B------:R-:W-:Y:S01]  /*0460*/  LOP3.LUT R250, R12, 0x8, R19, 0xf8, !PT ;  /* 0x000000080cfa7812 */ /* 0x000fe200078ef813 */
[----:B------:R-:W-:Y:S01]  /*0470*/  IMAD.IADD R8, R21, 0x1, -R8 ;  /* 0x0000000115087824 */ /* 0x000fe200078e0a08 */
[----:B------:R-:W-:Y:S01]  /*0480*/  SHF.R.U32.HI R13, RZ, 0x3, R12 ;  /* 0x00000003ff0d7819 */ /* 0x000fe2000001160c */
[----:B------:R-:W-:Y:S01]  /*0490*/  IMAD R17, R11, 0x800, R14 ;  /* 0x000008000b117824 */ /* 0x000fe200078e020e */
[----:B------:R-:W-:Y:S01]  /*04a0*/  LOP3.LUT R10, R3, R10, RZ, 0x3c, !PT ;  /* 0x0000000a030a7212 */ /* 0x000fe200078e3cff */
[----:B------:R-:W-:Y:S01]  /*04b0*/  IMAD.SHL.U32 R3, R5, 0x10, RZ ;  /* 0x0000001005037824 */ /* 0x000fe200078e00ff */
[----:B------:R-:W-:Y:S01]  /*04c0*/  LOP3.LUT R250, R250, R13, RZ, 0x3c, !PT ;  /* 0x0000000dfafa7212 */ /* 0x000fe200078e3cff */
[----:B------:R-:W-:Y:S01]  /*04d0*/  IMAD.SHL.U32 R11, R11, 0x20, RZ ;  /* 0x000000200b0b7824 */ /* 0x000fe200078e00ff */
[----:B------:R-:W-:-:S02]  /*04e0*/  LOP3.LUT R9, R9, 0x7ffffffc, RZ, 0xc0, !PT ;  /* 0x7ffffffc09097812 */ /* 0x000fc400078ec0ff */
[----:B------:R-:W-:Y:S01]  /*04f0*/  LOP3.LUT R246, R12, 0x10, R3, 0xf8, !PT ;  /* 0x000000100cf67812 */ /* 0x000fe200078ef803 */
[----:B------:R-:W-:Y:S01]  /*0500*/  IMAD.IADD R250, R17, 0x1, R250 ;  /* 0x0000000111fa7824 */ /* 0x000fe200078e02fa */
[----:B------:R-:W-:Y:S01]  /*0510*/  LOP3.LUT R12, R8, 0x1, RZ, 0xc0, !PT ;  /* 0x00000001080c7812 */ /* 0x000fe200078ec0ff */
[C---:B------:R-:W-:Y:S01]  /*0520*/  IMAD.IADD R9, R4.reuse, 0x1, -R9 ;  /* 0x0000000104097824 */ /* 0x040fe200078e0a09 */
[----:B------:R-:W-:Y:S01]  /*0530*/  LEA.HI R17, R15, R4, RZ, 0x6 ;  /* 0x000000040f117211 */ /* 0x000fe200078f30ff */
[----:B------:R-:W-:Y:S01]  /*0540*/  IMAD.SHL.U32 R15, R4, 0x2, RZ ;  /* 0x00000002040f7824 */ /* 0x000fe200078e00ff */
[----:B------:R-:W-:Y:S01]  /*0550*/  ISETP.NE.U32.AND P0, PT, R12, 0x1, PT ;  /* 0x000000010c00780c */ /* 0x000fe20003f05070 */
[----:B------:R-:W-:Y:S01]  /*0560*/  IMAD.SHL.U32 R12, R8, 0x40, RZ ;  /* 0x00000040080c7824 */ /* 0x000fe200078e00ff */
[----:B------:R-:W-:Y:S01]  /*0570*/  SHF.R.S32.HI R17, RZ, 0x6, R17 ;  /* 0x00000006ff117819 */ /* 0x000fe20000011411 */
[----:B------:R-:W-:Y:S01]  /*0580*/  IMAD.SHL.U32 R250, R250, 0x2, RZ ;  /* 0x00000002fafa7824 */ /* 0x000fe200078e00ff */
[----:B------:R-:W-:-:S02]  /*0590*/  R2P PR, R8, 0x6 ;  /* 0x0000000608007804 */ /* 0x000fc40000000000 */
[----:B------:R-:W-:Y:S01]  /*05a0*/  LOP3.LUT R3, R6, 0xfffffff8, RZ, 0xc0, !PT ;  /* 0xfffffff806037812 */ /* 0x000fe200078ec0ff */
[C---:B------:R-:W-:Y:S01]  /*05b0*/  IMAD R8, R17.reuse, 0x200, R10 ;  /* 0x0000020011087824 */ /* 0x040fe200078e020a */
[----:B------:R-:W-:Y:S01]  /*05c0*/  LOP3.LUT R12, R12, 0x1c0, RZ, 0xc0, !PT ;  /* 0x000001c00c0c7812 */ /* 0x000fe200078ec0ff */
[----:B------:R-:W-:Y:S01]  /*05d0*/  IMAD.SHL.U32 R4, R17, 0x8, RZ ;  /* 0x0000000811047824 */ /* 0x000fe200078e00ff */
[----:B------:R-:W-:Y:S01]  /*05e0*/  LOP3.LUT R246, R246, 0x8, R19, 0xf8, !PT ;  /* 0x00000008f6f67812 */ /* 0x000fe200078ef813 */
[----:B------:R-:W-:Y:S01]  /*05f0*/  IMAD.IADD R3, R16, 0x1, -R3 ;  /* 0x0000000110037824 */ /* 0x000fe200078e0a03 */
[----:B------:R1:W-:Y:S01]  /*0600*/  STL [R1+0x8], R8 ;  /* 0x0000080801007387 */ /* 0x0003e20000100800 */
[----:B------:R-:W-:Y:S02]  /*0610*/  LOP3.LUT R16, R12, 0x20, R11, 0xf8, !PT ;  /* 0x000000200c107812 */ /* 0x000fe400078ef80b */
[----:B------:R-:W-:Y:S01]  /*0620*/  LOP3.LUT R4, R4, 0x18, RZ, 0xc0, !PT ;  /* 0x0000001804047812 */ /* 0x000fe200078ec0ff */
[----:B------:R-:W-:Y:S01]  /*0630*/  IMAD.SHL.U32 R3, R3, 0x40, RZ ;  /* 0x0000004003037824 */ /* 0x000fe200078e00ff */
[----:B------:R-:W-:-:S02]  /*0640*/  LOP3.LUT R246, R14, R246, R13, 0xf6, !PT ;  /* 0x000000f60ef67212 */ /* 0x000fc400078ef60d */
[----:B------:R-:W-:Y:S02]  /*0650*/  LOP3.LUT R251, R4, 0x20, R251, 0xf8, !PT ;  /* 0x0000002004fb7812 */ /* 0x000fe400078ef8fb */
[----:B------:R-:W-:Y:S02]  /*0660*/  SEL R249, R249, 0xffffffe0, !P3 ;  /* 0xffffffe0f9f97807 */ /* 0x000fe40005800000 */
[----:B------:R-:W-:Y:S02]  /*0670*/  SEL R247, R247, 0xffffffc0, !P4 ;  /* 0xffffffc0f7f77807 */ /* 0x000fe40006000000 */
[----:B------:R-:W-:Y:S01]  /*0680*/  LEA R246, R246, UR4, 0x1 ;  /* 0x00000004f6f67c11 */ /* 0x000fe2000f8e08ff */
[----:B-1----:R-:W-:Y:S01]  /*0690*/  IMAD.SHL.U32 R8, R9, 0x2, RZ ;  /* 0x0000000209087824 */ /* 0x002fe200078e00ff */
[----:B------:R-:W-:Y:S02]  /*06a0*/  LOP3.LUT R9, R11, 0x6, R15, 0xf8, !PT ;  /* 0x000000060b097812 */ /* 0x000fe400078ef80f */
[----:B------:R-:W-:Y:S01]  /*06b0*/  SHF.R.U32.HI R11, RZ, 0x3, R12 ;  /* 0x00000003ff0b7819 */ /* 0x000fe2000001160c */
[----:B------:R-:W-:-:S02]  /*06c0*/  IMAD R10, R7, 0x400, R8 ;  /* 0x00000400070a7824 */ /* 0x000fc400078e0208 */
[----:B------:R1:W-:Y:S02]  /*06d0*/  STL [R1], R9 ;  /* 0x0000000901007387 */ /* 0x0003e40000100800 */
[----:B-1----:R-:W-:Y:S02]  /*06e0*/  LOP3.LUT R9, R16, R11, RZ, 0x3c, !PT ;  /* 0x0000000b10097212 */ /* 0x002fe400078e3cff */
[----:B------:R-:W-:-:S03]  /*06f0*/  LOP3.LUT R11, R11, R12, R4, 0x1e, !PT ;  /* 0x0000000c0b0b7212 */ /* 0x000fc600078e1e04 */
[----:B------:R-:W-:Y:S02]  /*0700*/  IMAD.IADD R4, R10, 0x1, R9 ;  /* 0x000000010a047824 */ /* 0x000fe400078e0209 */
[----:B------:R-:W-:Y:S01]  /*0710*/  IMAD R10, R5, 0x400, R8 ;  /* 0x00000400050a7824 */ /* 0x000fe200078e0208 */
[----:B------:R-:W-:Y:S01]  /*0720*/  LOP3.LUT R8, R3, 0x1c0, RZ, 0xc0, !PT ;  /* 0x000001c003087812 */ /* 0x000fe200078ec0ff */
[----:B------:R-:W-:Y:S02]  /*0730*/  IMAD.SHL.U32 R9, R6, 0x40, RZ ;  /* 0x0000004006097824 */ /* 0x000fe400078e00ff */
[----:B------:R-:W-:Y:S01]  /*0740*/  IMAD.U32 R6, RZ, RZ, UR5 ;  /* 0x00000005ff067e24 */ /* 0x000fe2000f8e00ff */
[----:B----4-:R-:W-:Y:S01]  /*0750*/  USHF.R.S32.HI UR5, URZ, 0x1f, UR56 ;  /* 0x0000001f3f057899 */ /* 0x010fe20008011438 */
[----:B------:R-:W-:Y:S01]  /*0760*/  SHF.R.U32.HI R2, RZ, 0x3, R8 ;  /* 0x00000003ff027819 */ /* 0x000fe20000011608 */
[----:B------:R-:W-:Y:S01]  /*0770*/  IMAD.IADD R3, R10, 0x1, R11 ;  /* 0x000000010a037824 */ /* 0x000fe200078e020b */
[----:B------:R-:W-:-:S02]  /*0780*/  LOP3.LUT R245, R8, 0x8, R245, 0xf8, !PT ;  /* 0x0000000808f57812 */ /* 0x000fc400078ef8f5 */
[----:B------:R-:W-:Y:S01]  /*0790*/  LOP3.LUT R251, R2, R251, R8, 0x1e, !PT ;  /* 0x000000fb02fb7212 */ /* 0x000fe200078e1e08 */
[----:B------:R-:W-:Y:S01]  /*07a0*/  IMAD.U32 R8, RZ, RZ, UR5 ;  /* 0x00000005ff087e24 */ /* 0x000fe2000f8e00ff */
[----:B------:R-:W-:Y:S01]  /*07b0*/  SHF.R.S32.HI R6, RZ, 0x2, R0 ;  /* 0x00000002ff067819 */ /* 0x000fe20000011400 */
[----:B------:R-:W-:Y:S01]  /*07c0*/  USHF.R.S32.HI UR5, URZ, 0x1f, UR48 ;  /* 0x0000001f3f057899 */ /* 0x000fe20008011430 */
[----:B------:R-:W-:Y:S02]  /*07d0*/  LOP3.LUT R245, R245, R2, RZ, 0x3c, !PT ;  /* 0x00000002f5f57212 */ /* 0x000fe400078e3cff */
[----:B------:R-:W-:Y:S01]  /*07e0*/  LOP3.LUT R0, R9, 0xfffffe00, RZ, 0xc0, !PT ;  /* 0xfffffe0009007812 */ /* 0x000fe200078ec0ff */
[C---:B------:R-:W-:Y:S02]  /*07f0*/  IMAD R2, R7.reuse, 0x10, R6 ;  /* 0x0000001007027824 */ /* 0x040fe400078e0206 */
[----:B------:R-:W-:Y:S01]  /*0800*/  IMAD.U32 R6, RZ, RZ, UR5 ;  /* 0x00000005ff067e24 */ /* 0x000fe2000f8e00ff */
[----:B------:R-:W-:Y:S01]  /*0810*/  USHF.R.S32.HI UR5, URZ, 0x1f, UR56 ;  /* 0x0000001f3f057899 */ /* 0x000fe20008011438 */
[----:B------:R-:W-:Y:S01]  /*0820*/  IMAD R252, R7, 0x400, R0 ;  /* 0x0000040007fc7824 */ /* 0x000fe200078e0200 */
[----:B------:R1:W-:Y:S01]  /*0830*/  STL [R1+0x4], R2 ;  /* 0x0000040201007387 */ /* 0x0003e20000100800 */
[----:B------:R-:W-:-:S02]  /*0840*/  LOP3.LUT R251, R251, R0, RZ, 0xfc, !PT ;  /* 0x00000000fbfb7212 */ /* 0x000fc400078efcff */
        /* <DEDUP_REMOVED lines=16> */
[----:B--2---:R-:W-:Y:S01]  /*0950*/  IMAD.IADD R6, R6, 0x1, R2 ;  /* 0x0000000106067824 */ /* 0x004fe200078e0202 */
[----:B------:R-:W-:Y:S01]  /*0960*/  ULDC.64 UR6, c[0x0][0x208] ;  /* 0x0000820000067ab9 */ /* 0x000fe20000000a00 */
        /* <DEDUP_REMOVED lines=13> */
.L_x_831:
        /* <DEDUP_REMOVED lines=19> */
[----:B---3--:R-:W-:Y:S01]  /*0b70*/  IMAD.U32 R12, RZ, RZ, UR8 ;  /* 0x00000008ff0c7e24 */ /* 0x008fe2000f8e00ff */
[----:B------:R-:W-:Y:S01]  /*0b80*/  ULDC.U8 UR17, c[0x0][0x3c2] ;  /* 0x0000f08000117ab9 */ /* 0x000fe20000000000 */
[----:B------:R-:W-:Y:S01]  /*0b90*/  ULDC.64 UR12, c[0x0][0x2f8] ;  /* 0x0000be00000c7ab9 */ /* 0x000fe20000000a00 */
[----:B------:R-:W-:Y:S01]  /*0ba0*/  @UP4 UIADD3.X UR11, UR5, UR11, URZ, UP1, !UPT ;  /* 0x0000000b050b4290 */ /* 0x000fe20008ffe43f */
[----:B-1--4-:R-:W-:Y:S01]  /*0bb0*/  IMAD.U32 R4, RZ, RZ, UR10 ;  /* 0x0000000aff047e24 */ /* 0x012fe2000f8e00ff */
[----:B------:R-:W-:Y:S01]  /*0bc0*/  UISETP.NE.AND UP4, UPT, UR17, URZ, UPT ;  /* 0x0000003f1100728c */ /* 0x000fe2000bf85270 */
[----:B------:R-:W-:Y:S01]  /*0bd0*/  IMAD.U32 R13, RZ, RZ, UR9 ;  /* 0x00000009ff0d7e24 */ /* 0x000fe2000f8e00ff */
[----:B------:R-:W-:Y:S01]  /*0be0*/  UISETP.EQ.U32.AND UP1, UPT, UR12, URZ, UPT ;  /* 0x0000003f0c00728c */ /* 0x000fe2000bf22070 */
[----:B------:R-:W-:Y:S01]  /*0bf0*/  PLOP3.LUT P3, PT, PT, PT, UP2, 0x80, 0x0 ;  /* 0x000000000000781c */ /* 0x000fe20003f6f028 */
[----:B------:R-:W-:Y:S01]  /*0c00*/  IMAD.U32 R5, RZ, RZ, UR11 ;  /* 0x0000000bff057e24 */ /* 0x000fe2000f8e00ff */
[----:B------:R-:W-:Y:S01]  /*0c10*/  UIADD3 UR10, UP0, UR16, UR12, URZ ;  /* 0x0000000c100a7290 */ /* 0x000fe2000ff1e03f */
[----:B--2---:R-:W2:Y:S01]  /*0c20*/  @P0 LDG.E R2, desc[UR6][R12.64] ;  /* 0x000000060c020981 */ /* 0x004ea2000c1e1900 */
[----:B------:R-:W-:Y:S01]  /*0c30*/  UISETP.EQ.OR.EX UP1, UPT, UR13, URZ, !UP4, UP1 ;  /* 0x0000003f0d00728c */ /* 0x000fe2000e722710 */
[----:B------:R-:W-:Y:S01]  /*0c40*/  IMAD.U32 R10, RZ, RZ, UR15 ;  /* 0x0000000fff0a7e24 */ /* 0x000fe2000f8e00ff */
[----:B------:R-:W-:Y:S01]  /*0c50*/  UMOV UR19, URZ ;  /* 0x0000003f00137c82 */ /* 0x000fe20008000000 */
[----:B------:R1:W3:Y:S01]  /*0c60*/  @P1 LDG.E R4, desc[UR6][R4.64] ;  /* 0x0000000604041981 */ /* 0x0002e2000c1e1900 */
[----:B------:R-:W-:Y:S01]  /*0c70*/  UIADD3.X UR5, UR5, UR13, URZ, UP0, !UPT ;  /* 0x0000000d05057290 */ /* 0x000fe200087fe43f */
[----:B------:R-:W-:Y:S01]  /*0c80*/  IMAD.U32 R11, RZ, RZ, UR14 ;  /* 0x0000000eff0b7e24 */ /* 0x000fe2000f8e00ff */
[----:B------:R-:W-:Y:S01]  /*0c90*/  PLOP3.LUT P2, PT, PT, PT, UP1, 0x80, 0x0 ;  /* 0x000000000000781c */ /* 0x000fe20003f4f018 */
[----:B------:R-:W-:Y:S01]  /*0ca0*/  IMAD.U32 R8, RZ, RZ, UR10 ;  /* 0x0000000aff087e24 */ /* 0x000fe2000f8e00ff */
[----:B------:R-:W-:-:S02]  /*0cb0*/  @!UP3 ULDC.64 UR8, c[0x0][0x318] ;  /* 0x0000c6000008bab9 */ /* 0x000fc40000000a00 */
[----:B------:R-:W-:Y:S01]  /*0cc0*/  IMAD.U32 R9, RZ, RZ, UR5 ;  /* 0x00000005ff097e24 */ /* 0x000fe2000f8e00ff */
[----:B------:R-:W4:Y:S04]  /*0cd0*/  @P3 LDG.E R7, desc[UR6][R10.64] ;  /* 0x000000060a073981 */ /* 0x000f28000c1e1900 */
[----:B------:R-:W5:Y:S04]  /*0ce0*/  @P3 LDG.E R3, desc[UR6][R10.64+0x4] ;  /* 0x000004060a033981 */ /* 0x000f68000c1e1900 */
[----:B------:R-:W5:Y:S01]  /*0cf0*/  @!P2 LDG.E R6, desc[UR6][R8.64] ;  /* 0x000000060806a981 */ /* 0x000f62000c1e1900 */
[----:B------:R-:W1:Y:S02]  /*0d00*/  S2UR UR16, SR_CTAID.X ;  /* 0x00000000001079c3 */ /* 0x000e640000002500 */
[----:B-1----:R-:W1:Y:S01]  /*0d10*/  S2R R5, SR_TID.X ;  /* 0x0000000000057919 */ /* 0x002e620000002100 */
        /* <DEDUP_REMOVED lines=12> */
[----:B------:R-:W-:-:S02]  /*0de0*/  ISETP.NE.U32.AND P0, PT, RZ, UR12, PT ;  /* 0x0000000cff007c0c */ /* 0x000fc4000bf05070 */
[----:B---3--:R-:W-:Y:S02]  /*0df0*/  @P1 R2UR UR19, R4 ;  /* 0x00000000041312ca */ /* 0x008fe400000e0000 */
[----:B------:R-:W-:Y:S02]  /*0e00*/  ISETP.NE.AND.EX P0, PT, RZ, UR13, PT, P0 ;  /* 0x0000000dff007c0c */ /* 0x000fe4000bf05300 */
[----:B-1----:R-:W-:Y:S02]  /*0e10*/  SHF.R.S32.HI R4, RZ, 0x1f, R5 ;  /* 0x0000001fff047819 */ /* 0x002fe40000011405 */
[----:B----4-:R-:W-:Y:S02]  /*0e20*/  @P3 R2UR UR5, R7 ;  /* 0x00000000070532ca */ /* 0x010fe400000e0000 */
[----:B-----5:R-:W-:-:S05]  /*0e30*/  @P3 R2UR UR12, R3 ;  /* 0x00000000030c32ca */ /* 0x020fca00000e0000 */
[----:B------:R-:W-:Y:S01]  /*0e40*/  @UP3 UIADD3 UR8, UR11, -UR19, URZ ;  /* 0x800000130b083290 */ /* 0x000fe2000fffe03f */
        /* <DEDUP_REMOVED lines=8> */
.L_x_785:
        /* <DEDUP_REMOVED lines=34> */
[----:B------:R-:W-:-:S02]  /*10f0*/  USHF.L.U32 UR14, UR48, 0x7, URZ ;  /* 0x00000007300e7899 */ /* 0x000fc4000800063f */
[----:B------:R-:W-:Y:S02]  /*1100*/  @UP1 UIMAD.WIDE.U32 UR46, UR5, UR12, URZ ;  /* 0x0000000c052e12a5 */ /* 0x000fe4000f8e003f */
[----:B------:R-:W-:Y:S02]  /*1110*/  ULEA.HI UR41, UR18, UR9, URZ, 0x6 ;  /* 0x0000000912297291 */ /* 0x000fe4000f8f303f */
[----:B------:R-:W-:Y:S01]  /*1120*/  UIMAD UR9, UR35, UR48, URZ ;  /* 0x00000030230972a4 */ /* 0x000fe2000f8e023f */
[----:B------:R-:W-:Y:S01]  /*1130*/  ULDC.64 UR22, c[0x0][0x240] ;  /* 0x0000900000167ab9 */ /* 0x000fe20000000a00 */
[----:B------:R-:W-:Y:S01]  /*1140*/  ULDC UR21, c[0x0][0x2dc] ;  /* 0x0000b70000157ab9 */ /* 0x000fe20000000800 */
[----:B------:R-:W-:Y:S01]  /*1150*/  ULDC UR61, c[0x0][0x270] ;  /* 0x00009c00003d7ab9 */ /* 0x000fe20000000800 */
[----:B------:R-:W-:Y:S02]  /*1160*/  USEL UR29, UR14, URZ, UP2 ;  /* 0x0000003f0e1d7287 */ /* 0x000fe40009000000 */
[----:B------:R-:W-:Y:S01]  /*1170*/  @UP1 UIMAD UR37, UR5, UR13, UR47 ;  /* 0x0000000d052512a4 */ /* 0x000fe2000f8e022f */
[----:B-1----:R-:W1:Y:S01]  /*1180*/  MUFU.RCP R12, R12 ;  /* 0x0000000c000c7308 */ /* 0x002e620000001000 */
[----:B------:R-:W-:-:S02]  /*1190*/  @!UP1 UIMAD.WIDE.U32 UR44, UR48, UR10, URZ ;  /* 0x0000000a302c92a5 */ /* 0x000fc4000f8e003f */
[----:B------:R-:W-:Y:S02]  /*11a0*/  UIMAD.WIDE.U32 UR14, UR5, UR22, URZ ;  /* 0x00000016050e72a5 */ /* 0x000fe4000f8e003f */
[----:B------:R-:W-:Y:S02]  /*11b0*/  UIMAD UR26, UR5, UR23, URZ ;  /* 0x00000017051a72a4 */ /* 0x000fe4000f8e023f */
[----:B------:R-:W-:Y:S02]  /*11c0*/  UIMAD.WIDE UR10, UR21, UR61, URZ ;  /* 0x0000003d150a72a5 */ /* 0x000fe4000f8e023f */
[----:B------:R-:W-:Y:S02]  /*11d0*/  UIMAD.WIDE.U32 UR12, UR48, UR58, URZ ;  /* 0x0000003a300c72a5 */ /* 0x000fe4000f8e003f */
[----:B------:R-:W-:Y:S02]  /*11e0*/  UIMAD UR9, UR57, UR58, UR9 ;  /* 0x0000003a390972a4 */ /* 0x000fe4000f8e0209 */
[----:B------:R-:W-:-:S02]  /*11f0*/  USEL UR40, UR24, UR14, !UP1 ;  /* 0x0000000e18287287 */ /* 0x000fc4000c800000 */
[----:B------:R-:W-:Y:S01]  /*1200*/  UIADD3 UR38, UR25, UR38, URZ ;  /* 0x0000002619267290 */ /* 0x000fe2000fffe03f */
[----:B-1----:R-:W-:Y:S01]  /*1210*/  VIADD R12, R12, 0xffffffe ;  /* 0x0ffffffe0c0c7836 */ /* 0x002fe20000000000 */
[----:B------:R-:W-:Y:S02]  /*1220*/  @UP1 UIADD3 UR38, UR15, UR26, URZ ;  /* 0x0000001a0f261290 */ /* 0x000fe4000fffe03f */
[----:B------:R-:W-:Y:S01]  /*1230*/  UIMAD UR14, UR11, UR12, URZ ;  /* 0x0000000c0b0e72a4 */ /* 0x000fe2000f8e023f */
[----:B------:R-:W1:Y:S01]  /*1240*/  F2I.FTZ.U32.TRUNC.NTZ R13, R12 ;  /* 0x0000000c000d7305 */ /* 0x000e62000021f000 */
[----:B------:R-:W-:Y:S02]  /*1250*/  UIADD3 UR9, UR13, UR9, URZ ;  /* 0x000000090d097290 */ /* 0x000fe4000fffe03f */
[----:B------:R-:W-:Y:S02]  /*1260*/  ULOP3.LUT UR15, UR41, 0xffffffc0, URZ, 0xc0, !UPT ;  /* 0xffffffc0290f7892 */ /* 0x000fe4000f8ec03f */
[----:B------:R-:W-:-:S02]  /*1270*/  USHF.L.U64.HI UR16, UR48, 0x7, UR57 ;  /* 0x0000000730107899 */ /* 0x000fc40008010239 */
[----:B------:R-:W-:Y:S01]  /*1280*/  UIMAD UR14, UR10, UR9, UR14 ;  /* 0x000000090a0e72a4 */ /* 0x000fe2000f8e020e */
[----:B------:R-:W-:Y:S01]  /*1290*/  ULDC.U8 UR17, c[0x0][0x3d8] ;  /* 0x0000f60000117ab9 */ /* 0x000fe20000000000 */
[----:B------:R-:W-:Y:S02]  /*12a0*/  UIADD3 UR9, UR15, -0x40, URZ ;  /* 0xffffffc00f097890 */ /* 0x000fe4000fffe03f */
[----:B------:R-:W-:Y:S02]  /*12b0*/  UISETP.NE.AND UP3, UPT, UR17, URZ, UPT ;  /* 0x0000003f1100728c */ /* 0x000fe4000bf65270 */
[----:B------:R-:W-:Y:S01]  /*12c0*/  UIMAD.WIDE.U32 UR24, UR10, UR12, URZ ;  /* 0x0000000c0a1872a5 */ /* 0x000fe2000f8e003f */
[----:B-1----:R-:W-:Y:S01]  /*12d0*/  IMAD.MOV R8, RZ, RZ, -R13 ;  /* 0x000000ffff087224 */ /* 0x002fe200078e0a0d */
[----:B------:R-:W-:Y:S01]  /*12e0*/  USEL UR30, UR16, URZ, UP2 ;  /* 0x0000003f101e7287 */ /* 0x000fe20009000000 */
[----:B------:R-:W-:Y:S01]  /*12f0*/  IMAD.MOV.U32 R12, RZ, RZ, RZ ;  /* 0x000000ffff0c7224 */ /* 0x000fe200078e00ff */
[----:B------:R-:W-:Y:S01]  /*1300*/  UIMAD.WIDE.U32 UR12, UR10, UR5, URZ ;  /* 0x000000050a0c72a5 */ /* 0x000fe2000f8e003f */
[----:B------:R-:W-:Y:S01]  /*1310*/  IMAD R8, R8, R11, RZ ;  /* 0x0000000b08087224 */ /* 0x000fe200078e02ff */
[----:B------:R-:W-:-:S02]  /*1320*/  USHF.R.S32.HI UR35, URZ, 0x1f, UR9 ;  /* 0x0000001f3f237899 */ /* 0x000fc40008011409 */
[----:B------:R-:W-:Y:S01]  /*1330*/  UIADD3 UR18, UP2, UR9, UR29, URZ ;  /* 0x0000001d09127290 */ /* 0x000fe2000ff5e03f */
[----:B------:R-:W-:Y:S01]  /*1340*/  IMAD.HI.U32 R8, R13, R8, R12 ;  /* 0x000000080d087227 */ /* 0x000fe200078e000c */
[----:B------:R-:W-:Y:S02]  /*1350*/  UISETP.NE.AND UP0, UPT, UR33, -0x1, UPT ;  /* 0xffffffff2100788c */ /* 0x000fe4000bf05270 */
[----:B------:R-:W-:Y:S02]  /*1360*/  UIMAD UR26, UR11, UR5, URZ ;  /* 0x000000050b1a72a4 */ /* 0x000fe4000f8e023f */
[----:B------:R-:W-:Y:S01]  /*1370*/  USEL UR55, UR24, UR12, !UP1 ;  /* 0x0000000c18377287 */ /* 0x000fe2000c800000 */
[----:B------:R-:W-:Y:S01]  /*1380*/  IMAD.HI.U32 R12, R8, R3, RZ ;  /* 0x00000003080c7227 */ /* 0x000fe200078e00ff */
[----:B------:R-:W-:Y:S02]  /*1390*/  UIADD3.X UR12, UR35, UR30, URZ, UP2, !UPT ;  /* 0x0000001e230c7290 */ /* 0x000fe400097fe43f */
[----:B------:R-:W-:-:S02]  /*13a0*/  UIMAD UR11, UR11, UR18, URZ ;  /* 0x000000120b0b72a4 */ /* 0x000fc4000f8e023f */
[----:B------:R-:W-:Y:S01]  /*13b0*/  IADD3 R8, -R12, RZ, RZ ;  /* 0x000000ff0c087210 */ /* 0x000fe20007ffe1ff */
[----:B------:R-:W-:Y:S02]  /*13c0*/  UIADD3 UR49, UR25, UR14, URZ ;  /* 0x0000000e19317290 */ /* 0x000fe4000fffe03f */
[----:B------:R-:W-:Y:S02]  /*13d0*/  UIMAD UR24, UR10, UR12, UR11 ;  /* 0x0000000c0a1872a4 */ /* 0x000fe4000f8e020b */
[C---:B------:R-:W-:Y:S01]  /*13e0*/  IMAD R8, R11.reuse, R8, R3 ;  /* 0x000000080b087224 */ /* 0x040fe200078e0203 */
[----:B------:R-:W-:Y:S01]  /*13f0*/  ULDC UR25, c[0x0][0x2c4] ;  /* 0x0000b10000197ab9 */ /* 0x000fe20000000800 */
[----:B------:R-:W-:Y:S01]  /*1400*/  UIMAD.WIDE.U32 UR42, UR10, UR18, URZ ;  /* 0x000000120a2a72a5 */ /* 0x000fe2000f8e003f */
[----:B------:R-:W-:Y:S01]  /*1410*/  LOP3.LUT R3, R2, UR56, RZ, 0x3c, !PT ;  /* 0x0000003802037c12 */ /* 0x000fe2000f8e3cff */
[----:B------:R-:W-:Y:S01]  /*1420*/  @UP3 UIMAD UR10, UR48, UR25, URZ ;  /* 0x00000019300a32a4 */ /* 0x000fe2000f8e023f */
[----:B------:R-:W-:Y:S01]  /*1430*/  ISETP.GT.U32.AND P1, PT, R11, R8, PT ;  /* 0x000000080b00720c */ /* 0x000fe20003f24070 */
[----:B------:R-:W-:Y:S01]  /*1440*/  ULDC.U8 UR20, c[0x0][0x480] ;  /* 0x0001200000147ab9 */ /* 0x000fe20000000000 */
[----:B------:R-:W-:Y:S01]  /*1450*/  @UP0 UIADD3 UR27, UR19, UR33, URZ ;  /* 0x00000021131b0290 */ /* 0x000fe2000fffe03f */
[----:B------:R-:W-:Y:S01]  /*1460*/  ISETP.GE.AND P2, PT, R3, RZ, PT ;  /* 0x000000ff0300720c */ /* 0x000fe20003f46270 */
[----:B------:R-:W-:-:S02]  /*1470*/  @UP0 UIADD3 UR31, UR19, UR33, URZ ;  /* 0x00000021131f0290 */ /* 0x000fc4000fffe03f */
[----:B------:R-:W-:Y:S02]  /*1480*/  UIMAD UR50, UR56, UR21, URZ ;  /* 0x00000015383272a4 */ /* 0x000fe4000f8e023f */
[----:B------:R-:W-:Y:S01]  /*1490*/  UISETP.NE.AND UP4, UPT, UR20, URZ, UPT ;  /* 0x0000003f1400728c */ /* 0x000fe2000bf85270 */
[----:B------:R-:W-:Y:S02]  /*14a0*/  @UP0 ULDC.64 UR16, c[0x0][0x248] ;  /* 0x0000920000100ab9 */ /* 0x000fe40000000a00 */
[----:B------:R-:W-:Y:S01]  /*14b0*/  @UP0 ULDC.64 UR20, c[0x0][0x250] ;  /* 0x0000940000140ab9 */ /* 0x000fe20000000a00 */
[----:B------:R-:W-:Y:S01]  /*14c0*/  @UP3 USEL UR11, UR10, UR5, !UP1 ;  /* 0x000000050a0b3287 */ /* 0x000fe2000c800000 */
[----:B------:R-:W-:Y:S01]  /*14d0*/  @!P1 IMAD.IADD R8, R8, 0x1, -R11 ;  /* 0x0000000108089824 */ /* 0x000fe200078e0a0b */
[----:B------:R-:W-:Y:S01]  /*14e0*/  @UP1 UIADD3 UR49, UR13, UR26, URZ ;  /* 0x0000001a0d311290 */ /* 0x000fe2000fffe03f */
[----:B------:R-:W-:Y:S01]  /*14f0*/  @!P1 VIADD R12, R12, 0x1 ;  /* 0x000000010c0c9836 */ /* 0x000fe20000000000 */
[----:B------:R-:W-:Y:S01]  /*1500*/  PLOP3.LUT P1, PT, PT, PT, UP0, 0x80, 0x0 ;  /* 0x000000000000781c */ /* 0x000fe20003f2f008 */
[----:B------:R-:W-:Y:S01]  /*1510*/  @UP0 UIMAD.WIDE.U32 UR14, UR27, UR16, URZ ;  /* 0x000000101b0e02a5 */ /* 0x000fe2000f8e003f */
[----:B------:R-:W-:Y:S01]  /*1520*/  ISETP.GE.U32.AND P0, PT, R8, R11, PT ;  /* 0x0000000b0800720c */ /* 0x000fe20003f06070 */
[----:B------:R-:W-:Y:S01]  /*1530*/  @UP0 UIMAD.WIDE.U32 UR12, UR31, UR20, URZ ;  /* 0x000000141f0c02a5 */ /* 0x000fe2000f8e003f */
[----:B------:R-:W-:Y:S01]  /*1540*/  @UP3 ULDC UR10, c[0x0][0x2e4] ;  /* 0x0000b900000a3ab9 */ /* 0x000fe20000000800 */
[----:B------:R-:W-:-:S02]  /*1550*/  @UP0 UIMAD UR27, UR27, UR17, URZ ;  /* 0x000000111b1b02a4 */ /* 0x000fc4000f8e023f */
[----:B------:R-:W-:Y:S02]  /*1560*/  @UP3 UIMAD UR18, UR56, UR10, UR11 ;  /* 0x0000000a381232a4 */ /* 0x000fe4000f8e020b */
[----:B------:R-:W-:Y:S02]  /*1570*/  @UP0 UIMAD UR31, UR31, UR21, URZ ;  /* 0x000000151f1f02a4 */ /* 0x000fe4000f8e023f */
[----:B------:R-:W-:Y:S02]  /*1580*/  @!UP3 UIMAD UR10, UR48, UR61, UR56 ;  /* 0x0000003d300ab2a4 */ /* 0x000fe4000f8e0238 */
[----:B------:R-:W-:Y:S02]  /*1590*/  USEL UR53, UR28, URZ, UP4 ;  /* 0x0000003f1c357287 */ /* 0x000fe4000a000000 */
[----:B------:R-:W-:Y:S01]  /*15a0*/  @P0 IADD3 R12, R12, 0x1, RZ ;  /* 0x000000010c0c0810 */ /* 0x000fe20007ffe0ff */
[----:B------:R-:W-:Y:S01]  /*15b0*/  USEL UR52, UR51, URZ, UP4 ;  /* 0x0000003f33347287 */ /* 0x000fe2000a000000 */
[----:B------:R-:W-:Y:S01]  /*15c0*/  PLOP3.LUT P0, PT, PT, PT, UP3, 0x80, 0x0 ;  /* 0x000000000000781c */ /* 0x000fe20003f0f038 */
[----:B------:R-:W-:-:S02]  /*15d0*/  @!UP1 UIADD3 UR37, UR45, UR36, URZ ;  /* 0x000000242d259290 */ /* 0x000fc4000fffe03f */
[----:B------:R-:W-:Y:S01]  /*15e0*/  IMAD.MOV.U32 R8, RZ, RZ, R12 ;  /* 0x000000ffff087224 */ /* 0x000fe200078e000c */
[----:B------:R-:W-:Y:S02]  /*15f0*/  USHF.R.S32.HI UR54, URZ, 0x1f, UR50 ;  /* 0x0000001f3f367899 */ /* 0x000fe40008011432 */
[----:B------:R-:W-:Y:S02]  /*1600*/  @UP0 UIADD3 UR31, UR13, UR31, URZ ;  /* 0x0000001f0d1f0290 */ /* 0x000fe4000fffe03f */
[----:B------:R-:W-:Y:S01]  /*1610*/  @!UP3 UIMAD UR18, UR10, UR25, URZ ;  /* 0x000000190a12b2a4 */ /* 0x000fe2000f8e023f */
[----:B------:R-:W-:Y:S01]  /*1620*/  @!P2 IADD3 R8, -R8, RZ, RZ ;  /* 0x000000ff0808a210 */ /* 0x000fe20007ffe1ff */
[----:B------:R-:W-:Y:S01]  /*1630*/  UIADD3 UR51, UR43, UR24, URZ ;  /* 0x000000182b337290 */ /* 0x000fe2000fffe03f */
[----:B------:R-:W-:Y:S01]  /*1640*/  @!P3 LOP3.LUT R8, RZ, R2, RZ, 0x33, !PT ;  /* 0x00000002ff08b212 */ /* 0x000fe200078e33ff */
        /* <DEDUP_REMOVED lines=16> */
.L_x_787:
        /* <DEDUP_REMOVED lines=13> */
.L_x_788:
        /* <DEDUP_REMOVED lines=11> */
.L_x_789:
[----:B------:R-:W-:-:S04]  /*18d0*/  UIMAD UR5, UR48, UR61, UR56 ;  /* 0x0000003d300572a4 */ /* 0x000fc8000f8e0238 */
[----:B------:R-:W-:-:S12]  /*18e0*/  UIMAD UR5, UR5, UR58, URZ ;  /* 0x0000003a050572a4 */ /* 0x000fd8000f8e023f */
.L_x_790:
[----:B------:R-:W2:Y:S01]  /*18f0*/  LDL.64 R14, [R1+0x10] ;  /* 0x00001000010e7983 */ /* 0x000ea20000100a00 */
[----:B------:R-:W1:Y:S01]  /*1900*/  LDC.64 R2, c[0x0][0x420] ;  /* 0x00010800ff027b82 */ /* 0x000e620000000a00 */
[----:B------:R-:W-:Y:S02]  /*1910*/  ULDC UR10, c[0x0][0x2dc] ;  /* 0x0000b700000a7ab9 */ /* 0x000fe40000000800 */
[----:B------:R3:W2:Y:S01]  /*1920*/  LDL.64 R34, [R1+0x10] ;  /* 0x0000100001227983 */ /* 0x0006a20000100a00 */
[----:B------:R-:W-:Y:S01]  /*1930*/  UIMAD UR10, UR10, UR61, URZ ;  /* 0x0000003d0a0a72a4 */ /* 0x000fe2000f8e023f */
[----:B------:R-:W-:Y:S01]  /*1940*/  LEA.HI R12, R4, R5, RZ, 0x5 ;  /* 0x00000005040c7211 */ /* 0x000fe200078f28ff */
[----:B------:R-:W-:Y:S01]  /*1950*/  UIADD3 UR12, UR9, UR5, URZ ;  /* 0x00000005090c7290 */ /* 0x000fe2000fffe03f */
[----:B------:R-:W-:Y:S01]  /*1960*/  BSSY B1, `(.L_x_786) ;  /* 0x0000988000017945 */ /* 0x000fe20003800000 */
[----:B------:R-:W-:Y:S02]  /*1970*/  USHF.L.U32 UR5, UR10, 0x6, URZ ;  /* 0x000000060a057899 */ /* 0x000fe4000800063f */
[----:B------:R-:W-:-:S02]  /*1980*/  UISETP.GE.AND UP2, UPT, UR39, 0x1, UPT ;  /* 0x000000012700788c */ /* 0x000fc4000bf46270 */
[----:B------:R-:W-:Y:S02]  /*1990*/  UIADD3 UR11, UP1, UP0, UR42, UR5, UR50 ;  /* 0x000000052a0b7290 */ /* 0x000fe4000f83e032 */
[----:B------:R-:W-:Y:S02]  /*19a0*/  USHF.R.S32.HI UR5, URZ, 0x1f, UR5 ;  /* 0x0000001f3f057899 */ /* 0x000fe40008011405 */
[----:B------:R-:W-:Y:S02]  /*19b0*/  UIADD3 UR14, UR9, UR18, URZ ;  /* 0x00000012090e7290 */ /* 0x000fe4000fffe03f */
[----:B------:R-:W-:Y:S02]  /*19c0*/  UIADD3.X UR5, UR51, UR5, UR54, UP1, UP0 ;  /* 0x0000000533057290 */ /* 0x000fe40008fe0436 */
[----:B------:R-:W-:Y:S01]  /*19d0*/  USHF.R.S32.HI UR58, URZ, 0x1f, UR56 ;  /* 0x0000001f3f3a7899 */ /* 0x000fe20008011438 */
[----:B------:R-:W-:Y:S01]  /*19e0*/  ULDC.64 UR24, c[0x0][0x428] ;  /* 0x00010a0000187ab9 */ /* 0x000fe20000000a00 */
[----:B------:R-:W-:Y:S01]  /*19f0*/  ULDC.64 UR26, c[0x0][0x258] ;  /* 0x00009600001a7ab9 */ /* 0x000fe20000000a00 */
[----:B-1----:R-:W-:Y:S01]  /*1a00*/  IMAD R26, R2, UR35, RZ ;  /* 0x00000023021a7c24 */ /* 0x002fe2000f8e02ff */
[----:B------:R-:W-:Y:S01]  /*1a10*/  UIMAD UR18, UR58, UR24, URZ ;  /* 0x000000183a1272a4 */ /* 0x000fe2000f8e023f */
[----:B------:R-:W-:-:S02]  /*1a20*/  ULDC.64 UR42, c[0x0][0x400] ;  /* 0x00010000002a7ab9 */ /* 0x000fc40000000a00 */
[----:B------:R-:W-:Y:S01]  /*1a30*/  IMAD R26, R3, UR9, R26 ;  /* 0x00000009031a7c24 */ /* 0x000fe2000f8e021a */
[----:B------:R-:W-:Y:S01]  /*1a40*/  UIMAD UR18, UR56, UR25, UR18 ;  /* 0x00000019381272a4 */ /* 0x000fe2000f8e0212 */
[----:B------:R-:W-:Y:S01]  /*1a50*/  ULDC.64 UR44, c[0x0][0x478] ;  /* 0x00011e00002c7ab9 */ /* 0x000fe20000000a00 */
[----:B------:R-:W-:Y:S01]  /*1a60*/  ULDC.64 UR46, c[0x0][0x2b0] ;  /* 0x0000ac00002e7ab9 */ /* 0x000fe20000000a00 */
[----:B------:R-:W-:Y:S02]  /*1a70*/  ULEA.HI.SX32 UR36, UR41, 0xffffffff, 0x1a ;  /* 0xffffffff29247891 */ /* 0x000fe4000f8fd23f */
[----:B------:R-:W-:Y:S01]  /*1a80*/  UIMAD.WIDE UR12, UR12, 0x4, UR44 ;  /* 0x000000040c0c78a5 */ /* 0x000fe2000f8e022c */
[----:B--2---:R-:W-:Y:S01]  /*1a90*/  IMAD.MOV.U32 R34, RZ, RZ, R14 ;  /* 0x000000ffff227224 */ /* 0x004fe200078e000e */
[----:B------:R-:W-:Y:S02]  /*1aa0*/  LOP3.LUT R14, R12, 0xffffffe0, RZ, 0xc0, !PT ;  /* 0xffffffe00c0e7812 */ /* 0x000fe400078ec0ff */
[----:B------:R-:W-:-:S02]  /*1ab0*/  SHF.R.S32.HI R12, RZ, 0x5, R12 ;  /* 0x00000005ff0c7819 */ /* 0x000fc4000001140c */
[----:B------:R-:W-:Y:S01]  /*1ac0*/  SHF.R.S32.HI R35, RZ, 0x1f, R34 ;  /* 0x0000001fff237819 */ /* 0x000fe20000011422 */
[----:B------:R-:W-:Y:S01]  /*1ad0*/  IMAD.IADD R13, R5, 0x1, -R14 ;  /* 0x00000001050d7824 */ /* 0x000fe200078e0a0e */
[----:B------:R-:W-:-:S03]  /*1ae0*/  IADD3 R16, P0, R34, UR15, RZ ;  /* 0x0000000f22107c10 */ /* 0x000fc6000ff1e0ff */
[----:B------:R3:W-:Y:S01]  /*1af0*/  STL [R1+0x14], R35 ;  /* 0x0000142301007387 */ /* 0x0007e20000100800 */
[----:B------:R-:W-:Y:S01]  /*1b00*/  IADD3.X R17, R35, UR37, RZ, P0, !PT ;  /* 0x0000002523117c10 */ /* 0x000fe200087fe4ff */
[----:B------:R-:W-:Y:S01]  /*1b10*/  IMAD R12, R12, UR10, R13 ;  /* 0x0000000a0c0c7c24 */ /* 0x000fe2000f8e020d */
[----:B------:R-:W-:Y:S01]  /*1b20*/  IADD3 R15, P0, R6, UR9, RZ ;  /* 0x00000009060f7c10 */ /* 0x000fe2000ff1e0ff */
[----:B------:R-:W-:Y:S01]  /*1b30*/  IMAD.U32 R13, RZ, RZ, UR24 ;  /* 0x00000018ff0d7e24 */ /* 0x000fe2000f8e00ff */
[----:B------:R-:W-:Y:S01]  /*1b40*/  UIMAD UR10, UR58, UR26, URZ ;  /* 0x0000001a3a0a72a4 */ /* 0x000fe2000f8e023f */
[----:B------:R-:W-:Y:S01]  /*1b50*/  IMAD.WIDE.U32 R16, R2, UR9, R16 ;  /* 0x0000000902107c25 */ /* 0x000fe2000f8e0010 */
[----:B------:R-:W-:Y:S02]  /*1b60*/  UIADD3 UR9, UP1, UP0, UR53, UR11, UR55 ;  /* 0x0000000b35097290 */ /* 0x000fe4000f83e037 */
[----:B------:R-:W-:Y:S01]  /*1b70*/  UIMAD.WIDE UR24, UR14, 0x4, UR46 ;  /* 0x000000040e1878a5 */ /* 0x000fe2000f8e022e */
[----:B------:R-:W-:Y:S01]  /*1b80*/  IMAD.IADD R27, R17, 0x1, R26 ;  /* 0x00000001111b7824 */ /* 0x000fe200078e021a */
[----:B------:R-:W-:Y:S01]  /*1b90*/  IADD3.X R17, R7, UR35, RZ, P0, !PT ;  /* 0x0000002307117c10 */ /* 0x000fe200087fe4ff */
[----:B------:R-:W-:Y:S01]  /*1ba0*/  UIADD3.X UR5, UR52, UR5, UR49, UP1, UP0 ;  /* 0x0000000534057290 */ /* 0x000fe20008fe0431 */
[----:B------:R-:W-:Y:S01]  /*1bb0*/  PLOP3.LUT P0, PT, PT, PT, UP2, 0x80, 0x0 ;  /* 0x000000000000781c */ /* 0x000fe20003f0f028 */
[----:B------:R-:W-:Y:S01]  /*1bc0*/  IMAD.MOV.U32 R26, RZ, RZ, R16 ;  /* 0x000000ffff1a7224 */ /* 0x000fe200078e0010 */
[C---:B------:R-:W-:Y:S01]  /*1bd0*/  IADD3 R19, P1, R12.reuse, UR9, RZ ;  /* 0x000000090c137c10 */ /* 0x040fe2000ff3e0ff */
[----:B------:R-:W-:Y:S01]  /*1be0*/  IMAD R16, R17, UR22, RZ ;  /* 0x0000001611107c24 */ /* 0x000fe2000f8e02ff */
[----:B------:R-:W-:Y:S01]  /*1bf0*/  UIMAD UR10, UR56, UR27, UR10 ;  /* 0x0000001b380a72a4 */ /* 0x000fe2000f8e020a */
[----:B------:R-:W-:Y:S01]  /*1c00*/  IMAD.WIDE.U32 R20, R15, UR22, R34 ;  /* 0x000000160f147c25 */ /* 0x000fe2000f8e0022 */
[----:B------:R-:W-:-:S02]  /*1c10*/  LEA.HI.X.SX32 R12, R12, UR5, 0x1, P1 ;  /* 0x000000050c0c7c11 */ /* 0x000fc400088f0eff */
[----:B------:R-:W-:Y:S01]  /*1c20*/  LEA R24, P1, R19, UR42, 0x2 ;  /* 0x0000002a13187c11 */ /* 0x000fe2000f8210ff */
[----:B------:R-:W-:Y:S01]  /*1c30*/  IMAD R16, R15, UR23, R16 ;  /* 0x000000170f107c24 */ /* 0x000fe2000f8e0210 */
[----:B------:R-:W-:Y:S01]  /*1c40*/  IADD3 R28, P2, R20, UR40, RZ ;  /* 0x00000028141c7c10 */ /* 0x000fe2000ff5e0ff */
[----:B------:R-:W-:Y:S01]  /*1c50*/  IMAD.WIDE.U32 R26, R13, UR56, R26 ;  /* 0x000000380d1a7c25 */ /* 0x000fe2000f8e001a */
[----:B------:R-:W-:Y:S02]  /*1c60*/  LEA.HI.X R25, R19, UR43, R12, 0x2, P1 ;  /* 0x0000002b13197c11 */ /* 0x000fe400088f140c */
[----:B------:R-:W-:Y:S01]  /*1c70*/  IADD3.X R29, R21, UR38, R16, P2, !PT ;  /* 0x00000026151d7c10 */ /* 0x000fe200097fe410 */
[----:B------:R-:W-:Y:S01]  /*1c80*/  VIADD R27, R27, UR18 ;  /* 0x000000121b1b7c36 */ /* 0x000fe20008000000 */
[----:B---3--:R-:W-:Y:S07]  /*1c90*/  @!P0 BRA `(.L_x_791) ;  /* 0x0000008800b48947 */ /* 0x008fee0003800000 */
[----:B------:R-:W2:Y:S01]  /*1ca0*/  LDL R39, [R1+0x8] ;  /* 0x0000080001277983 */ /* 0x000ea20000100800 */
[----:B------:R-:W-:Y:S01]  /*1cb0*/  PLOP3.LUT P0, PT, PT, PT, UP4, 0x80, 0x0 ;  /* 0x000000000000781c */ /* 0x000fe20003f0f048 */
[----:B------:R-:W-:Y:S01]  /*1cc0*/  UMOV UR9, UR36 ;  /* 0x0000002400097c82 */ /* 0x000fe20008000000 */
[-C--:B------:R-:W-:Y:S01]  /*1cd0*/  IMAD R21, R7, R2.reuse, RZ ;  /* 0x0000000207157224 */ /* 0x080fe200078e02ff */
[----:B------:R-:W-:Y:S01]  /*1ce0*/  UIMAD UR5, UR9, -0x40, UR39 ;  /* 0xffffffc0090578a4 */ /* 0x000fe2000f8e0227 */
[----:B------:R-:W-:Y:S01]  /*1cf0*/  IMAD.WIDE.U32 R26, R6, R2, R26 ;  /* 0x00000002061a7225 */ /* 0x000fe200078e001a */
[----:B------:R-:W-:Y:S01]  /*1d00*/  IADD3 R31, R34, 0xc0, RZ ;  /* 0x000000c0221f7810 */ /* 0x000fe20007ffe0ff */
[----:B------:R-:W-:Y:S01]  /*1d10*/  ULEA.HI UR35, UR9, UR9, URZ, 0x1 ;  /* 0x0000000909237291 */ /* 0x000fe2000f8f083f */
[C---:B------:R-:W-:Y:S01]  /*1d20*/  IADD3 R14, R6.reuse, 0x20, RZ ;  /* 0x00000020060e7810 */ /* 0x040fe20007ffe0ff */
[C---:B------:R-:W-:Y:S01]  /*1d30*/  IMAD R21, R6.reuse, R3, R21 ;  /* 0x0000000306157224 */ /* 0x040fe200078e0215 */
[----:B------:R-:W-:Y:S01]  /*1d40*/  ISETP.GE.AND P5, PT, R6, UR5, PT ;  /* 0x0000000506007c0c */ /* 0x000fe2000bfa6270 */
[----:B------:R-:W-:Y:S01]  /*1d50*/  IMAD.U32 R12, RZ, RZ, UR26 ;  /* 0x0000001aff0c7e24 */ /* 0x000fe2000f8e00ff */
[----:B------:R-:W-:Y:S01]  /*1d60*/  ULDC.64 UR26, c[0x0][0x3e0] ;  /* 0x0000f800001a7ab9 */ /* 0x000fe20000000a00 */
[----:B------:R-:W-:Y:S01]  /*1d70*/  IMAD.IADD R21, R27, 0x1, R21 ;  /* 0x000000011b157824 */ /* 0x000fe200078e0215 */
[----:B------:R-:W-:Y:S01]  /*1d80*/  @P0 BAR.SYNC.DEFER_BLOCKING 0x0 ;  /* 0x0000000000000b1d */ /* 0x000fe20000010000 */
[----:B------:R-:W-:Y:S01]  /*1d90*/  VIADD R32, R34, 0x80 ;  /* 0x0000008022207836 */ /* 0x000fe20000000000 */
[----:B------:R-:W-:Y:S01]  /*1da0*/  LEA R38, P0, R26, UR26, 0x1 ;  /* 0x0000001a1a267c11 */ /* 0x000fe2000f8008ff */
[----:B------:R-:W-:Y:S01]  /*1db0*/  VIADD R33, R34, 0x40 ;  /* 0x0000004022217836 */ /* 0x000fe20000000000 */
[----:B------:R-:W-:Y:S01]  /*1dc0*/  ULOP3.LUT UR35, UR35, 0xfffffffe, URZ, 0xc0, !UPT ;  /* 0xfffffffe23237892 */ /* 0x000fe2000f8ec03f */
[----:B------:R-:W-:Y:S01]  /*1dd0*/  ISETP.GE.AND P4, PT, R14, UR5, PT ;  /* 0x000000050e007c0c */ /* 0x000fe2000bf86270 */
[----:B------:R-:W-:Y:S01]  /*1de0*/  UMOV UR14, UR12 ;  /* 0x0000000c000e7c82 */ /* 0x000fe20008000000 */
[----:B------:R-:W-:Y:S01]  /*1df0*/  LEA.HI.X R37, R26, UR27, R21, 0x1, P0 ;  /* 0x0000001b1a257c11 */ /* 0x000fe200080f0c15 */
[----:B------:R-:W-:Y:S01]  /*1e00*/  UIADD3 UR35, UR9, -UR35, URZ ;  /* 0x8000002309237290 */ /* 0x000fe2000fffe03f */
[----:B------:R-:W-:Y:S01]  /*1e10*/  BSSY B0, `(.L_x_792) ;  /* 0x0000038000007945 */ /* 0x000fe20003800000 */
[----:B------:R-:W-:Y:S01]  /*1e20*/  UMOV UR12, UR24 ;  /* 0x00000018000c7c82 */ /* 0x000fe20008000000 */
[----:B------:R-:W-:Y:S01]  /*1e30*/  UMOV UR11, UR25 ;  /* 0x00000019000b7c82 */ /* 0x000fe20008000000 */
[----:B------:R-:W-:Y:S01]  /*1e40*/  ULDC.64 UR24, c[0x0][0x210] ;  /* 0x0000840000187ab9 */ /* 0x000fe20000000a00 */
[----:B------:R-:W-:Y:S01]  /*1e50*/  UISETP.NE.AND UP0, UPT, UR35, 0x1, UPT ;  /* 0x000000012300788c */ /* 0x000fe2000bf05270 */
[----:B--2---:R-:W-:-:S05]  /*1e60*/  LEA R30, R39, UR4, 0x1 ;  /* 0x00000004271e7c11 */ /* 0x004fca000f8e08ff */
[----:B------:R1:W-:Y:S04]  /*1e70*/  STL [R1+0x38], R30 ;  /* 0x0000381e01007387 */ /* 0x0003e80000100800 */
[----:B------:R1:W-:Y:S04]  /*1e80*/  STL [R1+0x40], R32 ;  /* 0x0000402001007387 */ /* 0x0003e80000100800 */
[----:B------:R1:W-:Y:S04]  /*1e90*/  STL [R1+0x3c], R31 ;  /* 0x00003c1f01007387 */ /* 0x0003e80000100800 */
[----:B------:R1:W-:Y:S04]  /*1ea0*/  @P5 STS.128 [R30+0x10000], RZ ;  /* 0x010000ff1e005388 */ /* 0x0003e80000000c00 */
[----:B------:R1:W-:Y:S04]  /*1eb0*/  STL [R1+0x34], R33 ;  /* 0x0000342101007387 */ /* 0x0003e80000100800 */
[----:B------:R1:W-:Y:S04]  /*1ec0*/  @P5 STS.128 [R30+0x12000], RZ ;  /* 0x012000ff1e005388 */ /* 0x0003e80000000c00 */
[----:B------:R1:W-:Y:S04]  /*1ed0*/  STL [R1+0x54], R38 ;  /* 0x0000542601007387 */ /* 0x0003e80000100800 */
[----:B------:R1:W-:Y:S04]  /*1ee0*/  @P5 STS.128 [R30+0x14000], RZ ;  /* 0x014000ff1e005388 */ /* 0x0003e80000000c00 */
[----:B------:R1:W-:Y:S04]  /*1ef0*/  @P5 STS.128 [R30+0x16000], RZ ;  /* 0x016000ff1e005388 */ /* 0x0003e80000000c00 */
[----:B------:R1:W-:Y:S01]  /*1f00*/  STL [R1+0x50], R37 ;  /* 0x0000502501007387 */ /* 0x0003e20000100800 */
        /* <DEDUP_REMOVED lines=40> */
.L_x_793:
[----:B------:R-:W-:Y:S05]  /*2190*/  BSYNC B0 ;  /* 0x0000000000007941 */ /* 0x000fea0003800000 */
.L_x_792:
[----:B---3--:R-:W-:Y:S01]  /*21a0*/  IMAD.WIDE.U32 R18, R12, UR56, R28 ;  /* 0x000000380c127c25 */ /* 0x008fe2000f8e001c */
[----:B------:R3:W-:Y:S01]  /*21b0*/  @P4 STS.128 [R30+0x11000], RZ ;  /* 0x011000ff1e004388 */ /* 0x0007e20000000c00 */
[----:B------:R-:W-:Y:S01]  /*21c0*/  PLOP3.LUT P0, PT, PT, PT, UP0, 0x80, 0x0 ;  /* 0x000000000000781c */ /* 0x000fe20003f0f008 */
[----:B------:R-:W-:Y:S01]  /*21d0*/  BSSY B0, `(.L_x_794) ;  /* 0x0000030000007945 */ /* 0x000fe20003800000 */
[----:B------:R-:W-:Y:S01]  /*21e0*/  VIADD R17, R39, 0x4000 ;  /* 0x0000400027117836 */ /* 0x000fe20000000000 */
[----:B------:R-:W-:Y:S01]  /*21f0*/  LEA R36, P6, R18, UR24, 0x1 ;  /* 0x0000001812247c11 */ /* 0x000fe2000f8c08ff */
[----:B------:R3:W-:Y:S01]  /*2200*/  @P4 STS.128 [R30+0x13000], RZ ;  /* 0x013000ff1e004388 */ /* 0x0007e20000000c00 */
[----:B------:R-:W-:Y:S02]  /*2210*/  VIADD R13, R19, UR10 ;  /* 0x0000000a130d7c36 */ /* 0x000fe40008000000 */
[----:B------:R-:W-:Y:S01]  /*2220*/  SEL R17, R17, R39, !P0 ;  /* 0x0000002711117207 */ /* 0x000fe20004000000 */
[----:B------:R3:W-:Y:S04]  /*2230*/  @P4 STS.128 [R30+0x15000], RZ ;  /* 0x015000ff1e004388 */ /* 0x0007e80000000c00 */
[----:B------:R3:W-:Y:S04]  /*2240*/  @P4 STS.128 [R30+0x17000], RZ ;  /* 0x017000ff1e004388 */ /* 0x0007e80000000c00 */
[----:B------:R3:W-:Y:S01]  /*2250*/  STL [R1+0x4c], R36 ;  /* 0x00004c2401007387 */ /* 0x0007e20000100800 */
[----:B------:R-:W-:Y:S05]  /*2260*/  @P4 BRA `(.L_x_795) ;  /* 0x0000000000984947 */ /* 0x000fea0003800000 */
[----:B------:R-:W-:Y:S01]  /*2270*/  ULDC UR15, c[0x0][0x2d0] ;  /* 0x0000b400000f7ab9 */ /* 0x000fe20000000800 */
[----:B------:R-:W-:Y:S01]  /*2280*/  IMAD.WIDE.U32 R28, R2, 0x20, RZ ;  /* 0x00000020021c7825 */ /* 0x000fe200078e00ff */
[----:B------:R-:W-:Y:S02]  /*2290*/  ISETP.GE.AND P1, PT, R34, UR15, PT ;  /* 0x0000000f22007c0c */ /* 0x000fe4000bf26270 */
[----:B------:R-:W-:Y:S01]  /*22a0*/  ISETP.GE.AND P3, PT, R33, UR15, PT ;  /* 0x0000000f21007c0c */ /* 0x000fe2000bf66270 */
[----:B--2---:R-:W-:Y:S01]  /*22b0*/  IMAD.SHL.U32 R22, R3, 0x20, RZ ;  /* 0x0000002003167824 */ /* 0x004fe200078e00ff */
        /* <DEDUP_REMOVED lines=9> */
[----:B------:R4:W-:Y:S01]  /*2350*/  @!P1 LDGSTS.E.BYPASS.LTC128B.128 [R30+0x11000], desc[UR6][R22.64] ;  /* 0x11000000161e9fae */ /* 0x0009e2000b901d46 */
[----:B------:R-:W-:-:S03]  /*2360*/  @!P3 LEA R26, P1, R20, UR26, 0x1 ;  /* 0x0000001a141abc11 */ /* 0x000fc6000f8208ff */
[----:B------:R4:W-:Y:S01]  /*2370*/  @P3 STS.128 [R30+0x13000], RZ ;  /* 0x013000ff1e003388 */ /* 0x0009e20000000c00 */
[----:B------:R-:W-:-:S05]  /*2380*/  @!P3 LEA.HI.X R27, R20, UR27, R21, 0x1, P1 ;  /* 0x0000001b141bbc11 */ /* 0x000fca00088f0c15 */
[C---:B------:R-:W-:Y:S01]  /*2390*/  @!P2 LEA R2, P1, R20.reuse, UR26, 0x1 ;  /* 0x0000001a1402ac11 */ /* 0x040fe2000f8208ff */
[----:B------:R-:W-:Y:S01]  /*23a0*/  @!PT LDS RZ, [RZ] ;  /* 0x00000000fffff984 */ /* 0x000fe20000000800 */
[----:B------:R-:W-:Y:S01]  /*23b0*/  @!PT LDS RZ, [RZ] ;  /* 0x00000000fffff984 */ /* 0x000fe20000000800 */
[----:B------:R-:W-:Y:S01]  /*23c0*/  @!PT LDS RZ, [RZ] ;  /* 0x00000000fffff984 */ /* 0x000fe20000000800 */
[----:B------:R4:W-:Y:S03]  /*23d0*/  @!P3 LDGSTS.E.BYPASS.LTC128B.128 [R30+0x13000], desc[UR6][R26.64+0x80] ;  /* 0x130000801a1ebfae */ /* 0x0009e6000b901d46 */
[----:B------:R-:W-:Y:S01]  /*23e0*/  @!P2 LEA.HI.X R3, R20, UR27, R21, 0x1, P1 ;  /* 0x0000001b1403ac11 */ /* 0x000fe200088f0c15 */
[----:B------:R4:W-:Y:S01]  /*23f0*/  @P2 STS.128 [R30+0x15000], RZ ;  /* 0x015000ff1e002388 */ /* 0x0009e20000000c00 */
[----:B------:R-:W-:-:S03]  /*2400*/  ISETP.GE.AND P1, PT, R31, UR15, PT ;  /* 0x0000000f1f007c0c */ /* 0x000fc6000bf26270 */
[----:B------:R-:W-:Y:S01]  /*2410*/  @!PT LDS RZ, [RZ] ;  /* 0x00000000fffff984 */ /* 0x000fe20000000800 */
[----:B------:R-:W-:Y:S01]  /*2420*/  @!PT LDS RZ, [RZ] ;  /* 0x00000000fffff984 */ /* 0x000fe20000000800 */
[----:B------:R-:W-:Y:S01]  /*2430*/  @!PT LDS RZ, [RZ] ;  /* 0x00000000fffff984 */ /* 0x000fe20000000800 */
[----:B------:R4:W-:Y:S10]  /*2440*/  @!P2 LDGSTS.E.BYPASS.LTC128B.128 [R30+0x15000], desc[UR6][R2.64+0x100] ;  /* 0x15000100021eafae */ /* 0x0009f4000b901d46 */
[----:B------:R4:W-:Y:S01]  /*2450*/  @P1 STS.128 [R30+0x17000], RZ ;  /* 0x017000ff1e001388 */ /* 0x0009e20000000c00 */
[----:B------:R-:W-:Y:S05]  /*2460*/  @P1 BRA `(.L_x_795) ;  /* 0x0000000000181947 */ /* 0x000fea0003800000 */
[----:B----4-:R-:W-:-:S04]  /*2470*/  LEA R2, P1, R20, UR26, 0x1 ;  /* 0x0000001a14027c11 */ /* 0x010fc8000f8208ff */
[----:B------:R-:W-:-:S05]  /*2480*/  LEA.HI.X R3, R20, UR27, R21, 0x1, P1 ;  /* 0x0000001b14037c11 */ /* 0x000fca00088f0c15 */
[----:B------:R-:W-:Y:S01]  /*2490*/  @!PT LDS RZ, [RZ] ;  /* 0x00000000fffff984 */ /* 0x000fe20000000800 */
[----:B------:R-:W-:Y:S01]  /*24a0*/  @!PT LDS RZ, [RZ] ;  /* 0x00000000fffff984 */ /* 0x000fe20000000800 */
[----:B------:R-:W-:Y:S01]  /*24b0*/  @!PT LDS RZ, [RZ] ;  /* 0x00000000fffff984 */ /* 0x000fe20000000800 */
[----:B------:R2:W-:Y:S04]  /*24c0*/  LDGSTS.E.BYPASS.LTC128B.128 [R30+0x17000], desc[UR6][R2.64+0x180] ;  /* 0x17000180021e7fae */ /* 0x0005e8000b901d46 */
.L_x_795:
[----:B------:R-:W-:Y:S05]  /*24d0*/  BSYNC B0 ;  /* 0x0000000000007941 */ /* 0x000fea0003800000 */
.L_x_794:
[----:B----4-:R-:W-:Y:S01]  /*24e0*/  LEA R26, R17, UR4, 0x1 ;  /* 0x00000004111a7c11 */ /* 0x010fe2000f8e08ff */
[----:B------:R4:W-:Y:S01]  /*24f0*/  STL.64 [R1+0x70], R24 ;  /* 0x0000701801007387 */ /* 0x0009e20000100a00 */
[----:B------:R-:W-:Y:S01]  /*2500*/  LEA.HI.X R27, R18, UR25, R13, 0x1, P6 ;  /* 0x00000019121b7c11 */ /* 0x000fe2000b0f0c0d */
[----:B------:R-:W-:Y:S02]  /*2510*/  BSSY B0, `(.L_x_796) ;  /* 0x0000047000007945 */ /* 0x000fe40003800000 */
[----:B------:R4:W-:Y:S04]  /*2520*/  STL [R1+0x64], R26 ;  /* 0x0000641a01007387 */ /* 0x0009e80000100800 */
        /* <DEDUP_REMOVED lines=19> */
.L_x_797:
[----:B--2---:R-:W2:Y:S01]  /*2660*/  LDC.64 R2, c[0x0][0x210] ;  /* 0x00008400ff027b82 */ /* 0x004ea20000000a00 */
        /* <DEDUP_REMOVED lines=13> */
[----:B--2---:R-:W-:-:S03]  /*2740*/  IMAD.WIDE R20, R34, 0x2, R2 ;  /* 0x0000000222147825 */ /* 0x004fc600078e0202 */
        /* <DEDUP_REMOVED lines=35> */
.L_x_798:
[----:B------:R-:W-:Y:S05]  /*2980*/  BSYNC B0 ;  /* 0x0000000000007941 */ /* 0x000fea0003800000 */
.L_x_796:
        /* <DEDUP_REMOVED lines=21> */
.L_x_800:
[----:B------:R-:W-:Y:S01]  /*2ae0*/  ULDC UR15, c[0x0][0x2d0] ;  /* 0x0000b400000f7ab9 */ /* 0x000fe20000000800 */
[----:B--2---:R-:W-:Y:S01]  /*2af0*/  IMAD.U32 R2, RZ, RZ, UR22 ;  /* 0x00000016ff027e24 */ /* 0x004fe2000f8e00ff */
        /* <DEDUP_REMOVED lines=12> */
[C---:B-1----:R-:W-:Y:S01]  /*2bc0*/  @!P3 LEA R20, P5, R18.reuse, UR24, 0x1 ;  /* 0x000000181214bc11 */ /* 0x042fe2000f8a08ff */
        /* <DEDUP_REMOVED lines=36> */
.L_x_801:
[----:B------:R-:W-:Y:S05]  /*2e10*/  BSYNC B0 ;  /* 0x0000000000007941 */ /* 0x000fea0003800000 */
.L_x_799:
[----:B------:R-:W5:Y:S01]  /*2e20*/  LDL R84, [R1+0x4] ;  /* 0x0000040001547983 */ /* 0x000f620000100800 */
[----:B------:R-:W-:Y:S01]  /*2e30*/  UIADD3 UR15, -UR34, UR8, URZ ;  /* 0x00000008220f7290 */ /* 0x000fe2000fffe13f */
[----:B-12---:R-:W-:Y:S01]  /*2e40*/  IMAD.U32 R2, RZ, RZ, UR16 ;  /* 0x00000010ff027e24 */ /* 0x006fe2000f8e00ff */
[----:B------:R-:W-:Y:S01]  /*2e50*/  USHF.R.S32.HI UR10, URZ, 0x1f, UR34 ;  /* 0x0000001f3f0a7899 */ /* 0x000fe20008011422 */
[----:B------:R-:W-:Y:S01]  /*2e60*/  BSSY B0, `(.L_x_802) ;  /* 0x0000044000007945 */ /* 0x000fe20003800000 */
[----:B------:R-:W-:Y:S01]  /*2e70*/  ULDC.64 UR22, c[0x0][0x260] ;  /* 0x0000980000167ab9 */ /* 0x000fe20000000a00 */
[----:B------:R-:W-:Y:S01]  /*2e80*/  IMAD.WIDE.U32 R12, R2, UR34, R34 ;  /* 0x00000022020c7c25 */ /* 0x000fe2000f8e0022 */
[----:B------:R-:W-:Y:S01]  /*2e90*/  ISETP.GE.AND P3, PT, R6, UR15, PT ;  /* 0x0000000f06007c0c */ /* 0x000fe2000bf66270 */
[----:B------:R-:W-:Y:S01]  /*2ea0*/  UIMAD UR18, UR10, UR16, URZ ;  /* 0x000000100a1272a4 */ /* 0x000fe2000f8e023f */
[----:B------:R-:W-:-:S03]  /*2eb0*/  IADD3 R18, P1, R12, UR28, RZ ;  /* 0x0000001c0c127c10 */ /* 0x000fc6000ff3e0ff */
[----:B------:R-:W-:-:S06]  /*2ec0*/  UIMAD UR18, UR34, UR17, UR18 ;  /* 0x00000011221272a4 */ /* 0x000fcc000f8e0212 */
        /* <DEDUP_REMOVED lines=9> */
[----:B------:R-:W-:Y:S02]  /*2f60*/  IADD3 R13, R19, R12, RZ ;  /* 0x0000000c130d7210 */ /* 0x000fe40007ffe0ff */
[----:B-----5:R-:W-:-:S02]  /*2f70*/  IADD3 R3, R84, 0x8, RZ ;  /* 0x0000000854037810 */ /* 0x020fc40007ffe0ff */
        /* <DEDUP_REMOVED lines=13> */
[----:B----4-:R-:W-:Y:S01]  /*3050*/  @!P2 MOV R25, R13 ;  /* 0x0000000d0019a202 */ /* 0x010fe20000000f00 */
        /* <DEDUP_REMOVED lines=10> */
[----:B--2---:R-:W-:-:S04]  /*3100*/  @!P2 LEA R2, P1, R24, R2, 0x1 ;  /* 0x000000021802a211 */ /* 0x004fc800078208ff */
        /* <DEDUP_REMOVED lines=25> */
.L_x_803:
[----:B------:R-:W-:Y:S05]  /*32a0*/  BSYNC B0 ;  /* 0x0000000000007941 */ /* 0x000fea0003800000 */
.L_x_802:
        /* <DEDUP_REMOVED lines=58> */
.L_x_805:
[----:B------:R-:W-:Y:S05]  /*3650*/  BSYNC B0 ;  /* 0x0000000000007941 */ /* 0x000fea0003800000 */
.L_x_804:
[----:B------:R-:W-:Y:S01]  /*3660*/  UIMAD UR5, UR10, UR20, URZ ;  /* 0x000000140a0572a4 */ /* 0x000fe2000f8e023f */
[----:B------:R2:W-:Y:S01]  /*3670*/  @P3 STS.128 [R30+0x20000], RZ ;  /* 0x020000ff1e003388 */ /* 0x0005e20000000c00 */
[----:B----4-:R-:W-:Y:S01]  /*3680*/  IMAD.WIDE.U32 R2, R14, UR34, R34 ;  /* 0x000000220e027c25 */ /* 0x010fe2000f8e0022 */
[----:B------:R-:W-:Y:S01]  /*3690*/  ULDC.64 UR16, c[0x0][0x268] ;  /* 0x00009a0000107ab9 */ /* 0x000fe20000000a00 */
[----:B------:R-:W-:Y:S01]  /*36a0*/  UIMAD UR5, UR34, UR21, UR5 ;  /* 0x00000015220572a4 */ /* 0x000fe2000f8e0205 */
[----:B------:R2:W-:Y:S01]  /*36b0*/  @P3 STS.128 [R30+0x22000], RZ ;  /* 0x022000ff1e003388 */ /* 0x0005e20000000c00 */
[----:B------:R-:W-:Y:S01]  /*36c0*/  IMAD R11, R11, UR16, RZ ;  /* 0x000000100b0b7c24 */ /* 0x000fe2000f8e02ff */
[----:B-1----:R-:W-:Y:S01]  /*36d0*/  IADD3 R16, P1, R2, UR29, RZ ;  /* 0x0000001d02107c10 */ /* 0x002fe2000ff3e0ff */
[----:B------:R-:W-:Y:S01]  /*36e0*/  BSSY B0, `(.L_x_806) ;  /* 0x0000038000007945 */ /* 0x000fe20003800000 */
[----:B------:R2:W-:Y:S01]  /*36f0*/  @P3 STS.128 [R30+0x24000], RZ ;  /* 0x024000ff1e003388 */ /* 0x0005e20000000c00 */
[----:B------:R-:W-:Y:S01]  /*3700*/  MOV R2, UR5 ;  /* 0x0000000500027c02 */ /* 0x000fe20008000f00 */
[----:B------:R-:W-:-:S02]  /*3710*/  IMAD R12, R8, UR17, R11 ;  /* 0x00000011080c7c24 */ /* 0x000fc4000f8e020b */
        /* <DEDUP_REMOVED lines=26> */
[----:B----4-:R-:W-:-:S04]  /*38c0*/  @!P2 LEA R2, P1, R22, R2, 0x1 ;  /* 0x000000021602a211 */ /* 0x010fc800078208ff */
        /* <DEDUP_REMOVED lines=25> */
.L_x_807:
[----:B------:R-:W-:Y:S05]  /*3a60*/  BSYNC B0 ;  /* 0x0000000000007941 */ /* 0x000fea0003800000 */
.L_x_806:
        /* <DEDUP_REMOVED lines=10> */
[----:B-1--4-:R-:W-:Y:S01]  /*3b10*/  IMAD.U32 R14, RZ, RZ, UR29 ;  /* 0x0000001dff0e7e24 */ /* 0x012fe2000f8e00ff */
        /* <DEDUP_REMOVED lines=8> */
[----:B------:R-:W1:Y:S01]  /*3ba0*/  @!P1 LDC.64 R2, c[0x0][0x220] ;  /* 0x00008800ff029b82 */ /* 0x000e620000000a00 */
[C---:B------:R-:W-:Y:S01]  /*3bb0*/  IMAD.WIDE.U32 R16, R6.reuse, UR20, R16 ;  /* 0x0000001406107c25 */ /* 0x040fe2000f8e0010 */
[----:B------:R4:W-:Y:S03]  /*3bc0*/  @P1 STS.128 [R30+0x21000], RZ ;  /* 0x021000ff1e001388 */ /* 0x0009e60000000c00 */
[----:B------:R-:W-:Y:S02]  /*3bd0*/  IMAD R7, R6, UR21, R7 ;  /* 0x0000001506077c24 */ /* 0x000fe4000f8e0207 */
[----:B------:R-:W-:-:S04]  /*3be0*/  IMAD.WIDE.U32 R14, R10, UR20, R14 ;  /* 0x000000140a0e7c25 */ /* 0x000fc8000f8e000e */
[----:B------:R-:W-:Y:S02]  /*3bf0*/  IMAD R9, R10, UR21, R9 ;  /* 0x000000150a097c24 */ /* 0x000fe4000f8e0209 */
[----:B-----5:R-:W-:-:S04]  /*3c00*/  IMAD.WIDE R18, R34, 0x2, R18 ;  /* 0x0000000222127825 */ /* 0x020fc800078e0212 */
[----:B------:R-:W-:Y:S02]  /*3c10*/  IMAD.IADD R15, R15, 0x1, R9 ;  /* 0x000000010f0f7824 */ /* 0x000fe400078e0209 */
[----:B------:R-:W-:Y:S01]  /*3c20*/  IMAD.WIDE.U32 R8, R8, UR16, R14 ;  /* 0x0000001008087c25 */ /* 0x000fe2000f8e000e */
[----:B-1----:R-:W-:Y:S02]  /*3c30*/  @!P1 LEA R6, P2, R16, R2, 0x1 ;  /* 0x0000000210069211 */ /* 0x002fe400078408ff */
[----:B------:R-:W-:-:S04]  /*3c40*/  IADD3 R2, R17, R7, RZ ;  /* 0x0000000711027210 */ /* 0x000fc80007ffe0ff */
[----:B------:R-:W-:Y:S01]  /*3c50*/  @!P1 LEA.HI.X R7, R16, R3, R2, 0x1, P2 ;  /* 0x0000000310079211 */ /* 0x000fe200010f0c02 */
[----:B------:R-:W-:Y:S01]  /*3c60*/  IMAD.IADD R3, R12, 0x1, R9 ;  /* 0x000000010c037824 */ /* 0x000fe200078e0209 */
[----:B------:R-:W-:Y:S02]  /*3c70*/  ISETP.GE.AND P2, PT, R32, UR5, PT ;  /* 0x0000000520007c0c */ /* 0x000fe4000bf46270 */
[C---:B------:R-:W-:Y:S01]  /*3c80*/  LEA R2, P4, R8.reuse, R18, 0x1 ;  /* 0x0000001208027211 */ /* 0x040fe200078808ff */
        /* <DEDUP_REMOVED lines=22> */
.L_x_809:
[----:B------:R-:W-:Y:S05]  /*3df0*/  BSYNC B0 ;  /* 0x0000000000007941 */ /* 0x000fea0003800000 */
.L_x_808:
[----:B------:R-:W-:Y:S01]  /*3e00*/  IMAD.SHL.U32 R8, R84, 0x4, RZ ;  /* 0x0000000454087824 */ /* 0x000fe200078e00ff */
[----:B-1--4-:R-:W-:Y:S01]  /*3e10*/  SHF.R.S32.HI R3, RZ, 0x1f, R84 ;  /* 0x0000001fff037819 */ /* 0x012fe20000011454 */
[----:B------:R-:W-:Y:S01]  /*3e20*/  IMAD.MOV.U32 R7, RZ, RZ, 0x7f800000 ;  /* 0x7f800000ff077424 */ /* 0x000fe200078e00ff */
[----:B------:R-:W-:Y:S01]  /*3e30*/  ULDC.64 UR20, c[0x0][0x3c8] ;  /* 0x0000f20000147ab9 */ /* 0x000fe20000000a00 */
[----:B------:R-:W-:Y:S01]  /*3e40*/  USHF.R.S32.HI UR10, URZ, 0x1f, UR56 ;  /* 0x0000001f3f0a7899 */ /* 0x000fe20008011438 */
[----:B------:R-:W-:Y:S01]  /*3e50*/  IADD3 R8, P1, R8, UR12, RZ ;  /* 0x0000000c08087c10 */ /* 0x000fe2000ff3e0ff */
[----:B------:R-:W-:Y:S01]  /*3e60*/  UISETP.NE.U32.AND UP1, UPT, UR20, URZ, UPT ;  /* 0x0000003f1400728c */ /* 0x000fe2000bf25070 */
[----:B------:R-:W-:Y:S01]  /*3e70*/  SHF.L.U64.HI R6, R84, 0x2, R3 ;  /* 0x0000000254067819 */ /* 0x000fe20000010203 */
[----:B------:R-:W-:Y:S01]  /*3e80*/  IMAD.MOV.U32 R12, RZ, RZ, 0x7f800000 ;  /* 0x7f800000ff0c7424 */ /* 0x000fe200078e00ff */
[----:B------:R-:W-:Y:S01]  /*3e90*/  LEA.HI R4, R4, R5, RZ, 0x4 ;  /* 0x0000000504047211 */ /* 0x000fe200078f20ff */
[----:B------:R-:W-:Y:S01]  /*3ea0*/  UISETP.NE.AND.EX UP1, UPT, UR21, URZ, UPT, UP1 ;  /* 0x0000003f1500728c */ /* 0x000fe2000bf25310 */
[----:B------:R-:W-:Y:S01]  /*3eb0*/  IADD3.X R9, R6, UR11, RZ, P1, !PT ;  /* 0x0000000b06097c10 */ /* 0x000fe20008ffe4ff */
[----:B------:R-:W0:Y:S01]  /*3ec0*/  LDGDEPBAR ;  /* 0x00000000000079af */ /* 0x000e220000000000 */
[----:B------:R-:W-:-:S03]  /*3ed0*/  ULDC UR18, c[0x0][0x2d0] ;  /* 0x0000b40000127ab9 */ /* 0x000fc60000000800 */
[----:B------:R-:W4:Y:S01]  /*3ee0*/  @!P5 LDG.E R7, desc[UR6][R8.64+0x20] ;  /* 0x000020060807d981 */ /* 0x000f22000c1e1900 */
[----:B------:R-:W-:Y:S02]  /*3ef0*/  LOP3.LUT R4, R4, 0xfffffff0, RZ, 0xc0, !PT ;  /* 0xfffffff004047812 */ /* 0x000fe400078ec0ff */
[----:B------:R-:W-:Y:S01]  /*3f00*/  PLOP3.LUT P3, PT, PT, PT, UP1, 0x80, 0x0 ;  /* 0x000000000000781c */ /* 0x000fe20003f6f018 */
[----:B------:R-:W5:Y:S01]  /*3f10*/  @!P6 LDG.E R12, desc[UR6][R8.64] ;  /* 0x00000006080ce981 */ /* 0x000f62000c1e1900 */
[----:B------:R-:W-:Y:S01]  /*3f20*/  @UP1 ULDC.64 UR22, c[0x0][0x3d0] ;  /* 0x0000f40000161ab9 */ /* 0x000fe20000000a00 */
[----:B------:R-:W-:Y:S01]  /*3f30*/  @UP1 UMOV UR16, UR56 ;  /* 0x0000003800101c82 */ /* 0x000fe20008000000 */
[----:B------:R-:W-:Y:S01]  /*3f40*/  @UP1 UIMAD UR5, UR57, UR22, URZ ;  /* 0x00000016390512a4 */ /* 0x000fe2000f8e023f */
[----:B------:R-:W-:Y:S02]  /*3f50*/  @UP1 UMOV UR17, UR10 ;  /* 0x0000000a00111c82 */ /* 0x000fe40008000000 */
[----:B------:R-:W-:-:S02]  /*3f60*/  @UP1 UIMAD.WIDE.U32 UR16, UR48, UR22, UR16 ;  /* 0x00000016301012a5 */ /* 0x000fc4000f8e0010 */
[----:B------:R-:W-:Y:S01]  /*3f70*/  @UP1 UIMAD UR5, UR48, UR23, UR5 ;  /* 0x00000017300512a4 */ /* 0x000fe2000f8e0205 */
[----:B------:R-:W-:Y:S01]  /*3f80*/  IMAD.IADD R5, R5, 0x1, -R4 ;  /* 0x0000000105057824 */ /* 0x000fe200078e0a04 */
[----:B------:R-:W-:Y:S02]  /*3f90*/  @UP1 ULEA UR20, UP0, UR16, UR20, 0x2 ;  /* 0x0000001410141291 */ /* 0x000fe4000f80103f */
[----:B------:R-:W-:Y:S02]  /*3fa0*/  @UP1 UIADD3 UR5, UR17, UR5, URZ ;  /* 0x0000000511051290 */ /* 0x000fe4000fffe03f */
[----:B------:R-:W-:Y:S02]  /*3fb0*/  SHF.R.S32.HI R4, RZ, 0x1f, R5 ;  /* 0x0000001fff047819 */ /* 0x000fe40000011405 */
[----:B------:R-:W-:Y:S01]  /*3fc0*/  @UP1 ULEA.HI.X UR21, UR16, UR21, UR5, 0x2, UP0 ;  /* 0x0000001510151291 */ /* 0x000fe200080f1405 */
[----:B------:R-:W-:Y:S01]  /*3fd0*/  IMAD.U32 R10, RZ, RZ, UR20 ;  /* 0x00000014ff0a7e24 */ /* 0x000fe2000f8e00ff */
[----:B------:R-:W-:Y:S01]  /*3fe0*/  LEA.HI R4, R4, R5, RZ, 0x3 ;  /* 0x0000000504047211 */ /* 0x000fe200078f18ff */
[----:B------:R-:W-:Y:S01]  /*3ff0*/  @UP1 ULDC UR5, c[0x0][0x2e8] ;  /* 0x0000ba0000051ab9 */ /* 0x000fe20000000800 */
[----:B----4-:R1:W-:Y:S02]  /*4000*/  STL [R1+0x60], R7 ;  /* 0x0000600701007387 */ /* 0x0103e40000100800 */
[----:B------:R-:W-:Y:S01]  /*4010*/  IMAD.U32 R11, RZ, RZ, UR21 ;  /* 0x00000015ff0b7e24 */ /* 0x000fe2000f8e00ff */
[----:B------:R-:W-:Y:S01]  /*4020*/  LOP3.LUT R4, R4, 0xfffffff8, RZ, 0xc0, !PT ;  /* 0xfffffff804047812 */ /* 0x000fe200078ec0ff */
[----:B------:R-:W-:-:S02]  /*4030*/  IMAD.MOV.U32 R242, RZ, RZ, 0x20 ;  /* 0x00000020fff27424 */ /* 0x000fc400078e00ff */
[----:B------:R-:W-:Y:S01]  /*4040*/  IMAD.MOV.U32 R241, RZ, RZ, 0x40 ;  /* 0x00000040fff17424 */ /* 0x000fe200078e00ff */
[----:B------:R-:W4:Y:S01]  /*4050*/  @P3 LDG.E R2, desc[UR6][R10.64] ;  /* 0x000000060a023981 */ /* 0x000f22000c1e1900 */
[----:B------:R-:W-:Y:S02]  /*4060*/  IMAD.IADD R4, R5, 0x1, -R4 ;  /* 0x0000000105047824 */ /* 0x000fe400078e0a04 */
[----:B------:R-:W-:Y:S02]  /*4070*/  IMAD.MOV.U32 R6, RZ, RZ, R26 ;  /* 0x000000ffff067224 */ /* 0x000fe400078e001a */
[----:B------:R-:W-:Y:S01]  /*4080*/  VIADD R244, R251, 0x4000 ;  /* 0x00004000fbf47836 */ /* 0x000fe20000000000 */
[----:B------:R-:W-:Y:S01]  /*4090*/  R2P PR, R4, 0x6 ;  /* 0x0000000604007804 */ /* 0x000fe20000000000 */
[----:B------:R-:W-:Y:S01]  /*40a0*/  VIADD R243, R252, 0x4000 ;  /* 0x00004000fcf37836 */ /* 0x000fe20000000000 */
[----:B------:R-:W4:Y:S01]  /*40b0*/  LDL R4, [R1] ;  /* 0x0000000001047983 */ /* 0x000f220000100800 */
[----:B------:R-:W-:Y:S01]  /*40c0*/  SHF.L.U64.HI R3, R84, 0x2, R3 ;  /* 0x0000000254037819 */ /* 0x000fe20000010203 */
[----:B------:R-:W-:Y:S01]  /*40d0*/  UIADD3 UR10, UR34, 0x40, URZ ;  /* 0x00000040220a7890 */ /* 0x000fe2000fffe03f */
        /* <DEDUP_REMOVED lines=8> */
[----:B-1----:R-:W4:Y:S01]  /*4160*/  @P3 MUFU.RCP R7, UR5 ;  /* 0x0000000500073d08 */ /* 0x002f220008001000 */
[----:B------:R-:W-:Y:S01]  /*4170*/  IMAD.SHL.U32 R5, R84, 0x4, RZ ;  /* 0x0000000454057824 */ /* 0x000fe200078e00ff */
[----:B------:R-:W-:Y:S01]  /*4180*/  SEL R242, R242, 0xffffffe0, !P1 ;  /* 0xffffffe0f2f27807 */ /* 0x000fe20004800000 */
[----:B------:R-:W-:Y:S01]  /*4190*/  STL [R1+0x58], R6 ;  /* 0x0000580601007387 */ /* 0x000fe20000100800 */
[----:B------:R-:W-:Y:S02]  /*41a0*/  SEL R241, R241, 0xffffffc0, !P2 ;  /* 0xffffffc0f1f17807 */ /* 0x000fe40005000000 */
[----:B------:R-:W-:Y:S02]  /*41b0*/  CS2R R174, SRZ ;  /* 0x0000000000ae7805 */ /* 0x000fe4000001ff00 */
[----:B------:R-:W-:Y:S01]  /*41c0*/  SEL R244, R244, R251, !P0 ;  /* 0x000000fbf4f47207 */ /* 0x000fe20004000000 */
[----:B------:R-:W-:Y:S01]  /*41d0*/  STL [R1+0x2c], R5 ;  /* 0x00002c0501007387 */ /* 0x000fe20000100800 */
[----:B------:R-:W-:Y:S01]  /*41e0*/  SEL R243, R243, R252, !P0 ;  /* 0x000000fcf3f37207 */ /* 0x000fe20004000000 */
[----:B------:R-:W-:Y:S01]  /*41f0*/  IMAD.IADD R240, R245, 0x1, R242 ;  /* 0x00000001f5f07824 */ /* 0x000fe200078e02f2 */
[----:B------:R-:W-:Y:S01]  /*4200*/  CS2R R172, SRZ ;  /* 0x0000000000ac7805 */ /* 0x000fe2000001ff00 */
[----:B-----5:R-:W-:Y:S01]  /*4210*/  STL [R1+0x5c], R12 ;  /* 0x00005c0c01007387 */ /* 0x020fe20000100800 */
[----:B------:R-:W-:-:S02]  /*4220*/  CS2R R178, SRZ ;  /* 0x0000000000b27805 */ /* 0x000fc4000001ff00 */
[----:B------:R-:W-:Y:S02]  /*4230*/  CS2R R176, SRZ ;  /* 0x0000000000b07805 */ /* 0x000fe4000001ff00 */
[----:B------:R-:W-:Y:S01]  /*4240*/  CS2R R170, SRZ ;  /* 0x0000000000aa7805 */ /* 0x000fe2000001ff00 */
[----:B------:R1:W-:Y:S01]  /*4250*/  STL [R1+0x30], R3 ;  /* 0x0000300301007387 */ /* 0x0003e20000100800 */
        /* <DEDUP_REMOVED lines=42> */
[----:B---3--:R-:W-:Y:S02]  /*4500*/  CS2R R36, SRZ ;  /* 0x0000000000247805 */ /* 0x008fe4000001ff00 */
[----:B--2---:R-:W-:Y:S02]  /*4510*/  CS2R R30, SRZ ;  /* 0x00000000001e7805 */ /* 0x004fe4000001ff00 */
[----:B------:R-:W-:Y:S02]  /*4520*/  CS2R R28, SRZ ;  /* 0x00000000001c7805 */ /* 0x000fe4000001ff00 */
[----:B------:R-:W-:-:S02]  /*4530*/  CS2R R34, SRZ ;  /* 0x0000000000227805 */ /* 0x000fc4000001ff00 */
[----:B------:R-:W-:Y:S02]  /*4540*/  CS2R R32, SRZ ;  /* 0x0000000000207805 */ /* 0x000fe4000001ff00 */
[----:B------:R-:W-:Y:S02]  /*4550*/  CS2R R26, SRZ ;  /* 0x00000000001a7805 */ /* 0x000fe4000001ff00 */
[----:B------:R-:W-:Y:S02]  /*4560*/  CS2R R24, SRZ ;  /* 0x0000000000187805 */ /* 0x000fe4000001ff00 */
[----:B------:R-:W-:Y:S02]  /*4570*/  CS2R R22, SRZ ;  /* 0x0000000000167805 */ /* 0x000fe4000001ff00 */
[----:B------:R-:W-:Y:S02]  /*4580*/  CS2R R20, SRZ ;  /* 0x0000000000147805 */ /* 0x000fe4000001ff00 */
[----:B------:R-:W-:Y:S01]  /*4590*/  LEA R244, R244, UR4, 0x1 ;  /* 0x00000004f4f47c11 */ /* 0x000fe2000f8e08ff */
[----:B-1----:R-:W-:Y:S01]  /*45a0*/  IMAD.IADD R3, R241, 0x1, R240 ;  /* 0x00000001f1037824 */ /* 0x002fe200078e02f0 */
[----:B------:R-:W-:Y:S01]  /*45b0*/  LEA R243, R243, UR4, 0x1 ;  /* 0x00000004f3f37c11 */ /* 0x000fe2000f8e08ff */
[----:B------:R-:W-:Y:S01]  /*45c0*/  UMOV UR5, URZ ;  /* 0x0000003f00057c82 */ /* 0x000fe20008000000 */
[----:B------:R-:W-:Y:S01]  /*45d0*/  UISETP.GE.AND UP0, UPT, UR10, UR8, UPT ;  /* 0x000000080a00728c */ /* 0x000fe2000bf06270 */
[----:B------:R-:W-:Y:S01]  /*45e0*/  ULDC UR20, c[0x0][0x2dc] ;  /* 0x0000b70000147ab9 */ /* 0x000fe20000000800 */
[----:B----4-:R-:W-:-:S05]  /*45f0*/  @P3 FMUL.FTZ R2, R2, R7 ;  /* 0x0000000702023220 */ /* 0x010fca0000410000 */
[----:B------:R-:W-:Y:S01]  /*4600*/  @P3 R2UR UR15, R2 ;  /* 0x00000000020f32ca */ /* 0x000fe200000e0000 */
[----:B------:R-:W-:-:S04]  /*4610*/  IMAD.U32 R2, RZ, RZ, UR32 ;  /* 0x00000020ff027e24 */ /* 0x000fc8000f8e00ff */
[----:B------:R-:W-:-:S05]  /*4620*/  IMAD R2, R2, 0x40, R4 ;  /* 0x0000004002027824 */ /* 0x000fca00078e0204 */
[----:B------:R-:W-:-:S05]  /*4630*/  IADD3 R2, R84, -UR39, -R2 ;  /* 0x8000002754027c10 */ /* 0x000fca000fffe802 */
[----:B------:R-:W-:Y:S01]  /*4640*/  VIADD R2, R2, UR8 ;  /* 0x0000000802027c36 */ /* 0x000fe20008000000 */
[----:B------:R-:W-:Y:S01]  /*4650*/  @UP1 UMOV UR5, UR15 ;  /* 0x0000000f00051c82 */ /* 0x000fe20008000000 */
[----:B------:R-:W-:-:S03]  /*4660*/  ULDC UR15, c[0x0][0x2ec] ;  /* 0x0000bb00000f7ab9 */ /* 0x000fc60000000800 */
[----:B------:R1:W-:Y:S02]  /*4670*/  STL [R1+0x68], R2 ;  /* 0x0000680201007387 */ /* 0x0003e40000100800 */
[----:B-1----:R-:W-:-:S07]  /*4680*/  IMAD.IADD R2, R245, 0x1, R241 ;  /* 0x00000001f5027824 */ /* 0x002fce00078e02f1 */
.L_x_812:
[----:B------:R-:W0:Y:S01]  /*4690*/  LDGDEPBAR ;  /* 0x00000000000079af */ /* 0x000e220000000000 */
[C---:B------:R-:W-:Y:S01]  /*46a0*/  IMAD.IADD R114, R243.reuse, 0x1, R242 ;  /* 0x00000001f3727824 */ /* 0x040fe200078e02f2 */
[----:B------:R-:W-:Y:S01]  /*46b0*/  PLOP3.LUT P4, PT, PT, PT, UP0, 0x80, 0x0 ;  /* 0x000000000000781c */ /* 0x000fe20003f8f008 */
[--C-:B------:R-:W-:Y:S01]  /*46c0*/  IMAD.IADD R113, R243, 0x1, R241.reuse ;  /* 0x00000001f3717824 */ /* 0x100fe200078e02f1 */
[----:B------:R-:W2:Y:S01]  /*46d0*/  LDL R116, [R1+0x68] ;  /* 0x0000680001747983 */ /* 0x000ea20000100800 */
[----:B------:R-:W-:Y:S01]  /*46e0*/  IMAD.IADD R112, R114, 0x1, R241 ;  /* 0x0000000172707824 */ /* 0x000fe200078e02f1 */
[----:B------:R-:W-:Y:S01]  /*46f0*/  PLOP3.LUT P0, PT, PT, PT, UP0, 0x80, 0x0 ;  /* 0x000000000000781c */ /* 0x000fe20003f0f008 */
[----:B------:R-:W-:Y:S01]  /*4700*/  IMAD.U32 R126, RZ, RZ, UR32 ;  /* 0x00000020ff7e7e24 */ /* 0x000fe2000f8e00ff */
[----:B------:R-:W3:Y:S01]  /*4710*/  LDL R117, [R1] ;  /* 0x0000000001757983 */ /* 0x000ee20000100800 */
[----:B------:R-:W-:Y:S01]  /*4720*/  PLOP3.LUT P5, PT, PT, PT, UP0, 0x80, 0x0 ;  /* 0x000000000000781c */ /* 0x000fe20003faf008 */
[----:B------:R-:W-:Y:S01]  /*4730*/  IMAD.U32 R115, RZ, RZ, UR9 ;  /* 0x00000009ff737e24 */ /* 0x000fe2000f8e00ff */
[----:B------:R-:W-:Y:S01]  /*4740*/  PLOP3.LUT P2, PT, PT, PT, UP0, 0x80, 0x0 ;  /* 0x000000000000781c */ /* 0x000fe20003f4f008 */
[----:B------:R-:W4:Y:S01]  /*4750*/  LDL R119, [R1+0x60] ;  /* 0x0000600001777983 */ /* 0x000f220000100800 */
[----:B------:R-:W-:Y:S01]  /*4760*/  PLOP3.LUT P3, PT, PT, PT, UP0, 0x80, 0x0 ;  /* 0x000000000000781c */ /* 0x000fe20003f6f008 */
[----:B------:R-:W-:Y:S02]  /*4770*/  UISETP.GE.AND UP3, UPT, UR9, 0x1, UPT ;  /* 0x000000010900788c */ /* 0x000fe4000bf66270 */
[----:B------:R-:W2:Y:S04]  /*4780*/  LDL R120, [R1+0x5c] ;  /* 0x00005c0001787983 */ /* 0x000ea80000100800 */
[----:B------:R-:W4:Y:S04]  /*4790*/  LDL R209, [R1+0x1c] ;  /* 0x00001c0001d17983 */ /* 0x000f280000100800 */
[----:B------:R-:W4:Y:S04]  /*47a0*/  LDL R208, [R1+0x28] ;  /* 0x0000280001d07983 */ /* 0x000f280000100800 */
[----:B------:R-:W4:Y:S04]  /*47b0*/  LDL R207, [R1+0x20] ;  /* 0x0000200001cf7983 */ /* 0x000f280000100800 */
[----:B------:R-:W4:Y:S04]  /*47c0*/  LDL R206, [R1+0x44] ;  /* 0x0000440001ce7983 */ /* 0x000f280000100800 */
[----:B------:R-:W4:Y:S04]  /*47d0*/  LDL R205, [R1+0x2c] ;  /* 0x00002c0001cd7983 */ /* 0x000f280000100800 */
[----:B------:R-:W4:Y:S01]  /*47e0*/  LDL R204, [R1+0x30] ;  /* 0x0000300001cc7983 */ /* 0x000f220000100800 */
[----:B------:R-:W-:Y:S04]  /*47f0*/  DEPBAR.LE SB0, 0x0 ;  /* 0x000080000000791a */ /* 0x000fe80000000000 */
[----:B------:R-:W-:Y:S06]  /*4800*/  BAR.SYNC.DEFER_BLOCKING 0x0 ;  /* 0x0000000000007b1d */ /* 0x000fec0000010000 */
[----:B------:R-:W-:Y:S04]  /*4810*/  LDSM.16.M88.4 R84, [R243] ;  /* 0x00000000f354783b */ /* 0x000fe80000000200 */
[----:B------:R-:W1:Y:S04]  /*4820*/  LDSM.16.M88.4 R88, [R250+UR4+0x18000] ;  /* 0x01800004fa58783b */ /* 0x000e680008000200 */
[----:B------:R-:W1:Y:S04]  /*4830*/  LDSM.16.M88.4 R92, [R250+UR4+0x18800] ;  /* 0x01880004fa5c783b */ /* 0x000e680008000200 */
[----:B------:R-:W-:Y:S04]  /*4840*/  LDSM.16.M88.4 R96, [R114] ;  /* 0x000000007260783b */ /* 0x000fe80000000200 */
[----:B------:R-:W1:Y:S04]  /*4850*/  LDSM.16.M88.4 R100, [R249] ;  /* 0x00000000f964783b */ /* 0x000e680000000200 */
[----:B------:R-:W1:Y:S04]  /*4860*/  LDSM.16.M88.4 R104, [R249+0x800] ;  /* 0x00080000f968783b */ /* 0x000e680000000200 */
[----:B------:R-:W-:Y:S01]  /*4870*/  LDSM.16.M88.4 R108, [R248] ;  /* 0x00000000f86c783b */ /* 0x000fe20000000200 */
[C---:B-1----:R-:W-:Y:S06]  /*4880*/  HMMA.16816.F32 R4, R84.reuse, R88, RZ ;  /* 0x000000585404723c */ /* 0x042fec00000018ff */
[C---:B------:R-:W-:Y:S01]  /*4890*/  HMMA.16816.F32 R8, R84.reuse, R90, RZ ;  /* 0x0000005a5408723c */ /* 0x040fe200000018ff */
[----:B------:R-:W1:Y:S05]  /*48a0*/  LDSM.16.M88.4 R88, [R113] ;  /* 0x000000007158783b */ /* 0x000e6a0000000200 */
[C---:B------:R-:W-:Y:S06]  /*48b0*/  HMMA.16816.F32 R12, R84.reuse, R92, RZ ;  /* 0x0000005c540c723c */ /* 0x040fec00000018ff */
[----:B------:R-:W-:Y:S01]  /*48c0*/  HMMA.16816.F32 R16, R84, R94, RZ ;  /* 0x0000005e5410723c */ /* 0x000fe200000018ff */
[----:B------:R-:W1:Y:S04]  /*48d0*/  LDSM.16.M88.4 R84, [R248+0x800] ;  /* 0x00080000f854783b */ /* 0x000e680000000200 */
[----:B------:R-:W-:Y:S01]  /*48e0*/  LDSM.16.M88.4 R92, [R112] ;  /* 0x00000000705c783b */ /* 0x000fe20000000200 */
[C---:B------:R-:W-:Y:S06]  /*48f0*/  HMMA.16816.F32 R4, R96.reuse, R100, R4 ;  /* 0x000000646004723c */ /* 0x040fec0000001804 */
[C---:B------:R-:W-:Y:S01]  /*4900*/  HMMA.16816.F32 R8, R96.reuse, R102, R8 ;  /* 0x000000666008723c */ /* 0x040fe20000001808 */
[----:B------:R-:W1:Y:S05]  /*4910*/  LDSM.16.M88.4 R100, [R247] ;  /* 0x00000000f764783b */ /* 0x000e6a0000000200 */
[C---:B------:R-:W-:Y:S06]  /*4920*/  HMMA.16816.F32 R12, R96.reuse, R104, R12 ;  /* 0x00000068600c723c */ /* 0x040fec000000180c */
[----:B------:R-:W-:Y:S01]  /*4930*/  HMMA.16816.F32 R16, R96, R106, R16 ;  /* 0x0000006a6010723c */ /* 0x000fe20000001810 */
[----:B------:R-:W1:Y:S04]  /*4940*/  LDSM.16.M88.4 R96, [R247+0x800] ;  /* 0x00080000f760783b */ /* 0x000e680000000200 */
[----:B------:R-:W-:Y:S01]  /*4950*/  LDSM.16.M88.4 R104, [R243+0x2000] ;  /* 0x00200000f368783b */ /* 0x000fe20000000200 */
[C---:B-1----:R-:W-:Y:S06]  /*4960*/  HMMA.16816.F32 R4, R88.reuse, R108, R4 ;  /* 0x0000006c5804723c */ /* 0x042fec0000001804 */
[C---:B------:R-:W-:Y:S01]  /*4970*/  HMMA.16816.F32 R8, R88.reuse, R110, R8 ;  /* 0x0000006e5808723c */ /* 0x040fe20000001808 */
[----:B------:R-:W1:Y:S05]  /*4980*/  LDSM.16.M88.4 R108, [R250+UR4+0x1a000] ;  /* 0x01a00004fa6c783b */ /* 0x000e6a0008000200 */
[C---:B------:R-:W-:Y:S06]  /*4990*/  HMMA.16816.F32 R12, R88.reuse, R84, R12 ;  /* 0x00000054580c723c */ /* 0x040fec000000180c */
[----:B------:R-:W-:Y:S01]  /*49a0*/  HMMA.16816.F32 R16, R88, R86, R16 ;  /* 0x000000565810723c */ /* 0x000fe20000001810 */
[----:B------:R-:W1:Y:S04]  /*49b0*/  LDSM.16.M88.4 R84, [R250+UR4+0x1a800] ;  /* 0x01a80004fa54783b */ /* 0x000e680008000200 */
[----:B------:R-:W-:Y:S01]  /*49c0*/  LDSM.16.M88.4 R88, [R114+0x2000] ;  /* 0x002000007258783b */ /* 0x000fe20000000200 */
[C---:B------:R-:W-:Y:S06]  /*49d0*/  HMMA.16816.F32 R4, R92.reuse, R100, R4 ;  /* 0x000000645c04723c */ /* 0x040fec0000001804 */
[C---:B------:R-:W-:Y:S01]  /*49e0*/  HMMA.16816.F32 R8, R92.reuse, R102, R8 ;  /* 0x000000665c08723c */ /* 0x040fe20000001808 */
[----:B------:R-:W1:Y:S05]  /*49f0*/  LDSM.16.M88.4 R100, [R249+0x2000] ;  /* 0x00200000f964783b */ /* 0x000e6a0000000200 */
[C---:B------:R-:W-:Y:S06]  /*4a00*/  HMMA.16816.F32 R12, R92.reuse, R96, R12 ;  /* 0x000000605c0c723c */ /* 0x040fec000000180c */
[----:B------:R-:W-:Y:S01]  /*4a10*/  HMMA.16816.F32 R16, R92, R98, R16 ;  /* 0x000000625c10723c */ /* 0x000fe20000001810 */
[----:B------:R-:W1:Y:S04]  /*4a20*/  LDSM.16.M88.4 R92, [R249+0x2800] ;  /* 0x00280000f95c783b */ /* 0x000e680000000200 */
        /* <DEDUP_REMOVED lines=8> */
[C---:B------:R-:W-:Y:S06]  /*4ab0*/  HMMA.16816.F32 R4, R88.reuse, R100, R4 ;  /* 0x000000645804723c */ /* 0x040fec0000001804 */
[C---:B------:R-:W-:Y:S01]  /*4ac0*/  HMMA.16816.F32 R8, R88.reuse, R102, R8 ;  /* 0x000000665808723c */ /* 0x040fe20000001808 */
[----:B------:R-:W1:Y:S05]  /*4ad0*/  LDSM.16.M88.4 R100, [R112+0x2000] ;  /* 0x002000007064783b */ /* 0x000e6a0000000200 */
[C---:B------:R-:W-:Y:S06]  /*4ae0*/  HMMA.16816.F32 R12, R88.reuse, R92, R12 ;  /* 0x0000005c580c723c */ /* 0x040fec000000180c */
[----:B------:R-:W-:Y:S01]  /*4af0*/  HMMA.16816.F32 R16, R88, R94, R16 ;  /* 0x0000005e5810723c */ /* 0x000fe20000001810 */
[----:B------:R-:W3:Y:S04]  /*4b00*/  LDSM.16.M88.4 R88, [R247+0x2800] ;  /* 0x00280000f758783b */ /* 0x000ee80000000200 */
[----:B------:R-:W-:Y:S01]  /*4b10*/  LDSM.16.M88.4 R92, [R243+0x4000] ;  /* 0x00400000f35c783b */ /* 0x000fe20000000200 */
[C---:B-1----:R-:W-:Y:S06]  /*4b20*/  HMMA.16816.F32 R4, R96.reuse, R108, R4 ;  /* 0x0000006c6004723c */ /* 0x042fec0000001804 */
[C---:B------:R-:W-:Y:S01]  /*4b30*/  HMMA.16816.F32 R8, R96.reuse, R110, R8 ;  /* 0x0000006e6008723c */ /* 0x040fe20000001808 */
[----:B------:R-:W1:Y:S05]  /*4b40*/  LDSM.16.M88.4 R108, [R250+UR4+0x1c000] ;  /* 0x01c00004fa6c783b */ /* 0x000e6a0008000200 */
[C---:B------:R-:W-:Y:S06]  /*4b50*/  HMMA.16816.F32 R12, R96.reuse, R84, R12 ;  /* 0x00000054600c723c */ /* 0x040fec000000180c */
[----:B------:R-:W-:Y:S01]  /*4b60*/  HMMA.16816.F32 R16, R96, R86, R16 ;  /* 0x000000566010723c */ /* 0x000fe20000001810 */
[----:B------:R-:W2:Y:S04]  /*4b70*/  LDSM.16.M88.4 R84, [R250+UR4+0x1c800] ;  /* 0x01c80004fa54783b */ /* 0x000ea80008000200 */
[----:B------:R-:W-:Y:S01]  /*4b80*/  LDSM.16.M88.4 R96, [R114+0x4000] ;  /* 0x004000007260783b */ /* 0x000fe20000000200 */
[C---:B------:R-:W-:Y:S06]  /*4b90*/  HMMA.16816.F32 R4, R100.reuse, R104, R4 ;  /* 0x000000686404723c */ /* 0x040fec0000001804 */
[C---:B------:R-:W-:Y:S01]  /*4ba0*/  HMMA.16816.F32 R8, R100.reuse, R106, R8 ;  /* 0x0000006a6408723c */ /* 0x040fe20000001808 */
[----:B------:R-:W2:Y:S05]  /*4bb0*/  LDSM.16.M88.4 R104, [R249+0x4000] ;  /* 0x00400000f968783b */ /* 0x000eaa0000000200 */
[C---:B---3--:R-:W-:Y:S06]  /*4bc0*/  HMMA.16816.F32 R12, R100.reuse, R88, R12 ;  /* 0x00000058640c723c */ /* 0x048fec000000180c */
[----:B------:R-:W-:Y:S01]  /*4bd0*/  HMMA.16816.F32 R16, R100, R90, R16 ;  /* 0x0000005a6410723c */ /* 0x000fe20000001810 */
[----:B------:R-:W3:Y:S04]  /*4be0*/  LDSM.16.M88.4 R88, [R249+0x4800] ;  /* 0x00480000f958783b */ /* 0x000ee80000000200 */
[----:B------:R-:W-:Y:S01]  /*4bf0*/  LDSM.16.M88.4 R100, [R113+0x4000] ;  /* 0x004000007164783b */ /* 0x000fe20000000200 */
[C---:B-1----:R-:W-:Y:S05]  /*4c00*/  HMMA.16816.F32 R4, R92.reuse, R108, R4 ;  /* 0x0000006c5c04723c */ /* 0x042fea0000001804 */
[----:B------:R-:W-:Y:S01]  /*4c10*/  IMAD R126, R126, 0x40, R117 ;  /* 0x000000407e7e7824 */ /* 0x000fe200078e0275 */
[C---:B------:R-:W-:Y:S01]  /*4c20*/  HMMA.16816.F32 R8, R92.reuse, R110, R8 ;  /* 0x0000006e5c08723c */ /* 0x040fe20000001808 */
[----:B------:R-:W1:Y:S03]  /*4c30*/  LDSM.16.M88.4 R108, [R248+0x4000] ;  /* 0x00400000f86c783b */ /* 0x000e660000000200 */
[C---:B------:R-:W-:Y:S01]  /*4c40*/  @P5 ISETP.GE.AND P5, PT, R126.reuse, UR8, PT ;  /* 0x000000087e005c0c */ /* 0x040fe2000bfa6270 */
[----:B------:R-:W-:Y:S01]  /*4c50*/  @P0 VIADD R118, R126, 0x1 ;  /* 0x000000017e760836 */ /* 0x000fe20000000000 */
[C---:B--2---:R-:W-:Y:S01]  /*4c60*/  HMMA.16816.F32 R12, R92.reuse, R84, R12 ;  /* 0x000000545c0c723c */ /* 0x044fe2000000180c */
[----:B------:R-:W-:Y:S02]  /*4c70*/  PLOP3.LUT P0, PT, PT, PT, UP0, 0x80, 0x0 ;  /* 0x000000000000781c */ /* 0x000fe40003f0f008 */
[----:B------:R-:W-:Y:S02]  /*4c80*/  FSETP.NEU.FTZ.AND P6, PT, R120, -INF , PT ;  /* 0xff8000007800780b */ /* 0x000fe40003fdd000 */
[----:B------:R-:W-:Y:S01]  /*4c90*/  @P2 ISETP.GE.AND P2, PT, R118, UR8, PT ;  /* 0x0000000876002c0c */ /* 0x000fe2000bf46270 */
[----:B------:R-:W-:Y:S01]  /*4ca0*/  HMMA.16816.F32 R16, R92, R86, R16 ;  /* 0x000000565c10723c */ /* 0x000fe20000001810 */
[----:B------:R-:W2:Y:S04]  /*4cb0*/  LDSM.16.M88.4 R84, [R248+0x4800] ;  /* 0x00480000f854783b */ /* 0x000ea80000000200 */
[----:B------:R-:W-:Y:S01]  /*4cc0*/  LDSM.16.M88.4 R92, [R112+0x4000] ;  /* 0x00400000705c783b */ /* 0x000fe20000000200 */
[C---:B------:R-:W-:Y:S05]  /*4cd0*/  HMMA.16816.F32 R4, R96.reuse, R104, R4 ;  /* 0x000000686004723c */ /* 0x040fea0000001804 */
[----:B------:R-:W-:Y:S01]  /*4ce0*/  @P3 VIADD R118, R126, 0x8 ;  /* 0x000000087e763836 */ /* 0x000fe20000000000 */
[C---:B------:R-:W-:Y:S01]  /*4cf0*/  HMMA.16816.F32 R8, R96.reuse, R106, R8 ;  /* 0x0000006a6008723c */ /* 0x040fe20000001808 */
[----:B------:R-:W4:Y:S01]  /*4d00*/  LDSM.16.M88.4 R104, [R247+0x4000] ;  /* 0x00400000f768783b */ /* 0x000f220000000200 */
[----:B------:R-:W-:Y:S03]  /*4d10*/  PLOP3.LUT P3, PT, PT, PT, UP0, 0x80, 0x0 ;  /* 0x000000000000781c */ /* 0x000fe60003f6f008 */
[----:B------:R-:W-:Y:S01]  /*4d20*/  IMAD R115, R115, 0x40, R116 ;  /* 0x0000004073737824 */ /* 0x000fe200078e0274 */
[C---:B---3--:R-:W-:Y:S05]  /*4d30*/  HMMA.16816.F32 R12, R96.reuse, R88, R12 ;  /* 0x00000058600c723c */ /* 0x048fea000000180c */
[----:B------:R-:W-:Y:S01]  /*4d40*/  IABS R121, R115 ;  /* 0x0000007300797213 */ /* 0x000fe20000000000 */
[----:B------:R-:W-:Y:S01]  /*4d50*/  HMMA.16816.F32 R16, R96, R90, R16 ;  /* 0x0000005a6010723c */ /* 0x000fe20000001810 */
[----:B------:R-:W3:Y:S04]  /*4d60*/  LDSM.16.M88.4 R88, [R247+0x4800] ;  /* 0x00480000f758783b */ /* 0x000ee80000000200 */
[----:B------:R-:W-:Y:S01]  /*4d70*/  LDSM.16.M88.4 R96, [R243+0x6000] ;  /* 0x00600000f360783b */ /* 0x000fe20000000200 */
[C---:B-1----:R-:W-:Y:S05]  /*4d80*/  HMMA.16816.F32 R4, R100.reuse, R108, R4 ;  /* 0x0000006c6404723c */ /* 0x042fea0000001804 */
[----:B------:R-:W-:Y:S01]  /*4d90*/  I2FP.F32.S32 R121, R121 ;  /* 0x0000007900797245 */ /* 0x000fe20000201400 */
[C---:B------:R-:W-:Y:S01]  /*4da0*/  HMMA.16816.F32 R8, R100.reuse, R110, R8 ;  /* 0x0000006e6408723c */ /* 0x040fe20000001808 */
[----:B------:R-:W1:Y:S04]  /*4db0*/  LDSM.16.M88.4 R108, [R250+UR4+0x1e000] ;  /* 0x01e00004fa6c783b */ /* 0x000e680008000200 */
[----:B------:R-:W-:Y:S01]  /*4dc0*/  VIADD R116, R115, 0x8 ;  /* 0x0000000873747836 */ /* 0x000fe20000000000 */
[C---:B--2---:R-:W-:Y:S04]  /*4dd0*/  HMMA.16816.F32 R12, R100.reuse, R84, R12 ;  /* 0x00000054640c723c */ /* 0x044fe8000000180c */
[----:B------:R-:W-:Y:S01]  /*4de0*/  ISETP.GE.AND P1, PT, R116, RZ, PT ;  /* 0x000000ff7400720c */ /* 0x000fe20003f26270 */
[----:B----4-:R-:W-:Y:S01]  /*4df0*/  FMUL.FTZ R129, R119, 1.4426950216293334961 ;  /* 0x3fb8aa3b77817820 */ /* 0x010fe20000410000 */
[----:B------:R-:W-:Y:S01]  /*4e00*/  HMMA.16816.F32 R16, R100, R86, R16 ;  /* 0x000000566410723c */ /* 0x000fe20000001810 */
[----:B------:R-:W2:Y:S04]  /*4e10*/  LDSM.16.M88.4 R84, [R250+UR4+0x1e800] ;  /* 0x01e80004fa54783b */ /* 0x000ea80008000200 */
[----:B------:R-:W-:Y:S01]  /*4e20*/  LDSM.16.M88.4 R100, [R114+0x6000] ;  /* 0x006000007264783b */ /* 0x000fe20000000200 */
[C---:B------:R-:W-:Y:S05]  /*4e30*/  HMMA.16816.F32 R4, R92.reuse, R104, R4 ;  /* 0x000000685c04723c */ /* 0x040fea0000001804 */
[----:B------:R-:W-:Y:S01]  /*4e40*/  @!P1 IADD3 R116, -R115, -0x8, RZ ;  /* 0xfffffff873749810 */ /* 0x000fe20007ffe1ff */
[C---:B------:R-:W-:Y:S01]  /*4e50*/  HMMA.16816.F32 R8, R92.reuse, R106, R8 ;  /* 0x0000006a5c08723c */ /* 0x040fe20000001808 */
[----:B------:R-:W4:Y:S02]  /*4e60*/  LDSM.16.M88.4 R104, [R249+0x6000] ;  /* 0x00600000f968783b */ /* 0x000f240000000200 */
[----:B------:R-:W-:Y:S02]  /*4e70*/  FSETP.NEU.FTZ.AND P1, PT, R119, -INF , PT ;  /* 0xff8000007700780b */ /* 0x000fe40003f3d000 */
[----:B------:R-:W-:Y:S01]  /*4e80*/  I2FP.F32.S32 R117, R116 ;  /* 0x0000007400757245 */ /* 0x000fe20000201400 */
[C---:B---3--:R-:W-:Y:S05]  /*4e90*/  HMMA.16816.F32 R12, R92.reuse, R88, R12 ;  /* 0x000000585c0c723c */ /* 0x048fea000000180c */
[----:B------:R-:W-:Y:S01]  /*4ea0*/  FSEL R129, R129, RZ, P1 ;  /* 0x000000ff81817208 */ /* 0x000fe20000800000 */
[----:B------:R-:W-:Y:S01]  /*4eb0*/  HMMA.16816.F32 R16, R92, R90, R16 ;  /* 0x0000005a5c10723c */ /* 0x000fe20000001810 */
[----:B------:R-:W3:Y:S04]  /*4ec0*/  LDSM.16.M88.4 R88, [R249+0x6800] ;  /* 0x00680000f958783b */ /* 0x000ee80000000200 */
[----:B------:R-:W-:Y:S01]  /*4ed0*/  LDSM.16.M88.4 R92, [R113+0x6000] ;  /* 0x00600000715c783b */ /* 0x000fe20000000200 */
[C---:B-1----:R-:W-:Y:S05]  /*4ee0*/  HMMA.16816.F32 R4, R96.reuse, R108, R4 ;  /* 0x0000006c6004723c */ /* 0x042fea0000001804 */
[----:B------:R-:W-:Y:S01]  /*4ef0*/  FMUL.FTZ R130, R120, 1.4426950216293334961 ;  /* 0x3fb8aa3b78827820 */ /* 0x000fe20000410000 */
[C---:B------:R-:W-:Y:S01]  /*4f00*/  HMMA.16816.F32 R8, R96.reuse, R110, R8 ;  /* 0x0000006e6008723c */ /* 0x040fe20000001808 */
[----:B------:R-:W1:Y:S04]  /*4f10*/  LDSM.16.M88.4 R108, [R248+0x6000] ;  /* 0x00600000f86c783b */ /* 0x000e680000000200 */
[----:B------:R-:W-:Y:S01]  /*4f20*/  FSEL R130, R130, RZ, P6 ;  /* 0x000000ff82827208 */ /* 0x000fe20003000000 */
[C---:B--2---:R-:W-:Y:S01]  /*4f30*/  HMMA.16816.F32 R12, R96.reuse, R84, R12 ;  /* 0x00000054600c723c */ /* 0x044fe2000000180c */
[----:B------:R-:W-:Y:S04]  /*4f40*/  PLOP3.LUT P6, PT, PT, PT, UP0, 0x80, 0x0 ;  /* 0x000000000000781c */ /* 0x000fe80003fcf008 */
[C---:B------:R-:W-:Y:S01]  /*4f50*/  @P3 VIADD R120, R126.reuse, 0x10 ;  /* 0x000000107e783836 */ /* 0x040fe20000000000 */
[----:B------:R-:W-:Y:S01]  /*4f60*/  HMMA.16816.F32 R16, R96, R86, R16 ;  /* 0x000000566010723c */ /* 0x000fe20000001810 */
[----:B------:R-:W2:Y:S01]  /*4f70*/  LDSM.16.M88.4 R84, [R248+0x6800] ;  /* 0x00680000f854783b */ /* 0x000ea20000000200 */
[----:B------:R-:W-:Y:S03]  /*4f80*/  PLOP3.LUT P3, PT, PT, PT, UP0, 0x80, 0x0 ;  /* 0x000000000000781c */ /* 0x000fe60003f6f008 */
[----:B------:R-:W-:Y:S01]  /*4f90*/  LDSM.16.M88.4 R96, [R112+0x6000] ;  /* 0x006000007060783b */ /* 0x000fe20000000200 */
[C---:B----4-:R-:W-:Y:S05]  /*4fa0*/  HMMA.16816.F32 R4, R100.reuse, R104, R4 ;  /* 0x000000686404723c */ /* 0x050fea0000001804 */
[----:B------:R-:W-:Y:S01]  /*4fb0*/  @P6 VIADD R119, R126, 0x9 ;  /* 0x000000097e776836 */ /* 0x000fe20000000000 */
[C---:B------:R-:W-:Y:S01]  /*4fc0*/  HMMA.16816.F32 R8, R100.reuse, R106, R8 ;  /* 0x0000006a6408723c */ /* 0x040fe20000001808 */
[----:B------:R-:W4:Y:S03]  /*4fd0*/  LDSM.16.M88.4 R104, [R247+0x6000] ;  /* 0x00600000f768783b */ /* 0x000f260000000200 */
[----:B------:R-:W-:Y:S01]  /*4fe0*/  @P3 ISETP.GE.AND P3, PT, R119, UR8, PT ;  /* 0x0000000877003c0c */ /* 0x000fe2000bf66270 */
[C---:B------:R-:W-:Y:S01]  /*4ff0*/  VIADD R122, R115.reuse, 0xffffffff ;  /* 0xffffffff737a7836 */ /* 0x040fe20000000000 */
[C---:B---3--:R-:W-:Y:S04]  /*5000*/  HMMA.16816.F32 R12, R100.reuse, R88, R12 ;  /* 0x00000058640c723c */ /* 0x048fe8000000180c */
[----:B------:R-:W-:Y:S01]  /*5010*/  ISETP.GE.AND P1, PT, R122, RZ, PT ;  /* 0x000000ff7a00720c */ /* 0x000fe20003f26270 */
[C---:B------:R-:W-:Y:S01]  /*5020*/  VIADD R123, R115.reuse, 0x7 ;  /* 0x00000007737b7836 */ /* 0x040fe20000000000 */
[----:B------:R-:W-:Y:S05]  /*5030*/  HMMA.16816.F32 R16, R100, R90, R16 ;  /* 0x0000005a6410723c */ /* 0x000fea0000001810 */
[C---:B------:R-:W-:Y:S01]  /*5040*/  VIADD R125, R115.reuse, 0xfffffff8 ;  /* 0xfffffff8737d7836 */ /* 0x040fe20000000000 */
[C---:B-1----:R-:W-:Y:S05]  /*5050*/  HMMA.16816.F32 R4, R92.reuse, R108, R4 ;  /* 0x0000006c5c04723c */ /* 0x042fea0000001804 */
[----:B------:R-:W-:Y:S01]  /*5060*/  @!P1 IADD3 R122, -R115, 0x1, RZ ;  /* 0x00000001737a9810 */ /* 0x000fe20007ffe1ff */
[C---:B------:R-:W-:Y:S01]  /*5070*/  HMMA.16816.F32 R8, R92.reuse, R110, R8 ;  /* 0x0000006e5c08723c */ /* 0x040fe20000001808 */
[----:B------:R-:W-:Y:S02]  /*5080*/  PLOP3.LUT P1, PT, PT, PT, UP0, 0x80, 0x0 ;  /* 0x000000000000781c */ /* 0x000fe40003f2f008 */
[----:B------:R-:W-:Y:S02]  /*5090*/  ISETP.GE.AND P6, PT, R125, RZ, PT ;  /* 0x000000ff7d00720c */ /* 0x000fe40003fc6270 */
[----:B------:R-:W-:Y:S01]  /*50a0*/  I2FP.F32.S32 R122, R122 ;  /* 0x0000007a007a7245 */ /* 0x000fe20000201400 */
[C---:B--2---:R-:W-:Y:S05]  /*50b0*/  HMMA.16816.F32 R12, R92.reuse, R84, R12 ;  /* 0x000000545c0c723c */ /* 0x044fea000000180c */
[C---:B------:R-:W-:Y:S01]  /*50c0*/  VIADD R128, R115.reuse, 0xfffffff7 ;  /* 0xfffffff773807836 */ /* 0x040fe20000000000 */
[----:B------:R-:W-:Y:S01]  /*50d0*/  HMMA.16816.F32 R16, R92, R86, R16 ;  /* 0x000000565c10723c */ /* 0x000fe20000001810 */
[----:B------:R-:W1:Y:S02]  /*50e0*/  LDSM.16.M88.4 R84, [R247+0x6800] ;  /* 0x00680000f754783b */ /* 0x000e640000000200 */
[----:B------:R-:W-:Y:S02]  /*50f0*/  @P1 ISETP.GE.AND P1, PT, R118, UR8, PT ;  /* 0x0000000876001c0c */ /* 0x000fe4000bf26270 */
[C---:B------:R-:W-:Y:S01]  /*5100*/  @!P6 IADD3 R125, -R115.reuse, 0x8, RZ ;  /* 0x00000008737de810 */ /* 0x040fe20007ffe1ff */
[C---:B----4-:R-:W-:Y:S01]  /*5110*/  HMMA.16816.F32 R4, R96.reuse, R104, R4 ;  /* 0x000000686004723c */ /* 0x050fe20000001804 */
[----:B------:R-:W-:Y:S04]  /*5120*/  PLOP3.LUT P6, PT, PT, PT, UP0, 0x80, 0x0 ;  /* 0x000000000000781c */ /* 0x000fe80003fcf008 */
[----:B------:R-:W-:Y:S01]  /*5130*/  I2FP.F32.S32 R125, R125 ;  /* 0x0000007d007d7245 */ /* 0x000fe20000201400 */
[C---:B------:R-:W-:Y:S05]  /*5140*/  HMMA.16816.F32 R8, R96.reuse, R106, R8 ;  /* 0x0000006a6008723c */ /* 0x040fea0000001808 */
[C---:B------:R-:W-:Y:S02]  /*5150*/  VIADD R127, R115.reuse, 0xffffffef ;  /* 0xffffffef737f7836 */ /* 0x040fe40000000000 */
[C---:B------:R-:W-:Y:S04]  /*5160*/  VIADD R196, R115.reuse, 0xffffffe7 ;  /* 0xffffffe773c47836 */ /* 0x040fe80000000000 */
[----:B------:R-:W-:Y:S07]  /*5170*/  VIADD R197, R115, 0xffffffe8 ;  /* 0xffffffe873c57836 */ /* 0x000fee0000000000 */
[----:B------:R-:W-:Y:S01]  /*5180*/  FFMA.FTZ R6, R117, -UR5, R6 ;  /* 0x8000000575067c23 */ /* 0x000fe20008010006 */
[----:B------:R-:W-:Y:S01]  /*5190*/  FFMA.FTZ R4, R121, -UR5, R4 ;  /* 0x8000000579047c23 */ /* 0x000fe20008010004 */
[----:B------:R-:W-:Y:S03]  /*51a0*/  FFMA.FTZ R5, R122, -UR5, R5 ;  /* 0x800000057a057c23 */ /* 0x000fe60008010005 */
[----:B------:R-:W-:Y:S01]  /*51b0*/  @P0 FSEL R6, R6, -INF , !P5 ;  /* 0xff80000006060808 */ /* 0x000fe20006800000 */
[----:B------:R-:W-:Y:S01]  /*51c0*/  FFMA.FTZ R8, R125, -UR5, R8 ;  /* 0x800000057d087c23 */ /* 0x000fe20008010008 */
[----:B------:R-:W-:Y:S01]  /*51d0*/  @P4 FSEL R4, R4, -INF , !P5 ;  /* 0xff80000004044808 */ /* 0x000fe20006800000 */
[----:B------:R-:W-:Y:S01]  /*51e0*/  FFMA.FTZ R10, R121, -UR5, R10 ;  /* 0x80000005790a7c23 */ /* 0x000fe2000801000a */
[----:B------:R-:W-:Y:S01]  /*51f0*/  ISETP.GE.AND P5, PT, R123, RZ, PT ;  /* 0x000000ff7b00720c */ /* 0x000fe20003fa6270 */
[----:B------:R-:W-:Y:S01]  /*5200*/  FFMA.FTZ R11, R122, -UR5, R11 ;  /* 0x800000057a0b7c23 */ /* 0x000fe2000801000b */
[C---:B-1----:R-:W-:Y:S01]  /*5210*/  HMMA.16816.F32 R12, R96.reuse, R84, R12 ;  /* 0x00000054600c723c */ /* 0x042fe2000000180c */
[----:B------:R-:W-:Y:S02]  /*5220*/  PLOP3.LUT P0, PT, PT, PT, UP0, 0x80, 0x0 ;  /* 0x000000000000781c */ /* 0x000fe40003f0f008 */
[----:B------:R-:W-:Y:S01]  /*5230*/  PLOP3.LUT P4, PT, PT, PT, UP0, 0x80, 0x0 ;  /* 0x000000000000781c */ /* 0x000fe20003f8f008 */
[--C-:B------:R-:W-:Y:S02]  /*5240*/  FFMA.FTZ R116, R4, UR15, -R130.reuse ;  /* 0x0000000f04747c23 */ /* 0x100fe40008010882 */
[----:B------:R-:W-:Y:S04]  /*5250*/  HMMA.16816.F32 R16, R96, R86, R16 ;  /* 0x000000566010723c */ /* 0x000fe80000001810 */
[----:B------:R-:W-:Y:S01]  /*5260*/  MUFU.EX2 R116, R116 ;  /* 0x0000007400747308 */ /* 0x000fe20000000800 */
[----:B------:R-:W-:Y:S02]  /*5270*/  @!P5 IADD3 R123, -R115, -0x7, RZ ;  /* 0xfffffff9737bd810 */ /* 0x000fe40007ffe1ff */
[----:B------:R-:W-:Y:S04]  /*5280*/  ISETP.GE.AND P5, PT, R128, RZ, PT ;  /* 0x000000ff8000720c */ /* 0x000fe80003fa6270 */
[----:B------:R-:W-:Y:S01]  /*5290*/  @P0 FSEL R5, R5, -INF , !P2 ;  /* 0xff80000005050808 */ /* 0x000fe20005000000 */
[----:B------:R-:W-:Y:S01]  /*52a0*/  @P4 VIADD R117, R126, 0x11 ;  /* 0x000000117e754836 */ /* 0x000fe20000000000 */
[----:B------:R-:W-:Y:S02]  /*52b0*/  PLOP3.LUT P0, PT, PT, PT, UP0, 0x80, 0x0 ;  /* 0x000000000000781c */ /* 0x000fe40003f0f008 */
[----:B------:R-:W-:Y:S01]  /*52c0*/  I2FP.F32.S32 R124, R123 ;  /* 0x0000007b007c7245 */ /* 0x000fe20000201400 */
[----:B------:R-:W-:Y:S01]  /*52d0*/  FFMA.FTZ R118, R5, UR15, -R130 ;  /* 0x0000000f05767c23 */ /* 0x000fe20008010882 */
[----:B------:R-:W-:Y:S01]  /*52e0*/  PLOP3.LUT P4, PT, PT, PT, UP0, 0x80, 0x0 ;  /* 0x000000000000781c */ /* 0x000fe20003f8f008 */
[----:B------:R-:W-:Y:S01]  /*52f0*/  FFMA.FTZ R14, R125, -UR5, R14 ;  /* 0x800000057d0e7c23 */ /* 0x000fe2000801000e */
[----:B------:R-:W-:Y:S01]  /*5300*/  @P6 ISETP.GE.AND P6, PT, R117, UR8, PT ;  /* 0x0000000875006c0c */ /* 0x000fe2000bfc6270 */
[----:B------:R-:W-:Y:S01]  /*5310*/  FFMA.FTZ R7, R124, -UR5, R7 ;  /* 0x800000057c077c23 */ /* 0x000fe20008010007 */
[C---:B------:R-:W-:Y:S01]  /*5320*/  @!P5 IADD3 R128, -R115.reuse, 0x9, RZ ;  /* 0x000000097380d810 */ /* 0x040fe20007ffe1ff */
[----:B------:R-:W-:Y:S01]  /*5330*/  VIADD R124, R115, 0xfffffff0 ;  /* 0xfffffff0737c7836 */ /* 0x000fe20000000000 */
[----:B------:R-:W-:Y:S01]  /*5340*/  PLOP3.LUT P5, PT, PT, PT, UP0, 0x80, 0x0 ;  /* 0x000000000000781c */ /* 0x000fe20003faf008 */
[----:B------:R1:W2:Y:S01]  /*5350*/  MUFU.EX2 R119, R118 ;  /* 0x0000007600777308 */ /* 0x0002a20000000800 */
[----:B------:R-:W-:Y:S01]  /*5360*/  I2FP.F32.S32 R128, R128 ;  /* 0x0000008000807245 */ /* 0x000fe20000201400 */
[----:B------:R-:W-:Y:S01]  /*5370*/  FFMA.FTZ R117, R6, UR15, -R129 ;  /* 0x0000000f06757c23 */ /* 0x000fe20008010881 */
[----:B------:R-:W-:Y:S02]  /*5380*/  @P0 FSEL R7, R7, -INF , !P2 ;  /* 0xff80000007070808 */ /* 0x000fe40005000000 */
[----:B------:R-:W-:Y:S01]  /*5390*/  PLOP3.LUT P2, PT, PT, PT, UP0, 0x80, 0x0 ;  /* 0x000000000000781c */ /* 0x000fe20003f4f008 */
[C---:B------:R-:W-:Y:S01]  /*53a0*/  FFMA.FTZ R9, R128.reuse, -UR5, R9 ;  /* 0x8000000580097c23 */ /* 0x040fe20008010009 */
[----:B------:R-:W-:Y:S01]  /*53b0*/  PLOP3.LUT P0, PT, PT, PT, UP0, 0x80, 0x0 ;  /* 0x000000000000781c */ /* 0x000fe20003f0f008 */
[----:B------:R-:W-:Y:S01]  /*53c0*/  FFMA.FTZ R15, R128, -UR5, R15 ;  /* 0x80000005800f7c23 */ /* 0x000fe2000801000f */
[----:B------:R-:W-:Y:S01]  /*53d0*/  @P4 ISETP.GE.AND P4, PT, R120, UR8, PT ;  /* 0x0000000878004c0c */ /* 0x000fe2000bf86270 */
[----:B------:R-:W-:Y:S02]  /*53e0*/  MUFU.EX2 R117, R117 ;  /* 0x0000007500757308 */ /* 0x000fe40000000800 */
[----:B------:R-:W-:Y:S02]  /*53f0*/  @P5 FSEL R8, R8, -INF , !P1 ;  /* 0xff80000008085808 */ /* 0x000fe40004800000 */
[----:B------:R-:W-:Y:S01]  /*5400*/  ISETP.GE.AND P5, PT, R124, RZ, PT ;  /* 0x000000ff7c00720c */ /* 0x000fe20003fa6270 */
[--C-:B-1----:R-:W-:Y:S03]  /*5410*/  FFMA.FTZ R118, R7, UR15, -R129.reuse ;  /* 0x0000000f07767c23 */ /* 0x102fe60008010881 */
[----:B------:R-:W-:Y:S01]  /*5420*/  @P2 FSEL R9, R9, -INF , !P3 ;  /* 0xff80000009092808 */ /* 0x000fe20005800000 */
[--C-:B------:R-:W-:Y:S01]  /*5430*/  FFMA.FTZ R120, R8, UR15, -R130.reuse ;  /* 0x0000000f08787c23 */ /* 0x100fe20008010882 */
[----:B------:R-:W-:Y:S02]  /*5440*/  @P0 FSEL R10, R10, -INF , !P1 ;  /* 0xff8000000a0a0808 */ /* 0x000fe40004800000 */
[----:B------:R-:W-:Y:S01]  /*5450*/  PLOP3.LUT P2, PT, PT, PT, UP0, 0x80, 0x0 ;  /* 0x000000000000781c */ /* 0x000fe20003f4f008 */
[----:B------:R-:W-:Y:S01]  /*5460*/  FFMA.FTZ R123, R9, UR15, -R130 ;  /* 0x0000000f097b7c23 */ /* 0x000fe20008010882 */
[----:B------:R-:W-:Y:S01]  /*5470*/  ISETP.GE.AND P1, PT, R127, RZ, PT ;  /* 0x000000ff7f00720c */ /* 0x000fe20003f26270 */
[----:B------:R-:W1:Y:S01]  /*5480*/  MUFU.EX2 R118, R118 ;  /* 0x0000007600767308 */ /* 0x000e620000000800 */
[----:B------:R-:W-:Y:S01]  /*5490*/  PLOP3.LUT P0, PT, PT, PT, UP0, 0x80, 0x0 ;  /* 0x000000000000781c */ /* 0x000fe20003f0f008 */
[--C-:B------:R-:W-:Y:S01]  /*54a0*/  FFMA.FTZ R121, R10, UR15, -R129.reuse ;  /* 0x0000000f0a797c23 */ /* 0x100fe20008010881 */
[----:B------:R-:W-:Y:S02]  /*54b0*/  @!P5 IADD3 R124, -R115, 0x10, RZ ;  /* 0x00000010737cd810 */ /* 0x000fe40007ffe1ff */
[----:B------:R-:W-:Y:S02]  /*54c0*/  ISETP.GE.AND P5, PT, R197, RZ, PT ;  /* 0x000000ffc500720c */ /* 0x000fe40003fa6270 */
[----:B------:R-:W-:Y:S03]  /*54d0*/  I2FP.F32.S32 R131, R124 ;  /* 0x0000007c00837245 */ /* 0x000fe60000201400 */
[----:B------:R-:W-:Y:S01]  /*54e0*/  MUFU.EX2 R120, R120 ;  /* 0x0000007800787308 */ /* 0x000fe20000000800 */
[----:B--2---:R-:W-:Y:S02]  /*54f0*/  F2FP.F16.F32.PACK_AB R203, R119, R116 ;  /* 0x0000007477cb723e */ /* 0x004fe400000000ff */
[----:B------:R-:W-:Y:S01]  /*5500*/  @P2 FSEL R11, R11, -INF , !P3 ;  /* 0xff8000000b0b2808 */ /* 0x000fe20005800000 */
[----:B------:R-:W-:Y:S01]  /*5510*/  FFMA.FTZ R12, R131, -UR5, R12 ;  /* 0x80000005830c7c23 */ /* 0x000fe2000801000c */
[----:B------:R-:W-:Y:S01]  /*5520*/  @!P1 IADD3 R127, -R115, 0x11, RZ ;  /* 0x00000011737f9810 */ /* 0x000fe20007ffe1ff */
[----:B------:R-:W-:Y:S01]  /*5530*/  FFMA.FTZ R18, R131, -UR5, R18 ;  /* 0x8000000583127c23 */ /* 0x000fe20008010012 */
[----:B------:R-:W-:Y:S01]  /*5540*/  PLOP3.LUT P2, PT, PT, PT, UP0, 0x80, 0x0 ;  /* 0x000000000000781c */ /* 0x000fe20003f4f008 */
[----:B------:R-:W-:Y:S01]  /*5550*/  FFMA.FTZ R122, R11, UR15, -R129 ;  /* 0x0000000f0b7a7c23 */ /* 0x000fe20008010881 */
[----:B------:R-:W-:Y:S01]  /*5560*/  I2FP.F32.S32 R198, R127 ;  /* 0x0000007f00c67245 */ /* 0x000fe20000201400 */
[----:B------:R-:W2:Y:S01]  /*5570*/  MUFU.EX2 R123, R123 ;  /* 0x0000007b007b7308 */ /* 0x000ea20000000800 */
[----:B------:R-:W-:Y:S01]  /*5580*/  ISETP.GE.AND P3, PT, R196, RZ, PT ;  /* 0x000000ffc400720c */ /* 0x000fe20003f66270 */
[----:B------:R-:W-:Y:S01]  /*5590*/  STS [R209+0x2a000], R203 ;  /* 0x02a000cbd1007388 */ /* 0x000fe20000000800 */
[----:B------:R-:W-:Y:S01]  /*55a0*/  PLOP3.LUT P1, PT, PT, PT, UP0, 0x80, 0x0 ;  /* 0x000000000000781c */ /* 0x000fe20003f2f008 */
[----:B------:R-:W-:Y:S01]  /*55b0*/  FFMA.FTZ R13, R198, -UR5, R13 ;  /* 0x80000005c60d7c23 */ /* 0x000fe2000801000d */
[----:B------:R-:W-:Y:S01]  /*55c0*/  @P0 FSEL R12, R12, -INF , !P4 ;  /* 0xff8000000c0c0808 */ /* 0x000fe20006000000 */
[----:B------:R-:W-:Y:S01]  /*55d0*/  FFMA.FTZ R19, R198, -UR5, R19 ;  /* 0x80000005c6137c23 */ /* 0x000fe20008010013 */
[----:B------:R-:W-:Y:S03]  /*55e0*/  PLOP3.LUT P0, PT, PT, PT, UP0, 0x80, 0x0 ;  /* 0x000000000000781c */ /* 0x000fe60003f0f008 */
[----:B------:R-:W-:Y:S01]  /*55f0*/  MUFU.EX2 R121, R121 ;  /* 0x0000007900797308 */ /* 0x000fe20000000800 */
[----:B------:R-:W-:Y:S01]  /*5600*/  @!P5 IADD3 R197, -R115, 0x18, RZ ;  /* 0x0000001873c5d810 */ /* 0x000fe20007ffe1ff */
[--C-:B------:R-:W-:Y:S01]  /*5610*/  FFMA.FTZ R124, R12, UR15, -R130.reuse ;  /* 0x0000000f0c7c7c23 */ /* 0x100fe20008010882 */
[----:B------:R-:W-:Y:S02]  /*5620*/  @P2 FSEL R13, R13, -INF , !P6 ;  /* 0xff8000000d0d2808 */ /* 0x000fe40007000000 */
[----:B------:R-:W-:Y:S02]  /*5630*/  PLOP3.LUT P2, PT, PT, PT, UP0, 0x80, 0x0 ;  /* 0x000000000000781c */ /* 0x000fe40003f4f008 */
[----:B------:R-:W-:Y:S01]  /*5640*/  @!P3 IADD3 R196, -R115, 0x19, RZ ;  /* 0x0000001973c4b810 */ /* 0x000fe20007ffe1ff */
[----:B------:R-:W-:Y:S01]  /*5650*/  FFMA.FTZ R127, R13, UR15, -R130 ;  /* 0x0000000f0d7f7c23 */ /* 0x000fe20008010882 */
[----:B------:R-:W-:Y:S01]  /*5660*/  PLOP3.LUT P3, PT, PT, PT, UP0, 0x80, 0x0 ;  /* 0x000000000000781c */ /* 0x000fe20003f6f008 */
[----:B------:R-:W3:Y:S01]  /*5670*/  MUFU.EX2 R122, R122 ;  /* 0x0000007a007a7308 */ /* 0x000ee20000000800 */
[----:B------:R-:W-:Y:S01]  /*5680*/  @P1 FSEL R14, R14, -INF , !P4 ;  /* 0xff8000000e0e1808 */ /* 0x000fe20006000000 */
[----:B------:R-:W-:Y:S01]  /*5690*/  @P0 VIADD R115, R126, 0x18 ;  /* 0x000000187e730836 */ /* 0x000fe20000000000 */
[----:B------:R-:W-:Y:S02]  /*56a0*/  PLOP3.LUT P5, PT, PT, PT, UP0, 0x80, 0x0 ;  /* 0x000000000000781c */ /* 0x000fe40003faf008 */
[----:B------:R-:W-:Y:S01]  /*56b0*/  PLOP3.LUT P1, PT, PT, PT, UP0, 0x80, 0x0 ;  /* 0x000000000000781c */ /* 0x000fe20003f2f008 */
[--C-:B------:R-:W-:Y:S01]  /*56c0*/  FFMA.FTZ R125, R14, UR15, -R129.reuse ;  /* 0x0000000f0e7d7c23 */ /* 0x100fe20008010881 */
[----:B------:R-:W-:Y:S03]  /*56d0*/  I2FP.F32.S32 R197, R197 ;  /* 0x000000c500c57245 */ /* 0x000fe60000201400 */
[----:B------:R-:W-:Y:S01]  /*56e0*/  MUFU.EX2 R124, R124 ;  /* 0x0000007c007c7308 */ /* 0x000fe20000000800 */
[----:B------:R-:W-:Y:S02]  /*56f0*/  @P2 FSEL R15, R15, -INF , !P6 ;  /* 0xff8000000f0f2808 */ /* 0x000fe40007000000 */
[----:B------:R-:W-:Y:S01]  /*5700*/  PLOP3.LUT P4, PT, PT, PT, UP0, 0x80, 0x0 ;  /* 0x000000000000781c */ /* 0x000fe20003f8f008 */
[----:B------:R-:W-:Y:S01]  /*5710*/  FFMA.FTZ R16, R197, -UR5, R16 ;  /* 0x80000005c5107c23 */ /* 0x000fe20008010010 */
[----:B------:R-:W-:Y:S01]  /*5720*/  @P3 ISETP.GE.AND P3, PT, R115, UR8, PT ;  /* 0x0000000873003c0c */ /* 0x000fe2000bf66270 */
[----:B------:R-:W-:Y:S01]  /*5730*/  FFMA.FTZ R115, R15, UR15, -R129 ;  /* 0x0000000f0f737c23 */ /* 0x000fe20008010881 */
[----:B------:R-:W-:Y:S01]  /*5740*/  PLOP3.LUT P0, PT, PT, PT, UP0, 0x80, 0x0 ;  /* 0x000000000000781c */ /* 0x000fe20003f0f008 */
[----:B------:R-:W-:Y:S01]  /*5750*/  @P5 VIADD R128, R126, 0x19 ;  /* 0x000000197e805836 */ /* 0x000fe20000000000 */
[----:B------:R-:W-:Y:S01]  /*5760*/  PLOP3.LUT P2, PT, PT, PT, UP0, 0x80, 0x0 ;  /* 0x000000000000781c */ /* 0x000fe20003f4f008 */
[----:B------:R4:W-:Y:S01]  /*5770*/  MUFU.EX2 R126, R115 ;  /* 0x00000073007e7308 */ /* 0x0009e20000000800 */
[----:B------:R-:W-:Y:S02]  /*5780*/  @P1 FSEL R16, R16, -INF , !P3 ;  /* 0xff80000010101808 */ /* 0x000fe40005800000 */
[----:B------:R-:W-:Y:S02]  /*5790*/  PLOP3.LUT P1, PT, PT, PT, UP0, 0x80, 0x0 ;  /* 0x000000000000781c */ /* 0x000fe40003f2f008 */
[----:B------:R-:W-:Y:S02]  /*57a0*/  I2FP.F32.S32 R196, R196 ;  /* 0x000000c400c47245 */ /* 0x000fe40000201400 */
[----:B------:R-:W-:Y:S03]  /*57b0*/  @P4 ISETP.GE.AND P4, PT, R128, UR8, PT ;  /* 0x0000000880004c0c */ /* 0x000fe6000bf86270 */
[----:B------:R-:W3:Y:S01]  /*57c0*/  MUFU.EX2 R127, R127 ;  /* 0x0000007f007f7308 */ /* 0x000ee20000000800 */
[----:B-1----:R-:W-:Y:S01]  /*57d0*/  F2FP.F16.F32.PACK_AB R202, R118, R117 ;  /* 0x0000007576ca723e */ /* 0x002fe200000000ff */
[----:B------:R-:W-:Y:S01]  /*57e0*/  FFMA.FTZ R17, R196, -UR5, R17 ;  /* 0x80000005c4117c23 */ /* 0x000fe20008010011 */
[--C-:B------:R-:W-:Y:S01]  /*57f0*/  FFMA.FTZ R196, R16, UR15, -R130.reuse ;  /* 0x0000000f10c47c23 */ /* 0x100fe20008010882 */
[----:B------:R-:W-:Y:S02]  /*5800*/  @P2 FSEL R18, R18, -INF , !P3 ;  /* 0xff80000012122808 */ /* 0x000fe40005800000 */
[----:B--2---:R-:W-:Y:S01]  /*5810*/  F2FP.F16.F32.PACK_AB R201, R123, R120 ;  /* 0x000000787bc9723e */ /* 0x004fe200000000ff */
[----:B------:R1:W-:Y:S01]  /*5820*/  STS [R209+0x2a400], R202 ;  /* 0x02a400cad1007388 */ /* 0x0003e20000000800 */
[----:B------:R-:W-:Y:S02]  /*5830*/  @P0 FSEL R17, R17, -INF , !P4 ;  /* 0xff80000011110808 */ /* 0x000fe40006000000 */
[----:B------:R-:W2:Y:S01]  /*5840*/  MUFU.EX2 R125, R125 ;  /* 0x0000007d007d7308 */ /* 0x000ea20000000800 */
[----:B------:R-:W-:Y:S01]  /*5850*/  @P1 FSEL R19, R19, -INF , !P4 ;  /* 0xff80000013131808 */ /* 0x000fe20006000000 */
[--C-:B----4-:R-:W-:Y:S01]  /*5860*/  FFMA.FTZ R115, R18, UR15, -R129.reuse ;  /* 0x0000000f12737c23 */ /* 0x110fe20008010881 */
[----:B---3--:R-:W-:Y:S01]  /*5870*/  F2FP.F16.F32.PACK_AB R200, R122, R121 ;  /* 0x000000797ac8723e */ /* 0x008fe200000000ff */
[----:B------:R-:W-:Y:S01]  /*5880*/  FFMA.FTZ R130, R17, UR15, -R130 ;  /* 0x0000000f11827c23 */ /* 0x000fe20008010882 */
[----:B------:R3:W-:Y:S01]  /*5890*/  STS [R208+0x2a000], R201 ;  /* 0x02a000c9d0007388 */ /* 0x0007e20000000800 */
[----:B------:R-:W-:Y:S04]  /*58a0*/  FFMA.FTZ R129, R19, UR15, -R129 ;  /* 0x0000000f13817c23 */ /* 0x000fe80008010881 */
[----:B------:R-:W-:Y:S01]  /*58b0*/  MUFU.EX2 R128, R196 ;  /* 0x000000c400807308 */ /* 0x000fe20000000800 */
[----:B------:R-:W-:Y:S01]  /*58c0*/  F2FP.F16.F32.PACK_AB R199, R127, R124 ;  /* 0x0000007c7fc7723e */ /* 0x000fe200000000ff */
[----:B------:R4:W-:Y:S04]  /*58d0*/  STS [R208+0x2a400], R200 ;  /* 0x02a400c8d0007388 */ /* 0x0009e80000000800 */
[----:B------:R-:W-:Y:S04]  /*58e0*/  STS [R207+0x2a000], R199 ;  /* 0x02a000c7cf007388 */ /* 0x000fe80000000800 */
[----:B------:R-:W4:Y:S01]  /*58f0*/  MUFU.EX2 R131, R130 ;  /* 0x0000008200837308 */ /* 0x000f220000000800 */
[----:B--2---:R-:W-:Y:S05]  /*5900*/  F2FP.F16.F32.PACK_AB R198, R126, R125 ;  /* 0x0000007d7ec6723e */ /* 0x004fea00000000ff */
[----:B------:R2:W-:Y:S04]  /*5910*/  STS [R207+0x2a400], R198 ;  /* 0x02a400c6cf007388 */ /* 0x0005e80000000800 */
[----:B------:R2:W-:Y:S01]  /*5920*/  MUFU.EX2 R130, R115 ;  /* 0x0000007300827308 */ /* 0x0005e20000000800 */
[----:B-1----:R-:W5:Y:S04]  /*5930*/  LDL R202, [R1+0x34] ;  /* 0x0000340001ca7983 */ /* 0x002f680000100800 */
[----:B---3--:R-:W5:Y:S05]  /*5940*/  LDL R201, [R1+0x40] ;  /* 0x0000400001c97983 */ /* 0x008f6a0000100800 */
[----:B------:R-:W1:Y:S01]  /*5950*/  MUFU.EX2 R129, R129 ;  /* 0x0000008100817308 */ /* 0x000e620000000800 */
[----:B----4-:R-:W-:Y:S01]  /*5960*/  F2FP.F16.F32.PACK_AB R197, R131, R128 ;  /* 0x0000008083c5723e */ /* 0x010fe200000000ff */
[----:B------:R-:W5:Y:S04]  /*5970*/  LDL R200, [R1+0x3c] ;  /* 0x00003c0001c87983 */ /* 0x000f680000100800 */
[----:B------:R-:W-:Y:S01]  /*5980*/  STS [R206+0x2a000], R197 ;  /* 0x02a000c5ce007388 */ /* 0x000fe20000000800 */
[----:B--2---:R-:W-:Y:S05]  /*5990*/  LEA R115, R252, UR4, 0x1 ;  /* 0x00000004fc737c11 */ /* 0x004fea000f8e08ff */
[--C-:B------:R-:W-:Y:S01]  /*59a0*/  IMAD.IADD R114, R242, 0x1, R115.reuse ;  /* 0x00000001f2727824 */ /* 0x100fe200078e0273 */
[----:B------:R-:W-:Y:S01]  /*59b0*/  IADD3 R198, P0, R205, UR14, RZ ;  /* 0x0000000ecdc67c10 */ /* 0x000fe2000ff1e0ff */
[----:B------:R-:W-:Y:S01]  /*59c0*/  IMAD.IADD R113, R241, 0x1, R115 ;  /* 0x00000001f1717824 */ /* 0x000fe200078e0273 */
[----:B-1----:R-:W-:Y:S01]  /*59d0*/  F2FP.F16.F32.PACK_AB R196, R129, R130 ;  /* 0x0000008281c4723e */ /* 0x002fe200000000ff */
[----:B------:R-:W-:Y:S01]  /*59e0*/  IMAD.IADD R112, R241, 0x1, R114 ;  /* 0x00000001f1707824 */ /* 0x000fe200078e0272 */
[----:B------:R-:W-:Y:S02]  /*59f0*/  IADD3.X R199, R204, UR13, RZ, P0, !PT ;  /* 0x0000000dccc77c10 */ /* 0x000fe400087fe4ff */
[----:B------:R-:W5:Y:S01]  /*5a00*/  LDL.64 R204, [R1+0x10] ;  /* 0x0000100001cc7983 */ /* 0x000f620000100a00 */
[----:B------:R-:W-:Y:S03]  /*5a10*/  PLOP3.LUT P0, PT, PT, PT, UP3, 0x80, 0x0 ;  /* 0x000000000000781c */ /* 0x000fe60003f0f038 */
[----:B------:R1:W-:Y:S04]  /*5a20*/  STS [R206+0x2a400], R196 ;  /* 0x02a400c4ce007388 */ /* 0x0003e80000000800 */
[----:B------:R-:W-:Y:S04]  /*5a30*/  LDSM.16.M88.4 R84, [R115+0x10000] ;  /* 0x010000007354783b */ /* 0x000fe80000000200 */
[----:B------:R-:W2:Y:S04]  /*5a40*/  LDSM.16.M88.4 R88, [R250+UR4+0x20000] ;  /* 0x02000004fa58783b */ /* 0x000ea80008000200 */
[----:B------:R-:W3:Y:S04]  /*5a50*/  LDSM.16.M88.4 R92, [R250+UR4+0x20800] ;  /* 0x02080004fa5c783b */ /* 0x000ee80008000200 */
[----:B------:R-:W-:Y:S04]  /*5a60*/  LDSM.16.M88.4 R96, [R114+0x10000] ;  /* 0x010000007260783b */ /* 0x000fe80000000200 */
[----:B------:R-:W4:Y:S04]  /*5a70*/  LDSM.16.M88.4 R100, [R249+0x8000] ;  /* 0x00800000f964783b */ /* 0x000f280000000200 */
[----:B------:R-:W4:Y:S04]  /*5a80*/  LDSM.16.M88.4 R104, [R249+0x8800] ;  /* 0x00880000f968783b */ /* 0x000f280000000200 */
[----:B-1----:R-:W4:Y:S04]  /*5a90*/  LDG.E R196, desc[UR6][R198.64] ;  /* 0x00000006c6c47981 */ /* 0x002f28000c1e1900 */
[----:B------:R-:W-:Y:S04]  /*5aa0*/  LDSM.16.M88.4 R108, [R248+0x8000] ;  /* 0x00800000f86c783b */ /* 0x000fe80000000200 */
[----:B------:R1:W4:Y:S01]  /*5ab0*/  LDG.E R197, desc[UR6][R198.64+0x20] ;  /* 0x00002006c6c57981 */ /* 0x000322000c1e1900 */
[C---:B--2---:R-:W-:Y:S06]  /*5ac0*/  HMMA.16816.F32 R4, R84.reuse, R88, RZ ;  /* 0x000000585404723c */ /* 0x044fec00000018ff */
[C---:B------:R-:W-:Y:S01]  /*5ad0*/  HMMA.16816.F32 R8, R84.reuse, R90, RZ ;  /* 0x0000005a5408723c */ /* 0x040fe200000018ff */
[----:B------:R-:W2:Y:S05]  /*5ae0*/  LDSM.16.M88.4 R88, [R113+0x10000] ;  /* 0x010000007158783b */ /* 0x000eaa0000000200 */
[C---:B---3--:R-:W-:Y:S06]  /*5af0*/  HMMA.16816.F32 R12, R84.reuse, R92, RZ ;  /* 0x0000005c540c723c */ /* 0x048fec00000018ff */
[----:B------:R-:W-:Y:S01]  /*5b00*/  HMMA.16816.F32 R16, R84, R94, RZ ;  /* 0x0000005e5410723c */ /* 0x000fe200000018ff */
[----:B------:R-:W3:Y:S04]  /*5b10*/  LDSM.16.M88.4 R84, [R248+0x8800] ;  /* 0x00880000f854783b */ /* 0x000ee80000000200 */
[----:B------:R-:W-:Y:S01]  /*5b20*/  LDSM.16.M88.4 R92, [R112+0x10000] ;  /* 0x01000000705c783b */ /* 0x000fe20000000200 */
[C---:B----4-:R-:W-:Y:S06]  /*5b30*/  HMMA.16816.F32 R4, R96.reuse, R100, R4 ;  /* 0x000000646004723c */ /* 0x050fec0000001804 */
[C---:B------:R-:W-:Y:S01]  /*5b40*/  HMMA.16816.F32 R8, R96.reuse, R102, R8 ;  /* 0x000000666008723c */ /* 0x040fe20000001808 */
[----:B------:R-:W4:Y:S05]  /*5b50*/  LDSM.16.M88.4 R100, [R247+0x8000] ;  /* 0x00800000f764783b */ /* 0x000f2a0000000200 */
[C---:B------:R-:W-:Y:S06]  /*5b60*/  HMMA.16816.F32 R12, R96.reuse, R104, R12 ;  /* 0x00000068600c723c */ /* 0x040fec000000180c */
[----:B------:R-:W-:Y:S01]  /*5b70*/  HMMA.16816.F32 R16, R96, R106, R16 ;  /* 0x0000006a6010723c */ /* 0x000fe20000001810 */
[----:B------:R-:W1:Y:S04]  /*5b80*/  LDSM.16.M88.4 R96, [R247+0x8800] ;  /* 0x00880000f760783b */ /* 0x000e680000000200 */
[----:B------:R-:W-:Y:S01]  /*5b90*/  LDSM.16.M88.4 R104, [R115+0x12000] ;  /* 0x012000007368783b */ /* 0x000fe20000000200 */
[C---:B--2---:R-:W-:Y:S06]  /*5ba0*/  HMMA.16816.F32 R4, R88.reuse, R108, R4 ;  /* 0x0000006c5804723c */ /* 0x044fec0000001804 */
[C---:B------:R-:W-:Y:S01]  /*5bb0*/  HMMA.16816.F32 R8, R88.reuse, R110, R8 ;  /* 0x0000006e5808723c */ /* 0x040fe20000001808 */
[----:B------:R-:W2:Y:S05]  /*5bc0*/  LDSM.16.M88.4 R108, [R250+UR4+0x22000] ;  /* 0x02200004fa6c783b */ /* 0x000eaa0008000200 */
[C---:B---3--:R-:W-:Y:S06]  /*5bd0*/  HMMA.16816.F32 R12, R88.reuse, R84, R12 ;  /* 0x00000054580c723c */ /* 0x048fec000000180c */
[----:B------:R-:W-:Y:S01]  /*5be0*/  HMMA.16816.F32 R16, R88, R86, R16 ;  /* 0x000000565810723c */ /* 0x000fe20000001810 */
[----:B------:R-:W3:Y:S04]  /*5bf0*/  LDSM.16.M88.4 R84, [R250+UR4+0x22800] ;  /* 0x02280004fa54783b */ /* 0x000ee80008000200 */
        /* <DEDUP_REMOVED lines=76> */
[----:B------:R-:W1:Y:S05]  /*60c0*/  LDSM.16.M88.4 R88, [R247+0xe800] ;  /* 0x00e80000f758783b */ /* 0x000e6a0000000200 */
[C---:B--2---:R-:W-:Y:S06]  /*60d0*/  HMMA.16816.F32 R4, R92.reuse, R108, R4 ;  /* 0x0000006c5c04723c */ /* 0x044fec0000001804 */
[C---:B------:R-:W-:Y:S06]  /*60e0*/  HMMA.16816.F32 R8, R92.reuse, R110, R8 ;  /* 0x0000006e5c08723c */ /* 0x040fec0000001808 */
[C---:B---3--:R-:W-:Y:S06]  /*60f0*/  HMMA.16816.F32 R12, R92.reuse, R84, R12 ;  /* 0x000000545c0c723c */ /* 0x048fec000000180c */
[----:B------:R-:W-:Y:S06]  /*6100*/  HMMA.16816.F32 R16, R92, R86, R16 ;  /* 0x000000565c10723c */ /* 0x000fec0000001810 */
[C---:B----4-:R-:W-:Y:S06]  /*6110*/  HMMA.16816.F32 R4, R96.reuse, R104, R4 ;  /* 0x000000686004723c */ /* 0x050fec0000001804 */
[C---:B------:R-:W-:Y:S06]  /*6120*/  HMMA.16816.F32 R8, R96.reuse, R106, R8 ;  /* 0x0000006a6008723c */ /* 0x040fec0000001808 */
[C---:B-1----:R-:W-:Y:S06]  /*6130*/  HMMA.16816.F32 R12, R96.reuse, R88, R12 ;  /* 0x00000058600c723c */ /* 0x042fec000000180c */
[----:B------:R-:W-:Y:S06]  /*6140*/  HMMA.16816.F32 R16, R96, R90, R16 ;  /* 0x0000005a6010723c */ /* 0x000fec0000001810 */
[C---:B------:R-:W-:Y:S01]  /*6150*/  FADD.FTZ R115, -R196.reuse, R4 ;  /* 0x00000004c4737221 */ /* 0x040fe20000010100 */
[----:B------:R-:W-:Y:S04]  /*6160*/  FADD.FTZ R198, -R196, R5 ;  /* 0x00000005c4c67221 */ /* 0x000fe80000010100 */
[----:B------:R-:W-:Y:S01]  /*6170*/  FMUL.FTZ R115, R116, R115 ;  /* 0x0000007374737220 */ /* 0x000fe20000410000 */
[----:B------:R-:W-:Y:S01]  /*6180*/  FMUL.FTZ R198, R119, R198 ;  /* 0x000000c677c67220 */ /* 0x000fe20000410000 */
[C---:B------:R-:W-:Y:S01]  /*6190*/  FADD.FTZ R119, -R196.reuse, R8 ;  /* 0x00000008c4777221 */ /* 0x040fe20000010100 */
[----:B------:R-:W-:Y:S03]  /*61a0*/  FADD.FTZ R116, -R196, R9 ;  /* 0x00000009c4747221 */ /* 0x000fe60000010100 */
[----:B------:R-:W-:Y:S01]  /*61b0*/  FMUL.FTZ R119, R120, R119 ;  /* 0x0000007778777220 */ /* 0x000fe20000410000 */
[----:B------:R-:W-:Y:S01]  /*61c0*/  FMUL.FTZ R116, R123, R116 ;  /* 0x000000747b747220 */ /* 0x000fe20000410000 */
[C---:B------:R-:W-:Y:S01]  /*61d0*/  FADD.FTZ R120, -R196.reuse, R13 ;  /* 0x0000000dc4787221 */ /* 0x040fe20000010100 */
[----:B------:R-:W-:Y:S01]  /*61e0*/  FADD.FTZ R123, -R196, R12 ;  /* 0x0000000cc47b7221 */ /* 0x000fe20000010100 */
[----:B------:R-:W-:Y:S02]  /*61f0*/  F2FP.F16.F32.PACK_AB R115, R198, R115 ;  /* 0x00000073c673723e */ /* 0x000fe400000000ff */
[----:B------:R-:W-:Y:S01]  /*6200*/  FMUL.FTZ R120, R127, R120 ;  /* 0x000000787f787220 */ /* 0x000fe20000410000 */
[----:B------:R-:W-:Y:S01]  /*6210*/  F2FP.F16.F32.PACK_AB R119, R116, R119 ;  /* 0x000000777477723e */ /* 0x000fe200000000ff */
[C---:B------:R-:W-:Y:S01]  /*6220*/  FADD.FTZ R116, -R197.reuse, R6 ;  /* 0x00000006c5747221 */ /* 0x040fe20000010100 */
[----:B------:R-:W-:Y:S01]  /*6230*/  FADD.FTZ R127, -R197, R7 ;  /* 0x00000007c57f7221 */ /* 0x000fe20000010100 */
[----:B------:R-:W-:Y:S01]  /*6240*/  FADD.FTZ R199, -R196, R16 ;  /* 0x00000010c4c77221 */ /* 0x000fe20000010100 */
[----:B------:R-:W-:Y:S01]  /*6250*/  FMUL.FTZ R123, R124, R123 ;  /* 0x0000007b7c7b7220 */ /* 0x000fe20000410000 */
[----:B------:R-:W-:Y:S01]  /*6260*/  FMUL.FTZ R116, R117, R116 ;  /* 0x0000007475747220 */ /* 0x000fe20000410000 */
[----:B------:R-:W-:Y:S01]  /*6270*/  FMUL.FTZ R127, R118, R127 ;  /* 0x0000007f767f7220 */ /* 0x000fe20000410000 */
[----:B------:R-:W-:Y:S01]  /*6280*/  FADD.FTZ R196, -R196, R17 ;  /* 0x00000011c4c47221 */ /* 0x000fe20000010100 */
[C---:B------:R-:W-:Y:S01]  /*6290*/  FADD.FTZ R118, -R197.reuse, R10 ;  /* 0x0000000ac5767221 */ /* 0x040fe20000010100 */
[----:B------:R-:W-:Y:S01]  /*62a0*/  FADD.FTZ R117, -R197, R11 ;  /* 0x0000000bc5757221 */ /* 0x000fe20000010100 */
[----:B------:R-:W-:Y:S01]  /*62b0*/  FMUL.FTZ R199, R128, R199 ;  /* 0x000000c780c77220 */ /* 0x000fe20000410000 */
[----:B------:R-:W-:Y:S01]  /*62c0*/  FMUL.FTZ R196, R131, R196 ;  /* 0x000000c483c47220 */ /* 0x000fe20000410000 */
[----:B------:R-:W-:Y:S01]  /*62d0*/  F2FP.F16.F32.PACK_AB R120, R120, R123 ;  /* 0x0000007b7878723e */ /* 0x000fe200000000ff */
        /* <DEDUP_REMOVED lines=13> */
[----:B------:R-:W2:Y:S01]  /*63b0*/  LDL.LU R212, [R1+0x4c] ;  /* 0x00004c0001d47983 */ /* 0x000ea20000300800 */
[----:B------:R-:W1:Y:S01]  /*63c0*/  LDC R5, c[0x0][0x240] ;  /* 0x00009000ff057b82 */ /* 0x000e620000000800 */
[----:B-----5:R-:W-:Y:S01]  /*63d0*/  ISETP.GE.AND P6, PT, R204, UR18, PT ;  /* 0x00000012cc007c0c */ /* 0x020fe2000bfc6270 */
[----:B------:R-:W-:Y:S01]  /*63e0*/  ULOP3.LUT UR10, UR9, 0x1, URZ, 0xc0, !UPT ;  /* 0x00000001090a7892 */ /* 0x000fe2000f8ec03f */
[----:B------:R-:W3:Y:S01]  /*63f0*/  LDL.LU R211, [R1+0x48] ;  /* 0x0000480001d37983 */ /* 0x000ee20000300800 */
[----:B------:R-:W-:Y:S02]  /*6400*/  ISETP.GE.AND P5, PT, R202, UR18, PT ;  /* 0x00000012ca007c0c */ /* 0x000fe4000bfa6270 */
[----:B------:R-:W-:Y:S01]  /*6410*/  ISETP.GE.AND P4, PT, R201, UR18, PT ;  /* 0x00000012c9007c0c */ /* 0x000fe2000bf86270 */
[----:B------:R-:W4:Y:S01]  /*6420*/  LDL.LU R210, [R1+0x64] ;  /* 0x0000640001d27983 */ /* 0x000f220000300800 */
[----:B------:R-:W3:Y:S01]  /*6430*/  LDC R4, c[0x0][0x244] ;  /* 0x00009100ff047b82 */ /* 0x000ee20000000800 */
[----:B------:R-:W-:Y:S01]  /*6440*/  ISETP.GE.AND P3, PT, R200, UR18, PT ;  /* 0x00000012c8007c0c */ /* 0x000fe2000bf66270 */
[----:B------:R-:W-:Y:S01]  /*6450*/  UISETP.NE.U32.AND UP1, UPT, UR10, 0x1, UPT ;  /* 0x000000010a00788c */ /* 0x000fe2000bf25070 */
[----:B------:R-:W2:Y:S03]  /*6460*/  LDL.LU R203, [R1+0x58] ;  /* 0x0000580001cb7983 */ /* 0x000ea60000300800 */
[----:B------:R-:W-:Y:S06]  /*6470*/  USEL UR10, UR60, 0x8000, !UP1 ;  /* 0x000080003c0a7887 */ /* 0x000fec000c800000 */
[----:B------:R-:W-:Y:S02]  /*6480*/  VIADD R243, R243, UR10 ;  /* 0x0000000af3f37c36 */ /* 0x000fe40008000000 */
[----:B--2---:R-:W-:Y:S02]  /*6490*/  VIADD R203, R203, UR10 ;  /* 0x0000000acbcb7c36 */ /* 0x004fe40008000000 */
[----:B----4-:R-:W-:Y:S02]  /*64a0*/  VIADD R210, R210, UR10 ;  /* 0x0000000ad2d27c36 */ /* 0x010fe40008000000 */
[C---:B-1----:R-:W-:Y:S02]  /*64b0*/  IMAD.U32 R6, R5.reuse, -0x40, RZ ;  /* 0xffffffc005067824 */ /* 0x042fe400078e00ff */
[----:B------:R-:W-:Y:S01]  /*64c0*/  IMAD.MOV.U32 R8, RZ, RZ, R212 ;  /* 0x000000ffff087224 */ /* 0x000fe200078e00d4 */
        /* <DEDUP_REMOVED lines=83> */
.L_x_810:
[----:B------:R-:W-:Y:S01]  /*6a00*/  STS [R209+0x28000], R115 ;  /* 0x02800073d1007388 */ /* 0x000fe20000000800 */
[----:B------:R-:W-:Y:S02]  /*6a10*/  F2FP.F16.F32.PACK_AB R117, R117, R118 ;  /* 0x000000767575723e */ /* 0x000fe400000000ff */
[----:B------:R-:W-:Y:S01]  /*6a20*/  F2FP.F16.F32.PACK_AB R121, R121, R116 ;  /* 0x000000747979723e */ /* 0x000fe200000000ff */
[----:B------:R-:W-:Y:S01]  /*6a30*/  STS [R209+0x28400], R127 ;  /* 0x0284007fd1007388 */ /* 0x000fe20000000800 */
[----:B------:R-:W-:Y:S02]  /*6a40*/  F2FP.F16.F32.PACK_AB R122, R122, R123 ;  /* 0x0000007b7a7a723e */ /* 0x000fe400000000ff */
[----:B------:R-:W-:Y:S01]  /*6a50*/  LEA R116, R251, UR4, 0x1 ;  /* 0x00000004fb747c11 */ /* 0x000fe2000f8e08ff */
[----:B------:R2:W-:Y:S04]  /*6a60*/  STS [R208+0x28000], R119 ;  /* 0x02800077d0007388 */ /* 0x0005e80000000800 */
[----:B------:R3:W-:Y:S04]  /*6a70*/  STS [R208+0x28400], R117 ;  /* 0x02840075d0007388 */ /* 0x0007e80000000800 */
[----:B------:R-:W-:Y:S04]  /*6a80*/  STS [R207+0x28000], R120 ;  /* 0x02800078cf007388 */ /* 0x000fe80000000800 */
[----:B------:R-:W-:Y:S04]  /*6a90*/  STS [R207+0x28400], R121 ;  /* 0x02840079cf007388 */ /* 0x000fe80000000800 */
[----:B------:R-:W-:Y:S04]  /*6aa0*/  STS [R206+0x28000], R196 ;  /* 0x028000c4ce007388 */ /* 0x000fe80000000800 */
[----:B------:R-:W-:Y:S04]  /*6ab0*/  STS [R206+0x28400], R122 ;  /* 0x0284007ace007388 */ /* 0x000fe80000000800 */
[----:B--2---:R-:W2:Y:S01]  /*6ac0*/  LDL.LU.64 R118, [R1+0x70] ;  /* 0x0000700001767983 */ /* 0x004ea20000300a00 */
[----:B------:R-:W-:Y:S06]  /*6ad0*/  BAR.SYNC.DEFER_BLOCKING 0x0 ;  /* 0x0000000000007b1d */ /* 0x000fec0000010000 */
[----:B-1----:R-:W-:Y:S02]  /*6ae0*/  LDSM.16.MT88.4 R4, [R246+0x2a000] ;  /* 0x02a00000f604783b */ /* 0x002fe40000004200 */
[----:B---3--:R-:W1:Y:S02]  /*6af0*/  LDC R117, c[0x0][0x270] ;  /* 0x00009c00ff757b82 */ /* 0x008e640000000800 */
[----:B------:R-:W3:Y:S04]  /*6b00*/  LDSM.16.MT88.4 R8, [R116+0x10000] ;  /* 0x010000007408783b */ /* 0x000ee80000004200 */
[----:B------:R-:W4:Y:S04]  /*6b10*/  LDSM.16.MT88.4 R12, [R0+0x2a000] ;  /* 0x02a00000000c783b */ /* 0x000f280000004200 */
[----:B------:R-:W4:Y:S04]  /*6b20*/  LDSM.16.MT88.4 R16, [R116+0x12000] ;  /* 0x012000007410783b */ /* 0x000f280000004200 */
[----:B------:R-:W4:Y:S04]  /*6b30*/  LDSM.16.MT88.4 R84, [R116+0x14000] ;  /* 0x014000007454783b */ /* 0x000f280000004200 */
[----:B------:R-:W4:Y:S04]  /*6b40*/  LDSM.16.MT88.4 R88, [R116+0x16000] ;  /* 0x016000007458783b */ /* 0x000f280000004200 */
[----:B------:R-:W-:Y:S04]  /*6b50*/  LDSM.16.MT88.4 R92, [R246+0x2a800] ;  /* 0x02a80000f65c783b */ /* 0x000fe80000004200 */
[----:B------:R-:W4:Y:S04]  /*6b60*/  LDSM.16.MT88.4 R96, [R116+0x10800] ;  /* 0x010800007460783b */ /* 0x000f280000004200 */
[----:B------:R-:W4:Y:S04]  /*6b70*/  LDSM.16.MT88.4 R100, [R0+0x2a800] ;  /* 0x02a800000064783b */ /* 0x000f280000004200 */
[----:B------:R-:W-:Y:S04]  /*6b80*/  LDSM.16.MT88.4 R104, [R116+0x17000] ;  /* 0x017000007468783b */ /* 0x000fe80000004200 */
[----:B------:R-:W-:Y:S01]  /*6b90*/  LDSM.16.MT88.4 R108, [R116+0x15800] ;  /* 0x01580000746c783b */ /* 0x000fe20000004200 */
[-C--:B---3--:R-:W-:Y:S03]  /*6ba0*/  HMMA.16816.F32 R20, R4, R8.reuse, R20 ;  /* 0x000000080414723c */ /* 0x088fe60000001814 */
[----:B------:R-:W-:Y:S02]  /*6bb0*/  LDSM.16.MT88.4 R112, [R116+0x17800] ;  /* 0x017800007470783b */ /* 0x000fe40000004200 */
[----:B-1----:R-:W-:Y:S01]  /*6bc0*/  IMAD R117, R117, UR20, RZ ;  /* 0x0000001475757c24 */ /* 0x002fe2000f8e02ff */
[C---:B----4-:R-:W-:Y:S06]  /*6bd0*/  HMMA.16816.F32 R24, R12.reuse, R8, R24 ;  /* 0x000000080c18723c */ /* 0x050fec0000001818 */
[-C--:B------:R-:W-:Y:S06]  /*6be0*/  HMMA.16816.F32 R28, R12, R10.reuse, R28 ;  /* 0x0000000a0c1c723c */ /* 0x080fec000000181c */
[C---:B------:R-:W-:Y:S01]  /*6bf0*/  HMMA.16816.F32 R32, R4.reuse, R10, R32 ;  /* 0x0000000a0420723c */ /* 0x040fe20000001820 */
[----:B------:R-:W1:Y:S05]  /*6c00*/  LDSM.16.MT88.4 R8, [R116+0x12800] ;  /* 0x012800007408783b */ /* 0x000e6a0000004200 */
        /* <DEDUP_REMOVED lines=9> */
[----:B------:R-:W4:Y:S05]  /*6ca0*/  LDSM.16.MT88.4 R84, [R116+0x16800] ;  /* 0x016800007454783b */ /* 0x000f2a0000004200 */
        /* <DEDUP_REMOVED lines=24> */
[-C--:B------:R-:W-:Y:S01]  /*6e30*/  HMMA.16816.F32 R76, R100, R86.reuse, R76 ;  /* 0x00000056644c723c */ /* 0x080fe2000000184c */
[----:B------:R-:W-:Y:S05]  /*6e40*/  LDSM.16.MT88.4 R100, [R116+0x13800] ;  /* 0x013800007464783b */ /* 0x000fea0000004200 */
[----:B------:R-:W-:Y:S01]  /*6e50*/  HMMA.16816.F32 R80, R92, R86, R80 ;  /* 0x000000565c50723c */ /* 0x000fe20000001850 */
[----:B------:R-:W3:Y:S04]  /*6e60*/  LDSM.16.MT88.4 R84, [R116+0x11800] ;  /* 0x011800007454783b */ /* 0x000ee80000004200 */
[----:B------:R-:W4:Y:S01]  /*6e70*/  LDSM.16.MT88.4 R92, [R0+0x2b800] ;  /* 0x02b80000005c783b */ /* 0x000f220000004200 */
[-C--:B------:R-:W-:Y:S01]  /*6e80*/  HMMA.16816.F32 R20, R4, R12.reuse, R20 ;  /* 0x0000000c0414723c */ /* 0x080fe20000001814 */
        /* <DEDUP_REMOVED lines=16> */
[-C--:B---3--:R-:W-:Y:S05]  /*6f90*/  HMMA.16816.F32 R20, R16, R84.reuse, R20 ;  /* 0x000000541014723c */ /* 0x088fea0000001814 */
[----:B------:R-:W-:Y:S01]  /*6fa0*/  IMAD.U32 R5, R117, -0x40, RZ ;  /* 0xffffffc075057824 */ /* 0x000fe200078e00ff */
[C---:B----4-:R-:W-:Y:S05]  /*6fb0*/  HMMA.16816.F32 R24, R92.reuse, R84, R24 ;  /* 0x000000545c18723c */ /* 0x050fea0000001818 */
[C---:B--2---:R-:W-:Y:S01]  /*6fc0*/  LEA R4, P1, R5.reuse, R118, 0x2 ;  /* 0x0000007605047211 */ /* 0x044fe200078210ff */
[-C--:B------:R-:W-:Y:S05]  /*6fd0*/  HMMA.16816.F32 R28, R92, R86.reuse, R28 ;  /* 0x000000565c1c723c */ /* 0x080fea000000181c */
[----:B------:R-:W-:Y:S01]  /*6fe0*/  LEA.HI.X.SX32 R5, R5, R119, 0x2, P1 ;  /* 0x0000007705057211 */ /* 0x000fe200008f16ff */
[C---:B------:R-:W-:Y:S04]  /*6ff0*/  HMMA.16816.F32 R32, R16.reuse, R86, R32 ;  /* 0x000000561020723c */ /* 0x040fe80000001820 */
[----:B------:R1:W-:Y:S02]  /*7000*/  STL.64 [R1+0x70], R4 ;  /* 0x0000700401007387 */ /* 0x0003e40000100a00 */
        /* <DEDUP_REMOVED lines=17> */
[----:B-----5:R-:W-:Y:S02]  /*7120*/  ISETP.GE.AND P6, PT, R204, UR18, PT ;  /* 0x00000012cc007c0c */ /* 0x020fe4000bfc6270 */
[----:B------:R-:W3:Y:S01]  /*7130*/  LDL.LU R118, [R1+0x50] ;  /* 0x0000500001767983 */ /* 0x000ee20000300800 */
[----:B------:R-:W-:Y:S02]  /*7140*/  ISETP.GE.AND P5, PT, R202, UR18, PT ;  /* 0x00000012ca007c0c */ /* 0x000fe4000bfa6270 */
[----:B------:R-:W-:Y:S01]  /*7150*/  ISETP.GE.AND P4, PT, R201, UR18, PT ;  /* 0x00000012c9007c0c */ /* 0x000fe2000bf86270 */
[----:B------:R-:W4:Y:S01]  /*7160*/  LDL R117, [R1+0x38] ;  /* 0x0000380001757983 */ /* 0x000f220000100800 */
[----:B------:R-:W3:Y:S01]  /*7170*/  LDC R4, c[0x0][0x424] ;  /* 0x00010900ff047b82 */ /* 0x000ee20000000800 */
        /* <DEDUP_REMOVED lines=14> */
[C-C-:B------:R-:W-:Y:S02]  /*7260*/  @!P6 LEA.HI.X R11, R5.reuse, R9, R4.reuse, 0x6, P2 ;  /* 0x00000009050be211 */ /* 0x140fe400010f3404 */
        /* <DEDUP_REMOVED lines=45> */
.L_x_811:
[----:B------:R-:W-:Y:S01]  /*7540*/  LEA R236, R251, UR4, 0x1 ;  /* 0x00000004fbec7c11 */ /* 0x000fe2000f8e08ff */
[----:B------:R-:W-:Y:S01]  /*7550*/  LDSM.16.M88.4 R128, [R245] ;  /* 0x00000000f580783b */ /* 0x000fe20000000200 */
[----:B------:R-:W-:Y:S02]  /*7560*/  ULOP3.LUT UR10, UR9, 0x1, URZ, 0xc0, !UPT ;  /* 0x00000001090a7892 */ /* 0x000fe4000f8ec03f */
[----:B------:R-:W-:Y:S01]  /*7570*/  @UP3 UIADD3 UR16, UP2, UR12, -0x100, URZ ;  /* 0xffffff000c103890 */ /* 0x000fe2000ff5e03f */
[----:B------:R-:W4:Y:S01]  /*7580*/  LDSM.16.MT88.4 R16, [R236+0x18000] ;  /* 0x01800000ec10783b */ /* 0x000f220000004200 */
[----:B------:R-:W-:Y:S02]  /*7590*/  UISETP.NE.U32.AND UP1, UPT, UR10, 0x1, UPT ;  /* 0x000000010a00788c */ /* 0x000fe4000bf25070 */
[----:B------:R-:W-:Y:S01]  /*75a0*/  UIADD3 UR17, UR9, -0x1, URZ ;  /* 0xffffffff09117890 */ /* 0x000fe2000fffe03f */
[----:B------:R-:W1:Y:S01]  /*75b0*/  LDSM.16.M88.4 R124, [R245+0x1000] ;  /* 0x00100000f57c783b */ /* 0x000e620000000200 */
[----:B------:R-:W-:Y:S03]  /*75c0*/  @UP3 UIADD3.X UR10, UR11, -0x1, URZ, UP2, !UPT ;  /* 0xffffffff0b0a3890 */ /* 0x000fe600097fe43f */
[----:B------:R-:W2:Y:S04]  /*75d0*/  LDSM.16.MT88.4 R96, [R236+0x1a000] ;  /* 0x01a00000ec60783b */ /* 0x000ea80000004200 */
[----:B------:R-:W3:Y:S04]  /*75e0*/  LDSM.16.MT88.4 R112, [R236+0x1c000] ;  /* 0x01c00000ec70783b */ /* 0x000ee80000004200 */
[----:B------:R-:W3:Y:S04]  /*75f0*/  LDSM.16.MT88.4 R196, [R236+0x1e000] ;  /* 0x01e00000ecc4783b */ /* 0x000ee80000004200 */
[----:B-----5:R-:W-:Y:S04]  /*7600*/  LDSM.16.M88.4 R200, [R240] ;  /* 0x00000000f0c8783b */ /* 0x020fe80000000200 */
[----:B------:R-:W3:Y:S04]  /*7610*/  LDSM.16.MT88.4 R204, [R236+0x18800] ;  /* 0x01880000eccc783b */ /* 0x000ee80000004200 */
[----:B------:R-:W3:Y:S04]  /*7620*/  LDSM.16.M88.4 R208, [R240+0x1000] ;  /* 0x00100000f0d0783b */ /* 0x000ee80000000200 */
[----:B------:R-:W3:Y:S04]  /*7630*/  LDSM.16.MT88.4 R212, [R236+0x1a800] ;  /* 0x01a80000ecd4783b */ /* 0x000ee80000004200 */
[----:B------:R-:W3:Y:S01]  /*7640*/  LDSM.16.MT88.4 R216, [R236+0x1c800] ;  /* 0x01c80000ecd8783b */ /* 0x000ee20000004200 */
        /* <DEDUP_REMOVED lines=16> */
[-C--:B------:R-:W-:Y:S06]  /*7750*/  HMMA.16816.F32 R116, R128, R196.reuse, RZ ;  /* 0x000000c48074723c */ /* 0x080fec00000018ff */
        /* <DEDUP_REMOVED lines=24> */
[----:B------:R-:W4:Y:S04]  /*78e0*/  LDSM.16.M88.4 R200, [R3] ;  /* 0x0000000003c8783b */ /* 0x000f280000000200 */
[----:B------:R-:W4:Y:S01]  /*78f0*/  LDSM.16.MT88.4 R220, [R236+0x1b800] ;  /* 0x01b80000ecdc783b */ /* 0x000f220000004200 */
[-C--:B-1----:R-:W-:Y:S06]  /*7900*/  HMMA.16816.F32 R4, R224, R228.reuse, R4 ;  /* 0x000000e4e004723c */ /* 0x082fec0000001804 */
[C---:B------:R-:W-:Y:S06]  /*7910*/  HMMA.16816.F32 R8, R232.reuse, R228, R8 ;  /* 0x000000e4e808723c */ /* 0x040fec0000001808 */
[-C--:B------:R-:W-:Y:S06]  /*7920*/  HMMA.16816.F32 R12, R232, R230.reuse, R12 ;  /* 0x000000e6e80c723c */ /* 0x080fec000000180c */
[C---:B------:R-:W-:Y:S01]  /*7930*/  HMMA.16816.F32 R16, R224.reuse, R230, R16 ;  /* 0x000000e6e010723c */ /* 0x040fe20000001810 */
[----:B------:R-:W1:Y:S04]  /*7940*/  LDSM.16.MT88.4 R228, [R236+0x1d800] ;  /* 0x01d80000ece4783b */ /* 0x000e680000004200 */
[----:B------:R-:W1:Y:S01]  /*7950*/  LDSM.16.MT88.4 R236, [R236+0x1f800] ;  /* 0x01f80000ecec783b */ /* 0x000e620000004200 */
[-C--:B--2---:R-:W-:Y:S06]  /*7960*/  HMMA.16816.F32 R84, R224, R196.reuse, R84 ;  /* 0x000000c4e054723c */ /* 0x084fec0000001854 */
[C---:B------:R-:W-:Y:S01]  /*7970*/  HMMA.16816.F32 R88, R232.reuse, R196, R88 ;  /* 0x000000c4e858723c */ /* 0x040fe20000001858 */
[----:B------:R-:W2:Y:S04]  /*7980*/  LDL R196, [R1+0x30] ;  /* 0x0000300001c47983 */ /* 0x000ea80000100800 */
[----:B------:R-:W2:Y:S01]  /*7990*/  LDL R197, [R1+0x60] ;  /* 0x0000600001c57983 */ /* 0x000ea20000100800 */
[-C--:B------:R-:W-:Y:S06]  /*79a0*/  HMMA.16816.F32 R92, R232, R198.reuse, R92 ;  /* 0x000000c6e85c723c */ /* 0x080fec000000185c */
[C---:B------:R-:W-:Y:S01]  /*79b0*/  HMMA.16816.F32 R96, R224.reuse, R198, R96 ;  /* 0x000000c6e060723c */ /* 0x040fe20000001860 */
[----:B------:R-:W2:Y:S01]  /*79c0*/  LDL R199, [R1+0x2c] ;  /* 0x00002c0001c77983 */ /* 0x000ea20000100800 */
[----:B------:R-:W1:Y:S04]  /*79d0*/  LDC R198, c[0x0][0x270] ;  /* 0x00009c00ffc67b82 */ /* 0x000e680000000800 */
        /* <DEDUP_REMOVED lines=8> */
[----:B------:R-:W4:Y:S05]  /*7a60*/  LDL.64 R234, [R1+0x70] ;  /* 0x0000700001ea7983 */ /* 0x000f2a0000100a00 */
[----:B------:R-:W-:Y:S05]  /*7a70*/  HMMA.16816.F32 R128, R224, R210, R128 ;  /* 0x000000d2e080723c */ /* 0x000fea0000001880 */
[----:B-1----:R-:W-:Y:S01]  /*7a80*/  IMAD R233, R198, UR20, RZ ;  /* 0x00000014c6e97c24 */ /* 0x002fe2000f8e02ff */
        /* <DEDUP_REMOVED lines=95> */
[C---:B------:R-:W-:Y:S01]  /*8080*/  IMAD.IADD R9, R196.reuse, 0x1, R7 ;  /* 0x00000001c4097824 */ /* 0x040fe200078e0207 */
        /* <DEDUP_REMOVED lines=53> */
[C---:B------:R-:W-:Y:S02]  /*83e0*/  IMAD.IADD R9, R196.reuse, 0x1, R7 ;  /* 0x00000001c4097824 */ /* 0x040fe400078e0207 */
        /* <DEDUP_REMOVED lines=26> */
[C---:B------:R-:W-:Y:S01]  /*8590*/  IMAD.IADD R9, R196.reuse, 0x1, R7 ;  /* 0x00000001c4097824 */ /* 0x040fe200078e0207 */
        /* <DEDUP_REMOVED lines=22> */
[C---:B------:R-:W-:Y:S02]  /*8700*/  IMAD.IADD R7, R196.reuse, 0x1, R5 ;  /* 0x00000001c4077824 */ /* 0x040fe400078e0205 */
        /* <DEDUP_REMOVED lines=38> */
[----:B------:R-:W-:Y:S01]  /*8970*/  ISETP.LT.AND P1, PT, RZ, UR9, PT ;  /* 0x00000009ff007c0c */ /* 0x000fe2000bf21270 */
[----:B------:R-:W1:Y:S01]  /*8980*/  LDSM.16.MT88.4 R4, [R246+0x28000] ;  /* 0x02800000f604783b */ /* 0x000e620000004200 */
[----:B------:R-:W-:Y:S01]  /*8990*/  LEA.HI.X.SX32 R105, R196, R235, 0x2, P0 ;  /* 0x000000ebc4697211 */ /* 0x000fe200000f16ff */
[----:B------:R-:W-:Y:S01]  /*89a0*/  UMOV UR9, UR17 ;  /* 0x0000001100097c82 */ /* 0x000fe20008000000 */
[----:B------:R-:W-:Y:S01]  /*89b0*/  PLOP3.LUT P0, PT, PT, PT, UP1, 0x80, 0x0 ;  /* 0x000000000000781c */ /* 0x000fe20003f0f018 */
[----:B------:R-:W-:Y:S01]  /*89c0*/  REDG.E.ADD.F32.FTZ.RN.STRONG.GPU desc[UR6][R96.64], R124 ;  /* 0x0000007c600079a6 */ /* 0x000fe2000c10f386 */
[----:B------:R-:W-:Y:S03]  /*89d0*/  @UP3 UIADD3 UR14, UP1, UR14, -0x100, URZ ;  /* 0xffffff000e0e3890 */ /* 0x000fe6000ff3e03f */
[----:B------:R-:W2:Y:S01]  /*89e0*/  LDSM.16.MT88.4 R96, [R244+0x800] ;  /* 0x00080000f460783b */ /* 0x000ea20000004200 */
[----:B------:R-:W-:Y:S03]  /*89f0*/  @UP3 UIADD3.X UR13, UR13, -0x1, URZ, UP1, !UPT ;  /* 0xffffffff0d0d3890 */ /* 0x000fe60008ffe43f */
        /* <DEDUP_REMOVED lines=306> */
.L_x_813:
        /* <DEDUP_REMOVED lines=21> */
.L_x_814:
        /* <DEDUP_REMOVED lines=15> */
[----:B------:R-:W-:Y:S01]  /*9f60*/  UIMAD UR15, UR19, UR16, URZ ;  /* 0x00000010130f72a4 */ /* 0x000fe2000f8e023f */
[----:B------:R-:W-:-:S03]  /*9f70*/  SHF.R.S32.HI R53, RZ, 0x1f, R54 ;  /* 0x0000001fff357819 */ /* 0x000fc60000011436 */
        /* <DEDUP_REMOVED lines=14> */
[----:B------:R-:W-:-:S04]  /*a060*/  IADD3 R62, P0, R6, UR20, RZ ;  /* 0x00000014063e7c10 */ /* 0x000fc8000ff1e0ff */
[----:B------:R-:W-:Y:S02]  /*a070*/  IADD3.X R63, R7, UR21, R2, P0, !PT ;  /* 0x00000015073f7c10 */ /* 0x000fe400087fe402 */
[----:B------:R-:W-:Y:S02]  /*a080*/  MOV R2, UR16 ;  /* 0x0000001000027c02 */ /* 0x000fe40008000f00 */
[----:B------:R-:W-:Y:S01]  /*a090*/  ISETP.GE.AND P4, PT, R3, UR8, PT ;  /* 0x0000000803007c0c */ /* 0x000fe2000bf86270 */
[----:B------:R-:W-:Y:S02]  /*a0a0*/  VIADD R3, R66, 0x40 ;  /* 0x0000004042037836 */ /* 0x000fe40000000000 */
        /* <DEDUP_REMOVED lines=25> */
.L_x_816:
[----:B------:R-:W-:Y:S05]  /*a240*/  BSYNC B0 ;  /* 0x0000000000007941 */ /* 0x000fea0003800000 */
.L_x_815:
        /* <DEDUP_REMOVED lines=21> */
.L_x_818:
[----:B------:R-:W-:Y:S05]  /*a3a0*/  BSYNC B0 ;  /* 0x0000000000007941 */ /* 0x000fea0003800000 */
.L_x_817:
        /* <DEDUP_REMOVED lines=37> */
.L_x_820:
[----:B------:R-:W-:Y:S05]  /*a600*/  BSYNC B0 ;  /* 0x0000000000007941 */ /* 0x000fea0003800000 */
.L_x_819:
        /* <DEDUP_REMOVED lines=8> */
[----:B---34-:R-:W-:Y:S01]  /*a690*/  IMAD.WIDE.U32 R4, R54, UR10, R36 ;  /* 0x0000000a36047c25 */ /* 0x018fe2000f8e0024 */
[----:B------:R-:W-:-:S03]  /*a6a0*/  ISETP.GE.AND P0, PT, R52, UR5, PT ;  /* 0x0000000534007c0c */ /* 0x000fc6000bf06270 */
[----:B------:R-:W-:Y:S01]  /*a6b0*/  IMAD R53, R53, UR10, RZ ;  /* 0x0000000a35357c24 */ /* 0x000fe2000f8e02ff */
[----:B------:R-:W-:-:S03]  /*a6c0*/  LEA R6, P3, R4, UR8, 0x1 ;  /* 0x0000000804067c11 */ /* 0x000fc6000f8608ff */
[----:B------:R-:W-:-:S04]  /*a6d0*/  IMAD R53, R54, UR11, R53 ;  /* 0x0000000b36357c24 */ /* 0x000fc8000f8e0235 */
        /* <DEDUP_REMOVED lines=9> */
.L_x_791:
        /* <DEDUP_REMOVED lines=24> */
.L_x_822:
        /* <DEDUP_REMOVED lines=22> */
.L_x_823:
[----:B------:R-:W2:Y:S01]  /*aa50*/  LDL.64 R16, [R1+0x10] ;  /* 0x0000100001107983 */ /* 0x000ea20000100a00 */
[----:B------:R-:W-:Y:S01]  /*aa60*/  UIMAD UR5, UR20, UR10, URZ ;  /* 0x0000000a140572a4 */ /* 0x000fe2000f8e023f */
[----:B------:R-:W-:Y:S01]  /*aa70*/  IMAD.U32 R6, RZ, RZ, UR10 ;  /* 0x0000000aff067e24 */ /* 0x000fe2000f8e00ff */
[----:B------:R-:W-:Y:S01]  /*aa80*/  LEA.HI R4, R4, R3, RZ, 0x3 ;  /* 0x0000000304047211 */ /* 0x000fe200078f18ff */
[----:B------:R-:W-:Y:S01]  /*aa90*/  UIADD3 UR8, -UR18, UR8, URZ ;  /* 0x0000000812087290 */ /* 0x000fe2000fffe13f */
[----:B------:R-:W-:Y:S01]  /*aaa0*/  BSSY B0, `(.L_x_824) ;  /* 0x0000027000007945 */ /* 0x000fe20003800000 */
[----:B------:R-:W-:Y:S01]  /*aab0*/  UIMAD UR5, UR18, UR11, UR5 ;  /* 0x0000000b120572a4 */ /* 0x000fe2000f8e0205 */
[----:B------:R-:W-:Y:S01]  /*aac0*/  SHF.R.S32.HI R4, RZ, 0x3, R4 ;  /* 0x00000003ff047819 */ /* 0x000fe20000011404 */
[----:B------:R-:W-:Y:S01]  /*aad0*/  USHF.R.S32.HI UR19, URZ, 0x1f, UR56 ;  /* 0x0000001f3f137899 */ /* 0x000fe20008011438 */
[----:B------:R-:W-:Y:S02]  /*aae0*/  ULDC.64 UR14, c[0x0][0x468] ;  /* 0x00011a00000e7ab9 */ /* 0x000fe40000000a00 */
[C---:B------:R-:W-:Y:S01]  /*aaf0*/  ISETP.GE.AND P5, PT, R4.reuse, UR8, PT ;  /* 0x0000000804007c0c */ /* 0x040fe2000bfa6270 */
[----:B------:R-:W-:Y:S01]  /*ab00*/  IMAD.U32 R3, RZ, RZ, UR5 ;  /* 0x00000005ff037e24 */ /* 0x000fe2000f8e00ff */
[----:B------:R-:W-:Y:S01]  /*ab10*/  UIMAD UR5, UR19, UR14, URZ ;  /* 0x0000000e130572a4 */ /* 0x000fe2000f8e023f */
[----:B------:R-:W-:Y:S01]  /*ab20*/  IMAD.U32 R10, RZ, RZ, UR14 ;  /* 0x0000000eff0a7e24 */ /* 0x000fe2000f8e00ff */
[----:B------:R-:W-:-:S02]  /*ab30*/  IADD3 R2, R4, 0x20, RZ ;  /* 0x0000002004027810 */ /* 0x000fc40007ffe0ff */
[----:B------:R-:W-:Y:S02]  /*ab40*/  UIMAD UR15, UR56, UR15, UR5 ;  /* 0x0000000f380f72a4 */ /* 0x000fe4000f8e0205 */
[----:B------:R-:W-:Y:S01]  /*ab50*/  ISETP.GE.AND P4, PT, R2, UR8, PT ;  /* 0x0000000802007c0c */ /* 0x000fe2000bf86270 */
[----:B--2---:R-:W-:Y:S01]  /*ab60*/  IMAD.WIDE.U32 R6, R6, UR18, R16 ;  /* 0x0000001206067c25 */ /* 0x004fe2000f8e0010 */
[----:B------:R-:W-:-:S03]  /*ab70*/  IADD3 R5, R16, 0x80, RZ ;  /* 0x0000008010057810 */ /* 0x000fc60007ffe0ff */
[----:B------:R-:W-:Y:S01]  /*ab80*/  VIADD R2, R16, 0xc0 ;  /* 0x000000c010027836 */ /* 0x000fe20000000000 */
[----:B------:R-:W-:-:S04]  /*ab90*/  IADD3 R6, P0, R6, UR9, RZ ;  /* 0x0000000906067c10 */ /* 0x000fc8000ff1e0ff */
[----:B------:R-:W-:Y:S02]  /*aba0*/  IADD3.X R7, R7, UR21, R3, P0, !PT ;  /* 0x0000001507077c10 */ /* 0x000fe400087fe403 */
[----:B------:R-:W-:Y:S01]  /*abb0*/  SHF.R.S32.HI R3, RZ, 0x1f, R4 ;  /* 0x0000001fff037819 */ /* 0x000fe20000011404 */
[----:B------:R-:W-:-:S04]  /*abc0*/  IMAD.WIDE.U32 R10, R10, UR56, R6 ;  /* 0x000000380a0a7c25 */ /* 0x000fc8000f8e0006 */
[----:B------:R-:W-:Y:S01]  /*abd0*/  VIADD R6, R16, 0x40 ;  /* 0x0000004010067836 */ /* 0x000fe20000000000 */
[----:B------:R-:W-:Y:S01]  /*abe0*/  IADD3 R9, R11, UR15, RZ ;  /* 0x0000000f0b097c10 */ /* 0x000fe2000fffe0ff */
[----:B------:R-:W-:Y:S06]  /*abf0*/  @P5 BRA `(.L_x_825) ;  /* 0x0000000000445947 */ /* 0x000fec0003800000 */
[----:B------:R-:W-:Y:S01]  /*ac00*/  IMAD R7, R3, UR10, RZ ;  /* 0x0000000a03077c24 */ /* 0x000fe2000f8e02ff */
[----:B------:R-:W-:Y:S01]  /*ac10*/  ULDC UR5, c[0x0][0x2d0] ;  /* 0x0000b40000057ab9 */ /* 0x000fe20000000800 */
[----:B------:R-:W-:Y:S01]  /*ac20*/  IMAD.MOV.U32 R8, RZ, RZ, R10 ;  /* 0x000000ffff087224 */ /* 0x000fe200078e000a */
[----:B------:R-:W-:Y:S01]  /*ac30*/  ISETP.GE.AND P3, PT, R16, UR5, PT ;  /* 0x0000000510007c0c */ /* 0x000fe2000bf66270 */
[----:B------:R-:W-:Y:S01]  /*ac40*/  IMAD R7, R4, UR11, R7 ;  /* 0x0000000b04077c24 */ /* 0x000fe2000f8e0207 */
[----:B------:R-:W-:Y:S01]  /*ac50*/  ISETP.GE.AND P2, PT, R6, UR5, PT ;  /* 0x0000000506007c0c */ /* 0x000fe2000bf46270 */
[----:B------:R-:W-:Y:S01]  /*ac60*/  IMAD.WIDE.U32 R12, R4, UR10, R8 ;  /* 0x0000000a040c7c25 */ /* 0x000fe2000f8e0008 */
[----:B------:R-:W-:Y:S01]  /*ac70*/  ISETP.GE.AND P1, PT, R5, UR5, PT ;  /* 0x0000000505007c0c */ /* 0x000fe2000bf26270 */
[----:B------:R-:W-:Y:S01]  /*ac80*/  ULDC.64 UR14, c[0x0][0x3f0] ;  /* 0x0000fc00000e7ab9 */ /* 0x000fe20000000a00 */
[----:B------:R-:W-:Y:S01]  /*ac90*/  ISETP.GE.AND P0, PT, R2, UR5, PT ;  /* 0x0000000502007c0c */ /* 0x000fe2000bf06270 */
[----:B------:R-:W-:Y:S01]  /*aca0*/  IMAD.IADD R7, R7, 0x1, R13 ;  /* 0x0000000107077824 */ /* 0x000fe200078e020d */
[----:B------:R-:W-:-:S04]  /*acb0*/  LEA R14, P6, R12, UR14, 0x1 ;  /* 0x0000000e0c0e7c11 */ /* 0x000fc8000f8c08ff */
[----:B------:R-:W-:-:S05]  /*acc0*/  LEA.HI.X R15, R12, UR15, R7, 0x1, P6 ;  /* 0x0000000f0c0f7c11 */ /* 0x000fca000b0f0c07 */
[----:B------:R1:W-:Y:S04]  /*acd0*/  @!P3 STG.E.128 desc[UR6][R14.64], RZ ;  /* 0x000000ff0e00b986 */ /* 0x0003e8000c101d06 */
[----:B------:R1:W-:Y:S04]  /*ace0*/  @!P2 STG.E.128 desc[UR6][R14.64+0x80], RZ ;  /* 0x000080ff0e00a986 */ /* 0x0003e8000c101d06 */
[----:B------:R1:W-:Y:S04]  /*acf0*/  @!P1 STG.E.128 desc[UR6][R14.64+0x100], RZ ;  /* 0x000100ff0e009986 */ /* 0x0003e8000c101d06 */
[----:B------:R1:W-:Y:S02]  /*ad00*/  @!P0 STG.E.128 desc[UR6][R14.64+0x180], RZ ;  /* 0x000180ff0e008986 */ /* 0x0003e4000c101d06 */
.L_x_825:
[----:B------:R-:W-:Y:S05]  /*ad10*/  BSYNC B0 ;  /* 0x0000000000007941 */ /* 0x000fea0003800000 */
.L_x_824:
[----:B------:R-:W-:Y:S04]  /*ad20*/  BSSY B0, `(.L_x_826) ;  /* 0x0000015000007945 */ /* 0x000fe80003800000 */
        /* <DEDUP_REMOVED lines=20> */
.L_x_827:
[----:B------:R-:W-:Y:S05]  /*ae70*/  BSYNC B0 ;  /* 0x0000000000007941 */ /* 0x000fea0003800000 */
.L_x_826:
[----:B------:R-:W-:Y:S01]  /*ae80*/  UIMAD UR5, UR20, UR12, URZ ;  /* 0x0000000c140572a4 */ /* 0x000fe2000f8e023f */
[----:B------:R-:W-:Y:S01]  /*ae90*/  IMAD.U32 R7, RZ, RZ, UR12 ;  /* 0x0000000cff077e24 */ /* 0x000fe2000f8e00ff */
[----:B------:R-:W-:Y:S01]  /*aea0*/  USHF.R.S32.HI UR10, URZ, 0x1f, UR56 ;  /* 0x0000001f3f0a7899 */ /* 0x000fe20008011438 */
[----:B------:R-:W-:Y:S01]  /*aeb0*/  BSSY B0, `(.L_x_828) ;  /* 0x000001e000007945 */ /* 0x000fe20003800000 */
[----:B------:R-:W-:Y:S01]  /*aec0*/  UIMAD UR5, UR18, UR13, UR5 ;  /* 0x0000000d120572a4 */ /* 0x000fe2000f8e0205 */
[----:B--2---:R-:W-:Y:S01]  /*aed0*/  IMAD.WIDE.U32 R8, R7, UR18, R16 ;  /* 0x0000001207087c25 */ /* 0x004fe2000f8e0010 */
[----:B------:R-:W-:Y:S02]  /*aee0*/  ULDC.64 UR8, c[0x0][0x470] ;  /* 0x00011c0000087ab9 */ /* 0x000fe40000000a00 */
[----:B------:R-:W-:Y:S02]  /*aef0*/  MOV R10, UR8 ;  /* 0x00000008000a7c02 */ /* 0x000fe40008000f00 */
[----:B------:R-:W-:Y:S01]  /*af00*/  IMAD.U32 R7, RZ, RZ, UR5 ;  /* 0x00000005ff077e24 */ /* 0x000fe2000f8e00ff */
[----:B------:R-:W-:Y:S01]  /*af10*/  IADD3 R8, P0, R8, UR16, RZ ;  /* 0x0000001008087c10 */ /* 0x000fe2000ff1e0ff */
[----:B------:R-:W-:-:S03]  /*af20*/  UIMAD UR5, UR10, UR8, URZ ;  /* 0x000000080a0572a4 */ /* 0x000fc6000f8e023f */
[----:B------:R-:W-:Y:S01]  /*af30*/  IADD3.X R9, R9, UR17, R7, P0, !PT ;  /* 0x0000001109097c10 */ /* 0x000fe200087fe407 */
[----:B------:R-:W-:Y:S02]  /*af40*/  UIMAD UR9, UR56, UR9, UR5 ;  /* 0x00000009380972a4 */ /* 0x000fe4000f8e0205 */
[----:B------:R-:W-:-:S05]  /*af50*/  IMAD.WIDE.U32 R10, R10, UR56, R8 ;  /* 0x000000380a0a7c25 */ /* 0x000fca000f8e0008 */
        /* <DEDUP_REMOVED lines=13> */
[----:B-1----:R-:W-:-:S04]  /*b030*/  LEA R14, P5, R12, UR8, 0x1 ;  /* 0x000000080c0e7c11 */ /* 0x002fc8000f8a08ff */
[----:B------:R-:W-:-:S05]  /*b040*/  LEA.HI.X R15, R12, UR9, R7, 0x1, P5 ;  /* 0x000000090c0f7c11 */ /* 0x000fca000a8f0c07 */
[----:B------:R2:W-:Y:S04]  /*b050*/  @!P3 STG.E.128 desc[UR6][R14.64], RZ ;  /* 0x000000ff0e00b986 */ /* 0x0005e8000c101d06 */
[----:B------:R2:W-:Y:S04]  /*b060*/  @!P2 STG.E.128 desc[UR6][R14.64+0x80], RZ ;  /* 0x000080ff0e00a986 */ /* 0x0005e8000c101d06 */
[----:B------:R2:W-:Y:S04]  /*b070*/  @!P1 STG.E.128 desc[UR6][R14.64+0x100], RZ ;  /* 0x000100ff0e009986 */ /* 0x0005e8000c101d06 */
[----:B------:R2:W-:Y:S02]  /*b080*/  @!P0 STG.E.128 desc[UR6][R14.64+0x180], RZ ;  /* 0x000180ff0e008986 */ /* 0x0005e4000c101d06 */
.L_x_829:
[----:B------:R-:W-:Y:S05]  /*b090*/  BSYNC B0 ;  /* 0x0000000000007941 */ /* 0x000fea0003800000 */
.L_x_828:
        /* <DEDUP_REMOVED lines=20> */
.L_x_821:
[----:B------:R-:W-:Y:S05]  /*b1e0*/  BSYNC B1 ;  /* 0x0000000000017941 */ /* 0x000fea0003800000 */
.L_x_786:
        /* <DEDUP_REMOVED lines=12> */
.L_x_830:
[----:B------:R-:W-:Y:S05]  /*b2b0*/  EXIT ;  /* 0x000000000000794d */ /* 0x000fea0003800000 */
.L_x_832:
        /* <DEDUP_REMOVED lines=12> */
.L_x_2043:


//--------------------- .text._ZN5flash44flash_bwd_dq_dk_dv_loop_seqk_parallel_kernelI23Flash_bwd_kernel_traitsILi256ELi64ELi64ELi8ELi4ELi2ELi2ELb0ELb0EN7cutlass6half_tE19Flash_kernel_traitsILi256ELi64ELi64ELi8ES3_EELb0ELb0ELb1ELb0ELb0ELb1ELb0EEEvNS_16Flash_bwd_paramsE --------------------------
	.section	.text._ZN5flash44flash_bwd_dq_dk_dv_loop_seqk_parallel_kernelI23Flash_bwd_kernel_traitsILi256ELi64ELi64ELi8ELi4ELi2ELi2ELb0ELb0EN7cutlass6half_tE19Flash_kernel_traitsILi256ELi64ELi64ELi8ES3_EELb0ELb0ELb1ELb0ELb0ELb1ELb0EEEvNS_16Flash_bwd_paramsE,"ax",@progbits
	.align	128
        .global         _ZN5flash44flash_bwd_dq_dk_dv_loop_seqk_parallel_kernelI23Flash_bwd_kernel_traitsILi256ELi64ELi64ELi8ELi4ELi2ELi2ELb0ELb0EN7cutlass6half_tE19Flash_kernel_traitsILi256ELi64ELi64ELi8ES3_EELb0ELb0ELb1ELb0ELb0ELb1ELb0EEEvNS_16Flash_bwd_paramsE
        .type           _ZN5flash44flash_bwd_dq_dk_dv_loop_seqk_parallel_kernelI23Flash_bwd_kernel_traitsILi256ELi64ELi64ELi8ELi4ELi2ELi2ELb0ELb0EN7cutlass6half_tE19Flash_kernel_traitsILi256ELi64ELi64ELi8ES3_EELb0ELb0ELb1ELb0ELb0ELb1ELb0EEEvNS_16Flash_bwd_paramsE,@function
        .size           _ZN5flash44flash_bwd_dq_dk_dv_loop_seqk_parallel_kernelI23Flash_bwd_kernel_traitsILi256ELi64ELi64ELi8ELi4ELi2ELi2ELb0ELb0EN7cutlass6half_tE19Flash_kernel_traitsILi256ELi64ELi64ELi8ES3_EELb0ELb0ELb1ELb0ELb0ELb1ELb0EEEvNS_16Flash_bwd_paramsE,(.L_x_2044 - _ZN5flash44flash_bwd_dq_dk_dv_loop_seqk_parallel_kernelI23Flash_bwd_kernel_traitsILi256ELi64ELi64ELi8ELi4ELi2ELi2ELb0ELb0EN7cutlass6half_tE19Flash_kernel_traitsILi256ELi64ELi64ELi8ES3_EELb0ELb0ELb1ELb0ELb0ELb1ELb0EEEvNS_16Flash_bwd_paramsE)
        .other          _ZN5flash44flash_bwd_dq_dk_dv_loop_seqk_parallel_kernelI23Flash_bwd_kernel_traitsILi256ELi64ELi64ELi8ELi4ELi2ELi2ELb0ELb0EN7cutlass6half_tE19Flash_kernel_traitsILi256ELi64ELi64ELi8ES3_EELb0ELb0ELb1ELb0ELb0ELb1ELb0EEEvNS_16Flash_bwd_paramsE,@"STO_CUDA_ENTRY STV_DEFAULT"
_ZN5flash44flash_bwd_dq_dk_dv_loop_seqk_parallel_kernelI23Flash_bwd_kernel_traitsILi256ELi64ELi64ELi8ELi4ELi2ELi2ELb0ELb0EN7cutlass6half_tE19Flash_kernel_traitsILi256ELi64ELi64ELi8ES3_EELb0ELb0ELb1ELb0ELb0ELb1ELb0EEEvNS_16Flash_bwd_paramsE:
.text._ZN5flash44flash_bwd_dq_dk_dv_loop_seqk_parallel_kernelI23Flash_bwd_kernel_traitsILi256ELi64ELi64ELi8ELi4ELi2ELi2ELb0ELb0EN7cutlass6half_tE19Flash_kernel_traitsILi256ELi64ELi64ELi8ES3_EELb0ELb0ELb1ELb0ELb0ELb1ELb0EEEvNS_16Flash_bwd_paramsE:
        /* <DEDUP_REMOVED lines=16> */
[----:B------:R-:W-:Y:S01]  /*0100*/  IMAD.MOV.U32 R217, RZ, RZ, 0x20 ;  /* 0x00000020ffd97424 */ /* 0x000fe200078e00ff */
[----:B------:R-:W-:Y:S01]  /*0110*/  ULDC.64 UR6, c[0x0][0x208] ;  /* 0x0000820000067ab9 */ /* 0x000fe20000000a00 */
[----:B------:R-:W-:Y:S01]  /*0120*/  IMAD.MOV.U32 R219, RZ, RZ, 0x40 ;  /* 0x00000040ffdb7424 */ /* 0x000fe200078e00ff */
[----:B------:R-:W-:Y:S01]  /*0130*/  ULDC UR59, c[0x0][0x394] ;  /* 0x0000e500003b7ab9 */ /* 0x000fe20000000800 */
[----:B------:R-:W-:Y:S01]  /*0140*/  IMAD.MOV.U32 R243, RZ, RZ, -0x10 ;  /* 0xfffffff0fff37424 */ /* 0x000fe200078e00ff */
[----:B------:R-:W-:Y:S01]  /*0150*/  UMOV UR60, 0xffff8000 ;  /* 0xffff8000003c7882 */ /* 0x000fe20000000000 */
[----:B------:R-:W4:Y:S08]  /*0160*/  S2UR UR56, SR_CTAID.Z ;  /* 0x00000000003879c3 */ /* 0x000f300000002700 */
[----:B------:R-:W5:Y:S01]  /*0170*/  S2UR UR49, SR_CTAID.Y ;  /* 0x00000000003179c3 */ /* 0x000f620000002600 */
[----:B---3--:R-:W-:Y:S01]  /*0180*/  ULEA UR4, UR4, UR5, 0x18 ;  /* 0x0000000504047291 */ /* 0x008fe2000f8ec03f */
[----:B--2---:R-:W-:Y:S01]  /*0190*/  SHF.R.S32.HI R10, RZ, 0x1f, R16 ;  /* 0x0000001fff0a7819 */ /* 0x004fe20000011410 */
[----:B------:R-:W-:Y:S01]  /*01a0*/  IMAD.SHL.U32 R252, R16, 0x2, RZ ;  /* 0x0000000210fc7824 */ /* 0x000fe200078e00ff */
[----:B----4-:R-:W-:-:S02]  /*01b0*/  USHF.R.S32.HI UR5, URZ, 0x1f, UR56 ;  /* 0x0000001f3f057899 */ /* 0x010fc40008011438 */
[CC--:B------:R-:W-:Y:S02]  /*01c0*/  LEA.HI R4, R10.reuse, R16.reuse, RZ, 0x5 ;  /* 0x000000100a047211 */ /* 0x0c0fe400078f28ff */
[----:B------:R-:W-:Y:S02]  /*01d0*/  LEA.HI R8, R10, R16, RZ, 0x4 ;  /* 0x000000100a087211 */ /* 0x000fe400078f20ff */
[--C-:B------:R-:W-:Y:S01]  /*01e0*/  SHF.R.S32.HI R5, RZ, 0x5, R4.reuse ;  /* 0x00000005ff057819 */ /* 0x100fe20000011404 */
[----:B-----5:R-:W-:Y:S01]  /*01f0*/  USHF.R.S32.HI UR8, URZ, 0x1f, UR49 ;  /* 0x0000001f3f087899 */ /* 0x020fe20008011431 */
[----:B-1----:R-:W-:Y:S02]  /*0200*/  SHF.R.S32.HI R0, RZ, 0x1f, R4 ;  /* 0x0000001fff007819 */ /* 0x002fe40000011404 */
[-C--:B------:R-:W-:Y:S02]  /*0210*/  LEA.HI R3, R4, R5.reuse, RZ, 0x1 ;  /* 0x0000000504037211 */ /* 0x080fe400078f08ff */
[----:B------:R-:W-:-:S02]  /*0220*/  LEA.HI R0, R0, R5, RZ, 0x2 ;  /* 0x0000000500007211 */ /* 0x000fc400078f10ff */
[----:B------:R-:W-:Y:S02]  /*0230*/  SHF.R.S32.HI R7, RZ, 0x4, R8 ;  /* 0x00000004ff077819 */ /* 0x000fe40000011408 */
[----:B------:R-:W-:Y:S02]  /*0240*/  LEA.HI R19, R10, R16, RZ, 0x2 ;  /* 0x000000100a137211 */ /* 0x000fe400078f10ff */
[----:B------:R-:W-:Y:S02]  /*0250*/  LOP3.LUT R2, R0, 0xfffffffc, RZ, 0xc0, !PT ;  /* 0xfffffffc00027812 */ /* 0x000fe400078ec0ff */
[----:B------:R-:W-:Y:S02]  /*0260*/  LOP3.LUT R0, R3, 0xfffffffe, RZ, 0xc0, !PT ;  /* 0xfffffffe03007812 */ /* 0x000fe400078ec0ff */
[----:B------:R-:W-:Y:S01]  /*0270*/  LEA.HI R3, R8, R7, RZ, 0x1 ;  /* 0x0000000708037211 */ /* 0x000fe200078f08ff */
[C---:B------:R-:W-:Y:S01]  /*0280*/  IMAD.IADD R15, R5.reuse, 0x1, -R2 ;  /* 0x00000001050f7824 */ /* 0x040fe200078e0a02 */
[--C-:B------:R-:W-:Y:S01]  /*0290*/  SHF.R.S32.HI R9, RZ, 0x2, R19.reuse ;  /* 0x00000002ff097819 */ /* 0x100fe20000011413 */
[----:B------:R-:W-:Y:S01]  /*02a0*/  IMAD.IADD R226, R5, 0x1, -R0 ;  /* 0x0000000105e27824 */ /* 0x000fe200078e0a00 */
[----:B------:R-:W-:-:S02]  /*02b0*/  SHF.R.S32.HI R6, RZ, 0x1f, R19 ;  /* 0x0000001fff067819 */ /* 0x000fc40000011413 */
[----:B------:R-:W-:Y:S02]  /*02c0*/  LOP3.LUT R2, R3, 0xfffffffe, RZ, 0xc0, !PT ;  /* 0xfffffffe03027812 */ /* 0x000fe400078ec0ff */
[----:B------:R-:W-:Y:S02]  /*02d0*/  LOP3.LUT R3, R4, 0xffffffe0, RZ, 0xc0, !PT ;  /* 0xffffffe004037812 */ /* 0x000fe400078ec0ff */
[----:B------:R-:W-:Y:S01]  /*02e0*/  LEA.HI R0, R6, R9, RZ, 0x3 ;  /* 0x0000000906007211 */ /* 0x000fe200078f18ff */
[----:B------:R-:W-:Y:S01]  /*02f0*/  IMAD.IADD R12, R7, 0x1, -R2 ;  /* 0x00000001070c7824 */ /* 0x000fe200078e0a02 */
[----:B------:R-:W-:Y:S01]  /*0300*/  LEA.HI R17, R10, R16, RZ, 0x3 ;  /* 0x000000100a117211 */ /* 0x000fe200078f18ff */
[----:B------:R-:W-:Y:S01]  /*0310*/  IMAD.IADD R2, R16, 0x1, -R3 ;  /* 0x0000000110027824 */ /* 0x000fe200078e0a03 */
[----:B------:R-:W-:Y:S01]  /*0320*/  LOP3.LUT R0, R0, 0xfffffff8, RZ, 0xc0, !PT ;  /* 0xfffffff800007812 */ /* 0x000fe200078ec0ff */
[----:B------:R-:W-:Y:S01]  /*0330*/  IMAD.SHL.U32 R6, R12, 0x200, RZ ;  /* 0x000002000c067824 */ /* 0x000fe200078e00ff */
[----:B------:R-:W-:-:S02]  /*0340*/  SHF.R.S32.HI R3, RZ, 0x3, R17 ;  /* 0x00000003ff037819 */ /* 0x000fc40000011411 */
[----:B------:R-:W-:Y:S01]  /*0350*/  LOP3.LUT R4, R17, 0xfffffff8, RZ, 0xc0, !PT ;  /* 0xfffffff811047812 */ /* 0x000fe200078ec0ff */
[----:B------:R-:W-:Y:S01]  /*0360*/  IMAD.IADD R9, R9, 0x1, -R0 ;  /* 0x0000000109097824 */ /* 0x000fe200078e0a00 */
[----:B------:R-:W-:Y:S01]  /*0370*/  SHF.R.S32.HI R5, RZ, 0x1f, R2 ;  /* 0x0000001fff057819 */ /* 0x000fe20000011402 */
[----:B------:R-:W-:Y:S02]  /*0380*/  IMAD.SHL.U32 R3, R3, 0x40, RZ ;  /* 0x0000004003037824 */ /* 0x000fe400078e00ff */
[----:B------:R-:W-:Y:S01]  /*0390*/  IMAD.IADD R0, R16, 0x1, -R4 ;  /* 0x0000000110007824 */ /* 0x000fe200078e0a04 */
[----:B------:R-:W-:Y:S02]  /*03a0*/  LOP3.LUT R4, R8, 0xfffffff0, RZ, 0xc0, !PT ;  /* 0xfffffff008047812 */ /* 0x000fe400078ec0ff */
[----:B------:R-:W-:Y:S01]  /*03b0*/  LEA.HI R18, R5, R2, RZ, 0x2 ;  /* 0x0000000205127211 */ /* 0x000fe200078f10ff */
[----:B------:R-:W-:Y:S01]  /*03c0*/  IMAD.SHL.U32 R5, R0, 0x8, RZ ;  /* 0x0000000800057824 */ /* 0x000fe200078e00ff */
[----:B------:R-:W-:Y:S01]  /*03d0*/  LOP3.LUT R2, R3, 0x1c0, RZ, 0xc0, !PT ;  /* 0x000001c003027812 */ /* 0x000fe200078ec0ff */
[----:B------:R-:W-:Y:S01]  /*03e0*/  IMAD.IADD R3, R16, 0x1, -R4 ;  /* 0x0000000110037824 */ /* 0x000fe200078e0a04 */
[----:B------:R-:W-:-:S02]  /*03f0*/  LOP3.LUT P4, RZ, R0, 0x2, RZ, 0xc0, !PT ;  /* 0x0000000200ff7812 */ /* 0x000fc4000788c0ff */
[C---:B------:R-:W-:Y:S01]  /*0400*/  LOP3.LUT P3, RZ, R0.reuse, 0x4, RZ, 0xc0, !PT ;  /* 0x0000000400ff7812 */ /* 0x040fe2000786c0ff */
[----:B------:R-:W-:Y:S01]  /*0410*/  IMAD.SHL.U32 R0, R0, 0x40, RZ ;  /* 0x0000004000007824 */ /* 0x000fe200078e00ff */
[----:B------:R-:W-:Y:S02]  /*0420*/  LOP3.LUT R4, R2, 0x38, R5, 0xf8, !PT ;  /* 0x0000003802047812 */ /* 0x000fe400078ef805 */
[----:B------:R-:W-:Y:S02]  /*0430*/  SHF.R.S32.HI R5, RZ, 0x1f, R3 ;  /* 0x0000001fff057819 */ /* 0x000fe40000011403 */
[----:B------:R-:W-:Y:S02]  /*0440*/  SHF.R.U32.HI R2, RZ, 0x3, R2 ;  /* 0x00000003ff027819 */ /* 0x000fe40000011602 */
[----:B------:R-:W-:Y:S02]  /*0450*/  LEA.HI R8, R10, R16, RZ, 0x7 ;  /* 0x000000100a087211 */ /* 0x000fe400078f38ff */
[----:B------:R-:W-:-:S02]  /*0460*/  LOP3.LUT R0, R0, 0x1c0, RZ, 0xc0, !PT ;  /* 0x000001c000007812 */ /* 0x000fc400078ec0ff */
[----:B------:R-:W-:Y:S02]  /*0470*/  LEA.HI R14, R5, R3, RZ, 0x3 ;  /* 0x00000003050e7211 */ /* 0x000fe400078f18ff */
[----:B------:R-:W-:Y:S01]  /*0480*/  LOP3.LUT R11, R4, R2, RZ, 0x3c, !PT ;  /* 0x00000002040b7212 */ /* 0x000fe200078e3cff */
[----:B------:R-:W-:Y:S01]  /*0490*/  IMAD.SHL.U32 R2, R226, 0x10, RZ ;  /* 0x00000010e2027824 */ /* 0x000fe200078e00ff */
[----:B------:R-:W-:Y:S02]  /*04a0*/  SHF.R.S32.HI R8, RZ, 0x7, R8 ;  /* 0x00000007ff087819 */ /* 0x000fe40000011408 */
[----:B------:R-:W-:Y:S02]  /*04b0*/  LOP3.LUT R218, R0, 0x8, R17, 0xf8, !PT ;  /* 0x0000000800da7812 */ /* 0x000fe400078ef811 */
[----:B------:R-:W-:Y:S02]  /*04c0*/  LOP3.LUT R5, R14, 0xfffffff8, RZ, 0xc0, !PT ;  /* 0xfffffff80e057812 */ /* 0x000fe400078ec0ff */
[----:B------:R-:W-:-:S02]  /*04d0*/  SHF.R.U32.HI R222, RZ, 0x3, R0 ;  /* 0x00000003ffde7819 */ /* 0x000fc40000011600 */
[----:B------:R-:W-:Y:S01]  /*04e0*/  LOP3.LUT R7, R0, 0x10, R2, 0xf8, !PT ;  /* 0x0000001000077812 */ /* 0x000fe200078ef802 */
[----:B------:R-:W-:Y:S01]  /*04f0*/  IMAD.IADD R13, R3, 0x1, -R5 ;  /* 0x00000001030d7824 */ /* 0x000fe200078e0a05 */
[----:B------:R-:W-:Y:S01]  /*0500*/  LOP3.LUT R218, R218, R222, RZ, 0x3c, !PT ;  /* 0x000000dedada7212 */ /* 0x000fe200078e3cff */
[----:B------:R-:W-:Y:S01]  /*0510*/  IMAD R0, R8, 0x800, R6 ;  /* 0x0000080008007824 */ /* 0x000fe200078e0206 */
[----:B------:R-:W-:Y:S02]  /*0520*/  LEA.HI R3, R10, R16, RZ, 0x6 ;  /* 0x000000100a037211 */ /* 0x000fe400078f30ff */
[----:B------:R-:W-:Y:S01]  /*0530*/  LOP3.LUT R2, R19, 0x7ffffffc, RZ, 0xc0, !PT ;  /* 0x7ffffffc13027812 */ /* 0x000fe200078ec0ff */
[----:B------:R-:W-:Y:S01]  /*0540*/  IMAD.IADD R218, R0, 0x1, R218 ;  /* 0x0000000100da7824 */ /* 0x000fe200078e02da */
[----:B------:R-:W-:Y:S01]  /*0550*/  SHF.R.S32.HI R0, RZ, 0x6, R3 ;  /* 0x00000006ff007819 */ /* 0x000fe20000011403 */
[C---:B------:R-:W-:Y:S01]  /*0560*/  IMAD.SHL.U32 R3, R9.reuse, 0x40, RZ ;  /* 0x0000004009037824 */ /* 0x040fe200078e00ff */
[----:B------:R-:W-:Y:S01]  /*0570*/  LOP3.LUT R4, R9, 0x1, RZ, 0xc0, !PT ;  /* 0x0000000109047812 */ /* 0x000fe200078ec0ff */
[----:B------:R-:W-:Y:S01]  /*0580*/  IMAD.IADD R10, R16, 0x1, -R2 ;  /* 0x00000001100a7824 */ /* 0x000fe200078e0a02 */
[----:B------:R-:W-:Y:S01]  /*0590*/  LOP3.LUT R5, R7, 0x8, R17, 0xf8, !PT ;  /* 0x0000000807057812 */ /* 0x000fe200078ef811 */
[----:B------:R-:W-:Y:S01]  /*05a0*/  IMAD R7, R0, 0x200, R11 ;  /* 0x0000020000077824 */ /* 0x000fe200078e020b */
[----:B------:R-:W-:Y:S01]  /*05b0*/  ISETP.NE.U32.AND P0, PT, R4, 0x1, PT ;  /* 0x000000010400780c */ /* 0x000fe20003f05070 */
[----:B------:R-:W-:Y:S01]  /*05c0*/  IMAD.SHL.U32 R2, R0, 0x8, RZ ;  /* 0x0000000800027824 */ /* 0x000fe200078e00ff */
[----:B------:R-:W-:Y:S01]  /*05d0*/  LOP3.LUT R0, R3, 0x1c0, RZ, 0xc0, !PT ;  /* 0x000001c003007812 */ /* 0x000fe200078ec0ff */
[----:B------:R-:W-:Y:S01]  /*05e0*/  IMAD.SHL.U32 R4, R8, 0x20, RZ ;  /* 0x0000002008047824 */ /* 0x000fe200078e00ff */
[----:B------:R-:W-:Y:S01]  /*05f0*/  LOP3.LUT R222, R6, R5, R222, 0xf6, !PT ;  /* 0x0000000506de7212 */ /* 0x000fe200078ef6de */
[----:B------:R1:W-:Y:S01]  /*0600*/  STL [R1], R7 ;  /* 0x0000000701007387 */ /* 0x0003e20000100800 */
[----:B------:R-:W-:Y:S01]  /*0610*/  LOP3.LUT R2, R2, 0x18, RZ, 0xc0, !PT ;  /* 0x0000001802027812 */ /* 0x000fe200078ec0ff */
[----:B------:R-:W-:Y:S01]  /*0620*/  IMAD.SHL.U32 R5, R12, 0x20, RZ ;  /* 0x000000200c057824 */ /* 0x000fe200078e00ff */
[----:B------:R-:W-:Y:S01]  /*0630*/  SHF.R.U32.HI R3, RZ, 0x3, R0 ;  /* 0x00000003ff037819 */ /* 0x000fe20000011600 */
[----:B------:R-:W-:Y:S01]  /*0640*/  IMAD.SHL.U32 R218, R218, 0x2, RZ ;  /* 0x00000002dada7824 */ /* 0x000fe200078e00ff */
[----:B------:R-:W-:-:S02]  /*0650*/  LOP3.LUT R252, R4, 0x6, R252, 0xf8, !PT ;  /* 0x0000000604fc7812 */ /* 0x000fc400078ef8fc */
[----:B------:R-:W-:Y:S02]  /*0660*/  LOP3.LUT R4, R0, 0x20, R4, 0xf8, !PT ;  /* 0x0000002000047812 */ /* 0x000fe400078ef804 */
[----:B------:R-:W-:Y:S02]  /*0670*/  LOP3.LUT R8, R2, 0x20, R5, 0xf8, !PT ;  /* 0x0000002002087812 */ /* 0x000fe400078ef805 */
[----:B------:R-:W-:Y:S01]  /*0680*/  LOP3.LUT R6, R4, R3, RZ, 0x3c, !PT ;  /* 0x0000000304067212 */ /* 0x000fe200078e3cff */
[----:B------:R-:W-:Y:S01]  /*0690*/  IMAD.SHL.U32 R4, R12, 0x8, RZ ;  /* 0x000000080c047824 */ /* 0x000fe200078e00ff */
[----:B------:R-:W-:Y:S02]  /*06a0*/  R2P PR, R9, 0x6 ;  /* 0x0000000609007804 */ /* 0x000fe40000000000 */
[----:B------:R-:W-:Y:S02]  /*06b0*/  SEL R217, R217, 0xffffffe0, !P4 ;  /* 0xffffffe0d9d97807 */ /* 0x000fe40006000000 */
[----:B------:R-:W-:-:S02]  /*06c0*/  SEL R219, R219, 0xffffffc0, !P3 ;  /* 0xffffffc0dbdb7807 */ /* 0x000fc40005800000 */
[----:B------:R-:W-:Y:S02]  /*06d0*/  SEL R243, R243, 0x10, !P0 ;  /* 0x00000010f3f37807 */ /* 0x000fe40004000000 */
[----:B------:R-:W-:Y:S02]  /*06e0*/  LEA R222, R222, UR4, 0x1 ;  /* 0x00000004dede7c11 */ /* 0x000fe4000f8e08ff */
[----:B-1----:R-:W-:Y:S01]  /*06f0*/  LOP3.LUT R7, R3, R0, R2, 0x1e, !PT ;  /* 0x0000000003077212 */ /* 0x002fe200078e1e02 */
[----:B------:R-:W-:Y:S02]  /*0700*/  IMAD.SHL.U32 R0, R10, 0x2, RZ ;  /* 0x000000020a007824 */ /* 0x000fe400078e00ff */
[----:B------:R-:W-:Y:S02]  /*0710*/  IMAD.SHL.U32 R3, R13, 0x40, RZ ;  /* 0x000000400d037824 */ /* 0x000fe400078e00ff */
[--C-:B------:R-:W-:Y:S02]  /*0720*/  IMAD R5, R15, 0x400, R0.reuse ;  /* 0x000004000f057824 */ /* 0x100fe400078e0200 */
[----:B------:R-:W-:Y:S01]  /*0730*/  IMAD R0, R226, 0x400, R0 ;  /* 0x00000400e2007824 */ /* 0x000fe200078e0200 */
[----:B------:R-:W-:Y:S01]  /*0740*/  LOP3.LUT R3, R3, 0x1c0, RZ, 0xc0, !PT ;  /* 0x000001c003037812 */ /* 0x000fe200078ec0ff */
[----:B------:R-:W-:-:S02]  /*0750*/  IMAD.IADD R6, R5, 0x1, R6 ;  /* 0x0000000105067824 */ /* 0x000fc400078e0206 */
[----:B------:R-:W-:Y:S01]  /*0760*/  IMAD.IADD R7, R0, 0x1, R7 ;  /* 0x0000000100077824 */ /* 0x000fe200078e0207 */
[--C-:B------:R-:W-:Y:S01]  /*0770*/  SHF.R.U32.HI R2, RZ, 0x3, R3.reuse ;  /* 0x00000003ff027819 */ /* 0x100fe20000011603 */
[----:B------:R-:W-:Y:S01]  /*0780*/  IMAD.SHL.U32 R0, R14, 0x40, RZ ;  /* 0x000000400e007824 */ /* 0x000fe200078e00ff */
[----:B------:R-:W-:Y:S01]  /*0790*/  LOP3.LUT R5, R3, 0x8, R4, 0xf8, !PT ;  /* 0x0000000803057812 */ /* 0x000fe200078ef804 */
[----:B------:R-:W-:Y:S01]  /*07a0*/  IMAD.IADD R223, R219, 0x1, R222 ;  /* 0x00000001dbdf7824 */ /* 0x000fe200078e02de */
[----:B------:R-:W-:Y:S02]  /*07b0*/  SHF.R.S32.HI R4, RZ, 0x2, R18 ;  /* 0x00000002ff047819 */ /* 0x000fe40000011412 */
[----:B------:R-:W-:Y:S02]  /*07c0*/  LOP3.LUT R0, R0, 0xfffffe00, RZ, 0xc0, !PT ;  /* 0xfffffe0000007812 */ /* 0x000fe400078ec0ff */
[----:B------:R-:W-:Y:S01]  /*07d0*/  LOP3.LUT R3, R2, R8, R3, 0x1e, !PT ;  /* 0x0000000802037212 */ /* 0x000fe200078e1e03 */
[----:B------:R-:W-:Y:S01]  /*07e0*/  IMAD R251, R15, 0x10, R4 ;  /* 0x000000100ffb7824 */ /* 0x000fe200078e0204 */
[----:B------:R-:W-:Y:S01]  /*07f0*/  LOP3.LUT R2, R5, R2, RZ, 0x3c, !PT ;  /* 0x0000000205027212 */ /* 0x000fe200078e3cff */
[--C-:B------:R-:W-:Y:S01]  /*0800*/  IMAD R4, R15, 0x400, R0.reuse ;  /* 0x000004000f047824 */ /* 0x100fe200078e0200 */
[----:B------:R-:W-:Y:S01]  /*0810*/  LOP3.LUT R231, R3, R0, RZ, 0xfc, !PT ;  /* 0x0000000003e77212 */ /* 0x000fe200078efcff */
[----:B------:R-:W-:Y:S01]  /*0820*/  IMAD R226, R226, 0x400, R0 ;  /* 0x00000400e2e27824 */ /* 0x000fe200078e0200 */
[----:B------:R-:W-:Y:S01]  /*0830*/  LEA R237, R6, UR4, 0x1 ;  /* 0x0000000406ed7c11 */ /* 0x000fe2000f8e08ff */
[----:B------:R-:W-:Y:S01]  /*0840*/  IMAD.U32 R0, RZ, RZ, UR5 ;  /* 0x00000005ff007e24 */ /* 0x000fe2000f8e00ff */
[----:B------:R-:W-:Y:S01]  /*0850*/  USHF.L.U32 UR5, UR49, 0x7, URZ ;  /* 0x0000000731057899 */ /* 0x000fe2000800063f */
[----:B------:R-:W-:-:S02]  /*0860*/  IMAD.IADD R230, R4, 0x1, R2 ;  /* 0x0000000104e67824 */ /* 0x000fc400078e0202 */
[----:B------:R-:W-:Y:S02]  /*0870*/  IMAD.IADD R226, R2, 0x1, R226 ;  /* 0x0000000102e27824 */ /* 0x000fe400078e02e2 */
[----:B------:R-:W-:Y:S01]  /*0880*/  IMAD.U32 R0, RZ, RZ, UR8 ;  /* 0x00000008ff007e24 */ /* 0x000fe2000f8e00ff */
[----:B------:R-:W-:Y:S01]  /*0890*/  UIADD3 UR8, UR4, 0x18000, URZ ;  /* 0x0001800004087890 */ /* 0x000fe2000fffe03f */
[----:B------:R-:W-:Y:S01]  /*08a0*/  IMAD.U32 R2, RZ, RZ, UR5 ;  /* 0x00000005ff027e24 */ /* 0x000fe2000f8e00ff */
[----:B------:R-:W-:Y:S01]  /*08b0*/  USHF.R.S32.HI UR5, URZ, 0x1f, UR56 ;  /* 0x0000001f3f057899 */ /* 0x000fe20008011438 */
[C---:B------:R-:W-:Y:S02]  /*08c0*/  VIADD R242, R237.reuse, 0x20 ;  /* 0x00000020edf27836 */ /* 0x040fe40000000000 */
[----:B------:R-:W-:Y:S01]  /*08d0*/  @P1 VIADD R242, R237, 0xffffffe0 ;  /* 0xffffffe0edf21836 */ /* 0x000fe20000000000 */
[----:B------:R-:W-:Y:S01]  /*08e0*/  LEA R249, R7, UR8, 0x1 ;  /* 0x0000000807f97c11 */ /* 0x000fe2000f8e08ff */
[----:B------:R-:W-:-:S02]  /*08f0*/  VIADD R220, R218, UR8 ;  /* 0x00000008dadc7c36 */ /* 0x000fc40008000000 */
[----:B------:R-:W-:Y:S01]  /*0900*/  IMAD.U32 R0, RZ, RZ, UR5 ;  /* 0x00000005ff007e24 */ /* 0x000fe2000f8e00ff */
[----:B------:R-:W-:Y:S01]  /*0910*/  UIADD3 UR5, UR4, 0x28000, URZ ;  /* 0x0002800004057890 */ /* 0x000fe2000fffe03f */
[C---:B------:R-:W-:Y:S02]  /*0920*/  IMAD.IADD R217, R220.reuse, 0x1, R217 ;  /* 0x00000001dcd97824 */ /* 0x040fe400078e02d9 */
[----:B------:R-:W-:Y:S02]  /*0930*/  IMAD.IADD R220, R220, 0x1, R219 ;  /* 0x00000001dcdc7824 */ /* 0x000fe400078e02db */
[----:B------:R-:W-:Y:S01]  /*0940*/  VIADD R250, R249, 0x40 ;  /* 0x00000040f9fa7836 */ /* 0x000fe20000000000 */
[----:B------:R-:W-:Y:S01]  /*0950*/  LEA R226, R226, UR5, 0x1 ;  /* 0x00000005e2e27c11 */ /* 0x000fe2000f8e08ff */
[----:B------:R-:W-:Y:S02]  /*0960*/  IMAD.IADD R244, R237, 0x1, R243 ;  /* 0x00000001edf47824 */ /* 0x000fe400078e02f3 */
[----:B------:R-:W-:-:S02]  /*0970*/  IMAD.IADD R219, R217, 0x1, R219 ;  /* 0x00000001d9db7824 */ /* 0x000fc400078e02db */
[----:B------:R-:W-:Y:S02]  /*0980*/  @P2 VIADD R250, R249, 0xffffffc0 ;  /* 0xffffffc0f9fa2836 */ /* 0x000fe40000000000 */
[----:B------:R-:W-:-:S07]  /*0990*/  IMAD.IADD R243, R243, 0x1, R242 ;  /* 0x00000001f3f37824 */ /* 0x000fce00078e02f2 */
.L_x_869:
        /* <DEDUP_REMOVED lines=42> */
[----:B------:R-:W-:-:S04]  /*0c40*/  @!UP3 ULDC.64 UR8, c[0x0][0x318] ;  /* 0x0000c6000008bab9 */ /* 0x000fc80000000a00 */
[----:B------:R-:W5:Y:S01]  /*0c50*/  @!P2 LDG.E R4, desc[UR6][R2.64] ;  /* 0x000000060204a981 */ /* 0x000f62000c1e1900 */
[----:B------:R-:W-:Y:S01]  /*0c60*/  @!UP3 UISETP.NE.U32.AND UP1, UPT, UR8, URZ, UPT ;  /* 0x0000003f0800b28c */ /* 0x000fe2000bf25070 */
[----:B------:R-:W-:Y:S02]  /*0c70*/  UMOV UR5, 0xffffffff ;  /* 0xffffffff00057882 */ /* 0x000fe40000000000 */
[----:B------:R-:W-:Y:S01]  /*0c80*/  @!UP3 ULDC UR8, c[0x0][0x2cc] ;  /* 0x0000b3000008bab9 */ /* 0x000fe20000000800 */
[----:B------:R-:W-:Y:S01]  /*0c90*/  @!UP3 UISETP.NE.AND.EX UP1, UPT, UR9, URZ, UPT, UP1 ;  /* 0x0000003f0900b28c */ /* 0x000fe2000bf25310 */
[----:B------:R-:W-:Y:S01]  /*0ca0*/  UMOV UR32, 0xffffffff ;  /* 0xffffffff00207882 */ /* 0x000fe20000000000 */
        /* <DEDUP_REMOVED lines=18> */
.L_x_833:
        /* <DEDUP_REMOVED lines=14> */
[----:B------:R-:W-:Y:S02]  /*0eb0*/  UISETP.NE.AND UP1, UPT, UR32, -0x1, UPT ;  /* 0xffffffff2000788c */ /* 0x000fe4000bf25270 */
[----:B------:R-:W-:Y:S01]  /*0ec0*/  UIMAD UR22, UR49, UR11, UR10 ;  /* 0x0000000b311672a4 */ /* 0x000fe2000f8e020a */
[----:B------:R-:W-:-:S02]  /*0ed0*/  ULDC UR12, c[0x0][0x394] ;  /* 0x0000e500000c7ab9 */ /* 0x000fc40000000800 */
[----:B------:R-:W-:Y:S01]  /*0ee0*/  @!UP2 ULDC.64 UR10, c[0x0][0x418] ;  /* 0x00010600000aaab9 */ /* 0x000fe20000000a00 */
[----:B------:R-:W-:Y:S01]  /*0ef0*/  ULDC UR58, c[0x0][0x2d4] ;  /* 0x0000b500003a7ab9 */ /* 0x000fe20000000800 */
[----:B------:R-:W-:Y:S02]  /*0f00*/  @!UP2 UIMAD.WIDE.U32 UR44, UR49, UR10, URZ ;  /* 0x0000000a312ca2a5 */ /* 0x000fe4000f8e003f */
[----:B------:R-:W-:Y:S02]  /*0f10*/  USHF.R.S32.HI UR31, URZ, 0x1f, UR58 ;  /* 0x0000001f3f1f7899 */ /* 0x000fe4000801143a */
[----:B------:R-:W-:Y:S01]  /*0f20*/  @UP1 ULDC.64 UR28, c[0x0][0x248] ;  /* 0x00009200001c1ab9 */ /* 0x000fe20000000a00 */
[----:B------:R-:W-:Y:S01]  /*0f30*/  ULDC.U8 UR39, c[0x0][0x3d8] ;  /* 0x0000f60000277ab9 */ /* 0x000fe20000000000 */
[----:B------:R-:W-:Y:S01]  /*0f40*/  USHF.L.U32 UR16, UR49, 0x7, URZ ;  /* 0x0000000731107899 */ /* 0x000fe2000800063f */
[----:B-1----:R-:W-:Y:S01]  /*0f50*/  IABS R5, R6 ;  /* 0x0000000600057213 */ /* 0x002fe20000000000 */
[----:B------:R-:W-:Y:S01]  /*0f60*/  UISETP.NE.AND UP3, UPT, UR39, URZ, UPT ;  /* 0x0000003f2700728c */ /* 0x000fe2000bf65270 */
[----:B------:R-:W-:Y:S01]  /*0f70*/  ISETP.NE.AND P3, PT, R6, RZ, PT ;  /* 0x000000ff0600720c */ /* 0x000fe20003f65270 */
[----:B------:R-:W-:Y:S01]  /*0f80*/  ULDC.64 UR34, c[0x0][0x240] ;  /* 0x0000900000227ab9 */ /* 0x000fe20000000a00 */
[----:B------:R-:W1:Y:S01]  /*0f90*/  I2F.RP R2, R5 ;  /* 0x0000000500027306 */ /* 0x000e620000209400 */
[----:B------:R-:W-:-:S02]  /*0fa0*/  USEL UR30, UR16, URZ, UP0 ;  /* 0x0000003f101e7287 */ /* 0x000fc40008000000 */
[----:B------:R-:W-:Y:S02]  /*0fb0*/  UIMAD.WIDE.U32 UR16, UR5, UR34, URZ ;  /* 0x00000022051072a5 */ /* 0x000fe4000f8e003f */
[----:B--2---:R-:W-:Y:S02]  /*0fc0*/  UIMAD.WIDE.U32 UR36, UR9, UR14, URZ ;  /* 0x0000000e092472a5 */ /* 0x004fe4000f8e003f */
[----:B------:R-:W-:Y:S02]  /*0fd0*/  USHF.L.U64.HI UR25, UR49, 0x7, UR57 ;  /* 0x0000000731197899 */ /* 0x000fe40008010239 */
[----:B------:R-:W-:Y:S02]  /*0fe0*/  UIMAD UR43, UR9, UR15, UR37 ;  /* 0x0000000f092b72a4 */ /* 0x000fe4000f8e0225 */
[----:B------:R-:W-:Y:S02]  /*0ff0*/  @!UP2 UIMAD UR9, UR57, UR10, URZ ;  /* 0x0000000a3909a2a4 */ /* 0x000fe4000f8e023f */
[----:B------:R-:W-:Y:S01]  /*1000*/  UIADD3 UR10, UR13, 0x40, UR20 ;  /* 0x000000400d0a7890 */ /* 0x000fe2000fffe014 */
[----:B-1----:R-:W1:Y:S01]  /*1010*/  MUFU.RCP R2, R2 ;  /* 0x0000000200027308 */ /* 0x002e620000001000 */
[----:B------:R-:W-:-:S02]  /*1020*/  @!UP2 UIMAD UR26, UR49, UR11, UR9 ;  /* 0x0000000b311aa2a4 */ /* 0x000fc4000f8e0209 */
[----:B------:R-:W-:Y:S02]  /*1030*/  UIADD3 UR9, UR13, 0x3f, URZ ;  /* 0x0000003f0d097890 */ /* 0x000fe4000fffe03f */
[----:B------:R-:W-:Y:S02]  /*1040*/  UIADD3 UR10, UR10, UR12, -UR8 ;  /* 0x0000000c0a0a7290 */ /* 0x000fe4000fffe808 */
[----:B------:R-:W-:Y:S02]  /*1050*/  USHF.R.S32.HI UR11, URZ, 0x1f, UR9 ;  /* 0x0000001f3f0b7899 */ /* 0x000fe40008011409 */
[----:B------:R-:W-:Y:S02]  /*1060*/  @UP1 UIADD3 UR12, UR24, UR32, URZ ;  /* 0x00000020180c1290 */ /* 0x000fe4000fffe03f */
[----:B------:R-:W-:Y:S02]  /*1070*/  ULEA.HI UR27, UR11, UR9, URZ, 0x6 ;  /* 0x000000090b1b7291 */ /* 0x000fe4000f8f303f */
[----:B------:R-:W-:-:S02]  /*1080*/  UIADD3 UR9, UR10, 0x3f, URZ ;  /* 0x0000003f0a097890 */ /* 0x000fc4000fffe03f */
[----:B------:R-:W-:Y:S01]  /*1090*/  @UP1 UIMAD.WIDE.U32 UR10, UR12, UR28, URZ ;  /* 0x0000001c0c0a12a5 */ /* 0x000fe2000f8e003f */
[----:B-1----:R-:W-:Y:S01]  /*10a0*/  VIADD R2, R2, 0xffffffe ;  /* 0x0ffffffe02027836 */ /* 0x002fe20000000000 */
[----:B------:R-:W-:Y:S01]  /*10b0*/  @UP1 UIMAD UR12, UR12, UR29, URZ ;  /* 0x0000001d0c0c12a4 */ /* 0x000fe2000f8e023f */
[----:B------:R-:W-:Y:S02]  /*10c0*/  @UP2 ULDC.64 UR14, c[0x0][0x420] ;  /* 0x00010800000e2ab9 */ /* 0x000fe40000000a00 */
[----:B------:R-:W1:Y:S01]  /*10d0*/  F2I.FTZ.U32.TRUNC.NTZ R3, R2 ;  /* 0x0000000200037305 */ /* 0x000e62000021f000 */
[----:B------:R-:W-:Y:S02]  /*10e0*/  @UP1 UIADD3 UR42, UR11, UR12, URZ ;  /* 0x0000000c0b2a1290 */ /* 0x000fe4000fffe03f */
[----:B------:R-:W-:Y:S02]  /*10f0*/  USHF.R.S32.HI UR12, URZ, 0x1f, UR9 ;  /* 0x0000001f3f0c7899 */ /* 0x000fe40008011409 */
[----:B------:R-:W-:-:S02]  /*1100*/  UIADD3 UR37, UR19, UR22, URZ ;  /* 0x0000001613257290 */ /* 0x000fc4000fffe03f */
[----:B------:R-:W-:Y:S02]  /*1110*/  @UP2 UIMAD.WIDE.U32 UR46, UR5, UR14, URZ ;  /* 0x0000000e052e22a5 */ /* 0x000fe4000f8e003f */
[----:B------:R-:W-:Y:S02]  /*1120*/  ULEA.HI UR22, UR12, UR9, URZ, 0x6 ;  /* 0x000000090c167291 */ /* 0x000fe4000f8f303f */
[----:B------:R-:W-:Y:S01]  /*1130*/  UIMAD UR9, UR31, UR49, URZ ;  /* 0x000000311f0972a4 */ /* 0x000fe2000f8e023f */
[----:B------:R-:W-:Y:S01]  /*1140*/  ULDC.U8 UR14, c[0x0][0x480] ;  /* 0x00012000000e7ab9 */ /* 0x000fe20000000000 */
[----:B------:R-:W-:Y:S01]  /*1150*/  @UP2 UIMAD UR51, UR5, UR15, UR47 ;  /* 0x0000000f053322a4 */ /* 0x000fe2000f8e022f */
[----:B-1----:R-:W-:Y:S01]  /*1160*/  IMAD.MOV R0, RZ, RZ, -R3 ;  /* 0x000000ffff007224 */ /* 0x002fe200078e0a03 */
[----:B------:R-:W-:Y:S01]  /*1170*/  UISETP.NE.AND UP4, UPT, UR14, URZ, UPT ;  /* 0x0000003f0e00728c */ /* 0x000fe2000bf85270 */
[----:B------:R-:W-:Y:S01]  /*1180*/  IMAD.MOV.U32 R2, RZ, RZ, RZ ;  /* 0x000000ffff027224 */ /* 0x000fe200078e00ff */
[----:B------:R-:W-:Y:S01]  /*1190*/  UIMAD.WIDE.U32 UR14, UR49, UR58, URZ ;  /* 0x0000003a310e72a5 */ /* 0x000fe2000f8e003f */
[----:B------:R-:W-:Y:S01]  /*11a0*/  IMAD R0, R0, R5, RZ ;  /* 0x0000000500007224 */ /* 0x000fe200078e02ff */
[----:B------:R-:W-:Y:S01]  /*11b0*/  UIMAD UR9, UR57, UR58, UR9 ;  /* 0x0000003a390972a4 */ /* 0x000fe2000f8e0209 */
[----:B------:R-:W-:-:S02]  /*11c0*/  ULDC UR41, c[0x0][0x2dc] ;  /* 0x0000b70000297ab9 */ /* 0x000fc40000000800 */
[----:B------:R-:W-:Y:S01]  /*11d0*/  IMAD.HI.U32 R0, R3, R0, R2 ;  /* 0x0000000003007227 */ /* 0x000fe200078e0002 */
[----:B------:R-:W-:Y:S01]  /*11e0*/  MOV R2, R4 ;  /* 0x0000000400027202 */ /* 0x000fe20000000f00 */
[----:B------:R-:W-:Y:S01]  /*11f0*/  UIADD3 UR15, UR15, UR9, URZ ;  /* 0x000000090f0f7290 */ /* 0x000fe2000fffe03f */
[----:B------:R-:W-:Y:S01]  /*1200*/  ULDC UR61, c[0x0][0x270] ;  /* 0x00009c00003d7ab9 */ /* 0x000fe20000000800 */
[----:B------:R-:W-:Y:S02]  /*1210*/  ULDC UR48, c[0x0][0x2c4] ;  /* 0x0000b10000307ab9 */ /* 0x000fe40000000800 */
[----:B------:R-:W-:Y:S01]  /*1220*/  IMAD.HI.U32 R0, R0, R2, RZ ;  /* 0x0000000200007227 */ /* 0x000fe200078e00ff */
[----:B------:R-:W-:Y:S02]  /*1230*/  USHF.R.S32.HI UR12, URZ, 0x6, UR27 ;  /* 0x000000063f0c7899 */ /* 0x000fe4000801141b */
[----:B------:R-:W-:Y:S01]  /*1240*/  USHF.R.S32.HI UR9, URZ, 0x6, UR22 ;  /* 0x000000063f097899 */ /* 0x000fe20008011416 */
[----:B------:R-:W-:Y:S01]  /*1250*/  IMAD.MOV R3, RZ, RZ, -R0 ;  /* 0x000000ffff037224 */ /* 0x000fe200078e0a00 */
[----:B------:R-:W-:Y:S01]  /*1260*/  USEL UR55, UR18, UR16, !UP2 ;  /* 0x0000001012377287 */ /* 0x000fe2000d000000 */
[----:B------:R-:W-:-:S02]  /*1270*/  @UP1 UMOV UR40, UR10 ;  /* 0x0000000a00281c82 */ /* 0x000fc40008000000 */
[C---:B------:R-:W-:Y:S01]  /*1280*/  IMAD R2, R5.reuse, R3, R2 ;  /* 0x0000000305027224 */ /* 0x040fe200078e0202 */
[----:B------:R-:W-:Y:S02]  /*1290*/  UIMAD UR23, UR5, UR35, URZ ;  /* 0x00000023051772a4 */ /* 0x000fe4000f8e023f */
[----:B------:R-:W-:Y:S02]  /*12a0*/  UIMAD.WIDE UR10, UR41, UR61, URZ ;  /* 0x0000003d290a72a5 */ /* 0x000fe4000f8e023f */
[----:B------:R-:W-:Y:S01]  /*12b0*/  ISETP.GT.U32.AND P1, PT, R5, R2, PT ;  /* 0x000000020500720c */ /* 0x000fe20003f24070 */
[----:B------:R-:W-:Y:S02]  /*12c0*/  @UP3 UIMAD UR18, UR49, UR48, URZ ;  /* 0x00000030311232a4 */ /* 0x000fe4000f8e023f */
[----:B------:R-:W-:Y:S02]  /*12d0*/  USEL UR25, UR25, URZ, UP0 ;  /* 0x0000003f19197287 */ /* 0x000fe40008000000 */
[----:B------:R-:W-:-:S02]  /*12e0*/  UISETP.LT.AND UP0, UPT, UR12, UR9, UPT ;  /* 0x000000090c00728c */ /* 0x000fc4000bf01270 */
[----:B------:R-:W-:Y:S02]  /*12f0*/  @UP2 UIADD3 UR37, UR17, UR23, URZ ;  /* 0x0000001711252290 */ /* 0x000fe4000fffe03f */
[----:B------:R-:W-:Y:S02]  /*1300*/  UIMAD UR19, UR11, UR14, URZ ;  /* 0x0000000e0b1372a4 */ /* 0x000fe4000f8e023f */
[----:B------:R-:W-:Y:S02]  /*1310*/  @UP3 USEL UR18, UR18, UR5, !UP2 ;  /* 0x0000000512123287 */ /* 0x000fe4000d000000 */
[----:B------:R-:W-:Y:S01]  /*1320*/  @!P1 IMAD.IADD R2, R2, 0x1, -R5 ;  /* 0x0000000102029824 */ /* 0x000fe200078e0a05 */
[----:B------:R-:W-:Y:S01]  /*1330*/  UIMAD.WIDE.U32 UR16, UR10, UR14, URZ ;  /* 0x0000000e0a1072a5 */ /* 0x000fe2000f8e003f */
[----:B------:R-:W-:Y:S01]  /*1340*/  @!P1 IADD3 R0, R0, 0x1, RZ ;  /* 0x0000000100009810 */ /* 0x000fe20007ffe0ff */
[----:B------:R-:W-:Y:S01]  /*1350*/  USEL UR39, UR12, UR9, UP0 ;  /* 0x000000090c277287 */ /* 0x000fe20008000000 */
[----:B------:R-:W-:Y:S01]  /*1360*/  PLOP3.LUT P1, PT, PT, PT, UP3, 0x80, 0x0 ;  /* 0x000000000000781c */ /* 0x000fe20003f2f038 */
[----:B------:R-:W-:Y:S01]  /*1370*/  @UP3 ULDC UR14, c[0x0][0x2e4] ;  /* 0x0000b900000e3ab9 */ /* 0x000fe20000000800 */
[----:B------:R-:W-:Y:S01]  /*1380*/  ISETP.GE.U32.AND P0, PT, R2, R5, PT ;  /* 0x000000050200720c */ /* 0x000fe20003f06070 */
[----:B------:R-:W-:Y:S01]  /*1390*/  UIMAD UR50, UR56, UR41, URZ ;  /* 0x00000029383272a4 */ /* 0x000fe2000f8e023f */
[----:B------:R-:W-:Y:S01]  /*13a0*/  LOP3.LUT R2, R6, UR56, RZ, 0x3c, !PT ;  /* 0x0000003806027c12 */ /* 0x000fe2000f8e3cff */
[----:B------:R-:W-:-:S02]  /*13b0*/  @UP3 UIMAD UR41, UR56, UR14, UR18 ;  /* 0x0000000e382932a4 */ /* 0x000fc4000f8e0212 */
[----:B------:R-:W-:Y:S01]  /*13c0*/  UIMAD UR19, UR10, UR15, UR19 ;  /* 0x0000000f0a1372a4 */ /* 0x000fe2000f8e0213 */
[----:B------:R-:W-:Y:S01]  /*13d0*/  ISETP.GE.AND P2, PT, R2, RZ, PT ;  /* 0x000000ff0200720c */ /* 0x000fe20003f46270 */
[----:B------:R-:W-:Y:S02]  /*13e0*/  UIMAD.WIDE.U32 UR14, UR10, UR5, URZ ;  /* 0x000000050a0e72a5 */ /* 0x000fe4000f8e003f */
[----:B------:R-:W-:Y:S02]  /*13f0*/  ULEA UR18, UR39, 0xffffffc0, 0x6 ;  /* 0xffffffc027127891 */ /* 0x000fe4000f8e303f */
[----:B------:R-:W-:Y:S02]  /*1400*/  USEL UR54, UR16, UR14, !UP2 ;  /* 0x0000000e10367287 */ /* 0x000fe4000d000000 */
[----:B------:R-:W-:Y:S01]  /*1410*/  USHF.R.S32.HI UR16, URZ, 0x1f, UR18 ;  /* 0x0000001f3f107899 */ /* 0x000fe20008011412 */
[----:B------:R-:W-:Y:S01]  /*1420*/  @P0 VIADD R0, R0, 0x1 ;  /* 0x0000000100000836 */ /* 0x000fe20000000000 */
[----:B------:R-:W-:Y:S01]  /*1430*/  UIADD3 UR9, UP0, UR18, UR30, URZ ;  /* 0x0000001e12097290 */ /* 0x000fe2000ff1e03f */
[----:B------:R-:W-:Y:S01]  /*1440*/  PLOP3.LUT P0, PT, PT, PT, UP1, 0x80, 0x0 ;  /* 0x000000000000781c */ /* 0x000fe20003f0f018 */
[----:B------:R-:W-:Y:S01]  /*1450*/  UIMAD UR12, UR11, UR5, URZ ;  /* 0x000000050b0c72a4 */ /* 0x000fe2000f8e023f */
[----:B------:R-:W-:Y:S01]  /*1460*/  IMAD.MOV.U32 R4, RZ, RZ, R0 ;  /* 0x000000ffff047224 */ /* 0x000fe200078e0000 */
[----:B------:R-:W-:-:S02]  /*1470*/  UIADD3.X UR14, UR16, UR25, URZ, UP0, !UPT ;  /* 0x00000019100e7290 */ /* 0x000fc400087fe43f */
[----:B------:R-:W-:Y:S02]  /*1480*/  UIMAD UR11, UR11, UR9, URZ ;  /* 0x000000090b0b72a4 */ /* 0x000fe4000f8e023f */
[----:B------:R-:W-:Y:S01]  /*1490*/  @UP1 UIADD3 UR33, UR24, UR32, URZ ;  /* 0x0000002018211290 */ /* 0x000fe2000fffe03f */
[----:B------:R-:W-:Y:S01]  /*14a0*/  @!P2 IADD3 R4, -R4, RZ, RZ ;  /* 0x000000ff0404a210 */ /* 0x000fe20007ffe1ff */
[----:B------:R-:W-:Y:S01]  /*14b0*/  @!UP3 UIMAD UR22, UR49, UR61, UR56 ;  /* 0x0000003d3116b2a4 */ /* 0x000fe2000f8e0238 */
[----:B------:R-:W-:Y:S01]  /*14c0*/  @!P3 LOP3.LUT R4, RZ, R6, RZ, 0x33, !PT ;  /* 0x00000006ff04b212 */ /* 0x000fe200078e33ff */
[----:B------:R-:W-:Y:S02]  /*14d0*/  @!UP2 UIADD3 UR51, UR45, UR26, URZ ;  /* 0x0000001a2d33a290 */ /* 0x000fe4000fffe03f */
[----:B------:R-:W-:Y:S01]  /*14e0*/  UIMAD.WIDE.U32 UR30, UR10, UR9, URZ ;  /* 0x000000090a1e72a5 */ /* 0x000fe2000f8e003f */
[----:B------:R-:W-:Y:S01]  /*14f0*/  @UP1 ULDC.64 UR26, c[0x0][0x250] ;  /* 0x00009400001a1ab9 */ /* 0x000fe20000000a00 */
[----:B------:R-:W-:-:S02]  /*1500*/  UIMAD UR9, UR10, UR14, UR11 ;  /* 0x0000000e0a0972a4 */ /* 0x000fc4000f8e020b */
[----:B------:R-:W-:Y:S02]  /*1510*/  @!UP3 UIMAD UR41, UR22, UR48, URZ ;  /* 0x000000301629b2a4 */ /* 0x000fe4000f8e023f */
[----:B------:R-:W-:Y:S02]  /*1520*/  @UP1 UIMAD.WIDE.U32 UR10, UR33, UR26, URZ ;  /* 0x0000001a210a12a5 */ /* 0x000fe4000f8e003f */
[----:B------:R-:W-:Y:S02]  /*1530*/  UIADD3 UR48, UR17, UR19, URZ ;  /* 0x0000001311307290 */ /* 0x000fe4000fffe03f */
[----:B------:R-:W-:Y:S02]  /*1540*/  @UP2 UIADD3 UR48, UR15, UR12, URZ ;  /* 0x0000000c0f302290 */ /* 0x000fe4000fffe03f */
[----:B------:R-:W-:Y:S02]  /*1550*/  @UP1 UIMAD UR12, UR33, UR27, URZ ;  /* 0x0000001b210c12a4 */ /* 0x000fe4000f8e023f */
[----:B------:R-:W-:-:S02]  /*1560*/  USHF.R.S32.HI UR38, URZ, 0x1f, UR20 ;  /* 0x0000001f3f267899 */ /* 0x000fc40008011414 */
[----:B------:R-:W-:Y:S02]  /*1570*/  USHF.R.S32.HI UR22, URZ, 0x1f, UR50 ;  /* 0x0000001f3f167899 */ /* 0x000fe40008011432 */
[----:B------:R-:W-:Y:S02]  /*1580*/  USEL UR53, UR36, URZ, UP4 ;  /* 0x0000003f24357287 */ /* 0x000fe4000a000000 */
        /* <DEDUP_REMOVED lines=17> */
.L_x_835:
        /* <DEDUP_REMOVED lines=13> */
.L_x_836:
        /* <DEDUP_REMOVED lines=11> */
.L_x_837:
[----:B------:R-:W-:-:S04]  /*1820*/  UIMAD UR5, UR49, UR61, UR56 ;  /* 0x0000003d310572a4 */ /* 0x000fc8000f8e0238 */
[----:B------:R-:W-:-:S12]  /*1830*/  UIMAD UR5, UR5, UR58, URZ ;  /* 0x0000003a050572a4 */ /* 0x000fd8000f8e023f */
.L_x_838:
[----:B------:R-:W1:Y:S01]  /*1840*/  S2R R26, SR_TID.X ;  /* 0x00000000001a7919 */ /* 0x000e620000002100 */
[----:B------:R-:W2:Y:S01]  /*1850*/  LDC.64 R10, c[0x0][0x420] ;  /* 0x00010800ff0a7b82 */ /* 0x000ea20000000a00 */
[----:B------:R-:W-:Y:S01]  /*1860*/  USHF.R.S32.HI UR15, URZ, 0x1f, UR56 ;  /* 0x0000001f3f0f7899 */ /* 0x000fe20008011438 */
[----:B------:R-:W-:Y:S01]  /*1870*/  BSSY B1, `(.L_x_834) ;  /* 0x000075a000017945 */ /* 0x000fe20003800000 */
[----:B------:R-:W-:Y:S01]  /*1880*/  ULDC UR9, c[0x0][0x2dc] ;  /* 0x0000b70000097ab9 */ /* 0x000fe20000000800 */
[----:B------:R-:W-:Y:S01]  /*1890*/  ULDC.64 UR10, c[0x0][0x428] ;  /* 0x00010a00000a7ab9 */ /* 0x000fe20000000a00 */
[----:B------:R-:W-:Y:S01]  /*18a0*/  UIADD3 UR43, UR18, UR5, URZ ;  /* 0x00000005122b7290 */ /* 0x000fe2000fffe03f */
[----:B------:R-:W-:Y:S01]  /*18b0*/  IMAD.U32 R14, RZ, RZ, UR10 ;  /* 0x0000000aff0e7e24 */ /* 0x000fe2000f8e00ff */
[----:B------:R-:W-:Y:S02]  /*18c0*/  UIMAD UR14, UR9, UR61, URZ ;  /* 0x0000003d090e72a4 */ /* 0x000fe4000f8e023f */
[----:B------:R-:W-:-:S02]  /*18d0*/  UIMAD UR5, UR15, UR10, URZ ;  /* 0x0000000a0f0572a4 */ /* 0x000fc4000f8e023f */
[----:B------:R-:W-:Y:S01]  /*18e0*/  UIADD3 UR9, -UR8, UR13, UR20 ;  /* 0x0000000d08097290 */ /* 0x000fe2000fffe114 */
[----:B------:R-:W-:Y:S01]  /*18f0*/  ULDC UR44, c[0x0][0x398] ;  /* 0x0000e600002c7ab9 */ /* 0x000fe20000000800 */
[----:B------:R-:W-:Y:S02]  /*1900*/  UIMAD UR33, UR56, UR11, UR5 ;  /* 0x0000000b382172a4 */ /* 0x000fe4000f8e0205 */
[----:B------:R-:W-:Y:S02]  /*1910*/  UIADD3 UR5, UR9, -UR44, URZ ;  /* 0x8000002c09057290 */ /* 0x000fe4000fffe03f */
[----:B------:R-:W-:Y:S01]  /*1920*/  USHF.L.U32 UR9, UR14, 0x6, URZ ;  /* 0x000000060e097899 */ /* 0x000fe2000800063f */
[----:B------:R-:W-:Y:S01]  /*1930*/  ULDC.64 UR10, c[0x0][0x258] ;  /* 0x00009600000a7ab9 */ /* 0x000fe20000000a00 */
[----:B------:R-:W-:Y:S02]  /*1940*/  UIADD3 UR41, UR18, UR41, URZ ;  /* 0x0000002912297290 */ /* 0x000fe4000fffe03f */
[----:B------:R-:W-:-:S02]  /*1950*/  UIADD3 UR19, UP2, UP0, UR30, UR9, UR50 ;  /* 0x000000091e137290 */ /* 0x000fc4000f85e032 */
[----:B------:R-:W-:Y:S01]  /*1960*/  USHF.R.S32.HI UR9, URZ, 0x1f, UR9 ;  /* 0x0000001f3f097899 */ /* 0x000fe20008011409 */
[----:B------:R-:W-:Y:S01]  /*1970*/  ULDC.64 UR46, c[0x0][0x2b0] ;  /* 0x0000ac00002e7ab9 */ /* 0x000fe20000000a00 */
[----:B------:R-:W-:Y:S02]  /*1980*/  ULDC.64 UR30, c[0x0][0x3e0] ;  /* 0x0000f800001e7ab9 */ /* 0x000fe40000000a00 */
[----:B------:R-:W-:Y:S01]  /*1990*/  UIADD3.X UR9, UR17, UR9, UR22, UP2, UP0 ;  /* 0x0000000911097290 */ /* 0x000fe200097e0416 */
[----:B-1----:R-:W-:-:S04]  /*19a0*/  SHF.R.S32.HI R27, RZ, 0x1f, R26 ;  /* 0x0000001fff1b7819 */ /* 0x002fc8000001141a */
[CC--:B------:R-:W-:Y:S02]  /*19b0*/  LEA.HI R0, R27.reuse, R26.reuse, RZ, 0x3 ;  /* 0x0000001a1b007211 */ /* 0x0c0fe400078f18ff */
[----:B------:R-:W-:Y:S02]  /*19c0*/  LEA.HI R13, R27, R26, RZ, 0x5 ;  /* 0x0000001a1b0d7211 */ /* 0x000fe400078f28ff */
[----:B------:R-:W-:Y:S02]  /*19d0*/  LOP3.LUT R2, R0, 0xfffffff8, RZ, 0xc0, !PT ;  /* 0xfffffff800027812 */ /* 0x000fe400078ec0ff */
[----:B------:R-:W-:Y:S02]  /*19e0*/  SHF.R.S32.HI R0, RZ, 0x3, R0 ;  /* 0x00000003ff007819 */ /* 0x000fe40000011400 */
[----:B------:R-:W-:Y:S01]  /*19f0*/  LOP3.LUT R12, R13, 0xffffffe0, RZ, 0xc0, !PT ;  /* 0xffffffe00d0c7812 */ /* 0x000fe200078ec0ff */
[----:B------:R-:W-:Y:S01]  /*1a00*/  IMAD.IADD R2, R26, 0x1, -R2 ;  /* 0x000000011a027824 */ /* 0x000fe200078e0a02 */
[----:B------:R-:W-:-:S02]  /*1a10*/  SHF.R.S32.HI R17, RZ, 0x1f, R0 ;  /* 0x0000001fff117819 */ /* 0x000fc40000011400 */
[----:B------:R-:W-:Y:S01]  /*1a20*/  IADD3 R5, P1, R0, UR18, RZ ;  /* 0x0000001200057c10 */ /* 0x000fe2000ff3e0ff */
[----:B------:R-:W-:Y:S01]  /*1a30*/  IMAD.SHL.U32 R2, R2, 0x8, RZ ;  /* 0x0000000802027824 */ /* 0x000fe200078e00ff */
[----:B------:R-:W-:Y:S01]  /*1a40*/  SHF.R.S32.HI R13, RZ, 0x5, R13 ;  /* 0x00000005ff0d7819 */ /* 0x000fe2000001140d */
[----:B------:R-:W-:Y:S01]  /*1a50*/  IMAD.IADD R12, R26, 0x1, -R12 ;  /* 0x000000011a0c7824 */ /* 0x000fe200078e0a0c */
[----:B------:R-:W-:Y:S02]  /*1a60*/  IADD3.X R6, R17, UR16, RZ, P1, !PT ;  /* 0x0000001011067c10 */ /* 0x000fe40008ffe4ff */
[----:B------:R-:W-:Y:S01]  /*1a70*/  SHF.R.S32.HI R3, RZ, 0x1f, R2 ;  /* 0x0000001fff037819 */ /* 0x000fe20000011402 */
[----:B------:R-:W-:Y:S02]  /*1a80*/  IMAD R12, R13, UR14, R12 ;  /* 0x0000000e0d0c7c24 */ /* 0x000fe4000f8e020c */
[----:B------:R-:W-:Y:S02]  /*1a90*/  IMAD R8, R6, UR34, RZ ;  /* 0x0000002206087c24 */ /* 0x000fe4000f8e02ff */
[----:B------:R-:W-:-:S04]  /*1aa0*/  IMAD.WIDE.U32 R6, R5, UR34, R2 ;  /* 0x0000002205067c25 */ /* 0x000fc8000f8e0002 */
[----:B------:R-:W-:Y:S01]  /*1ab0*/  IMAD R5, R5, UR35, R8 ;  /* 0x0000002305057c24 */ /* 0x000fe2000f8e0208 */
[----:B------:R-:W-:Y:S01]  /*1ac0*/  IADD3 R8, P1, R6, UR55, RZ ;  /* 0x0000003706087c10 */ /* 0x000fe2000ff3e0ff */
[----:B--2---:R-:W-:-:S03]  /*1ad0*/  IMAD R13, R17, R10, RZ ;  /* 0x0000000a110d7224 */ /* 0x004fc600078e02ff */
[----:B------:R-:W-:Y:S01]  /*1ae0*/  IADD3.X R9, R7, UR37, R5, P1, !PT ;  /* 0x0000002507097c10 */ /* 0x000fe20008ffe405 */
[----:B------:R-:W-:Y:S01]  /*1af0*/  IMAD R5, R10, UR16, RZ ;  /* 0x000000100a057c24 */ /* 0x000fe2000f8e02ff */
[----:B------:R-:W-:Y:S01]  /*1b00*/  IADD3 R6, P1, R2, UR12, RZ ;  /* 0x0000000c02067c10 */ /* 0x000fe2000ff3e0ff */
[----:B------:R-:W-:Y:S01]  /*1b10*/  USHF.R.S32.HI UR12, URZ, 0x1f, UR5 ;  /* 0x0000001f3f0c7899 */ /* 0x000fe20008011405 */
[----:B------:R-:W-:Y:S01]  /*1b20*/  IMAD R13, R0, R11, R13 ;  /* 0x0000000b000d7224 */ /* 0x000fe200078e020d */
[----:B------:R-:W-:Y:S01]  /*1b30*/  ULDC.64 UR16, c[0x0][0x400] ;  /* 0x0001000000107ab9 */ /* 0x000fe20000000a00 */
[----:B------:R-:W-:Y:S01]  /*1b40*/  IADD3.X R7, R3, UR51, RZ, P1, !PT ;  /* 0x0000003303077c10 */ /* 0x000fe20008ffe4ff */
[----:B------:R-:W-:Y:S01]  /*1b50*/  ULEA.HI UR12, UR12, UR5, URZ, 0x6 ;  /* 0x000000050c0c7291 */ /* 0x000fe2000f8f303f */
[----:B------:R-:W-:Y:S01]  /*1b60*/  IMAD R5, R11, UR18, R5 ;  /* 0x000000120b057c24 */ /* 0x000fe2000f8e0205 */
[----:B------:R-:W-:Y:S01]  /*1b70*/  UIMAD UR5, UR15, UR10, URZ ;  /* 0x0000000a0f0572a4 */ /* 0x000fe2000f8e023f */
[----:B------:R-:W-:Y:S01]  /*1b80*/  IMAD.WIDE.U32 R6, R10, UR18, R6 ;  /* 0x000000120a067c25 */ /* 0x000fe2000f8e0006 */
[----:B------:R-:W-:-:S02]  /*1b90*/  USHF.R.S32.HI UR22, URZ, 0x6, UR12 ;  /* 0x000000063f167899 */ /* 0x000fc4000801140c */
[----:B------:R-:W-:Y:S01]  /*1ba0*/  UIMAD UR15, UR56, UR11, UR5 ;  /* 0x0000000b380f72a4 */ /* 0x000fe2000f8e0205 */
[----:B------:R-:W-:Y:S01]  /*1bb0*/  IMAD.IADD R7, R7, 0x1, R5 ;  /* 0x0000000107077824 */ /* 0x000fe200078e0205 */
[----:B------:R-:W-:Y:S01]  /*1bc0*/  UIADD3 UR5, UP3, UP2, UR53, UR19, UR54 ;  /* 0x0000001335057290 */ /* 0x000fe2000fa7e036 */
[----:B------:R-:W-:Y:S01]  /*1bd0*/  IMAD.U32 R5, RZ, RZ, UR10 ;  /* 0x0000000aff057e24 */ /* 0x000fe2000f8e00ff */
[----:B------:R-:W-:Y:S01]  /*1be0*/  UISETP.LT.AND UP0, UPT, URZ, UR22, UPT ;  /* 0x000000163f00728c */ /* 0x000fe2000bf01270 */
[----:B------:R-:W-:Y:S01]  /*1bf0*/  IMAD.WIDE.U32 R6, R14, UR56, R6 ;  /* 0x000000380e067c25 */ /* 0x000fe2000f8e0006 */
[----:B------:R-:W-:Y:S02]  /*1c00*/  UIADD3.X UR9, UR52, UR9, UR48, UP3, UP2 ;  /* 0x0000000934097290 */ /* 0x000fe40009fe4430 */
[----:B------:R-:W-:Y:S01]  /*1c10*/  USEL UR22, URZ, UR22, !UP0 ;  /* 0x000000163f167287 */ /* 0x000fe2000c000000 */
[----:B------:R-:W-:Y:S01]  /*1c20*/  IMAD.WIDE.U32 R8, R5, UR56, R8 ;  /* 0x0000003805087c25 */ /* 0x000fe2000f8e0008 */
[C---:B------:R-:W-:Y:S01]  /*1c30*/  IADD3 R5, P1, R12.reuse, UR5, RZ ;  /* 0x000000050c057c10 */ /* 0x040fe2000ff3e0ff */
[----:B------:R-:W-:Y:S01]  /*1c40*/  ULDC.64 UR50, c[0x0][0x478] ;  /* 0x00011e0000327ab9 */ /* 0x000fe20000000a00 */
[----:B------:R-:W-:Y:S01]  /*1c50*/  UISETP.GT.AND UP0, UPT, UR39, UR22, UPT ;  /* 0x000000162700728c */ /* 0x000fe2000bf04270 */
[----:B------:R-:W-:Y:S01]  /*1c60*/  VIADD R7, R7, UR33 ;  /* 0x0000002107077c36 */ /* 0x000fe20008000000 */
[----:B------:R-:W-:Y:S01]  /*1c70*/  LEA.HI.X.SX32 R12, R12, UR9, 0x1, P1 ;  /* 0x000000090c0c7c11 */ /* 0x000fe200088f0eff */
[----:B------:R-:W-:Y:S01]  /*1c80*/  VIADD R9, R9, UR15 ;  /* 0x0000000f09097c36 */ /* 0x000fe20008000000 */
[----:B------:R-:W-:Y:S01]  /*1c90*/  LEA R232, P1, R5, UR16, 0x2 ;  /* 0x0000001005e87c11 */ /* 0x000fe2000f8210ff */
[----:B------:R-:W-:Y:S01]  /*1ca0*/  IMAD.WIDE.U32 R6, R0, R10, R6 ;  /* 0x0000000a00067225 */ /* 0x000fe200078e0006 */
[----:B------:R-:W-:-:S02]  /*1cb0*/  UIMAD.WIDE UR10, UR41, 0x4, UR46 ;  /* 0x00000004290a78a5 */ /* 0x000fc4000f8e022e */
[----:B------:R-:W-:Y:S01]  /*1cc0*/  LEA.HI.X R233, R5, UR17, R12, 0x2, P1 ;  /* 0x0000001105e97c11 */ /* 0x000fe200088f140c */
[----:B------:R-:W-:Y:S01]  /*1cd0*/  UIMAD.WIDE UR14, UR43, 0x4, UR50 ;  /* 0x000000042b0e78a5 */ /* 0x000fe2000f8e0232 */
[----:B------:R-:W-:Y:S01]  /*1ce0*/  PLOP3.LUT P1, PT, PT, PT, UP0, 0x80, 0x0 ;  /* 0x000000000000781c */ /* 0x000fe20003f2f008 */
[----:B------:R-:W-:Y:S01]  /*1cf0*/  ULDC.64 UR36, c[0x0][0x210] ;  /* 0x0000840000247ab9 */ /* 0x000fe20000000a00 */
[----:B------:R-:W-:Y:S01]  /*1d00*/  IMAD.IADD R7, R7, 0x1, R13 ;  /* 0x0000000107077824 */ /* 0x000fe200078e020d */
[----:B------:R-:W-:Y:S01]  /*1d10*/  LEA R240, P3, R8, UR36, 0x1 ;  /* 0x0000002408f07c11 */ /* 0x000fe2000f8608ff */
[----:B------:R-:W-:Y:S01]  /*1d20*/  UIADD3 UR5, UR39, -0x1, URZ ;  /* 0xffffffff27057890 */ /* 0x000fe2000fffe03f */
[----:B------:R-:W-:Y:S01]  /*1d30*/  LEA R238, P2, R6, UR30, 0x1 ;  /* 0x0000001e06ee7c11 */ /* 0x000fe2000f8408ff */
[----:B------:R-:W-:Y:S01]  /*1d40*/  UMOV UR17, UR10 ;  /* 0x0000000a00117c82 */ /* 0x000fe20008000000 */
[----:B------:R-:W-:Y:S01]  /*1d50*/  LEA.HI.X R241, R8, UR37, R9, 0x1, P3 ;  /* 0x0000002508f17c11 */ /* 0x000fe200098f0c09 */
[----:B------:R-:W-:Y:S01]  /*1d60*/  UMOV UR16, UR11 ;  /* 0x0000000b00107c82 */ /* 0x000fe20008000000 */
[----:B------:R-:W-:Y:S01]  /*1d70*/  LEA.HI.X R239, R6, UR31, R7, 0x1, P2 ;  /* 0x0000001f06ef7c11 */ /* 0x000fe200090f0c07 */
[----:B------:R-:W-:Y:S01]  /*1d80*/  UMOV UR19, UR14 ;  /* 0x0000000e00137c82 */ /* 0x000fe20008000000 */
[----:B------:R-:W-:-:S02]  /*1d90*/  UMOV UR18, UR15 ;  /* 0x0000000f00127c82 */ /* 0x000fc40008000000 */
        /* <DEDUP_REMOVED lines=20> */
.L_x_840:
        /* <DEDUP_REMOVED lines=19> */
.L_x_841:
[----:B------:R-:W-:Y:S01]  /*2010*/  UIMAD UR5, UR38, UR10, URZ ;  /* 0x0000000a260572a4 */ /* 0x000fe2000f8e023f */
[----:B------:R-:W-:Y:S01]  /*2020*/  IMAD.U32 R4, RZ, RZ, UR10 ;  /* 0x0000000aff047e24 */ /* 0x000fe2000f8e00ff */
[----:B------:R-:W-:Y:S01]  /*2030*/  UIMAD UR8, UR21, -0x40, UR8 ;  /* 0xffffffc0150878a4 */ /* 0x000fe2000f8e0208 */
        /* <DEDUP_REMOVED lines=30> */
.L_x_843:
[----:B------:R-:W-:Y:S05]  /*2220*/  BSYNC B0 ;  /* 0x0000000000007941 */ /* 0x000fea0003800000 */
.L_x_842:
        /* <DEDUP_REMOVED lines=16> */
.L_x_845:
[----:B------:R-:W-:Y:S05]  /*2330*/  BSYNC B0 ;  /* 0x0000000000007941 */ /* 0x000fea0003800000 */
.L_x_844:
[----:B-12---:R-:W-:Y:S01]  /*2340*/  IMAD.U32 R4, RZ, RZ, UR12 ;  /* 0x0000000cff047e24 */ /* 0x006fe2000f8e00ff */
[----:B------:R-:W-:Y:S01]  /*2350*/  UIMAD UR5, UR38, UR12, URZ ;  /* 0x0000000c260572a4 */ /* 0x000fe2000f8e023f */
[----:B------:R-:W-:Y:S01]  /*2360*/  BSSY B0, `(.L_x_846) ;  /* 0x000001b000007945 */ /* 0x000fe20003800000 */
[----:B------:R-:W-:Y:S01]  /*2370*/  USHF.R.S32.HI UR10, URZ, 0x1f, UR56 ;  /* 0x0000001f3f0a7899 */ /* 0x000fe20008011438 */
[----:B------:R-:W-:Y:S01]  /*2380*/  IMAD.WIDE.U32 R2, R4, UR20, R2 ;  /* 0x0000001404027c25 */ /* 0x000fe2000f8e0002 */
[----:B------:R-:W-:Y:S01]  /*2390*/  UIMAD UR5, UR20, UR13, UR5 ;  /* 0x0000000d140572a4 */ /* 0x000fe2000f8e0205 */
[----:B------:R-:W-:Y:S01]  /*23a0*/  ULDC.64 UR8, c[0x0][0x470] ;  /* 0x00011c0000087ab9 */ /* 0x000fe20000000a00 */
        /* <DEDUP_REMOVED lines=22> */
.L_x_847:
[----:B------:R-:W-:Y:S05]  /*2510*/  BSYNC B0 ;  /* 0x0000000000007941 */ /* 0x000fea0003800000 */
.L_x_846:
        /* <DEDUP_REMOVED lines=14> */
[----:B------:R1:W-:Y:S01]  /*2600*/  STG.E.128 desc[UR6][R2.64+0x180], RZ ;  /* 0x000180ff02007986 */ /* 0x0003e2000c101d06 */
[----:B------:R-:W-:Y:S05]  /*2610*/  BRA `(.L_x_848) ;  /* 0x0000006400fc7947 */ /* 0x000fea0003800000 */
.L_x_839:
[----:B------:R-:W2:Y:S01]  /*2620*/  LDL R9, [R1] ;  /* 0x0000000001097983 */ /* 0x000ea20000100800 */
[----:B------:R-:W-:Y:S01]  /*2630*/  PLOP3.LUT P0, PT, PT, PT, UP4, 0x80, 0x0 ;  /* 0x000000000000781c */ /* 0x000fe20003f0f048 */
[----:B------:R-:W-:Y:S01]  /*2640*/  UIMAD UR9, UR5, -0x40, UR13 ;  /* 0xffffffc0050978a4 */ /* 0x000fe2000f8e020d */
[----:B------:R-:W-:Y:S01]  /*2650*/  VIADD R8, R0, 0x20 ;  /* 0x0000002000087836 */ /* 0x000fe20000000000 */
[----:B------:R-:W-:Y:S01]  /*2660*/  ULEA.HI UR10, UR5, UR5, URZ, 0x1 ;  /* 0x00000005050a7291 */ /* 0x000fe2000f8f083f */
[----:B------:R-:W-:Y:S01]  /*2670*/  IMAD.WIDE.U32 R6, R10, 0x40, RZ ;  /* 0x000000400a067825 */ /* 0x000fe200078e00ff */
[----:B------:R-:W-:Y:S08]  /*2680*/  BSSY B0, `(.L_x_849) ;  /* 0x000003e000007945 */ /* 0x000ff00003800000 */
[----:B------:R-:W-:Y:S01]  /*2690*/  @P0 BAR.SYNC.DEFER_BLOCKING 0x0 ;  /* 0x0000000000000b1d */ /* 0x000fe20000010000 */
[----:B------:R-:W-:Y:S01]  /*26a0*/  ISETP.GE.AND P1, PT, R8, UR9, PT ;  /* 0x0000000908007c0c */ /* 0x000fe2000bf26270 */
[----:B------:R-:W-:Y:S01]  /*26b0*/  IMAD.SHL.U32 R11, R11, 0x40, RZ ;  /* 0x000000400b0b7824 */ /* 0x000fe200078e00ff */
[----:B------:R-:W-:Y:S01]  /*26c0*/  ISETP.GE.AND P2, PT, R0, UR9, PT ;  /* 0x0000000900007c0c */ /* 0x000fe2000bf46270 */
[----:B------:R-:W-:-:S04]  /*26d0*/  ULOP3.LUT UR10, UR10, 0xfffffffe, URZ, 0xc0, !UPT ;  /* 0xfffffffe0a0a7892 */ /* 0x000fc8000f8ec03f */
[----:B------:R-:W-:-:S04]  /*26e0*/  UIADD3 UR10, UR5, -UR10, URZ ;  /* 0x8000000a050a7290 */ /* 0x000fc8000fffe03f */
[----:B------:R-:W-:Y:S02]  /*26f0*/  UISETP.NE.AND UP0, UPT, UR10, 0x1, UPT ;  /* 0x000000010a00788c */ /* 0x000fe4000bf05270 */
[----:B------:R-:W-:-:S04]  /*2700*/  @!P1 IADD3 R6, P3, R238, R6, RZ ;  /* 0x00000006ee069210 */ /* 0x000fc80007f7e0ff */
[----:B------:R-:W-:Y:S02]  /*2710*/  @!P1 IADD3.X R7, R239, R7, R11, P3, !PT ;  /* 0x00000007ef079210 */ /* 0x000fe40001ffe40b */
[----:B------:R-:W-:Y:S02]  /*2720*/  PLOP3.LUT P0, PT, PT, PT, UP0, 0x80, 0x0 ;  /* 0x000000000000781c */ /* 0x000fe40003f0f008 */
        /* <DEDUP_REMOVED lines=44> */
.L_x_850:
[----:B------:R-:W-:Y:S01]  /*29f0*/  @!PT LDS RZ, [RZ] ;  /* 0x00000000fffff984 */ /* 0x000fe20000000800 */
[----:B------:R-:W-:Y:S01]  /*2a00*/  @!PT LDS RZ, [RZ] ;  /* 0x00000000fffff984 */ /* 0x000fe20000000800 */
[----:B------:R-:W-:Y:S01]  /*2a10*/  @!PT LDS RZ, [RZ] ;  /* 0x00000000fffff984 */ /* 0x000fe20000000800 */
[----:B------:R2:W-:Y:S04]  /*2a20*/  LDGSTS.E.BYPASS.LTC128B.128 [R235], desc[UR6][R240.64] ;  /* 0x00000000f0eb7fae */ /* 0x0005e8000b901d46 */
[----:B------:R2:W-:Y:S04]  /*2a30*/  LDGSTS.E.BYPASS.LTC128B.128 [R235+0x2000], desc[UR6][R240.64+0x80] ;  /* 0x02000080f0eb7fae */ /* 0x0005e8000b901d46 */
[----:B------:R2:W-:Y:S04]  /*2a40*/  LDGSTS.E.BYPASS.LTC128B.128 [R235+0x4000], desc[UR6][R240.64+0x100] ;  /* 0x04000100f0eb7fae */ /* 0x0005e8000b901d46 */
[----:B------:R2:W-:Y:S02]  /*2a50*/  LDGSTS.E.BYPASS.LTC128B.128 [R235+0x6000], desc[UR6][R240.64+0x180] ;  /* 0x06000180f0eb7fae */ /* 0x0005e4000b901d46 */
.L_x_851:
[----:B------:R-:W-:Y:S05]  /*2a60*/  BSYNC B0 ;  /* 0x0000000000007941 */ /* 0x000fea0003800000 */
.L_x_849:
        /* <DEDUP_REMOVED lines=21> */
.L_x_853:
        /* <DEDUP_REMOVED lines=10> */
.L_x_854:
[----:B------:R-:W-:Y:S05]  /*2c60*/  BSYNC B0 ;  /* 0x0000000000007941 */ /* 0x000fea0003800000 */
.L_x_852:
[----:B------:R-:W-:Y:S01]  /*2c70*/  UIMAD UR10, UR38, UR28, URZ ;  /* 0x0000001c260a72a4 */ /* 0x000fe2000f8e023f */
[----:B-1----:R-:W-:Y:S01]  /*2c80*/  IMAD.U32 R6, RZ, RZ, UR28 ;  /* 0x0000001cff067e24 */ /* 0x002fe2000f8e00ff */
[----:B------:R-:W-:Y:S01]  /*2c90*/  UIMAD UR11, UR38, UR26, URZ ;  /* 0x0000001a260b72a4 */ /* 0x000fe2000f8e023f */
[----:B------:R-:W-:Y:S01]  /*2ca0*/  IMAD.U32 R5, RZ, RZ, UR26 ;  /* 0x0000001aff057e24 */ /* 0x000fe2000f8e00ff */
[----:B------:R-:W-:Y:S01]  /*2cb0*/  UIMAD UR12, UR20, UR29, UR10 ;  /* 0x0000001d140c72a4 */ /* 0x000fe2000f8e020a */
[--C-:B------:R-:W-:Y:S01]  /*2cc0*/  IMAD.WIDE.U32 R6, R6, UR20, R2.reuse ;  /* 0x0000001406067c25 */ /* 0x100fe2000f8e0002 */
[----:B------:R-:W-:Y:S02]  /*2cd0*/  UIMAD UR10, UR21, -0x40, UR8 ;  /* 0xffffffc0150a78a4 */ /* 0x000fe4000f8e0208 */
[----:B------:R-:W-:Y:S01]  /*2ce0*/  UIMAD UR11, UR20, UR27, UR11 ;  /* 0x0000001b140b72a4 */ /* 0x000fe2000f8e020b */
[----:B------:R-:W-:Y:S01]  /*2cf0*/  IMAD.WIDE.U32 R2, R5, UR20, R2 ;  /* 0x0000001405027c25 */ /* 0x000fe2000f8e0002 */
[----:B------:R-:W-:Y:S01]  /*2d00*/  IADD3 R6, P2, R6, UR40, RZ ;  /* 0x0000002806067c10 */ /* 0x000fe2000ff5e0ff */
[----:B------:R-:W-:Y:S01]  /*2d10*/  ULDC.64 UR14, c[0x0][0x260] ;  /* 0x00009800000e7ab9 */ /* 0x000fe20000000a00 */
[----:B------:R-:W-:Y:S01]  /*2d20*/  ISETP.GE.AND P1, PT, R8, UR10, PT ;  /* 0x0000000a08007c0c */ /* 0x000fe2000bf26270 */
[----:B------:R-:W-:Y:S01]  /*2d30*/  IMAD.U32 R5, RZ, RZ, UR12 ;  /* 0x0000000cff057e24 */ /* 0x000fe2000f8e00ff */
[----:B------:R-:W-:Y:S01]  /*2d40*/  IADD3 R2, P3, R2, UR23, RZ ;  /* 0x0000001702027c10 */ /* 0x000fe2000ff7e0ff */
[----:B------:R-:W-:-:S02]  /*2d50*/  IMAD R8, R15, UR14, RZ ;  /* 0x0000000e0f087c24 */ /* 0x000fc4000f8e02ff */
[----:B------:R-:W-:Y:S01]  /*2d60*/  IMAD.SHL.U32 R248, R251, 0x4, RZ ;  /* 0x00000004fbf87824 */ /* 0x000fe200078e00ff */
[----:B------:R-:W-:Y:S01]  /*2d70*/  IADD3.X R7, R7, UR42, R5, P2, !PT ;  /* 0x0000002a07077c10 */ /* 0x000fe200097fe405 */
[----:B------:R-:W-:Y:S01]  /*2d80*/  IMAD.U32 R5, RZ, RZ, UR11 ;  /* 0x0000000bff057e24 */ /* 0x000fe2000f8e00ff */
[----:B------:R-:W-:Y:S01]  /*2d90*/  ISETP.GE.AND P2, PT, R0, UR10, PT ;  /* 0x0000000a00007c0c */ /* 0x000fe2000bf46270 */
[----:B------:R-:W-:Y:S01]  /*2da0*/  ULDC.64 UR10, c[0x0][0x268] ;  /* 0x00009a00000a7ab9 */ /* 0x000fe20000000a00 */
[----:B------:R-:W-:Y:S02]  /*2db0*/  IMAD R10, R4, UR15, R8 ;  /* 0x0000000f040a7c24 */ /* 0x000fe4000f8e0208 */
[----:B------:R-:W-:Y:S01]  /*2dc0*/  IADD3.X R3, R3, UR25, R5, P3, !PT ;  /* 0x0000001903037c10 */ /* 0x000fe20009ffe405 */
[----:B------:R-:W-:Y:S01]  /*2dd0*/  IMAD R5, R15, UR10, RZ ;  /* 0x0000000a0f057c24 */ /* 0x000fe2000f8e02ff */
[----:B------:R-:W-:Y:S01]  /*2de0*/  @!P1 IADD3 R8, P3, R0, 0x20, RZ ;  /* 0x0000002000089810 */ /* 0x000fe20007f7e0ff */
[----:B------:R-:W-:Y:S01]  /*2df0*/  IMAD.WIDE.U32 R6, R4, UR14, R6 ;  /* 0x0000000e04067c25 */ /* 0x000fe2000f8e0006 */
[----:B------:R-:W1:Y:S03]  /*2e00*/  @!P1 LDC.64 R24, c[0x0][0x218] ;  /* 0x00008600ff189b82 */ /* 0x000e660000000a00 */
[----:B------:R-:W-:-:S02]  /*2e10*/  IMAD.MOV.U32 R245, RZ, RZ, 0x7f800000 ;  /* 0x7f800000fff57424 */ /* 0x000fc400078e00ff */
[----:B------:R-:W-:Y:S01]  /*2e20*/  IMAD.MOV.U32 R246, RZ, RZ, 0x7f800000 ;  /* 0x7f800000fff67424 */ /* 0x000fe200078e00ff */
[----:B------:R1:W-:Y:S01]  /*2e30*/  @P2 STS.128 [R236+0x18000], RZ ;  /* 0x018000ffec002388 */ /* 0x0003e20000000c00 */
[C---:B------:R-:W-:Y:S01]  /*2e40*/  IMAD R9, R4.reuse, UR11, R5 ;  /* 0x0000000b04097c24 */ /* 0x040fe2000f8e0205 */
[----:B------:R-:W2:Y:S01]  /*2e50*/  @!P2 LDC.64 R20, c[0x0][0x218] ;  /* 0x00008600ff14ab82 */ /* 0x000ea20000000a00 */
[----:B------:R-:W-:Y:S01]  /*2e60*/  IMAD.WIDE.U32 R2, R4, UR10, R2 ;  /* 0x0000000a04027c25 */ /* 0x000fe2000f8e0002 */
[----:B------:R1:W-:Y:S03]  /*2e70*/  @P2 STS.128 [R236+0x1a000], RZ ;  /* 0x01a000ffec002388 */ /* 0x0003e60000000c00 */
[----:B------:R-:W-:Y:S01]  /*2e80*/  IMAD.MOV.U32 R225, RZ, RZ, 0x20 ;  /* 0x00000020ffe17424 */ /* 0x000fe200078e00ff */
[----:B------:R1:W-:Y:S01]  /*2e90*/  @P2 STS.128 [R236+0x1c000], RZ ;  /* 0x01c000ffec002388 */ /* 0x0003e20000000c00 */
[----:B------:R-:W-:Y:S01]  /*2ea0*/  VIADD R4, R251, 0x8 ;  /* 0x00000008fb047836 */ /* 0x000fe20000000000 */
[----:B------:R-:W3:Y:S01]  /*2eb0*/  @!P2 LDC.64 R22, c[0x0][0x220] ;  /* 0x00008800ff16ab82 */ /* 0x000ee20000000a00 */
[----:B------:R-:W-:Y:S01]  /*2ec0*/  IMAD.IADD R3, R3, 0x1, R9 ;  /* 0x0000000103037824 */ /* 0x000fe200078e0209 */
[----:B------:R1:W-:Y:S01]  /*2ed0*/  @P2 STS.128 [R236+0x1e000], RZ ;  /* 0x01e000ffec002388 */ /* 0x0003e20000000c00 */
[----:B------:R-:W-:Y:S01]  /*2ee0*/  IMAD.IADD R5, R7, 0x1, R10 ;  /* 0x0000000107057824 */ /* 0x000fe200078e020a */
[----:B------:R-:W-:Y:S01]  /*2ef0*/  ISETP.GE.AND P5, PT, R4, UR9, PT ;  /* 0x0000000904007c0c */ /* 0x000fe2000bfa6270 */
[----:B------:R-:W-:Y:S01]  /*2f00*/  @!P1 IMAD.X R9, RZ, RZ, R17, P3 ;  /* 0x000000ffff099224 */ /* 0x000fe200018e0611 */
[----:B------:R-:W-:Y:S01]  /*2f10*/  @!P1 IADD3 R10, P3, R0, 0x20, RZ ;  /* 0x00000020000a9810 */ /* 0x000fe20007f7e0ff */
[----:B------:R-:W-:-:S02]  /*2f20*/  @!P2 IMAD.MOV.U32 R4, RZ, RZ, R6 ;  /* 0x000000ffff04a224 */ /* 0x000fc400078e0006 */
[----:B------:R-:W-:Y:S01]  /*2f30*/  IMAD.MOV.U32 R224, RZ, RZ, 0x40 ;  /* 0x00000040ffe07424 */ /* 0x000fe200078e00ff */
[----:B------:R-:W-:Y:S01]  /*2f40*/  CS2R R190, SRZ ;  /* 0x0000000000be7805 */ /* 0x000fe2000001ff00 */
[----:B------:R-:W-:Y:S01]  /*2f50*/  @!P2 IMAD R11, R17, UR28, RZ ;  /* 0x0000001c110bac24 */ /* 0x000fe2000f8e02ff */
[----:B------:R-:W-:Y:S01]  /*2f60*/  CS2R R188, SRZ ;  /* 0x0000000000bc7805 */ /* 0x000fe2000001ff00 */
[----:B------:R-:W-:Y:S01]  /*2f70*/  @!P1 IMAD.MOV.U32 R7, RZ, RZ, R5 ;  /* 0x000000ffff079224 */ /* 0x000fe200078e0005 */
[----:B------:R-:W-:Y:S01]  /*2f80*/  CS2R R194, SRZ ;  /* 0x0000000000c27805 */ /* 0x000fe2000001ff00 */
[----:B------:R-:W-:Y:S01]  /*2f90*/  @!P1 IMAD R9, R9, UR28, RZ ;  /* 0x0000001c09099c24 */ /* 0x000fe2000f8e02ff */
[----:B------:R-:W-:Y:S01]  /*2fa0*/  CS2R R192, SRZ ;  /* 0x0000000000c07805 */ /* 0x000fe2000001ff00 */
[C---:B------:R-:W-:Y:S01]  /*2fb0*/  @!P2 IMAD R18, R0.reuse, UR29, R11 ;  /* 0x0000001d0012ac24 */ /* 0x040fe2000f8e020b */
[----:B------:R-:W-:Y:S01]  /*2fc0*/  CS2R R186, SRZ ;  /* 0x0000000000ba7805 */ /* 0x000fe2000001ff00 */
[----:B------:R-:W-:Y:S01]  /*2fd0*/  @!P2 IMAD.WIDE.U32 R12, R0, UR28, R4 ;  /* 0x0000001c000cac25 */ /* 0x000fe2000f8e0004 */
[----:B------:R-:W-:-:S02]  /*2fe0*/  CS2R R184, SRZ ;  /* 0x0000000000b87805 */ /* 0x000fc4000001ff00 */
[----:B------:R-:W-:Y:S02]  /*2ff0*/  CS2R R182, SRZ ;  /* 0x0000000000b67805 */ /* 0x000fe4000001ff00 */
[----:B------:R-:W-:Y:S01]  /*3000*/  CS2R R180, SRZ ;  /* 0x0000000000b47805 */ /* 0x000fe2000001ff00 */
[----:B------:R-:W-:Y:S01]  /*3010*/  @!P2 IMAD R16, R17, UR26, RZ ;  /* 0x0000001a1110ac24 */ /* 0x000fe2000f8e02ff */
[----:B------:R-:W-:Y:S01]  /*3020*/  CS2R R174, SRZ ;  /* 0x0000000000ae7805 */ /* 0x000fe2000001ff00 */
[----:B------:R-:W-:Y:S01]  /*3030*/  @!P1 IMAD.X R11, RZ, RZ, R17, P3 ;  /* 0x000000ffff0b9224 */ /* 0x000fe200018e0611 */
[----:B------:R-:W-:Y:S01]  /*3040*/  CS2R R172, SRZ ;  /* 0x0000000000ac7805 */ /* 0x000fe2000001ff00 */
[C---:B------:R-:W-:Y:S01]  /*3050*/  @!P1 IMAD R17, R8.reuse, UR29, R9 ;  /* 0x0000001d08119c24 */ /* 0x040fe2000f8e0209 */
[----:B------:R-:W-:Y:S01]  /*3060*/  CS2R R178, SRZ ;  /* 0x0000000000b27805 */ /* 0x000fe2000001ff00 */
[----:B------:R-:W-:Y:S01]  /*3070*/  @!P1 IMAD.WIDE.U32 R4, R8, UR28, R6 ;  /* 0x0000001c08049c25 */ /* 0x000fe2000f8e0006 */
[----:B------:R-:W-:-:S02]  /*3080*/  CS2R R176, SRZ ;  /* 0x0000000000b07805 */ /* 0x000fc4000001ff00 */
[----:B------:R-:W-:Y:S02]  /*3090*/  CS2R R170, SRZ ;  /* 0x0000000000aa7805 */ /* 0x000fe4000001ff00 */
[----:B------:R-:W-:Y:S01]  /*30a0*/  CS2R R168, SRZ ;  /* 0x0000000000a87805 */ /* 0x000fe2000001ff00 */
[--C-:B------:R-:W-:Y:S01]  /*30b0*/  @!P1 IMAD.MOV.U32 R15, RZ, RZ, R3.reuse ;  /* 0x000000ffff0f9224 */ /* 0x100fe200078e0003 */
[----:B-1----:R-:W-:Y:S01]  /*30c0*/  @!P1 LEA R6, P3, R4, R24, 0x1 ;  /* 0x0000001804069211 */ /* 0x002fe200078608ff */
[----:B------:R-:W-:Y:S01]  /*30d0*/  @!P2 IMAD.WIDE.U32 R8, R0, UR26, R2 ;  /* 0x0000001a0008ac25 */ /* 0x000fe2000f8e0002 */
[----:B------:R-:W-:Y:S02]  /*30e0*/  CS2R R166, SRZ ;  /* 0x0000000000a67805 */ /* 0x000fe4000001ff00 */
[----:B------:R-:W-:Y:S02]  /*30f0*/  CS2R R164, SRZ ;  /* 0x0000000000a47805 */ /* 0x000fe4000001ff00 */
[----:B------:R-:W-:Y:S01]  /*3100*/  CS2R R158, SRZ ;  /* 0x00000000009e7805 */ /* 0x000fe2000001ff00 */
[----:B------:R-:W-:Y:S01]  /*3110*/  @!P1 IMAD.MOV.U32 R14, RZ, RZ, R2 ;  /* 0x000000ffff0e9224 */ /* 0x000fe200078e0002 */
[----:B--2---:R-:W-:Y:S01]  /*3120*/  @!P2 LEA R2, P4, R12, R20, 0x1 ;  /* 0x000000140c02a211 */ /* 0x004fe200078808ff */
[----:B------:R-:W-:Y:S01]  /*3130*/  @!P2 IMAD.IADD R3, R13, 0x1, R18 ;  /* 0x000000010d03a824 */ /* 0x000fe200078e0212 */
[----:B------:R-:W-:Y:S01]  /*3140*/  CS2R R156, SRZ ;  /* 0x00000000009c7805 */ /* 0x000fe2000001ff00 */
[----:B------:R-:W-:Y:S01]  /*3150*/  @!P2 IMAD R19, R0, UR27, R16 ;  /* 0x0000001b0013ac24 */ /* 0x000fe2000f8e0210 */
[----:B------:R-:W-:Y:S01]  /*3160*/  CS2R R162, SRZ ;  /* 0x0000000000a27805 */ /* 0x000fe2000001ff00 */
[----:B------:R-:W-:Y:S01]  /*3170*/  @!P1 IMAD R0, R11, UR26, RZ ;  /* 0x0000001a0b009c24 */ /* 0x000fe2000f8e02ff */
[----:B------:R-:W-:Y:S01]  /*3180*/  @!P2 LEA.HI.X R3, R12, R21, R3, 0x1, P4 ;  /* 0x000000150c03a211 */ /* 0x000fe200020f0c03 */
[----:B------:R-:W-:Y:S01]  /*3190*/  @!P1 IMAD.IADD R5, R5, 0x1, R17 ;  /* 0x0000000105059824 */ /* 0x000fe200078e0211 */
[----:B------:R-:W1:Y:S01]  /*31a0*/  @!P1 LDC.64 R12, c[0x0][0x220] ;  /* 0x00008800ff0c9b82 */ /* 0x000e620000000a00 */
[----:B------:R-:W-:Y:S01]  /*31b0*/  @!P1 IMAD R16, R10, UR27, R0 ;  /* 0x0000001b0a109c24 */ /* 0x000fe2000f8e0200 */
[----:B------:R-:W-:Y:S01]  /*31c0*/  CS2R R160, SRZ ;  /* 0x0000000000a07805 */ /* 0x000fe2000001ff00 */
[----:B------:R-:W-:Y:S01]  /*31d0*/  @!P2 IMAD.IADD R0, R9, 0x1, R19 ;  /* 0x000000010900a824 */ /* 0x000fe200078e0213 */
[----:B------:R-:W-:Y:S01]  /*31e0*/  @!P1 LEA.HI.X R7, R4, R25, R5, 0x1, P3 ;  /* 0x0000001904079211 */ /* 0x000fe200018f0c05 */
[----:B------:R-:W-:Y:S01]  /*31f0*/  @!P1 IMAD.WIDE.U32 R10, R10, UR26, R14 ;  /* 0x0000001a0a0a9c25 */ /* 0x000fe2000f8e000e */
[----:B------:R-:W-:Y:S01]  /*3200*/  @!PT LDS RZ, [RZ] ;  /* 0x00000000fffff984 */ /* 0x000fe20000000800 */
[----:B------:R-:W-:Y:S01]  /*3210*/  @!PT LDS RZ, [RZ] ;  /* 0x00000000fffff984 */ /* 0x000fe20000000800 */
[----:B------:R-:W-:Y:S01]  /*3220*/  @!PT LDS RZ, [RZ] ;  /* 0x00000000fffff984 */ /* 0x000fe20000000800 */
[----:B------:R-:W-:Y:S01]  /*3230*/  @!P2 LDGSTS.E.BYPASS.LTC128B.128 [R236+0x18000], desc[UR6][R2.64] ;  /* 0x1800000002ecafae */ /* 0x000fe2000b901d46 */
[----:B---3--:R-:W-:-:S02]  /*3240*/  @!P2 LEA R4, P3, R8, R22, 0x1 ;  /* 0x000000160804a211 */ /* 0x008fc400078608ff */
[----:B------:R-:W-:Y:S02]  /*3250*/  CS2R R154, SRZ ;  /* 0x00000000009a7805 */ /* 0x000fe4000001ff00 */
[----:B------:R-:W-:Y:S01]  /*3260*/  CS2R R152, SRZ ;  /* 0x0000000000987805 */ /* 0x000fe2000001ff00 */
[----:B------:R-:W-:Y:S01]  /*3270*/  @!P2 LDGSTS.E.BYPASS.LTC128B.128 [R236+0x1a000], desc[UR6][R2.64+0x80] ;  /* 0x1a00008002ecafae */ /* 0x000fe2000b901d46 */
[----:B------:R-:W-:Y:S02]  /*3280*/  @!P2 LEA.HI.X R5, R8, R23, R0, 0x1, P3 ;  /* 0x000000170805a211 */ /* 0x000fe400018f0c00 */
[----:B------:R-:W-:Y:S02]  /*3290*/  CS2R R150, SRZ ;  /* 0x0000000000967805 */ /* 0x000fe4000001ff00 */
[----:B------:R-:W-:Y:S01]  /*32a0*/  SHF.R.S32.HI R0, RZ, 0x1f, R251 ;  /* 0x0000001fff007819 */ /* 0x000fe200000114fb */
[----:B------:R-:W-:Y:S01]  /*32b0*/  @!P2 LDGSTS.E.BYPASS.LTC128B.128 [R236+0x1c000], desc[UR6][R2.64+0x100] ;  /* 0x1c00010002ecafae */ /* 0x000fe2000b901d46 */
[----:B------:R-:W-:-:S02]  /*32c0*/  CS2R R148, SRZ ;  /* 0x0000000000947805 */ /* 0x000fc4000001ff00 */
[----:B------:R-:W-:Y:S02]  /*32d0*/  CS2R R142, SRZ ;  /* 0x00000000008e7805 */ /* 0x000fe4000001ff00 */
[----:B------:R-:W-:Y:S01]  /*32e0*/  SHF.L.U64.HI R247, R251, 0x2, R0 ;  /* 0x00000002fbf77819 */ /* 0x000fe20000010200 */
[----:B------:R2:W-:Y:S01]  /*32f0*/  @!P2 LDGSTS.E.BYPASS.LTC128B.128 [R236+0x1e000], desc[UR6][R2.64+0x180] ;  /* 0x1e00018002ecafae */ /* 0x0005e2000b901d46 */
        /* <DEDUP_REMOVED lines=28> */
[----:B------:R-:W-:Y:S01]  /*34c0*/  CS2R R58, SRZ ;  /* 0x00000000003a7805 */ /* 0x000fe2000001ff00 */
[----:B--2---:R-:W-:Y:S01]  /*34d0*/  @!P1 IMAD.IADD R3, R11, 0x1, R16 ;  /* 0x000000010b039824 */ /* 0x004fe200078e0210 */
[----:B-1----:R-:W-:Y:S01]  /*34e0*/  @!P1 LEA R2, P3, R10, R12, 0x1 ;  /* 0x0000000c0a029211 */ /* 0x002fe200078608ff */
[----:B------:R-:W-:Y:S01]  /*34f0*/  @!P1 LDGSTS.E.BYPASS.LTC128B.128 [R236+0x1d000], desc[UR6][R6.64+0x100] ;  /* 0x1d00010006ec9fae */ /* 0x000fe2000b901d46 */
[----:B------:R-:W-:-:S02]  /*3500*/  CS2R R56, SRZ ;  /* 0x0000000000387805 */ /* 0x000fc4000001ff00 */
[----:B------:R-:W-:Y:S02]  /*3510*/  CS2R R54, SRZ ;  /* 0x0000000000367805 */ /* 0x000fe4000001ff00 */
[----:B------:R-:W-:Y:S01]  /*3520*/  @!P1 LEA.HI.X R3, R10, R13, R3, 0x1, P3 ;  /* 0x0000000d0a039211 */ /* 0x000fe200018f0c03 */
[----:B------:R-:W-:Y:S01]  /*3530*/  @!P1 LDGSTS.E.BYPASS.LTC128B.128 [R236+0x1f000], desc[UR6][R6.64+0x180] ;  /* 0x1f00018006ec9fae */ /* 0x000fe2000b901d46 */
[----:B------:R-:W-:Y:S02]  /*3540*/  ISETP.GE.AND P3, PT, R251, UR9, PT ;  /* 0x00000009fb007c0c */ /* 0x000fe4000bf66270 */
        /* <DEDUP_REMOVED lines=22> */
[----:B------:R-:W-:Y:S01]  /*36b0*/  CS2R R20, SRZ ;  /* 0x0000000000147805 */ /* 0x000fe2000001ff00 */
[----:B------:R-:W-:Y:S01]  /*36c0*/  ULDC UR30, c[0x0][0x394] ;  /* 0x0000e500001e7ab9 */ /* 0x000fe20000000800 */
[----:B------:R-:W-:Y:S01]  /*36d0*/  ULDC UR25, c[0x0][0x398] ;  /* 0x0000e60000197ab9 */ /* 0x000fe20000000800 */
[----:B------:R-:W-:Y:S01]  /*36e0*/  @!P2 LDGSTS.E.BYPASS.LTC128B.128 [R236+0x22000], desc[UR6][R4.64+0x80] ;  /* 0x2200008004ecafae */ /* 0x000fe2000b901d46 */
[----:B------:R-:W-:-:S03]  /*36f0*/  ULDC UR26, c[0x0][0x2dc] ;  /* 0x0000b700001a7ab9 */ /* 0x000fc60000000800 */
[----:B------:R-:W-:Y:S04]  /*3700*/  @!P2 LDGSTS.E.BYPASS.LTC128B.128 [R236+0x24000], desc[UR6][R4.64+0x100] ;  /* 0x2400010004ecafae */ /* 0x000fe8000b901d46 */
[----:B------:R1:W-:Y:S01]  /*3710*/  @!P2 LDGSTS.E.BYPASS.LTC128B.128 [R236+0x26000], desc[UR6][R4.64+0x180] ;  /* 0x2600018004ecafae */ /* 0x0003e2000b901d46 */
[----:B------:R-:W-:-:S03]  /*3720*/  LEA.HI R0, R27, R26, RZ, 0x4 ;  /* 0x0000001a1b007211 */ /* 0x000fc600078f20ff */
[----:B------:R3:W-:Y:S01]  /*3730*/  @P1 STS.128 [R236+0x21000], RZ ;  /* 0x021000ffec001388 */ /* 0x0007e20000000c00 */
[----:B-1----:R-:W-:-:S03]  /*3740*/  IADD3 R4, P2, R248, UR17, RZ ;  /* 0x00000011f8047c10 */ /* 0x002fc6000ff5e0ff */
[----:B------:R3:W-:Y:S01]  /*3750*/  @P1 STS.128 [R236+0x23000], RZ ;  /* 0x023000ffec001388 */ /* 0x0007e20000000c00 */
[----:B------:R-:W-:-:S03]  /*3760*/  IADD3.X R5, R247, UR16, RZ, P2, !PT ;  /* 0x00000010f7057c10 */ /* 0x000fc600097fe4ff */
[----:B------:R3:W-:Y:S04]  /*3770*/  @P1 STS.128 [R236+0x25000], RZ ;  /* 0x025000ffec001388 */ /* 0x0007e80000000c00 */
[----:B------:R-:W5:Y:S04]  /*3780*/  @!P3 LDG.E R245, desc[UR6][R4.64] ;  /* 0x0000000604f5b981 */ /* 0x000f68000c1e1900 */
[----:B------:R-:W5:Y:S01]  /*3790*/  @!P5 LDG.E R246, desc[UR6][R4.64+0x20] ;  /* 0x0000200604f6d981 */ /* 0x000f62000c1e1900 */
[----:B------:R-:W-:-:S03]  /*37a0*/  LOP3.LUT R0, R0, 0xfffffff0, RZ, 0xc0, !PT ;  /* 0xfffffff000007812 */ /* 0x000fc600078ec0ff */
[----:B------:R3:W-:Y:S02]  /*37b0*/  @P1 STS.128 [R236+0x27000], RZ ;  /* 0x027000ffec001388 */ /* 0x0007e40000000c00 */
[----:B------:R-:W-:Y:S02]  /*37c0*/  IMAD.IADD R0, R26, 0x1, -R0 ;  /* 0x000000011a007824 */ /* 0x000fe400078e0a00 */
[----:B------:R-:W-:Y:S01]  /*37d0*/  @!PT LDS RZ, [RZ] ;  /* 0x00000000fffff984 */ /* 0x000fe20000000800 */
[----:B------:R-:W-:Y:S01]  /*37e0*/  @!PT LDS RZ, [RZ] ;  /* 0x00000000fffff984 */ /* 0x000fe20000000800 */
[----:B------:R-:W-:Y:S01]  /*37f0*/  @!PT LDS RZ, [RZ] ;  /* 0x00000000fffff984 */ /* 0x000fe20000000800 */
[----:B------:R-:W-:Y:S04]  /*3800*/  @!P1 LDGSTS.E.BYPASS.LTC128B.128 [R236+0x21000], desc[UR6][R2.64] ;  /* 0x2100000002ec9fae */ /* 0x000fe8000b901d46 */
[----:B------:R-:W-:Y:S04]  /*3810*/  @!P1 LDGSTS.E.BYPASS.LTC128B.128 [R236+0x23000], desc[UR6][R2.64+0x80] ;  /* 0x2300008002ec9fae */ /* 0x000fe8000b901d46 */
[----:B------:R-:W-:Y:S04]  /*3820*/  @!P1 LDGSTS.E.BYPASS.LTC128B.128 [R236+0x25000], desc[UR6][R2.64+0x100] ;  /* 0x2500010002ec9fae */ /* 0x000fe8000b901d46 */
[----:B------:R1:W-:Y:S04]  /*3830*/  @!P1 LDGSTS.E.BYPASS.LTC128B.128 [R236+0x27000], desc[UR6][R2.64+0x180] ;  /* 0x2700018002ec9fae */ /* 0x0003e8000b901d46 */
[----:B------:R-:W0:Y:S01]  /*3840*/  LDGDEPBAR ;  /* 0x00000000000079af */ /* 0x000e220000000000 */
[----:B-1----:R-:W-:-:S04]  /*3850*/  SHF.R.S32.HI R2, RZ, 0x1f, R0 ;  /* 0x0000001fff027819 */ /* 0x002fc80000011400 */
[----:B------:R-:W-:-:S04]  /*3860*/  LEA.HI R2, R2, R0, RZ, 0x3 ;  /* 0x0000000002027211 */ /* 0x000fc800078f18ff */
[----:B------:R-:W-:-:S05]  /*3870*/  LOP3.LUT R2, R2, 0xfffffff8, RZ, 0xc0, !PT ;  /* 0xfffffff802027812 */ /* 0x000fca00078ec0ff */
[----:B------:R-:W-:-:S05]  /*3880*/  IMAD.IADD R0, R0, 0x1, -R2 ;  /* 0x0000000100007824 */ /* 0x000fca00078e0a02 */
[----:B------:R-:W-:Y:S01]  /*3890*/  R2P PR, R0, 0x6 ;  /* 0x0000000600007804 */ /* 0x000fe20000000000 */
[----:B------:R-:W-:Y:S02]  /*38a0*/  VIADD R2, R230, 0x4000 ;  /* 0x00004000e6027836 */ /* 0x000fe40000000000 */
[----:B------:R-:W-:Y:S02]  /*38b0*/  VIADD R0, R231, 0x4000 ;  /* 0x00004000e7007836 */ /* 0x000fe40000000000 */
[----:B------:R-:W-:Y:S01]  /*38c0*/  SEL R225, R225, 0xffffffe0, !P1 ;  /* 0xffffffe0e1e17807 */ /* 0x000fe20004800000 */
[----:B------:R-:W-:Y:S01]  /*38d0*/  UIADD3 UR9, UR20, UR13, URZ ;  /* 0x0000000d14097290 */ /* 0x000fe2000fffe03f */
[----:B------:R-:W-:Y:S02]  /*38e0*/  SEL R224, R224, 0xffffffc0, !P2 ;  /* 0xffffffc0e0e07807 */ /* 0x000fe40005000000 */
[----:B------:R-:W-:Y:S01]  /*38f0*/  SEL R2, R2, R230, !P0 ;  /* 0x000000e602027207 */ /* 0x000fe20004000000 */
[----:B------:R-:W-:Y:S01]  /*3900*/  IMAD.IADD R227, R226, 0x1, R225 ;  /* 0x00000001e2e37824 */ /* 0x000fe200078e02e1 */
[----:B------:R-:W-:Y:S01]  /*3910*/  SEL R0, R0, R231, !P0 ;  /* 0x000000e700007207 */ /* 0x000fe20004000000 */
[----:B------:R-:W-:Y:S01]  /*3920*/  UIADD3 UR9, -UR8, 0x40, UR9 ;  /* 0x0000004008097890 */ /* 0x000fe2000fffe109 */
[----:B------:R-:W-:-:S02]  /*3930*/  CS2R R26, SRZ ;  /* 0x00000000001a7805 */ /* 0x000fc4000001ff00 */
[----:B------:R-:W-:Y:S02]  /*3940*/  CS2R R22, SRZ ;  /* 0x0000000000167805 */ /* 0x000fe4000001ff00 */
[----:B------:R-:W-:Y:S01]  /*3950*/  LEA R221, R2, UR4, 0x1 ;  /* 0x0000000402dd7c11 */ /* 0x000fe2000f8e08ff */
[----:B------:R-:W-:Y:S01]  /*3960*/  IMAD.IADD R228, R226, 0x1, R224 ;  /* 0x00000001e2e47824 */ /* 0x000fe200078e02e0 */
[----:B------:R-:W-:Y:S01]  /*3970*/  LEA R216, R0, UR4, 0x1 ;  /* 0x0000000400d87c11 */ /* 0x000fe2000f8e08ff */
[----:B------:R-:W-:Y:S01]  /*3980*/  IMAD.IADD R229, R224, 0x1, R227 ;  /* 0x00000001e0e57824 */ /* 0x000fe200078e02e3 */
[----:B------:R-:W-:Y:S01]  /*3990*/  UMOV UR15, UR30 ;  /* 0x0000001e000f7c82 */ /* 0x000fe20008000000 */
[----:B------:R-:W-:Y:S01]  /*39a0*/  UIADD3 UR23, UR9, -UR44, URZ ;  /* 0x8000002c09177290 */ /* 0x000fe2000fffe03f */
[----:B---3--:R-:W-:-:S11]  /*39b0*/  ULDC UR20, c[0x0][0x2ec] ;  /* 0x0000bb0000147ab9 */ /* 0x008fd60000000800 */
.L_x_859:
[----:B------:R-:W0:Y:S01]  /*39c0*/  LDGDEPBAR ;  /* 0x00000000000079af */ /* 0x000e220000000000 */
[C---:B------:R-:W-:Y:S01]  /*39d0*/  IMAD.IADD R3, R221.reuse, 0x1, R225 ;  /* 0x00000001dd037824 */ /* 0x040fe200078e02e1 */
[----:B------:R-:W-:Y:S01]  /*39e0*/  IADD3 R108, P0, R248, UR19, RZ ;  /* 0x00000013f86c7c10 */ /* 0x000fe2000ff1e0ff */
[--C-:B------:R-:W-:Y:S01]  /*39f0*/  IMAD.IADD R2, R221, 0x1, R224.reuse ;  /* 0x00000001dd027824 */ /* 0x100fe200078e02e0 */
[----:B------:R-:W-:Y:S01]  /*3a00*/  USHF.L.U32 UR10, UR5, 0x6, URZ ;  /* 0x00000006050a7899 */ /* 0x000fe2000800063f */
[----:B------:R-:W-:Y:S01]  /*3a10*/  IMAD.IADD R0, R3, 0x1, R224 ;  /* 0x0000000103007824 */ /* 0x000fe200078e02e0 */
[----:B------:R-:W-:Y:S01]  /*3a20*/  IADD3.X R109, R247, UR18, RZ, P0, !PT ;  /* 0x00000012f76d7c10 */ /* 0x000fe200087fe4ff */
[----:B------:R-:W-:Y:S01]  /*3a30*/  UMOV UR9, UR59 ;  /* 0x0000003b00097c82 */ /* 0x000fe20008000000 */
[----:B------:R-:W-:Y:S06]  /*3a40*/  UISETP.GE.AND UP0, UPT, UR10, UR23, UPT ;  /* 0x000000170a00728c */ /* 0x000fec000bf06270 */
[----:B------:R-:W-:Y:S01]  /*3a50*/  PLOP3.LUT P0, PT, PT, PT, UP0, 0x80, 0x0 ;  /* 0x000000000000781c */ /* 0x000fe20003f0f008 */
[----:B------:R-:W-:Y:S04]  /*3a60*/  DEPBAR.LE SB0, 0x0 ;  /* 0x000080000000791a */ /* 0x000fe80000000000 */
[----:B------:R-:W-:Y:S06]  /*3a70*/  BAR.SYNC.DEFER_BLOCKING 0x0 ;  /* 0x0000000000007b1d */ /* 0x000fec0000010000 */
[----:B------:R-:W-:Y:S04]  /*3a80*/  LDSM.16.M88.4 R16, [R221] ;  /* 0x00000000dd10783b */ /* 0x000fe80000000200 */
[----:B------:R-:W1:Y:S04]  /*3a90*/  LDSM.16.M88.4 R8, [R218+UR4+0x18000] ;  /* 0x01800004da08783b */ /* 0x000e680008000200 */
[----:B------:R-:W2:Y:S04]  /*3aa0*/  LDSM.16.M88.4 R84, [R218+UR4+0x18800] ;  /* 0x01880004da54783b */ /* 0x000ea80008000200 */
[----:B------:R-:W-:Y:S04]  /*3ab0*/  LDSM.16.M88.4 R88, [R3] ;  /* 0x000000000358783b */ /* 0x000fe80000000200 */
[----:B------:R-:W3:Y:S04]  /*3ac0*/  LDSM.16.M88.4 R92, [R217] ;  /* 0x00000000d95c783b */ /* 0x000ee80000000200 */
[----:B------:R-:W4:Y:S04]  /*3ad0*/  LDSM.16.M88.4 R96, [R217+0x800] ;  /* 0x00080000d960783b */ /* 0x000f280000000200 */
[----:B------:R-:W-:Y:S04]  /*3ae0*/  LDSM.16.M88.4 R100, [R220] ;  /* 0x00000000dc64783b */ /* 0x000fe80000000200 */
[----:B------:R-:W-:Y:S04]  /*3af0*/  LDSM.16.M88.4 R104, [R220+0x800] ;  /* 0x00080000dc68783b */ /* 0x000fe80000000200 */
[----:B-----5:R3:W5:Y:S04]  /*3b00*/  LDG.E R114, desc[UR6][R108.64] ;  /* 0x000000066c727981 */ /* 0x020768000c1e1900 */
[----:B------:R3:W5:Y:S01]  /*3b10*/  LDG.E R113, desc[UR6][R108.64+0x20] ;  /* 0x000020066c717981 */ /* 0x000762000c1e1900 */
[C---:B-1----:R-:W-:Y:S06]  /*3b20*/  HMMA.16816.F32 R4, R16.reuse, R8, RZ ;  /* 0x000000081004723c */ /* 0x042fec00000018ff */
[C---:B------:R-:W-:Y:S06]  /*3b30*/  HMMA.16816.F32 R8, R16.reuse, R10, RZ ;  /* 0x0000000a1008723c */ /* 0x040fec00000018ff */
[C---:B--2---:R-:W-:Y:S06]  /*3b40*/  HMMA.16816.F32 R12, R16.reuse, R84, RZ ;  /* 0x00000054100c723c */ /* 0x044fec00000018ff */
[----:B------:R-:W-:Y:S01]  /*3b50*/  HMMA.16816.F32 R16, R16, R86, RZ ;  /* 0x000000561010723c */ /* 0x000fe200000018ff */
[----:B------:R-:W1:Y:S05]  /*3b60*/  LDSM.16.M88.4 R84, [R2] ;  /* 0x000000000254783b */ /* 0x000e6a0000000200 */
[C---:B---3--:R-:W-:Y:S06]  /*3b70*/  HMMA.16816.F32 R4, R88.reuse, R92, R4 ;  /* 0x0000005c5804723c */ /* 0x048fec0000001804 */
        /* <DEDUP_REMOVED lines=113> */
.L_x_855:
[----:B------:R-:W-:Y:S01]  /*4290*/  UIADD3 UR12, UR8, 0x1, -UR13 ;  /* 0x00000001080c7890 */ /* 0x000fe2000fffe80d */
[----:B------:R-:W-:Y:S01]  /*42a0*/  IMAD.U32 R0, RZ, RZ, UR21 ;  /* 0x00000015ff007e24 */ /* 0x000fe2000f8e00ff */
[----:B------:R-:W-:Y:S01]  /*42b0*/  UIADD3 UR11, -UR9, UR8, -UR13 ;  /* 0x00000008090b7290 */ /* 0x000fe2000fffe90d */
[----:B------:R-:W-:Y:S01]  /*42c0*/  VIADD R84, R251, UR10 ;  /* 0x0000000afb547c36 */ /* 0x000fe20008000000 */
[----:B------:R-:W-:Y:S01]  /*42d0*/  UIADD3 UR10, UR12, UR25, URZ ;  /* 0x000000190c0a7290 */ /* 0x000fe2000fffe03f */
[----:B------:R-:W-:Y:S01]  /*42e0*/  IMAD R0, R0, 0x40, R252 ;  /* 0x0000004000007824 */ /* 0x000fe200078e02fc */
[----:B------:R-:W-:Y:S01]  /*42f0*/  UMOV UR15, UR9 ;  /* 0x00000009000f7c82 */ /* 0x000fe20008000000 */
[C---:B------:R-:W-:Y:S01]  /*4300*/  VIADD R3, R84.reuse, 0x8 ;  /* 0x0000000854037836 */ /* 0x040fe20000000000 */
[----:B------:R-:W-:Y:S01]  /*4310*/  VIADDMNMX R2, R84, UR11, RZ, !PT ;  /* 0x0000000b54027c46 */ /* 0x000fe2000f8001ff */
[C---:B------:R-:W-:Y:S02]  /*4320*/  VIADD R91, R0.reuse, 0x1 ;  /* 0x00000001005b7836 */ /* 0x040fe40000000000 */
[----:B------:R-:W-:Y:S01]  /*4330*/  IMAD.U32 R85, RZ, RZ, UR10 ;  /* 0x0000000aff557e24 */ /* 0x000fe2000f8e00ff */
[CC--:B------:R-:W-:Y:S01]  /*4340*/  ISETP.GE.AND P1, PT, R0.reuse, R2.reuse, PT ;  /* 0x000000020000720c */ /* 0x0c0fe20003f26270 */
[----:B------:R-:W-:Y:S01]  /*4350*/  IMAD.U32 R92, RZ, RZ, UR25 ;  /* 0x00000019ff5c7e24 */ /* 0x000fe2000f8e00ff */
[----:B------:R-:W-:Y:S01]  /*4360*/  ISETP.GE.AND P0, PT, R91, R2, PT ;  /* 0x000000025b00720c */ /* 0x000fe20003f06270 */
[C---:B------:R-:W-:Y:S01]  /*4370*/  VIADD R90, R0.reuse, 0x8 ;  /* 0x00000008005a7836 */ /* 0x040fe20000000000 */
[----:B------:R-:W-:Y:S01]  /*4380*/  VIADDMNMX R84, R85, R84, UR8, PT ;  /* 0x0000000855547e46 */ /* 0x000fe2000b800154 */
[C---:B------:R-:W-:Y:S01]  /*4390*/  VIADD R89, R0.reuse, 0x9 ;  /* 0x0000000900597836 */ /* 0x040fe20000000000 */
[----:B------:R-:W-:Y:S01]  /*43a0*/  IADD3 R92, R3, UR12, R92 ;  /* 0x0000000c035c7c10 */ /* 0x000fe2000fffe05c */
[C---:B------:R-:W-:Y:S01]  /*43b0*/  VIADD R88, R0.reuse, 0x10 ;  /* 0x0000001000587836 */ /* 0x040fe20000000000 */
[CC--:B------:R-:W-:Y:S01]  /*43c0*/  ISETP.GE.OR P1, PT, R0.reuse, R84.reuse, !P1 ;  /* 0x000000540000720c */ /* 0x0c0fe20004f26670 */
[C---:B------:R-:W-:Y:S01]  /*43d0*/  VIADD R87, R0.reuse, 0x11 ;  /* 0x0000001100577836 */ /* 0x040fe20000000000 */
[----:B------:R-:W-:Y:S01]  /*43e0*/  ISETP.GE.OR P0, PT, R91, R84, !P0 ;  /* 0x000000545b00720c */ /* 0x000fe20004706670 */
[C---:B------:R-:W-:Y:S01]  /*43f0*/  VIADD R86, R0.reuse, 0x18 ;  /* 0x0000001800567836 */ /* 0x040fe20000000000 */
[----:B------:R-:W-:Y:S01]  /*4400*/  VIADDMNMX R3, R3, UR11, RZ, !PT ;  /* 0x0000000b03037c46 */ /* 0x000fe2000f8001ff */
[----:B------:R-:W-:Y:S01]  /*4410*/  VIADD R85, R0, 0x19 ;  /* 0x0000001900557836 */ /* 0x000fe20000000000 */
        /* <DEDUP_REMOVED lines=45> */
.L_x_856:
        /* <DEDUP_REMOVED lines=11> */
[--C-:B------:R-:W-:Y:S01]  /*47a0*/  FFMA.FTZ R9, R9, UR20, -R2.reuse ;  /* 0x0000001409097c23 */ /* 0x100fe20008010802 */
[----:B------:R-:W-:Y:S01]  /*47b0*/  FFMA.FTZ R16, R16, UR20, -R2 ;  /* 0x0000001410107c23 */ /* 0x000fe20008010802 */
[--C-:B------:R-:W-:Y:S01]  /*47c0*/  FFMA.FTZ R6, R6, UR20, -R0.reuse ;  /* 0x0000001406067c23 */ /* 0x100fe20008010800 */
[----:B------:R-:W-:Y:S01]  /*47d0*/  FFMA.FTZ R7, R7, UR20, -R0 ;  /* 0x0000001407077c23 */ /* 0x000fe20008010800 */
[--C-:B------:R-:W-:Y:S01]  /*47e0*/  FFMA.FTZ R12, R12, UR20, -R2.reuse ;  /* 0x000000140c0c7c23 */ /* 0x100fe20008010802 */
[--C-:B------:R-:W-:Y:S01]  /*47f0*/  FFMA.FTZ R13, R13, UR20, -R2.reuse ;  /* 0x000000140d0d7c23 */ /* 0x100fe20008010802 */
[----:B------:R-:W-:Y:S01]  /*4800*/  FFMA.FTZ R2, R17, UR20, -R2 ;  /* 0x0000001411027c23 */ /* 0x000fe20008010802 */
[----:B------:R-:W-:Y:S01]  /*4810*/  MUFU.EX2 R125, R4 ;  /* 0x00000004007d7308 */ /* 0x000fe20000000800 */
[--C-:B------:R-:W-:Y:S01]  /*4820*/  FFMA.FTZ R10, R10, UR20, -R0.reuse ;  /* 0x000000140a0a7c23 */ /* 0x100fe20008010800 */
[--C-:B------:R-:W-:Y:S01]  /*4830*/  FFMA.FTZ R11, R11, UR20, -R0.reuse ;  /* 0x000000140b0b7c23 */ /* 0x100fe20008010800 */
[--C-:B------:R-:W-:Y:S01]  /*4840*/  FFMA.FTZ R18, R18, UR20, -R0.reuse ;  /* 0x0000001412127c23 */ /* 0x100fe20008010800 */
[--C-:B------:R-:W-:Y:S01]  /*4850*/  FFMA.FTZ R14, R14, UR20, -R0.reuse ;  /* 0x000000140e0e7c23 */ /* 0x100fe20008010800 */
[--C-:B------:R-:W-:Y:S01]  /*4860*/  FFMA.FTZ R15, R15, UR20, -R0.reuse ;  /* 0x000000140f0f7c23 */ /* 0x100fe20008010800 */
[----:B------:R-:W-:Y:S04]  /*4870*/  FFMA.FTZ R0, R19, UR20, -R0 ;  /* 0x0000001413007c23 */ /* 0x000fe80008010800 */
[----:B------:R-:W1:Y:S10]  /*4880*/  MUFU.EX2 R121, R5 ;  /* 0x0000000500797308 */ /* 0x000e740000000800 */
[----:B------:R-:W-:Y:S10]  /*4890*/  MUFU.EX2 R119, R6 ;  /* 0x0000000600777308 */ /* 0x000ff40000000800 */
[----:B------:R-:W2:Y:S10]  /*48a0*/  MUFU.EX2 R116, R7 ;  /* 0x0000000700747308 */ /* 0x000eb40000000800 */
[----:B------:R-:W-:Y:S10]  /*48b0*/  MUFU.EX2 R123, R8 ;  /* 0x00000008007b7308 */ /* 0x000ff40000000800 */
[----:B------:R-:W3:Y:S10]  /*48c0*/  MUFU.EX2 R120, R9 ;  /* 0x0000000900787308 */ /* 0x000ef40000000800 */
[----:B------:R3:W-:Y:S10]  /*48d0*/  MUFU.EX2 R124, R2 ;  /* 0x00000002007c7308 */ /* 0x0007f40000000800 */
[----:B------:R-:W-:Y:S10]  /*48e0*/  MUFU.EX2 R118, R10 ;  /* 0x0000000a00767308 */ /* 0x000ff40000000800 */
[----:B------:R-:W4:Y:S10]  /*48f0*/  MUFU.EX2 R115, R11 ;  /* 0x0000000b00737308 */ /* 0x000f340000000800 */
[----:B------:R4:W-:Y:S10]  /*4900*/  MUFU.EX2 R117, R0 ;  /* 0x0000000000757308 */ /* 0x0009f40000000800 */
[----:B------:R-:W-:Y:S10]  /*4910*/  MUFU.EX2 R130, R12 ;  /* 0x0000000c00827308 */ /* 0x000ff40000000800 */
[----:B------:R-:W4:Y:S10]  /*4920*/  MUFU.EX2 R129, R13 ;  /* 0x0000000d00817308 */ /* 0x000f340000000800 */
[----:B------:R-:W-:Y:S10]  /*4930*/  MUFU.EX2 R128, R14 ;  /* 0x0000000e00807308 */ /* 0x000ff40000000800 */
[----:B------:R-:W4:Y:S10]  /*4940*/  MUFU.EX2 R126, R15 ;  /* 0x0000000f007e7308 */ /* 0x000f340000000800 */
[----:B------:R-:W-:Y:S10]  /*4950*/  MUFU.EX2 R122, R18 ;  /* 0x00000012007a7308 */ /* 0x000ff40000000800 */
[----:B------:R-:W4:Y:S01]  /*4960*/  MUFU.EX2 R127, R16 ;  /* 0x00000010007f7308 */ /* 0x000f220000000800 */
[----:B-1----:R-:W-:Y:S02]  /*4970*/  F2FP.F16.F32.PACK_AB R4, R121, R125 ;  /* 0x0000007d7904723e */ /* 0x002fe400000000ff */
[----:B--2---:R-:W-:Y:S02]  /*4980*/  F2FP.F16.F32.PACK_AB R3, R116, R119 ;  /* 0x000000777403723e */ /* 0x004fe400000000ff */
[----:B---3--:R-:W-:Y:S01]  /*4990*/  F2FP.F16.F32.PACK_AB R2, R120, R123 ;  /* 0x0000007b7802723e */ /* 0x008fe200000000ff */
[----:B------:R1:W-:Y:S01]  /*49a0*/  STS [R237+0x2a000], R4 ;  /* 0x02a00004ed007388 */ /* 0x0003e20000000800 */
[----:B----4-:R-:W-:Y:S02]  /*49b0*/  F2FP.F16.F32.PACK_AB R0, R115, R118 ;  /* 0x000000767300723e */ /* 0x010fe400000000ff */
[----:B------:R-:W-:Y:S01]  /*49c0*/  F2FP.F16.F32.PACK_AB R5, R129, R130 ;  /* 0x000000828105723e */ /* 0x000fe200000000ff */
[----:B------:R2:W-:Y:S04]  /*49d0*/  STS [R237+0x2a400], R3 ;  /* 0x02a40003ed007388 */ /* 0x0005e80000000800 */
[----:B------:R3:W-:Y:S04]  /*49e0*/  STS [R244+0x2a000], R2 ;  /* 0x02a00002f4007388 */ /* 0x0007e80000000800 */
[----:B------:R4:W-:Y:S04]  /*49f0*/  STS [R244+0x2a400], R0 ;  /* 0x02a40000f4007388 */ /* 0x0009e80000000800 */
[----:B------:R-:W-:Y:S01]  /*4a00*/  STS [R242+0x2a000], R5 ;  /* 0x02a00005f2007388 */ /* 0x000fe20000000800 */
[----:B-1----:R-:W-:Y:S02]  /*4a10*/  F2FP.F16.F32.PACK_AB R4, R126, R128 ;  /* 0x000000807e04723e */ /* 0x002fe400000000ff */
[----:B--2---:R-:W-:Y:S03]  /*4a20*/  F2FP.F16.F32.PACK_AB R3, R124, R127 ;  /* 0x0000007f7c03723e */ /* 0x004fe600000000ff */
[----:B------:R-:W-:Y:S01]  /*4a30*/  STS [R242+0x2a400], R4 ;  /* 0x02a40004f2007388 */ /* 0x000fe20000000800 */
[----:B---3--:R-:W-:Y:S03]  /*4a40*/  F2FP.F16.F32.PACK_AB R2, R117, R122 ;  /* 0x0000007a7502723e */ /* 0x008fe600000000ff */
[----:B------:R1:W-:Y:S01]  /*4a50*/  STS [R243+0x2a000], R3 ;  /* 0x02a00003f3007388 */ /* 0x0003e20000000800 */
[----:B----4-:R-:W-:Y:S03]  /*4a60*/  LEA R0, R230, UR4, 0x1 ;  /* 0x00000004e6007c11 */ /* 0x010fe6000f8e08ff */
[----:B------:R2:W-:Y:S04]  /*4a70*/  STS [R243+0x2a400], R2 ;  /* 0x02a40002f3007388 */ /* 0x0005e80000000800 */
[----:B------:R-:W-:Y:S04]  /*4a80*/  LDSM.16.M88.4 R16, [R0+0x10000] ;  /* 0x010000000010783b */ /* 0x000fe80000000200 */
[----:B------:R-:W3:Y:S04]  /*4a90*/  LDSM.16.M88.4 R8, [R218+UR4+0x20000] ;  /* 0x02000004da08783b */ /* 0x000ee80008000200 */
[----:B------:R-:W4:Y:S04]  /*4aa0*/  LDSM.16.M88.4 R84, [R218+UR4+0x20800] ;  /* 0x02080004da54783b */ /* 0x000f280008000200 */
[----:B------:R-:W-:Y:S04]  /*4ab0*/  LDSM.16.M88.4 R92, [R217+0x8000] ;  /* 0x00800000d95c783b */ /* 0x000fe80000000200 */
[----:B------:R-:W-:Y:S01]  /*4ac0*/  LDSM.16.M88.4 R96, [R217+0x8800] ;  /* 0x00880000d960783b */ /* 0x000fe20000000200 */
[CC--:B-1----:R-:W-:Y:S03]  /*4ad0*/  IADD3 R3, R224.reuse, R0.reuse, RZ ;  /* 0x00000000e0037210 */ /* 0x0c2fe60007ffe0ff */
[----:B------:R-:W-:Y:S01]  /*4ae0*/  LDSM.16.M88.4 R104, [R220+0x8000] ;  /* 0x00800000dc68783b */ /* 0x000fe20000000200 */
[----:B--2---:R-:W-:Y:S03]  /*4af0*/  IADD3 R2, R225, R0, RZ ;  /* 0x00000000e1027210 */ /* 0x004fe60007ffe0ff */
[----:B------:R-:W-:Y:S01]  /*4b00*/  LDSM.16.M88.4 R100, [R3+0x10000] ;  /* 0x010000000364783b */ /* 0x000fe20000000200 */
[----:B------:R-:W-:Y:S03]  /*4b10*/  IADD3 R112, R224, R2, RZ ;  /* 0x00000002e0707210 */ /* 0x000fe60007ffe0ff */
[----:B------:R-:W1:Y:S04]  /*4b20*/  LDSM.16.M88.4 R88, [R2+0x10000] ;  /* 0x010000000258783b */ /* 0x000e680000000200 */
[----:B------:R-:W-:Y:S01]  /*4b30*/  LDSM.16.M88.4 R108, [R219+0x8000] ;  /* 0x00800000db6c783b */ /* 0x000fe20000000200 */
[C---:B---3--:R-:W-:Y:S06]  /*4b40*/  HMMA.16816.F32 R4, R16.reuse, R8, RZ ;  /* 0x000000081004723c */ /* 0x048fec00000018ff */
[C---:B------:R-:W-:Y:S06]  /*4b50*/  HMMA.16816.F32 R8, R16.reuse, R10, RZ ;  /* 0x0000000a1008723c */ /* 0x040fec00000018ff */
[C---:B----4-:R-:W-:Y:S06]  /*4b60*/  HMMA.16816.F32 R12, R16.reuse, R84, RZ ;  /* 0x00000054100c723c */ /* 0x050fec00000018ff */
[----:B------:R-:W-:Y:S01]  /*4b70*/  HMMA.16816.F32 R16, R16, R86, RZ ;  /* 0x000000561010723c */ /* 0x000fe200000018ff */
[----:B------:R-:W2:Y:S05]  /*4b80*/  LDSM.16.M88.4 R84, [R220+0x8800] ;  /* 0x00880000dc54783b */ /* 0x000eaa0000000200 */
[C---:B-1----:R-:W-:Y:S06]  /*4b90*/  HMMA.16816.F32 R4, R88.reuse, R92, R4 ;  /* 0x0000005c5804723c */ /* 0x042fec0000001804 */
[C---:B------:R-:W-:Y:S01]  /*4ba0*/  HMMA.16816.F32 R8, R88.reuse, R94, R8 ;  /* 0x0000005e5808723c */ /* 0x040fe20000001808 */
[----:B------:R-:W1:Y:S05]  /*4bb0*/  LDSM.16.M88.4 R92, [R112+0x10000] ;  /* 0x01000000705c783b */ /* 0x000e6a0000000200 */
[C---:B------:R-:W-:Y:S06]  /*4bc0*/  HMMA.16816.F32 R12, R88.reuse, R96, R12 ;  /* 0x00000060580c723c */ /* 0x040fec000000180c */
[----:B------:R-:W-:Y:S01]  /*4bd0*/  HMMA.16816.F32 R16, R88, R98, R16 ;  /* 0x000000625810723c */ /* 0x000fe20000001810 */
[----:B------:R-:W3:Y:S04]  /*4be0*/  LDSM.16.M88.4 R88, [R219+0x8800] ;  /* 0x00880000db58783b */ /* 0x000ee80000000200 */
        /* <DEDUP_REMOVED lines=83> */
[----:B------:R-:W3:Y:S05]  /*5120*/  LDSM.16.M88.4 R88, [R219+0xe800] ;  /* 0x00e80000db58783b */ /* 0x000eea0000000200 */
[C---:B----4-:R-:W-:Y:S06]  /*5130*/  HMMA.16816.F32 R4, R100.reuse, R104, R4 ;  /* 0x000000686404723c */ /* 0x050fec0000001804 */
[C---:B------:R-:W-:Y:S06]  /*5140*/  HMMA.16816.F32 R8, R100.reuse, R106, R8 ;  /* 0x0000006a6408723c */ /* 0x040fec0000001808 */
[C---:B--2---:R-:W-:Y:S06]  /*5150*/  HMMA.16816.F32 R12, R100.reuse, R84, R12 ;  /* 0x00000054640c723c */ /* 0x044fec000000180c */
[----:B------:R-:W-:Y:S06]  /*5160*/  HMMA.16816.F32 R16, R100, R86, R16 ;  /* 0x000000566410723c */ /* 0x000fec0000001810 */
[C---:B-1----:R-:W-:Y:S06]  /*5170*/  HMMA.16816.F32 R4, R92.reuse, R108, R4 ;  /* 0x0000006c5c04723c */ /* 0x042fec0000001804 */
[C---:B------:R-:W-:Y:S06]  /*5180*/  HMMA.16816.F32 R8, R92.reuse, R110, R8 ;  /* 0x0000006e5c08723c */ /* 0x040fec0000001808 */
[C---:B---3--:R-:W-:Y:S06]  /*5190*/  HMMA.16816.F32 R12, R92.reuse, R88, R12 ;  /* 0x000000585c0c723c */ /* 0x048fec000000180c */
[----:B------:R-:W-:Y:S06]  /*51a0*/  HMMA.16816.F32 R16, R92, R90, R16 ;  /* 0x0000005a5c10723c */ /* 0x000fec0000001810 */
[C---:B-----5:R-:W-:Y:S01]  /*51b0*/  FADD.FTZ R6, -R113.reuse, R6 ;  /* 0x0000000671067221 */ /* 0x060fe20000010100 */
[----:B------:R-:W-:Y:S01]  /*51c0*/  FADD.FTZ R7, -R113, R7 ;  /* 0x0000000771077221 */ /* 0x000fe20000010100 */
[C---:B------:R-:W-:Y:S03]  /*51d0*/  FADD.FTZ R4, -R114.reuse, R4 ;  /* 0x0000000472047221 */ /* 0x040fe60000010100 */
[C---:B------:R-:W-:Y:S01]  /*51e0*/  FADD.FTZ R5, -R114.reuse, R5 ;  /* 0x0000000572057221 */ /* 0x040fe20000010100 */
        /* <DEDUP_REMOVED lines=8> */
[----:B------:R-:W-:Y:S01]  /*5270*/  FMUL.FTZ R2, R120, R9 ;  /* 0x0000000978027220 */ /* 0x000fe20000410000 */
[----:B------:R-:W-:Y:S01]  /*5280*/  F2FP.F16.F32.PACK_AB R9, R7, R6 ;  /* 0x000000060709723e */ /* 0x000fe200000000ff */
[C---:B------:R-:W-:Y:S01]  /*5290*/  FADD.FTZ R11, -R113.reuse, R11 ;  /* 0x0000000b710b7221 */ /* 0x040fe20000010100 */
[C---:B------:R-:W-:Y:S01]  /*52a0*/  FADD.FTZ R12, -R114.reuse, R12 ;  /* 0x0000000c720c7221 */ /* 0x040fe20000010100 */
[C---:B------:R-:W-:Y:S01]  /*52b0*/  FADD.FTZ R13, -R114.reuse, R13 ;  /* 0x0000000d720d7221 */ /* 0x040fe20000010100 */
[C---:B------:R-:W-:Y:S01]  /*52c0*/  FADD.FTZ R14, -R113.reuse, R14 ;  /* 0x0000000e710e7221 */ /* 0x040fe20000010100 */
[C---:B------:R-:W-:Y:S01]  /*52d0*/  FADD.FTZ R15, -R113.reuse, R15 ;  /* 0x0000000f710f7221 */ /* 0x040fe20000010100 */
[----:B------:R-:W-:Y:S01]  /*52e0*/  FADD.FTZ R16, -R114, R16 ;  /* 0x0000001072107221 */ /* 0x000fe20000010100 */
[----:B------:R-:W-:Y:S01]  /*52f0*/  F2FP.F16.F32.PACK_AB R6, R2, R8 ;  /* 0x000000080206723e */ /* 0x000fe200000000ff */
[----:B------:R-:W-:Y:S01]  /*5300*/  FADD.FTZ R17, -R114, R17 ;  /* 0x0000001172117221 */ /* 0x000fe20000010100 */
[C---:B------:R-:W-:Y:S01]  /*5310*/  FADD.FTZ R18, -R113.reuse, R18 ;  /* 0x0000001271127221 */ /* 0x040fe20000010100 */
[----:B------:R-:W-:Y:S01]  /*5320*/  FADD.FTZ R19, -R113, R19 ;  /* 0x0000001371137221 */ /* 0x000fe20000010100 */
[----:B------:R-:W-:Y:S01]  /*5330*/  FMUL.FTZ R3, R118, R10 ;  /* 0x0000000a76037220 */ /* 0x000fe20000410000 */
[----:B------:R-:W-:Y:S01]  /*5340*/  F2FP.F16.F32.PACK_AB R10, R5, R4 ;  /* 0x00000004050a723e */ /* 0x000fe200000000ff */
        /* <DEDUP_REMOVED lines=11> */
[----:B------:R-:W-:Y:S02]  /*5400*/  FMUL.FTZ R7, R117, R19 ;  /* 0x0000001375077220 */ /* 0x000fe40000410000 */
[----:B------:R-:W-:Y:S03]  /*5410*/  F2FP.F16.F32.PACK_AB R8, R8, R16 ;  /* 0x000000100808723e */ /* 0x000fe600000000ff */
[----:B------:R-:W-:Y:S01]  /*5420*/  F2FP.F16.F32.PACK_AB R7, R7, R18 ;  /* 0x000000120707723e */ /* 0x000fe200000000ff */
        /* <DEDUP_REMOVED lines=8> */
[C---:B-1----:R-:W-:Y:S05]  /*54b0*/  IMAD.U32 R2, R11.reuse, -0x40, RZ ;  /* 0xffffffc00b027824 */ /* 0x042fea00078e00ff */
        /* <DEDUP_REMOVED lines=18> */
.L_x_857:
[----:B------:R-:W-:Y:S01]  /*55e0*/  STS [R237+0x28000], R10 ;  /* 0x0280000aed007388 */ /* 0x000fe20000000800 */
[----:B------:R-:W2:Y:S04]  /*55f0*/  LDC R234, c[0x0][0x270] ;  /* 0x00009c00ffea7b82 */ /* 0x000ea80000000800 */
[----:B------:R-:W-:Y:S05]  /*5600*/  STS [R237+0x28400], R9 ;  /* 0x02840009ed007388 */ /* 0x000fea0000000800 */
[----:B------:R-:W-:Y:S05]  /*5610*/  STS [R244+0x28000], R6 ;  /* 0x02800006f4007388 */ /* 0x000fea0000000800 */
[----:B------:R-:W-:Y:S05]  /*5620*/  STS [R244+0x28400], R5 ;  /* 0x02840005f4007388 */ /* 0x000fea0000000800 */
[----:B------:R-:W-:Y:S05]  /*5630*/  STS [R242+0x28000], R4 ;  /* 0x02800004f2007388 */ /* 0x000fea0000000800 */
[----:B------:R3:W-:Y:S05]  /*5640*/  STS [R242+0x28400], R0 ;  /* 0x02840000f2007388 */ /* 0x0007ea0000000800 */
[----:B------:R-:W-:Y:S01]  /*5650*/  STS [R243+0x28000], R8 ;  /* 0x02800008f3007388 */ /* 0x000fe20000000800 */
[----:B--2---:R-:W-:Y:S04]  /*5660*/  IMAD R234, R234, UR26, RZ ;  /* 0x0000001aeaea7c24 */ /* 0x004fe8000f8e02ff */
[----:B------:R-:W-:Y:S01]  /*5670*/  STS [R243+0x28400], R7 ;  /* 0x02840007f3007388 */ /* 0x000fe20000000800 */
[----:B-1----:R-:W-:Y:S01]  /*5680*/  IMAD.U32 R2, R234, -0x40, RZ ;  /* 0xffffffc0ea027824 */ /* 0x002fe200078e00ff */
[----:B------:R-:W-:Y:S04]  /*5690*/  BAR.SYNC.DEFER_BLOCKING 0x0 ;  /* 0x0000000000007b1d */ /* 0x000fe80000010000 */
[C---:B------:R-:W-:Y:S04]  /*56a0*/  LEA R232, P0, R2.reuse, R232, 0x2 ;  /* 0x000000e802e87211 */ /* 0x040fe800078010ff */
[----:B------:R-:W-:Y:S02]  /*56b0*/  LEA.HI.X.SX32 R233, R2, R233, 0x2, P0 ;  /* 0x000000e902e97211 */ /* 0x000fe400000f16ff */
[----:B---3--:R-:W-:Y:S01]  /*56c0*/  LEA R0, R231, UR4, 0x1 ;  /* 0x00000004e7007c11 */ /* 0x008fe2000f8e08ff */
        /* <DEDUP_REMOVED lines=113> */
.L_x_858:
[----:B------:R-:W-:Y:S01]  /*5de0*/  LDSM.16.M88.4 R128, [R226] ;  /* 0x00000000e280783b */ /* 0x000fe20000000200 */
[----:B-1----:R-:W-:Y:S01]  /*5df0*/  @P1 IADD3 R2, P0, R248, UR17, RZ ;  /* 0x00000011f8021c10 */ /* 0x002fe2000ff1e0ff */
[----:B------:R-:W-:Y:S02]  /*5e00*/  ULOP3.LUT UR9, UR5, 0x1, URZ, 0xc0, !UPT ;  /* 0x0000000105097892 */ /* 0x000fe4000f8ec03f */
[----:B------:R-:W1:Y:S01]  /*5e10*/  LDSM.16.MT88.4 R16, [R0+0x18000] ;  /* 0x018000000010783b */ /* 0x000e620000004200 */
[----:B------:R-:W-:Y:S01]  /*5e20*/  @P1 IADD3.X R3, R247, UR16, RZ, P0, !PT ;  /* 0x00000010f7031c10 */ /* 0x000fe200087fe4ff */
[----:B------:R-:W-:Y:S02]  /*5e30*/  UISETP.NE.U32.AND UP0, UPT, UR9, 0x1, UPT ;  /* 0x000000010900788c */ /* 0x000fe4000bf05070 */
[----:B------:R-:W2:Y:S01]  /*5e40*/  LDSM.16.M88.4 R124, [R226+0x1000] ;  /* 0x00100000e27c783b */ /* 0x000ea20000000200 */
[----:B------:R-:W-:Y:S02]  /*5e50*/  UISETP.GT.AND UP2, UPT, UR5, UR22, UPT ;  /* 0x000000160500728c */ /* 0x000fe4000bf44270 */
[----:B------:R-:W-:Y:S01]  /*5e60*/  @UP3 UIADD3 UR10, UP1, UR17, -0x100, URZ ;  /* 0xffffff00110a3890 */ /* 0x000fe2000ff3e03f */
[----:B------:R-:W3:Y:S01]  /*5e70*/  LDSM.16.MT88.4 R96, [R0+0x1a000] ;  /* 0x01a000000060783b */ /* 0x000ee20000004200 */
[----:B------:R-:W-:Y:S02]  /*5e80*/  UIADD3 UR5, UR5, -0x1, URZ ;  /* 0xffffffff05057890 */ /* 0x000fe4000fffe03f */
[----:B------:R-:W-:Y:S01]  /*5e90*/  @UP3 UIADD3.X UR9, UR16, -0x1, URZ, UP1, !UPT ;  /* 0xffffffff10093890 */ /* 0x000fe20008ffe43f */
[----:B------:R-:W4:Y:S02]  /*5ea0*/  LDSM.16.MT88.4 R112, [R0+0x1c000] ;  /* 0x01c000000070783b */ /* 0x000f240000004200 */
[----:B------:R-:W-:Y:S02]  /*5eb0*/  @UP3 UMOV UR17, UR10 ;  /* 0x0000000a00113c82 */ /* 0x000fe40008000000 */
[----:B------:R-:W4:Y:S02]  /*5ec0*/  LDSM.16.MT88.4 R196, [R0+0x1e000] ;  /* 0x01e0000000c4783b */ /* 0x000f240000004200 */
[----:B------:R-:W-:Y:S02]  /*5ed0*/  @UP3 UMOV UR16, UR9 ;  /* 0x0000000900103c82 */ /* 0x000fe40008000000 */
[----:B------:R-:W-:Y:S04]  /*5ee0*/  LDSM.16.M88.4 R200, [R227] ;  /* 0x00000000e3c8783b */ /* 0x000fe80000000200 */
[----:B------:R-:W4:Y:S04]  /*5ef0*/  LDSM.16.MT88.4 R204, [R0+0x18800] ;  /* 0x0188000000cc783b */ /* 0x000f280000004200 */
[----:B------:R-:W4:Y:S04]  /*5f00*/  LDSM.16.M88.4 R208, [R227+0x1000] ;  /* 0x00100000e3d0783b */ /* 0x000f280000000200 */
[----:B------:R-:W4:Y:S04]  /*5f10*/  LDSM.16.MT88.4 R212, [R0+0x1a800] ;  /* 0x01a8000000d4783b */ /* 0x000f280000004200 */
[----:B------:R-:W5:Y:S01]  /*5f20*/  @P1 LDG.E R245, desc[UR6][R2.64+-0x100] ;  /* 0xffff000602f51981 */ /* 0x000f62000c1e1900 */
[-C--:B-1----:R-:W-:Y:S03]  /*5f30*/  HMMA.16816.F32 R4, R128, R16.reuse, RZ ;  /* 0x000000108004723c */ /* 0x082fe600000018ff */
[----:B------:R1:W5:Y:S03]  /*5f40*/  @P1 LDG.E R246, desc[UR6][R2.64+-0xe0] ;  /* 0xffff200602f61981 */ /* 0x000366000c1e1900 */
        /* <DEDUP_REMOVED lines=25> */
[----:B------:R-:W-:Y:S05]  /*60e0*/  LDSM.16.M88.4 R212, [R228+0x1000] ;  /* 0x00100000e4d4783b */ /* 0x000fea0000000200 */
[-C--:B--2---:R-:W-:Y:S06]  /*60f0*/  HMMA.16816.F32 R100, R200, R196.reuse, R100 ;  /* 0x000000c4c864723c */ /* 0x084fec0000001864 */
[C---:B------:R-:W-:Y:S06]  /*6100*/  HMMA.16816.F32 R104, R208.reuse, R196, R104 ;  /* 0x000000c4d068723c */ /* 0x040fec0000001868 */
[-C--:B------:R-:W-:Y:S06]  /*6110*/  HMMA.16816.F32 R108, R208, R198.reuse, R108 ;  /* 0x000000c6d06c723c */ /* 0x080fec000000186c */
[C---:B------:R-:W-:Y:S01]  /*6120*/  HMMA.16816.F32 R112, R200.reuse, R198, R112 ;  /* 0x000000c6c870723c */ /* 0x040fe20000001870 */
[----:B------:R-:W-:Y:S05]  /*6130*/  LDSM.16.M88.4 R196, [R228] ;  /* 0x00000000e4c4783b */ /* 0x000fea0000000200 */
[-C--:B---3--:R-:W-:Y:S06]  /*6140*/  HMMA.16816.F32 R116, R200, R204.reuse, R116 ;  /* 0x000000ccc874723c */ /* 0x088fec0000001874 */
[C---:B------:R-:W-:Y:S06]  /*6150*/  HMMA.16816.F32 R120, R208.reuse, R204, R120 ;  /* 0x000000ccd078723c */ /* 0x040fec0000001878 */
[-C--:B------:R-:W-:Y:S01]  /*6160*/  HMMA.16816.F32 R124, R208, R206.reuse, R124 ;  /* 0x000000ced07c723c */ /* 0x080fe2000000187c */
[----:B------:R-:W2:Y:S05]  /*6170*/  LDSM.16.MT88.4 R208, [R0+0x19000] ;  /* 0x0190000000d0783b */ /* 0x000eaa0000004200 */
[----:B------:R-:W-:Y:S01]  /*6180*/  HMMA.16816.F32 R128, R200, R206, R128 ;  /* 0x000000cec880723c */ /* 0x000fe20000001880 */
[----:B------:R-:W3:Y:S04]  /*6190*/  LDSM.16.MT88.4 R200, [R0+0x1b000] ;  /* 0x01b0000000c8783b */ /* 0x000ee80000004200 */
[----:B------:R-:W4:Y:S01]  /*61a0*/  LDSM.16.MT88.4 R204, [R0+0x1d000] ;  /* 0x01d0000000cc783b */ /* 0x000f220000004200 */
[-C--:B--2---:R-:W-:Y:S06]  /*61b0*/  HMMA.16816.F32 R4, R196, R208.reuse, R4 ;  /* 0x000000d0c404723c */ /* 0x084fec0000001804 */
[C---:B------:R-:W-:Y:S06]  /*61c0*/  HMMA.16816.F32 R8, R212.reuse, R208, R8 ;  /* 0x000000d0d408723c */ /* 0x040fec0000001808 */
[-C--:B------:R-:W-:Y:S06]  /*61d0*/  HMMA.16816.F32 R12, R212, R210.reuse, R12 ;  /* 0x000000d2d40c723c */ /* 0x080fec000000180c */
[C---:B------:R-:W-:Y:S01]  /*61e0*/  HMMA.16816.F32 R16, R196.reuse, R210, R16 ;  /* 0x000000d2c410723c */ /* 0x040fe20000001810 */
[----:B------:R-:W2:Y:S05]  /*61f0*/  LDSM.16.MT88.4 R208, [R0+0x1f000] ;  /* 0x01f0000000d0783b */ /* 0x000eaa0000004200 */
        /* <DEDUP_REMOVED lines=9> */
[----:B------:R-:W3:Y:S05]  /*6290*/  LDSM.16.MT88.4 R204, [R0+0x19800] ;  /* 0x0198000000cc783b */ /* 0x000eea0000004200 */
[-C--:B--2---:R-:W-:Y:S06]  /*62a0*/  HMMA.16816.F32 R116, R196, R208.reuse, R116 ;  /* 0x000000d0c474723c */ /* 0x084fec0000001874 */
[C---:B------:R-:W-:Y:S06]  /*62b0*/  HMMA.16816.F32 R120, R212.reuse, R208, R120 ;  /* 0x000000d0d478723c */ /* 0x040fec0000001878 */
[-C--:B------:R-:W-:Y:S01]  /*62c0*/  HMMA.16816.F32 R124, R212, R210.reuse, R124 ;  /* 0x000000d2d47c723c */ /* 0x080fe2000000187c */
[----:B------:R-:W2:Y:S05]  /*62d0*/  LDSM.16.M88.4 R212, [R229+0x1000] ;  /* 0x00100000e5d4783b */ /* 0x000eaa0000000200 */
[----:B------:R-:W-:Y:S01]  /*62e0*/  HMMA.16816.F32 R128, R196, R210, R128 ;  /* 0x000000d2c480723c */ /* 0x000fe20000001880 */
[----:B------:R-:W4:Y:S04]  /*62f0*/  LDSM.16.MT88.4 R196, [R0+0x1b800] ;  /* 0x01b8000000c4783b */ /* 0x000f280000004200 */
[----:B------:R-:W-:Y:S01]  /*6300*/  LDSM.16.MT88.4 R208, [R0+0x1f800] ;  /* 0x01f8000000d0783b */ /* 0x000fe20000004200 */
[-C--:B---3--:R-:W-:Y:S06]  /*6310*/  HMMA.16816.F32 R4, R200, R204.reuse, R4 ;  /* 0x000000ccc804723c */ /* 0x088fec0000001804 */
[C---:B--2---:R-:W-:Y:S11]  /*6320*/  HMMA.16816.F32 R8, R212.reuse, R204, R8 ;  /* 0x000000ccd408723c */ /* 0x044ff60000001808 */
[----:B------:R-:W-:Y:S06]  /*6330*/  @!UPT UIADD3 URZ, URZ, URZ, URZ ;  /* 0x0000003f3f3ff290 */ /* 0x000fec000fffe03f */
[----:B------:R-:W-:Y:S01]  /*6340*/  REDG.E.ADD.F32.FTZ.RN.STRONG.GPU desc[UR6][R232.64], R4 ;  /* 0x00000004e80079a6 */ /* 0x000fe2000c10f386 */
[-C--:B------:R-:W-:Y:S06]  /*6350*/  HMMA.16816.F32 R12, R212, R206.reuse, R12 ;  /* 0x000000ced40c723c */ /* 0x080fec000000180c */
[C---:B------:R-:W-:Y:S01]  /*6360*/  HMMA.16816.F32 R16, R200.reuse, R206, R16 ;  /* 0x000000cec810723c */ /* 0x040fe20000001810 */
[----:B------:R2:W3:Y:S05]  /*6370*/  LDSM.16.MT88.4 R204, [R0+0x1d800] ;  /* 0x01d8000000cc783b */ /* 0x0004ea0000004200 */
[-C--:B----4-:R-:W-:Y:S06]  /*6380*/  HMMA.16816.F32 R84, R200, R196.reuse, R84 ;  /* 0x000000c4c854723c */ /* 0x090fec0000001854 */
[C---:B------:R-:W-:Y:S06]  /*6390*/  HMMA.16816.F32 R88, R212.reuse, R196, R88 ;  /* 0x000000c4d458723c */ /* 0x040fec0000001858 */
[-C--:B------:R-:W-:Y:S05]  /*63a0*/  HMMA.16816.F32 R92, R212, R198.reuse, R92 ;  /* 0x000000c6d45c723c */ /* 0x080fea000000185c */
[C---:B------:R-:W-:Y:S01]  /*63b0*/  IMAD.SHL.U32 R197, R234.reuse, 0x20, RZ ;  /* 0x00000020eac57824 */ /* 0x040fe200078e00ff */
[C---:B------:R-:W-:Y:S05]  /*63c0*/  HMMA.16816.F32 R96, R200.reuse, R198, R96 ;  /* 0x000000c6c860723c */ /* 0x040fea0000001860 */
[C---:B--2---:R-:W-:Y:S01]  /*63d0*/  IMAD R0, R234.reuse, 0x18, RZ ;  /* 0x00000018ea007824 */ /* 0x044fe200078e02ff */
[-C--:B---3--:R-:W-:Y:S06]  /*63e0*/  HMMA.16816.F32 R100, R200, R204.reuse, R100 ;  /* 0x000000ccc864723c */ /* 0x088fec0000001864 */
[C---:B------:R-:W-:Y:S06]  /*63f0*/  HMMA.16816.F32 R104, R212.reuse, R204, R104 ;  /* 0x000000ccd468723c */ /* 0x040fec0000001868 */
[-C--:B------:R-:W-:Y:S05]  /*6400*/  HMMA.16816.F32 R108, R212, R206.reuse, R108 ;  /* 0x000000ced46c723c */ /* 0x080fea000000186c */
[C---:B------:R-:W-:Y:S01]  /*6410*/  IMAD.SHL.U32 R205, R234.reuse, 0x8, RZ ;  /* 0x00000008eacd7824 */ /* 0x040fe200078e00ff */
[C---:B------:R-:W-:Y:S05]  /*6420*/  HMMA.16816.F32 R112, R200.reuse, R206, R112 ;  /* 0x000000cec870723c */ /* 0x040fea0000001870 */
[CC--:B-1----:R-:W-:Y:S01]  /*6430*/  LEA R2, P0, R205.reuse, R232.reuse, 0x2 ;  /* 0x000000e8cd027211 */ /* 0x0c2fe200078010ff */
[-C--:B------:R-:W-:Y:S05]  /*6440*/  HMMA.16816.F32 R116, R200, R208.reuse, R116 ;  /* 0x000000d0c874723c */ /* 0x080fea0000001874 */
[-C--:B------:R-:W-:Y:S01]  /*6450*/  LEA.HI.X.SX32 R3, R205, R233.reuse, 0x2, P0 ;  /* 0x000000e9cd037211 */ /* 0x080fe200000f16ff */
[C---:B------:R-:W-:Y:S04]  /*6460*/  HMMA.16816.F32 R120, R212.reuse, R208, R120 ;  /* 0x000000d0d478723c */ /* 0x040fe80000001878 */
[----:B------:R1:W-:Y:S01]  /*6470*/  REDG.E.ADD.F32.FTZ.RN.STRONG.GPU desc[UR6][R2.64], R5 ;  /* 0x00000005020079a6 */ /* 0x0003e2000c10f386 */
[----:B------:R-:W-:Y:S01]  /*6480*/  IMAD.SHL.U32 R204, R234, 0x10, RZ ;  /* 0x00000010eacc7824 */ /* 0x000fe200078e00ff */
[-C--:B------:R-:W-:Y:S05]  /*6490*/  HMMA.16816.F32 R124, R212, R210.reuse, R124 ;  /* 0x000000d2d47c723c */ /* 0x080fea000000187c */
[-C--:B------:R-:W-:Y:S01]  /*64a0*/  LEA R198, P1, R204, R232.reuse, 0x2 ;  /* 0x000000e8ccc67211 */ /* 0x080fe200078210ff */
[----:B------:R-:W-:Y:S05]  /*64b0*/  HMMA.16816.F32 R128, R200, R210, R128 ;  /* 0x000000d2c880723c */ /* 0x000fea0000001880 */
[-C--:B------:R-:W-:Y:S02]  /*64c0*/  LEA R4, P0, R0, R232.reuse, 0x2 ;  /* 0x000000e800047211 */ /* 0x080fe400078010ff */
[-C--:B------:R-:W-:Y:S01]  /*64d0*/  LEA.HI.X.SX32 R199, R204, R233.reuse, 0x2, P1 ;  /* 0x000000e9ccc77211 */ /* 0x080fe200008f16ff */
[----:B------:R-:W-:Y:S03]  /*64e0*/  IMAD R200, R234, 0x28, RZ ;  /* 0x00000028eac87824 */ /* 0x000fe600078e02ff */
[CC--:B------:R-:W-:Y:S01]  /*64f0*/  LEA R196, P1, R197.reuse, R232.reuse, 0x2 ;  /* 0x000000e8c5c47211 */ /* 0x0c0fe200078210ff */
[----:B------:R2:W-:Y:S03]  /*6500*/  REDG.E.ADD.F32.FTZ.RN.STRONG.GPU desc[UR6][R198.64], R6 ;  /* 0x00000006c60079a6 */ /* 0x0005e6000c10f386 */
[-C--:B------:R-:W-:Y:S02]  /*6510*/  LEA.HI.X.SX32 R197, R197, R233.reuse, 0x2, P1 ;  /* 0x000000e9c5c57211 */ /* 0x080fe400008f16ff */
[-C--:B-1----:R-:W-:Y:S01]  /*6520*/  LEA.HI.X.SX32 R5, R0, R233.reuse, 0x2, P0 ;  /* 0x000000e900057211 */ /* 0x082fe200000f16ff */
[C---:B------:R-:W-:Y:S02]  /*6530*/  IMAD R0, R234.reuse, 0x30, RZ ;  /* 0x00000030ea007824 */ /* 0x040fe400078e02ff */
[----:B------:R-:W-:Y:S02]  /*6540*/  IMAD R234, R234, 0x38, RZ ;  /* 0x00000038eaea7824 */ /* 0x000fe400078e02ff */
[----:B------:R1:W-:Y:S04]  /*6550*/  REDG.E.ADD.F32.FTZ.RN.STRONG.GPU desc[UR6][R4.64], R7 ;  /* 0x00000007040079a6 */ /* 0x0003e8000c10f386 */
[----:B------:R3:W-:Y:S01]  /*6560*/  REDG.E.ADD.F32.FTZ.RN.STRONG.GPU desc[UR6][R196.64], R8 ;  /* 0x00000008c40079a6 */ /* 0x0007e2000c10f386 */
[CC--:B--2---:R-:W-:Y:S04]  /*6570*/  LEA R6, P0, R200.reuse, R232.reuse, 0x2 ;  /* 0x000000e8c8067211 */ /* 0x0c4fe800078010ff */
[-C--:B-1----:R-:W-:Y:S02]  /*6580*/  LEA.HI.X.SX32 R7, R200, R233.reuse, 0x2, P0 ;  /* 0x000000e9c8077211 */ /* 0x082fe400000f16ff */
        /* <DEDUP_REMOVED lines=195> */
[----:B------:R-:W-:Y:S03]  /*71c0*/  PLOP3.LUT P0, PT, PT, PT, UP2, 0x80, 0x0 ;  /* 0x000000000000781c */ /* 0x000fe60003f0f028 */
[----:B------:R-:W-:Y:S01]  /*71d0*/  LDSM.16.MT88.4 R8, [R216] ;  /* 0x00000000d808783b */ /* 0x000fe20000004200 */
[C---:B-1----:R-:W-:Y:S04]  /*71e0*/  LEA R6, P1, R0.reuse, R232, 0x2 ;  /* 0x000000e800067211 */ /* 0x042fe800078210ff */
[----:B------:R-:W-:Y:S01]  /*71f0*/  LEA.HI.X.SX32 R7, R0, R233, 0x2, P1 ;  /* 0x000000e900077211 */ /* 0x000fe200008f16ff */
[C---:B------:R-:W-:Y:S01]  /*7200*/  VIADD R0, R216.reuse, 0xffff8000 ;  /* 0xffff8000d8007836 */ /* 0x040fe20000000000 */
[----:B------:R-:W-:Y:S01]  /*7210*/  PLOP3.LUT P1, PT, PT, PT, UP0, 0x80, 0x0 ;  /* 0x000000000000781c */ /* 0x000fe20003f2f008 */
[----:B------:R-:W-:Y:S02]  /*7220*/  @UP3 UIADD3 UR19, UP0, UR19, -0x100, URZ ;  /* 0xffffff0013133890 */ /* 0x000fe4000ff1e03f */
[----:B------:R-:W-:Y:S02]  /*7230*/  REDG.E.ADD.F32.FTZ.RN.STRONG.GPU desc[UR6][R6.64], R126 ;  /* 0x0000007e060079a6 */ /* 0x000fe4000c10f386 */
[----:B------:R-:W-:Y:S02]  /*7240*/  @UP3 UIADD3.X UR18, UR18, -0x1, URZ, UP0, !UPT ;  /* 0xffffffff12123890 */ /* 0x000fe400087fe43f */
[----:B------:R-:W1:Y:S04]  /*7250*/  LDSM.16.MT88.4 R4, [R222+0x28000] ;  /* 0x02800000de04783b */ /* 0x000e680000004200 */
[----:B------:R-:W-:Y:S02]  /*7260*/  REDG.E.ADD.F32.FTZ.RN.STRONG.GPU desc[UR6][R2.64], R127 ;  /* 0x0000007f020079a6 */ /* 0x000fe4000c10f386 */
[----:B------:R-:W-:Y:S01]  /*7270*/  @P1 VIADD R0, R216, 0x8000 ;  /* 0x00008000d8001836 */ /* 0x000fe20000000000 */
        /* <DEDUP_REMOVED lines=299> */
.L_x_860:
[----:B------:R-:W3:Y:S01]  /*8530*/  LDL R3, [R1] ;  /* 0x0000000001037983 */ /* 0x000ee20000100800 */
[----:B------:R-:W-:Y:S01]  /*8540*/  @UP0 UIADD3 UR9, UR24, UR32, URZ ;  /* 0x0000002018090290 */ /* 0x000fe2000fffe03f */
[----:B--2---:R-:W-:Y:S01]  /*8550*/  LOP3.LUT R2, R6, 0xfffffff8, RZ, 0xc0, !PT ;  /* 0xfffffff806027812 */ /* 0x004fe200078ec0ff */
[----:B------:R-:W-:Y:S01]  /*8560*/  @UP0 ULDC.64 UR12, c[0x0][0x458] ;  /* 0x00011600000c0ab9 */ /* 0x000fe20000000a00 */
[----:B------:R-:W-:Y:S02]  /*8570*/  USHF.L.U32 UR5, UR21, 0x6, URZ ;  /* 0x0000000615057899 */ /* 0x000fe4000800063f */
[----:B------:R-:W-:Y:S01]  /*8580*/  @UP0 UIMAD.WIDE.U32 UR14, UR9, UR12, URZ ;  /* 0x0000000c090e02a5 */ /* 0x000fe2000f8e003f */
[----:B------:R-:W-:Y:S01]  /*8590*/  IMAD.IADD R2, R0, 0x1, -R2 ;  /* 0x0000000100027824 */ /* 0x000fe200078e0a02 */
        /* <DEDUP_REMOVED lines=16> */
.L_x_861:
        /* <DEDUP_REMOVED lines=13> */
[----:B------:R-:W-:Y:S01]  /*8770*/  ULDC.64 UR16, c[0x0][0x468] ;  /* 0x00011a0000107ab9 */ /* 0x000fe20000000a00 */
[----:B------:R-:W-:Y:S01]  /*8780*/  ISETP.GE.AND P1, PT, R7, UR8, PT ;  /* 0x0000000807007c0c */ /* 0x000fe2000bf26270 */
[----:B------:R-:W-:Y:S01]  /*8790*/  BSSY B0, `(.L_x_862) ;  /* 0x0000024000007945 */ /* 0x000fe20003800000 */
[----:B------:R-:W-:Y:S01]  /*87a0*/  IMAD.U32 R6, RZ, RZ, UR15 ;  /* 0x0000000fff067e24 */ /* 0x000fe2000f8e00ff */
[----:B------:R-:W-:Y:S01]  /*87b0*/  IADD3 R2, P0, R2, UR19, RZ ;  /* 0x0000001302027c10 */ /* 0x000fe2000ff1e0ff */
[----:B------:R-:W-:Y:S01]  /*87c0*/  UIMAD UR15, UR22, UR16, URZ ;  /* 0x00000010160f72a4 */ /* 0x000fe2000f8e023f */
[----:B------:R-:W-:-:S02]  /*87d0*/  SHF.R.S32.HI R45, RZ, 0x1f, R10 ;  /* 0x0000001fff2d7819 */ /* 0x000fc4000001140a */
[----:B------:R-:W-:Y:S01]  /*87e0*/  IADD3.X R3, R3, UR20, R6, P0, !PT ;  /* 0x0000001403037c10 */ /* 0x000fe200087fe406 */
[----:B------:R-:W-:Y:S01]  /*87f0*/  IMAD.U32 R6, RZ, RZ, UR16 ;  /* 0x00000010ff067e24 */ /* 0x000fe2000f8e00ff */
[----:B------:R-:W-:Y:S01]  /*8800*/  UIMAD UR17, UR56, UR17, UR15 ;  /* 0x00000011381172a4 */ /* 0x000fe2000f8e020f */
[----:B------:R1:W2:Y:S02]  /*8810*/  LDS.128 R40, [R0+0x19000] ;  /* 0x0190000000287984 */ /* 0x0002a40000000c00 */
[----:B------:R-:W-:Y:S02]  /*8820*/  IMAD.WIDE.U32 R6, R6, UR56, R2 ;  /* 0x0000003806067c25 */ /* 0x000fe4000f8e0002 */
        /* <DEDUP_REMOVED lines=26> */
.L_x_863:
[----:B------:R-:W-:Y:S05]  /*89d0*/  BSYNC B0 ;  /* 0x0000000000007941 */ /* 0x000fea0003800000 */
.L_x_862:
        /* <DEDUP_REMOVED lines=16> */
.L_x_865:
[----:B------:R-:W-:Y:S05]  /*8ae0*/  BSYNC B0 ;  /* 0x0000000000007941 */ /* 0x000fea0003800000 */
.L_x_864:
[----:B--2---:R-:W-:Y:S01]  /*8af0*/  IMAD.U32 R2, RZ, RZ, UR12 ;  /* 0x0000000cff027e24 */ /* 0x004fe2000f8e00ff */
[----:B------:R-:W-:Y:S01]  /*8b00*/  UIMAD UR9, UR9, UR12, URZ ;  /* 0x0000000c090972a4 */ /* 0x000fe2000f8e023f */
[----:B------:R-:W2:Y:S01]  /*8b10*/  LDS.128 R24, [R0+0x20000] ;  /* 0x0200000000187984 */ /* 0x000ea20000000c00 */
[----:B------:R-:W-:Y:S01]  /*8b20*/  USHF.R.S32.HI UR10, URZ, 0x1f, UR56 ;  /* 0x0000001f3f0a7899 */ /* 0x000fe20008011438 */
[----:B------:R-:W-:Y:S01]  /*8b30*/  IMAD.WIDE.U32 R2, R2, UR5, R4 ;  /* 0x0000000502027c25 */ /* 0x000fe2000f8e0004 */
[----:B------:R-:W-:Y:S01]  /*8b40*/  UIMAD UR5, UR5, UR13, UR9 ;  /* 0x0000000d050572a4 */ /* 0x000fe2000f8e0209 */
[----:B------:R-:W2:Y:S01]  /*8b50*/  LDS.128 R20, [R0+0x22000] ;  /* 0x0220000000147984 */ /* 0x000ea20000000c00 */
[----:B------:R-:W-:Y:S01]  /*8b60*/  BSSY B0, `(.L_x_866) ;  /* 0x000001a000007945 */ /* 0x000fe20003800000 */
[----:B------:R-:W-:Y:S01]  /*8b70*/  ULDC.64 UR8, c[0x0][0x470] ;  /* 0x00011c0000087ab9 */ /* 0x000fe20000000a00 */
[----:B------:R-:W-:Y:S01]  /*8b80*/  IADD3 R2, P0, R2, UR14, RZ ;  /* 0x0000000e02027c10 */ /* 0x000fe2000ff1e0ff */
[----:B------:R-:W2:Y:S04]  /*8b90*/  LDS.128 R16, [R0+0x24000] ;  /* 0x0240000000107984 */ /* 0x000ea80000000c00 */
        /* <DEDUP_REMOVED lines=22> */
.L_x_867:
[----:B------:R-:W-:Y:S05]  /*8d00*/  BSYNC B0 ;  /* 0x0000000000007941 */ /* 0x000fea0003800000 */
.L_x_866:
        /* <DEDUP_REMOVED lines=15> */
[----:B------:R2:W-:Y:S02]  /*8e00*/  STG.E.128 desc[UR6][R2.64+0x180], R48 ;  /* 0x0001803002007986 */ /* 0x0005e4000c101d06 */
.L_x_848:
[----:B------:R-:W-:Y:S05]  /*8e10*/  BSYNC B1 ;  /* 0x0000000000017941 */ /* 0x000fea0003800000 */
.L_x_834:
        /* <DEDUP_REMOVED lines=8> */
.L_x_868:
[----:B------:R-:W-:Y:S05]  /*8ea0*/  EXIT ;  /* 0x000000000000794d */ /* 0x000fea0003800000 */
.L_x_870:
        /* <DEDUP_REMOVED lines=13> */
.L_x_2044:


//--------------------- .text._ZN5flash44flash_bwd_dq_dk_dv_loop_seqk_parallel_kernelI23Flash_bwd_kernel_traitsILi256ELi64ELi64ELi8ELi4ELi2ELi2ELb0ELb0EN7cutlass6half_tE19Flash_kernel_traitsILi256ELi64ELi64ELi8ES3_EELb0ELb0ELb1ELb1ELb0ELb0ELb0EEEvNS_16Flash_bwd_paramsE --------------------------
	.section	.text._ZN5flash44flash_bwd_dq_dk_dv_loop_seqk_parallel_kernelI23Flash_bwd_kernel_traitsILi256ELi64ELi64ELi8ELi4ELi2ELi2ELb0ELb0EN7cutlass6half_tE19Flash_kernel_traitsILi256ELi64ELi64ELi8ES3_EELb0ELb0ELb1ELb1ELb0ELb0ELb0EEEvNS_16Flash_bwd_paramsE,"ax",@progbits
	.align	128
        .global         _ZN5flash44flash_bwd_dq_dk_dv_loop_seqk_parallel_kernelI23Flash_bwd_kernel_traitsILi256ELi64ELi64ELi8ELi4ELi2ELi2ELb0ELb0EN7cutlass6half_tE19Flash_kernel_traitsILi256ELi64ELi64ELi8ES3_EELb0ELb0ELb1ELb1ELb0ELb0ELb0EEEvNS_16Flash_bwd_paramsE
        .type           _ZN5flash44flash_bwd_dq_dk_dv_loop_seqk_parallel_kernelI23Flash_bwd_kernel_traitsILi256ELi64ELi64ELi8ELi4ELi2ELi2ELb0ELb0EN7cutlass6half_tE19Flash_kernel_traitsILi256ELi64ELi64ELi8ES3_EELb0ELb0ELb1ELb1ELb0ELb0ELb0EEEvNS_16Flash_bwd_paramsE,@function
        .size           _ZN5flash44flash_bwd_dq_dk_dv_loop_seqk_parallel_kernelI23Flash_bwd_kernel_traitsILi256ELi64ELi64ELi8ELi4ELi2ELi2ELb0ELb0EN7cutlass6half_tE19Flash_kernel_traitsILi256ELi64ELi64ELi8ES3_EELb0ELb0ELb1ELb1ELb0ELb0ELb0EEEvNS_16Flash_bwd_paramsE,(.L_x_2045 - _ZN5flash44flash_bwd_dq_dk_dv_loop_seqk_parallel_kernelI23Flash_bwd_kernel_traitsILi256ELi64ELi64ELi8ELi4ELi2ELi2ELb0ELb0EN7cutlass6half_tE19Flash_kernel_traitsILi256ELi64ELi64ELi8ES3_EELb0ELb0ELb1ELb1ELb0ELb0ELb0EEEvNS_16Flash_bwd_paramsE)
        .other          _ZN5flash44flash_bwd_dq_dk_dv_loop_seqk_parallel_kernelI23Flash_bwd_kernel_traitsILi256ELi64ELi64ELi8ELi4ELi2ELi2ELb0ELb0EN7cutlass6half_tE19Flash_kernel_traitsILi256ELi64ELi64ELi8ES3_EELb0ELb0ELb1ELb1ELb0ELb0ELb0EEEvNS_16Flash_bwd_paramsE,@"STO_CUDA_ENTRY STV_DEFAULT"
_ZN5flash44flash_bwd_dq_dk_dv_loop_seqk_parallel_kernelI23Flash_bwd_kernel_traitsILi256ELi64ELi64ELi8ELi4ELi2ELi2ELb0ELb0EN7cutlass6half_tE19Flash_kernel_traitsILi256ELi64ELi64ELi8ES3_EELb0ELb0ELb1ELb1ELb0ELb0ELb0EEEvNS_16Flash_bwd_paramsE:
.text._ZN5flash44flash_bwd_dq_dk_dv_loop_seqk_parallel_kernelI23Flash_bwd_kernel_traitsILi256ELi64ELi64ELi8ELi4ELi2ELi2ELb0ELb0EN7cutlass6half_tE19Flash_kernel_traitsILi256ELi64ELi64ELi8ES3_EELb0ELb0ELb1ELb1ELb0ELb0ELb0EEEvNS_16Flash_bwd_paramsE:
        /* <DEDUP_REMOVED lines=161> */
.L_x_919:
        /* <DEDUP_REMOVED lines=23> */
[----:B-12-4-:R-:W-:Y:S01]  /*0b80*/  IMAD.U32 R4, RZ, RZ, UR10 ;  /* 0x0000000aff047e24 */ /* 0x016fe2000f8e00ff */
[----:B------:R-:W-:Y:S01]  /*0b90*/  UISETP.NE.AND UP4, UPT, UR17, URZ, UPT ;  /* 0x0000003f1100728c */ /* 0x000fe2000bf85270 */
[----:B------:R-:W-:Y:S01]  /*0ba0*/  IMAD.U32 R13, RZ, RZ, UR9 ;  /* 0x00000009ff0d7e24 */ /* 0x000fe2000f8e00ff */
[----:B------:R-:W-:Y:S01]  /*0bb0*/  UISETP.EQ.U32.AND UP2, UPT, UR12, URZ, UPT ;  /* 0x0000003f0c00728c */ /* 0x000fe2000bf42070 */
[----:B------:R-:W-:Y:S01]  /*0bc0*/  PLOP3.LUT P3, PT, PT, PT, UP0, 0x80, 0x0 ;  /* 0x000000000000781c */ /* 0x000fe20003f6f008 */
[----:B------:R-:W-:Y:S01]  /*0bd0*/  IMAD.U32 R5, RZ, RZ, UR11 ;  /* 0x0000000bff057e24 */ /* 0x000fe2000f8e00ff */
[----:B------:R-:W-:Y:S01]  /*0be0*/  UIADD3 UR10, UP1, UR16, UR12, URZ ;  /* 0x0000000c100a7290 */ /* 0x000fe2000ff3e03f */
[----:B------:R-:W2:Y:S01]  /*0bf0*/  @P0 LDG.E R2, desc[UR6][R12.64] ;  /* 0x000000060c020981 */ /* 0x000ea2000c1e1900 */
[----:B------:R-:W-:Y:S01]  /*0c00*/  UISETP.EQ.OR.EX UP2, UPT, UR13, URZ, !UP4, UP2 ;  /* 0x0000003f0d00728c */ /* 0x000fe2000e742720 */
[----:B------:R-:W-:Y:S01]  /*0c10*/  IMAD.U32 R10, RZ, RZ, UR15 ;  /* 0x0000000fff0a7e24 */ /* 0x000fe2000f8e00ff */
[----:B------:R-:W1:Y:S01]  /*0c20*/  S2UR UR43, SR_CTAID.X ;  /* 0x00000000002b79c3 */ /* 0x000e620000002500 */
[----:B------:R3:W4:Y:S01]  /*0c30*/  @P1 LDG.E R4, desc[UR6][R4.64] ;  /* 0x0000000604041981 */ /* 0x000722000c1e1900 */
[----:B------:R-:W-:Y:S01]  /*0c40*/  UIADD3.X UR5, UR5, UR13, URZ, UP1, !UPT ;  /* 0x0000000d05057290 */ /* 0x000fe20008ffe43f */
[----:B------:R-:W-:Y:S01]  /*0c50*/  IMAD.U32 R11, RZ, RZ, UR14 ;  /* 0x0000000eff0b7e24 */ /* 0x000fe2000f8e00ff */
[----:B------:R-:W-:Y:S01]  /*0c60*/  PLOP3.LUT P2, PT, PT, PT, UP2, 0x80, 0x0 ;  /* 0x000000000000781c */ /* 0x000fe20003f4f028 */
[----:B------:R-:W-:Y:S01]  /*0c70*/  IMAD.U32 R8, RZ, RZ, UR10 ;  /* 0x0000000aff087e24 */ /* 0x000fe2000f8e00ff */
[----:B------:R-:W-:Y:S01]  /*0c80*/  UMOV UR26, URZ ;  /* 0x0000003f001a7c82 */ /* 0x000fe20008000000 */
[----:B------:R-:W-:Y:S01]  /*0c90*/  @!UP3 ULDC.64 UR8, c[0x0][0x318] ;  /* 0x0000c6000008bab9 */ /* 0x000fe20000000a00 */
[----:B------:R-:W-:Y:S01]  /*0ca0*/  IMAD.U32 R9, RZ, RZ, UR5 ;  /* 0x00000005ff097e24 */ /* 0x000fe2000f8e00ff */
[----:B------:R-:W5:Y:S04]  /*0cb0*/  @P3 LDG.E R7, desc[UR6][R10.64] ;  /* 0x000000060a073981 */ /* 0x000f68000c1e1900 */
[----:B------:R-:W5:Y:S04]  /*0cc0*/  @P3 LDG.E R3, desc[UR6][R10.64+0x4] ;  /* 0x000004060a033981 */ /* 0x000f68000c1e1900 */
[----:B------:R-:W5:Y:S01]  /*0cd0*/  @!P2 LDG.E R6, desc[UR6][R8.64] ;  /* 0x000000060806a981 */ /* 0x000f62000c1e1900 */
[----:B---3--:R-:W3:Y:S01]  /*0ce0*/  S2R R5, SR_TID.X ;  /* 0x0000000000057919 */ /* 0x008ee20000002100 */
        /* <DEDUP_REMOVED lines=9> */
[----:B-1----:R-:W-:Y:S01]  /*0d80*/  USHF.L.U32 UR15, UR43, 0x6, URZ ;  /* 0x000000062b0f7899 */ /* 0x002fe2000800063f */
[----:B------:R-:W-:Y:S01]  /*0d90*/  ULDC UR9, c[0x0][0x2c8] ;  /* 0x0000b20000097ab9 */ /* 0x000fe20000000800 */
[----:B--2---:R-:W-:Y:S02]  /*0da0*/  @P0 R2UR UR11, R2 ;  /* 0x00000000020b02ca */ /* 0x004fe400000e0000 */
[----:B------:R-:W-:-:S02]  /*0db0*/  ISETP.NE.U32.AND P0, PT, RZ, UR12, PT ;  /* 0x0000000cff007c0c */ /* 0x000fc4000bf05070 */
[----:B----4-:R-:W-:Y:S02]  /*0dc0*/  @P1 R2UR UR26, R4 ;  /* 0x00000000041a12ca */ /* 0x010fe400000e0000 */
[----:B------:R-:W-:Y:S02]  /*0dd0*/  ISETP.NE.AND.EX P0, PT, RZ, UR13, PT, P0 ;  /* 0x0000000dff007c0c */ /* 0x000fe4000bf05300 */
[----:B---3--:R-:W-:Y:S02]  /*0de0*/  SHF.R.S32.HI R4, RZ, 0x1f, R5 ;  /* 0x0000001fff047819 */ /* 0x008fe40000011405 */
[----:B-----5:R-:W-:Y:S02]  /*0df0*/  @P3 R2UR UR5, R7 ;  /* 0x00000000070532ca */ /* 0x020fe400000e0000 */
[----:B------:R-:W-:-:S05]  /*0e00*/  @P3 R2UR UR12, R3 ;  /* 0x00000000030c32ca */ /* 0x000fca00000e0000 */
        /* <DEDUP_REMOVED lines=9> */
.L_x_871:
        /* <DEDUP_REMOVED lines=16> */
[----:B------:R-:W-:Y:S02]  /*0fa0*/  UIADD3 UR11, UR10, 0x3f, URZ ;  /* 0x0000003f0a0b7890 */ /* 0x000fe4000fffe03f */
[----:B------:R-:W-:Y:S02]  /*0fb0*/  UIMAD.WIDE.U32 UR20, UR50, UR12, URZ ;  /* 0x0000000c321472a5 */ /* 0x000fe4000f8e003f */
[----:B------:R-:W-:Y:S01]  /*0fc0*/  UIMAD UR12, UR57, UR12, URZ ;  /* 0x0000000c390c72a4 */ /* 0x000fe2000f8e023f */
[----:B------:R-:W-:Y:S01]  /*0fd0*/  ULDC.64 UR16, c[0x0][0x488] ;  /* 0x0001220000107ab9 */ /* 0x000fe20000000a00 */
[----:B------:R-:W-:Y:S02]  /*0fe0*/  USHF.R.S32.HI UR22, URZ, 0x1f, UR11 ;  /* 0x0000001f3f167899 */ /* 0x000fe4000801140b */
[----:B------:R-:W-:-:S02]  /*0ff0*/  UIMAD UR24, UR50, UR13, UR12 ;  /* 0x0000000d321872a4 */ /* 0x000fc4000f8e020c */
[----:B------:R-:W-:Y:S01]  /*1000*/  UIMAD.WIDE.U32 UR30, UR43, UR16, URZ ;  /* 0x000000102b1e72a5 */ /* 0x000fe2000f8e003f */
[----:B------:R-:W-:Y:S01]  /*1010*/  @!UP2 ULDC.64 UR12, c[0x0][0x418] ;  /* 0x00010600000caab9 */ /* 0x000fe20000000a00 */
[----:B------:R-:W-:Y:S02]  /*1020*/  USHF.L.U32 UR18, UR50, 0x7, URZ ;  /* 0x0000000732127899 */ /* 0x000fe4000800063f */
[----:B------:R-:W-:Y:S02]  /*1030*/  @!UP2 UIMAD UR9, UR57, UR12, URZ ;  /* 0x0000000c3909a2a4 */ /* 0x000fe4000f8e023f */
[----:B------:R-:W-:Y:S01]  /*1040*/  @!UP2 UIMAD.WIDE.U32 UR44, UR50, UR12, URZ ;  /* 0x0000000c322ca2a5 */ /* 0x000fe2000f8e003f */
[----:B-1----:R-:W-:Y:S01]  /*1050*/  IABS R11, R2 ;  /* 0x00000002000b7213 */ /* 0x002fe20000000000 */
[----:B------:R-:W-:Y:S01]  /*1060*/  @!UP2 UIMAD UR34, UR50, UR13, UR9 ;  /* 0x0000000d3222a2a4 */ /* 0x000fe2000f8e0209 */
[----:B------:R-:W-:Y:S01]  /*1070*/  ISETP.NE.AND P3, PT, R2, RZ, PT ;  /* 0x000000ff0200720c */ /* 0x000fe20003f65270 */
[----:B------:R-:W-:Y:S01]  /*1080*/  UIADD3 UR9, UR10, 0x40, UR33 ;  /* 0x000000400a097890 */ /* 0x000fe2000fffe021 */
[----:B------:R-:W1:Y:S01]  /*1090*/  I2F.RP R12, R11 ;  /* 0x0000000b000c7306 */ /* 0x000e620000209400 */
[----:B------:R-:W-:Y:S01]  /*10a0*/  ULDC UR12, c[0x0][0x394] ;  /* 0x0000e500000c7ab9 */ /* 0x000fe20000000800 */
[----:B------:R-:W-:-:S02]  /*10b0*/  ULEA.HI UR22, UR22, UR11, URZ, 0x6 ;  /* 0x0000000b16167291 */ /* 0x000fc4000f8f303f */
[----:B------:R-:W-:Y:S02]  /*10c0*/  UIADD3 UR9, UR9, UR12, -UR8 ;  /* 0x0000000c09097290 */ /* 0x000fe4000fffe808 */
[----:B------:R-:W-:Y:S02]  /*10d0*/  UIMAD UR43, UR43, UR17, UR31 ;  /* 0x000000112b2b72a4 */ /* 0x000fe4000f8e021f */
[----:B------:R-:W-:Y:S01]  /*10e0*/  UIADD3 UR9, UR9, 0x3f, URZ ;  /* 0x0000003f09097890 */ /* 0x000fe2000fffe03f */
[----:B------:R-:W-:Y:S01]  /*10f0*/  ULDC.64 UR28, c[0x0][0x240] ;  /* 0x00009000001c7ab9 */ /* 0x000fe20000000a00 */
[----:B------:R-:W-:Y:S02]  /*1100*/  ULDC UR58, c[0x0][0x2d4] ;  /* 0x0000b500003a7ab9 */ /* 0x000fe40000000800 */
[----:B------:R-:W-:Y:S02]  /*1110*/  USHF.R.S32.HI UR11, URZ, 0x1f, UR9 ;  /* 0x0000001f3f0b7899 */ /* 0x000fe40008011409 */
[----:B------:R-:W-:Y:S01]  /*1120*/  USEL UR31, UR18, URZ, UP0 ;  /* 0x0000003f121f7287 */ /* 0x000fe20008000000 */
[----:B-1----:R-:W1:Y:S01]  /*1130*/  MUFU.RCP R12, R12 ;  /* 0x0000000c000c7308 */ /* 0x002e620000001000 */
[----:B------:R-:W-:-:S02]  /*1140*/  UIMAD.WIDE.U32 UR18, UR5, UR28, URZ ;  /* 0x0000001c051272a5 */ /* 0x000fc4000f8e003f */
[----:B------:R-:W-:Y:S01]  /*1150*/  USHF.R.S32.HI UR38, URZ, 0x1f, UR58 ;  /* 0x0000001f3f267899 */ /* 0x000fe2000801143a */
[----:B------:R-:W-:Y:S01]  /*1160*/  @UP2 ULDC.64 UR14, c[0x0][0x420] ;  /* 0x00010800000e2ab9 */ /* 0x000fe20000000a00 */
[----:B------:R-:W-:Y:S02]  /*1170*/  ULEA.HI UR9, UR11, UR9, URZ, 0x6 ;  /* 0x000000090b097291 */ /* 0x000fe4000f8f303f */
[----:B------:R-:W-:Y:S02]  /*1180*/  @UP2 UIMAD.WIDE.U32 UR48, UR5, UR14, URZ ;  /* 0x0000000e053022a5 */ /* 0x000fe4000f8e003f */
[----:B------:R-:W-:Y:S02]  /*1190*/  USEL UR41, UR20, UR18, !UP2 ;  /* 0x0000001214297287 */ /* 0x000fe4000d000000 */
[----:B------:R-:W-:Y:S02]  /*11a0*/  USHF.L.U64.HI UR14, UR50, 0x7, UR57 ;  /* 0x00000007320e7899 */ /* 0x000fe40008010239 */
[----:B------:R-:W-:-:S02]  /*11b0*/  UIMAD UR20, UR38, UR50, URZ ;  /* 0x00000032261472a4 */ /* 0x000fc4000f8e023f */
[----:B------:R-:W-:Y:S01]  /*11c0*/  USHF.R.S32.HI UR11, URZ, 0x6, UR22 ;  /* 0x000000063f0b7899 */ /* 0x000fe20008011416 */
[----:B-1----:R-:W-:Y:S01]  /*11d0*/  VIADD R12, R12, 0xffffffe ;  /* 0x0ffffffe0c0c7836 */ /* 0x002fe20000000000 */
[----:B------:R-:W-:Y:S01]  /*11e0*/  USHF.R.S32.HI UR9, URZ, 0x6, UR9 ;  /* 0x000000063f097899 */ /* 0x000fe20008011409 */
[----:B------:R-:W-:Y:S02]  /*11f0*/  ULDC UR37, c[0x0][0x2dc] ;  /* 0x0000b70000257ab9 */ /* 0x000fe40000000800 */
[----:B------:R-:W1:Y:S01]  /*1200*/  F2I.FTZ.U32.TRUNC.NTZ R13, R12 ;  /* 0x0000000c000d7305 */ /* 0x000e62000021f000 */
[----:B------:R-:W-:Y:S01]  /*1210*/  ULDC UR52, c[0x0][0x270] ;  /* 0x00009c0000347ab9 */ /* 0x000fe20000000800 */
[----:B------:R-:W-:Y:S02]  /*1220*/  UIMAD.WIDE.U32 UR16, UR50, UR58, URZ ;  /* 0x0000003a321072a5 */ /* 0x000fe4000f8e003f */
[----:B------:R-:W-:Y:S02]  /*1230*/  UIMAD.WIDE UR12, UR37, UR52, URZ ;  /* 0x00000034250c72a5 */ /* 0x000fe4000f8e023f */
[----:B------:R-:W-:-:S02]  /*1240*/  USEL UR32, UR14, URZ, UP0 ;  /* 0x0000003f0e207287 */ /* 0x000fc40008000000 */
[----:B------:R-:W-:Y:S02]  /*1250*/  UIMAD UR20, UR57, UR58, UR20 ;  /* 0x0000003a391472a4 */ /* 0x000fe4000f8e0214 */
[----:B------:R-:W-:Y:S02]  /*1260*/  UISETP.LT.AND UP0, UPT, UR11, UR9, UPT ;  /* 0x000000090b00728c */ /* 0x000fe4000bf01270 */
[----:B------:R-:W-:Y:S02]  /*1270*/  UIMAD UR27, UR5, UR29, URZ ;  /* 0x0000001d051b72a4 */ /* 0x000fe4000f8e023f */
[----:B------:R-:W-:Y:S01]  /*1280*/  @UP2 UIMAD UR42, UR5, UR15, UR49 ;  /* 0x0000000f052a22a4 */ /* 0x000fe2000f8e0231 */
[--C-:B-1----:R-:W-:Y:S01]  /*1290*/  IMAD.MOV R3, RZ, RZ, -R13.reuse ;  /* 0x000000ffff037224 */ /* 0x102fe200078e0a0d */
[----:B------:R-:W-:Y:S01]  /*12a0*/  UIMAD UR22, UR13, UR16, URZ ;  /* 0x000000100d1672a4 */ /* 0x000fe2000f8e023f */
[----:B------:R-:W-:Y:S01]  /*12b0*/  IMAD.MOV.U32 R12, RZ, RZ, RZ ;  /* 0x000000ffff0c7224 */ /* 0x000fe200078e00ff */
[----:B------:R-:W-:Y:S01]  /*12c0*/  UIADD3 UR20, UR17, UR20, URZ ;  /* 0x0000001411147290 */ /* 0x000fe2000fffe03f */
[----:B------:R-:W-:Y:S01]  /*12d0*/  IMAD R8, R3, R11, RZ ;  /* 0x0000000b03087224 */ /* 0x000fe200078e02ff */
[----:B------:R-:W-:Y:S01]  /*12e0*/  IABS R3, UR56 ;  /* 0x0000003800037c13 */ /* 0x000fe20008000000 */
[----:B------:R-:W-:Y:S01]  /*12f0*/  ULDC.U8 UR15, c[0x0][0x3d8] ;  /* 0x0000f600000f7ab9 */ /* 0x000fe20000000000 */
[----:B------:R-:W-:Y:S01]  /*1300*/  UIMAD UR51, UR56, UR37, URZ ;  /* 0x00000025383372a4 */ /* 0x000fe2000f8e023f */
[----:B------:R-:W-:Y:S01]  /*1310*/  IMAD.HI.U32 R8, R13, R8, R12 ;  /* 0x000000080d087227 */ /* 0x000fe200078e000c */
[----:B------:R-:W-:-:S02]  /*1320*/  USEL UR46, UR11, UR9, UP0 ;  /* 0x000000090b2e7287 */ /* 0x000fc40008000000 */
[----:B------:R-:W-:Y:S02]  /*1330*/  UIADD3 UR37, UR21, UR24, URZ ;  /* 0x0000001815257290 */ /* 0x000fe4000fffe03f */
[----:B------:R-:W-:Y:S01]  /*1340*/  UISETP.NE.AND UP3, UPT, UR15, URZ, UPT ;  /* 0x0000003f0f00728c */ /* 0x000fe2000bf65270 */
[----:B------:R-:W-:Y:S01]  /*1350*/  IMAD.HI.U32 R12, R8, R3, RZ ;  /* 0x00000003080c7227 */ /* 0x000fe200078e00ff */
[----:B------:R-:W-:Y:S02]  /*1360*/  @UP2 UIADD3 UR37, UR19, UR27, URZ ;  /* 0x0000001b13252290 */ /* 0x000fe4000fffe03f */
[----:B------:R-:W-:Y:S02]  /*1370*/  UIMAD.WIDE.U32 UR18, UR12, UR16, URZ ;  /* 0x000000100c1272a5 */ /* 0x000fe4000f8e003f */
[----:B------:R-:W-:Y:S01]  /*1380*/  IADD3 R8, -R12, RZ, RZ ;  /* 0x000000ff0c087210 */ /* 0x000fe20007ffe1ff */
[----:B------:R-:W-:Y:S02]  /*1390*/  UIMAD UR9, UR12, UR20, UR22 ;  /* 0x000000140c0972a4 */ /* 0x000fe4000f8e0216 */
[----:B------:R-:W-:-:S02]  /*13a0*/  ULEA UR11, UR46, 0xffffffc0, 0x6 ;  /* 0xffffffc02e0b7891 */ /* 0x000fc4000f8e303f */
[C---:B------:R-:W-:Y:S01]  /*13b0*/  IMAD R8, R11.reuse, R8, R3 ;  /* 0x000000080b087224 */ /* 0x040fe200078e0203 */
[----:B------:R-:W-:Y:S01]  /*13c0*/  UISETP.NE.AND UP1, UPT, UR40, -0x1, UPT ;  /* 0xffffffff2800788c */ /* 0x000fe2000bf25270 */
[----:B------:R-:W-:Y:S01]  /*13d0*/  LOP3.LUT R3, R2, UR56, RZ, 0x3c, !PT ;  /* 0x0000003802037c12 */ /* 0x000fe2000f8e3cff */
[----:B------:R-:W-:Y:S02]  /*13e0*/  UIADD3 UR22, UR19, UR9, URZ ;  /* 0x0000000913167290 */ /* 0x000fe4000fffe03f */
[----:B------:R-:W-:Y:S01]  /*13f0*/  ISETP.GT.U32.AND P1, PT, R11, R8, PT ;  /* 0x000000080b00720c */ /* 0x000fe20003f24070 */
[----:B------:R-:W-:Y:S01]  /*1400*/  UIMAD.WIDE.U32 UR16, UR12, UR5, URZ ;  /* 0x000000050c1072a5 */ /* 0x000fe2000f8e003f */
[----:B------:R-:W-:Y:S01]  /*1410*/  ISETP.GE.AND P2, PT, R3, RZ, PT ;  /* 0x000000ff0300720c */ /* 0x000fe20003f46270 */
[----:B------:R-:W-:Y:S02]  /*1420*/  UIADD3 UR9, UP0, UR11, UR31, URZ ;  /* 0x0000001f0b097290 */ /* 0x000fe4000ff1e03f */
[----:B------:R-:W-:-:S02]  /*1430*/  USHF.R.S32.HI UR20, URZ, 0x1f, UR11 ;  /* 0x0000001f3f147899 */ /* 0x000fc4000801140b */
[----:B------:R-:W-:Y:S01]  /*1440*/  UIMAD UR21, UR13, UR5, URZ ;  /* 0x000000050d1572a4 */ /* 0x000fe2000f8e023f */
[----:B------:R-:W-:Y:S01]  /*1450*/  ULDC UR27, c[0x0][0x2c4] ;  /* 0x0000b100001b7ab9 */ /* 0x000fe20000000800 */
[----:B------:R-:W-:Y:S02]  /*1460*/  USEL UR55, UR18, UR16, !UP2 ;  /* 0x0000001012377287 */ /* 0x000fe4000d000000 */
[----:B------:R-:W-:Y:S02]  /*1470*/  UIMAD UR13, UR13, UR9, URZ ;  /* 0x000000090d0d72a4 */ /* 0x000fe4000f8e023f */
[----:B------:R-:W-:Y:S01]  /*1480*/  @!P1 IMAD.IADD R8, R8, 0x1, -R11 ;  /* 0x0000000108089824 */ /* 0x000fe200078e0a0b */
[----:B------:R-:W-:Y:S01]  /*1490*/  UIMAD.WIDE.U32 UR38, UR12, UR9, URZ ;  /* 0x000000090c2672a5 */ /* 0x000fe2000f8e003f */
[----:B------:R-:W-:Y:S01]  /*14a0*/  @!P1 VIADD R12, R12, 0x1 ;  /* 0x000000010c0c9836 */ /* 0x000fe20000000000 */
[----:B------:R-:W-:Y:S01]  /*14b0*/  UIADD3.X UR16, UR20, UR32, URZ, UP0, !UPT ;  /* 0x0000002014107290 */ /* 0x000fe200087fe43f */
[----:B------:R-:W-:Y:S01]  /*14c0*/  PLOP3.LUT P1, PT, PT, PT, UP1, 0x80, 0x0 ;  /* 0x000000000000781c */ /* 0x000fe20003f2f018 */
[----:B------:R-:W-:Y:S01]  /*14d0*/  @UP3 UIMAD UR9, UR50, UR27, URZ ;  /* 0x0000001b320932a4 */ /* 0x000fe2000f8e023f */
[----:B------:R-:W-:Y:S01]  /*14e0*/  ISETP.GE.U32.AND P0, PT, R8, R11, PT ;  /* 0x0000000b0800720c */ /* 0x000fe20003f06070 */
[----:B------:R-:W-:Y:S01]  /*14f0*/  ULDC.U8 UR25, c[0x0][0x480] ;  /* 0x0001200000197ab9 */ /* 0x000fe20000000000 */
[----:B------:R-:W-:-:S02]  /*1500*/  @UP1 UIADD3 UR35, UR26, UR40, URZ ;  /* 0x000000281a231290 */ /* 0x000fc4000fffe03f */
[----:B------:R-:W-:Y:S02]  /*1510*/  @UP1 UIADD3 UR36, UR26, UR40, URZ ;  /* 0x000000281a241290 */ /* 0x000fe4000fffe03f */
[----:B------:R-:W-:Y:S02]  /*1520*/  UISETP.NE.AND UP4, UPT, UR25, URZ, UPT ;  /* 0x0000003f1900728c */ /* 0x000fe4000bf85270 */
[----:B------:R-:W-:Y:S01]  /*1530*/  UIMAD UR13, UR12, UR16, UR13 ;  /* 0x000000100c0d72a4 */ /* 0x000fe2000f8e020d */
[----:B------:R-:W-:Y:S01]  /*1540*/  @UP1 ULDC.64 UR14, c[0x0][0x248] ;  /* 0x00009200000e1ab9 */ /* 0x000fe20000000a00 */
[----:B------:R-:W-:Y:S01]  /*1550*/  @UP1 ULDC.64 UR24, c[0x0][0x250] ;  /* 0x0000940000181ab9 */ /* 0x000fe20000000a00 */
[----:B------:R-:W-:Y:S02]  /*1560*/  @UP3 USEL UR12, UR9, UR5, !UP2 ;  /* 0x00000005090c3287 */ /* 0x000fe4000d000000 */
[----:B------:R-:W-:Y:S01]  /*1570*/  @P0 IADD3 R12, R12, 0x1, RZ ;  /* 0x000000010c0c0810 */ /* 0x000fe20007ffe0ff */
[----:B------:R-:W-:Y:S01]  /*1580*/  @UP2 UIADD3 UR22, UR17, UR21, URZ ;  /* 0x0000001511162290 */ /* 0x000fe2000fffe03f */
[----:B------:R-:W-:Y:S01]  /*1590*/  PLOP3.LUT P0, PT, PT, PT, UP3, 0x80, 0x0 ;  /* 0x000000000000781c */ /* 0x000fe20003f0f038 */
[----:B------:R-:W-:-:S02]  /*15a0*/  @UP1 UIMAD.WIDE.U32 UR18, UR35, UR14, URZ ;  /* 0x0000000e231212a5 */ /* 0x000fc4000f8e003f */
[----:B------:R-:W-:Y:S01]  /*15b0*/  @UP1 UIMAD.WIDE.U32 UR16, UR36, UR24, URZ ;  /* 0x00000018241012a5 */ /* 0x000fe2000f8e003f */
[----:B------:R-:W-:Y:S01]  /*15c0*/  IMAD.MOV.U32 R8, RZ, RZ, R12 ;  /* 0x000000ffff087224 */ /* 0x000fe200078e000c */
[----:B------:R-:W-:Y:S01]  /*15d0*/  @UP3 ULDC UR9, c[0x0][0x2e4] ;  /* 0x0000b90000093ab9 */ /* 0x000fe20000000800 */
[----:B------:R-:W-:Y:S02]  /*15e0*/  @UP1 UIMAD UR35, UR35, UR15, URZ ;  /* 0x0000000f232312a4 */ /* 0x000fe4000f8e023f */
[----:B------:R-:W-:Y:S01]  /*15f0*/  @UP3 UIMAD UR47, UR56, UR9, UR12 ;  /* 0x00000009382f32a4 */ /* 0x000fe2000f8e020c */
[----:B------:R-:W-:Y:S01]  /*1600*/  @!P2 IADD3 R8, -R8, RZ, RZ ;  /* 0x000000ff0808a210 */ /* 0x000fe20007ffe1ff */
[----:B------:R-:W-:Y:S01]  /*1610*/  @UP1 UIMAD UR36, UR36, UR25, URZ ;  /* 0x00000019242412a4 */ /* 0x000fe2000f8e023f */
[----:B------:R-:W-:Y:S01]  /*1620*/  @!P3 LOP3.LUT R8, RZ, R2, RZ, 0x33, !PT ;  /* 0x00000002ff08b212 */ /* 0x000fe200078e33ff */
[----:B------:R-:W-:Y:S02]  /*1630*/  @!UP3 UIMAD UR9, UR50, UR52, UR56 ;  /* 0x000000343209b2a4 */ /* 0x000fe4000f8e0238 */
[----:B------:R-:W-:-:S02]  /*1640*/  @!UP2 UIADD3 UR42, UR45, UR34, URZ ;  /* 0x000000222d2aa290 */ /* 0x000fc4000fffe03f */
[----:B------:R-:W-:Y:S02]  /*1650*/  USHF.R.S32.HI UR53, URZ, 0x1f, UR51 ;  /* 0x0000001f3f357899 */ /* 0x000fe40008011433 */
[----:B------:R-:W-:Y:S02]  /*1660*/  USEL UR54, UR30, URZ, UP4 ;  /* 0x0000003f1e367287 */ /* 0x000fe4000a000000 */
[----:B------:R-:W-:Y:S02]  /*1670*/  @UP1 UIADD3 UR36, UR17, UR36, URZ ;  /* 0x0000002411241290 */ /* 0x000fe4000fffe03f */
[----:B------:R-:W-:Y:S02]  /*1680*/  USEL UR52, UR43, URZ, UP4 ;  /* 0x0000003f2b347287 */ /* 0x000fe4000a000000 */
[----:B------:R-:W-:Y:S02]  /*1690*/  @!UP3 UIMAD UR47, UR9, UR27, URZ ;  /* 0x0000001b092fb2a4 */ /* 0x000fe4000f8e023f */
[----:B------:R-:W-:-:S02]  /*16a0*/  UIADD3 UR21, UR39, UR13, URZ ;  /* 0x0000000d27157290 */ /* 0x000fc4000fffe03f */
        /* <DEDUP_REMOVED lines=16> */
.L_x_873:
        /* <DEDUP_REMOVED lines=13> */
.L_x_874:
        /* <DEDUP_REMOVED lines=11> */
.L_x_875:
[----:B------:R-:W-:Y:S02]  /*1930*/  ULDC UR5, c[0x0][0x270] ;  /* 0x00009c0000057ab9 */ /* 0x000fe40000000800 */
[----:B------:R-:W-:-:S04]  /*1940*/  UIMAD UR5, UR50, UR5, UR56 ;  /* 0x00000005320572a4 */ /* 0x000fc8000f8e0238 */
[----:B------:R-:W-:-:S12]  /*1950*/  UIMAD UR5, UR5, UR58, URZ ;  /* 0x0000003a050572a4 */ /* 0x000fd8000f8e023f */
.L_x_876:
[----:B------:R-:W2:Y:S01]  /*1960*/  LDL.64 R12, [R1+0x10] ;  /* 0x00001000010c7983 */ /* 0x000ea20000100a00 */
[----:B------:R-:W1:Y:S01]  /*1970*/  LDC.64 R2, c[0x0][0x420] ;  /* 0x00010800ff027b82 */ /* 0x000e620000000a00 */
[----:B------:R-:W-:Y:S01]  /*1980*/  ULDC UR9, c[0x0][0x2dc] ;  /* 0x0000b70000097ab9 */ /* 0x000fe20000000800 */
[----:B------:R-:W-:Y:S01]  /*1990*/  ULDC UR12, c[0x0][0x270] ;  /* 0x00009c00000c7ab9 */ /* 0x000fe20000000800 */
[----:B------:R3:W4:Y:S01]  /*19a0*/  LDL.64 R32, [R1+0x10] ;  /* 0x0000100001207983 */ /* 0x0007220000100a00 */
[----:B------:R-:W-:Y:S01]  /*19b0*/  LEA.HI R17, R4, R5, RZ, 0x5 ;  /* 0x0000000504117211 */ /* 0x000fe200078f28ff */
[----:B------:R-:W-:Y:S01]  /*19c0*/  UIMAD UR12, UR9, UR12, URZ ;  /* 0x0000000c090c72a4 */ /* 0x000fe2000f8e023f */
[----:B------:R-:W-:Y:S01]  /*19d0*/  IADD3 R15, P2, R6, UR11, RZ ;  /* 0x0000000b060f7c10 */ /* 0x000fe2000ff5e0ff */
[----:B------:R-:W-:Y:S01]  /*19e0*/  UIADD3 UR43, UR11, UR5, URZ ;  /* 0x000000050b2b7290 */ /* 0x000fe2000fffe03f */
[----:B------:R-:W-:Y:S01]  /*19f0*/  BSSY B1, `(.L_x_872) ;  /* 0x0000997000017945 */ /* 0x000fe20003800000 */
[----:B------:R-:W-:Y:S01]  /*1a00*/  USHF.L.U32 UR5, UR12, 0x6, URZ ;  /* 0x000000060c057899 */ /* 0x000fe2000800063f */
[----:B------:R-:W-:Y:S01]  /*1a10*/  IADD3.X R19, R7, UR20, RZ, P2, !PT ;  /* 0x0000001407137c10 */ /* 0x000fe200097fe4ff */
[----:B------:R-:W-:-:S02]  /*1a20*/  UIADD3 UR13, -UR8, UR10, UR33 ;  /* 0x0000000a080d7290 */ /* 0x000fc4000fffe121 */
[----:B------:R-:W-:Y:S02]  /*1a30*/  UIADD3 UR17, UP2, UP0, UR38, UR5, UR51 ;  /* 0x0000000526117290 */ /* 0x000fe4000f85e033 */
[----:B------:R-:W-:Y:S01]  /*1a40*/  USHF.R.S32.HI UR5, URZ, 0x1f, UR5 ;  /* 0x0000001f3f057899 */ /* 0x000fe20008011405 */
[----:B------:R-:W-:Y:S01]  /*1a50*/  IMAD R16, R19, UR28, RZ ;  /* 0x0000001c13107c24 */ /* 0x000fe2000f8e02ff */
[----:B------:R-:W-:Y:S01]  /*1a60*/  ULDC UR44, c[0x0][0x398] ;  /* 0x0000e600002c7ab9 */ /* 0x000fe20000000800 */
[----:B------:R-:W-:Y:S01]  /*1a70*/  USHF.R.S32.HI UR45, URZ, 0x1f, UR56 ;  /* 0x0000001f3f2d7899 */ /* 0x000fe20008011438 */
[----:B------:R-:W-:Y:S01]  /*1a80*/  ULDC.64 UR18, c[0x0][0x428] ;  /* 0x00010a0000127ab9 */ /* 0x000fe20000000a00 */
[----:B------:R-:W-:Y:S02]  /*1a90*/  ULDC.64 UR38, c[0x0][0x400] ;  /* 0x0001000000267ab9 */ /* 0x000fe40000000a00 */
[----:B------:R-:W-:Y:S01]  /*1aa0*/  UIMAD UR27, UR45, UR18, URZ ;  /* 0x000000122d1b72a4 */ /* 0x000fe2000f8e023f */
[----:B------:R-:W-:Y:S01]  /*1ab0*/  IMAD R16, R15, UR29, R16 ;  /* 0x0000001d0f107c24 */ /* 0x000fe2000f8e0210 */
[----:B------:R-:W-:Y:S01]  /*1ac0*/  ULDC.64 UR30, c[0x0][0x258] ;  /* 0x00009600001e7ab9 */ /* 0x000fe20000000a00 */
[----:B-1----:R-:W-:Y:S01]  /*1ad0*/  IMAD R14, R2, UR20, RZ ;  /* 0x00000014020e7c24 */ /* 0x002fe2000f8e02ff */
[----:B------:R-:W-:Y:S01]  /*1ae0*/  UIMAD UR27, UR56, UR19, UR27 ;  /* 0x00000013381b72a4 */ /* 0x000fe2000f8e021b */
[----:B------:R-:W-:Y:S01]  /*1af0*/  ULDC.64 UR48, c[0x0][0x2b0] ;  /* 0x0000ac0000307ab9 */ /* 0x000fe20000000a00 */
[----:B------:R-:W-:Y:S01]  /*1b00*/  UIADD3 UR9, UR46, -0x1, URZ ;  /* 0xffffffff2e097890 */ /* 0x000fe2000fffe03f */
[----:B--2---:R-:W-:-:S02]  /*1b10*/  IMAD R13, R3, UR11, R14 ;  /* 0x0000000b030d7c24 */ /* 0x004fc4000f8e020e */
[----:B----4-:R-:W-:Y:S01]  /*1b20*/  IMAD.MOV.U32 R32, RZ, RZ, R12 ;  /* 0x000000ffff207224 */ /* 0x010fe200078e000c */
[----:B------:R-:W-:Y:S02]  /*1b30*/  LOP3.LUT R12, R17, 0xffffffe0, RZ, 0xc0, !PT ;  /* 0xffffffe0110c7812 */ /* 0x000fe400078ec0ff */
[----:B------:R-:W-:Y:S01]  /*1b40*/  SHF.R.S32.HI R17, RZ, 0x5, R17 ;  /* 0x00000005ff117819 */ /* 0x000fe20000011411 */
[C---:B------:R-:W-:Y:S01]  /*1b50*/  VIADD R30, R32.reuse, 0x80 ;  /* 0x00000080201e7836 */ /* 0x040fe20000000000 */
[----:B------:R-:W-:Y:S01]  /*1b60*/  SHF.R.S32.HI R33, RZ, 0x1f, R32 ;  /* 0x0000001fff217819 */ /* 0x000fe20000011420 */
[----:B------:R-:W-:Y:S01]  /*1b70*/  IMAD.IADD R12, R5, 0x1, -R12 ;  /* 0x00000001050c7824 */ /* 0x000fe200078e0a0c */
[C---:B------:R-:W-:Y:S01]  /*1b80*/  IADD3 R20, P0, R32.reuse, UR16, RZ ;  /* 0x0000001020147c10 */ /* 0x040fe2000ff1e0ff */
[C---:B------:R-:W-:Y:S01]  /*1b90*/  VIADD R29, R32.reuse, 0xc0 ;  /* 0x000000c0201d7836 */ /* 0x040fe20000000000 */
[----:B------:R-:W-:Y:S01]  /*1ba0*/  IADD3 R31, R32, 0x40, RZ ;  /* 0x00000040201f7810 */ /* 0x000fe20007ffe0ff */
[----:B------:R-:W-:Y:S01]  /*1bb0*/  IMAD R12, R17, UR12, R12 ;  /* 0x0000000c110c7c24 */ /* 0x000fe2000f8e020c */
[----:B------:R-:W-:Y:S01]  /*1bc0*/  IADD3.X R21, R33, UR42, RZ, P0, !PT ;  /* 0x0000002a21157c10 */ /* 0x000fe200087fe4ff */
[----:B------:R-:W-:Y:S01]  /*1bd0*/  UIADD3.X UR12, UR21, UR5, UR53, UP2, UP0 ;  /* 0x00000005150c7290 */ /* 0x000fe200097e0435 */
[----:B------:R-:W-:Y:S01]  /*1be0*/  MOV R17, UR18 ;  /* 0x0000001200117c02 */ /* 0x000fe20008000f00 */
[----:B------:R-:W-:Y:S01]  /*1bf0*/  UIADD3 UR5, UR13, -UR44, URZ ;  /* 0x8000002c0d057290 */ /* 0x000fe2000fffe03f */
[----:B------:R-:W-:Y:S01]  /*1c00*/  STL [R1+0x14], R33 ;  /* 0x0000142101007387 */ /* 0x000fe20000100800 */
[----:B------:R-:W-:Y:S01]  /*1c10*/  UIADD3 UR13, UP2, UP0, UR54, UR17, UR55 ;  /* 0x00000011360d7290 */ /* 0x000fe2000f85e037 */
[----:B------:R-:W-:Y:S01]  /*1c20*/  IMAD.WIDE.U32 R24, R2, UR11, R20 ;  /* 0x0000000b02187c25 */ /* 0x000fe2000f8e0014 */
[----:B------:R-:W-:-:S02]  /*1c30*/  UIMAD UR21, UR45, UR30, URZ ;  /* 0x0000001e2d1572a4 */ /* 0x000fc4000f8e023f */
[----:B------:R-:W-:Y:S01]  /*1c40*/  UIADD3.X UR12, UR52, UR12, UR22, UP2, UP0 ;  /* 0x0000000c340c7290 */ /* 0x000fe200097e0416 */
[----:B------:R-:W-:Y:S01]  /*1c50*/  IMAD.IADD R25, R25, 0x1, R13 ;  /* 0x0000000119197824 */ /* 0x000fe200078e020d */
[C---:B------:R-:W-:Y:S01]  /*1c60*/  IADD3 R13, P0, R12.reuse, UR13, RZ ;  /* 0x0000000d0c0d7c10 */ /* 0x040fe2000ff1e0ff */
[----:B------:R-:W-:Y:S01]  /*1c70*/  IMAD.WIDE.U32 R20, R15, UR28, R32 ;  /* 0x0000001c0f147c25 */ /* 0x000fe2000f8e0020 */
[----:B------:R-:W-:Y:S02]  /*1c80*/  USHF.R.S32.HI UR22, URZ, 0x1f, UR5 ;  /* 0x0000001f3f167899 */ /* 0x000fe40008011405 */
[----:B------:R-:W-:Y:S01]  /*1c90*/  LEA.HI.X.SX32 R12, R12, UR12, 0x1, P0 ;  /* 0x0000000c0c0c7c11 */ /* 0x000fe200080f0eff */
[----:B------:R-:W-:Y:S01]  /*1ca0*/  IMAD.WIDE.U32 R24, R17, UR56, R24 ;  /* 0x0000003811187c25 */ /* 0x000fe2000f8e0018 */
[----:B------:R-:W-:Y:S01]  /*1cb0*/  LEA R22, P0, R13, UR38, 0x2 ;  /* 0x000000260d167c11 */ /* 0x000fe2000f8010ff */
[----:B------:R-:W-:Y:S01]  /*1cc0*/  ULEA.HI UR22, UR22, UR5, URZ, 0x6 ;  /* 0x0000000516167291 */ /* 0x000fe2000f8f303f */
[----:B------:R-:W-:Y:S01]  /*1cd0*/  IADD3 R20, P2, R20, UR41, RZ ;  /* 0x0000002914147c10 */ /* 0x000fe2000ff5e0ff */
[----:B------:R-:W-:Y:S01]  /*1ce0*/  VIADD R25, R25, UR27 ;  /* 0x0000001b19197c36 */ /* 0x000fe20008000000 */
[----:B------:R-:W-:Y:S01]  /*1cf0*/  LEA.HI.X R23, R13, UR39, R12, 0x2, P0 ;  /* 0x000000270d177c11 */ /* 0x000fe200080f140c */
[----:B------:R-:W-:Y:S01]  /*1d00*/  IMAD.U32 R13, RZ, RZ, UR30 ;  /* 0x0000001eff0d7e24 */ /* 0x000fe2000f8e00ff */
[----:B------:R-:W-:Y:S01]  /*1d10*/  IADD3.X R21, R21, UR37, R16, P2, !PT ;  /* 0x0000002515157c10 */ /* 0x000fe200097fe410 */
[----:B------:R-:W-:Y:S01]  /*1d20*/  UIMAD UR21, UR56, UR31, UR21 ;  /* 0x0000001f381572a4 */ /* 0x000fe2000f8e0215 */
[----:B------:R-:W-:Y:S01]  /*1d30*/  IMAD.WIDE.U32 R24, R6, R2, R24 ;  /* 0x0000000206187225 */ /* 0x000fe200078e0018 */
[----:B------:R1:W-:Y:S01]  /*1d40*/  STL.64 [R1+0x68], R22 ;  /* 0x0000681601007387 */ /* 0x0003e20000100a00 */
[----:B------:R-:W-:-:S02]  /*1d50*/  USHF.R.S32.HI UR22, URZ, 0x6, UR22 ;  /* 0x000000063f167899 */ /* 0x000fc40008011416 */
[----:B------:R-:W-:Y:S01]  /*1d60*/  IMAD.WIDE.U32 R20, R13, UR56, R20 ;  /* 0x000000380d147c25 */ /* 0x000fe2000f8e0014 */
[----:B------:R-:W-:Y:S01]  /*1d70*/  ULDC.64 UR12, c[0x0][0x210] ;  /* 0x00008400000c7ab9 */ /* 0x000fe20000000a00 */
[----:B------:R-:W-:Y:S01]  /*1d80*/  ULDC.64 UR30, c[0x0][0x3e0] ;  /* 0x0000f800001e7ab9 */ /* 0x000fe20000000a00 */
[----:B------:R-:W-:Y:S01]  /*1d90*/  UISETP.LT.AND UP0, UPT, URZ, UR22, UPT ;  /* 0x000000163f00728c */ /* 0x000fe2000bf01270 */
[----:B------:R-:W-:Y:S01]  /*1da0*/  LEA R37, P2, R24, UR30, 0x1 ;  /* 0x0000001e18257c11 */ /* 0x000fe2000f8408ff */
[----:B------:R3:W-:Y:S01]  /*1db0*/  STL [R1+0x40], R31 ;  /* 0x0000401f01007387 */ /* 0x0007e20000100800 */
[----:B------:R-:W-:Y:S01]  /*1dc0*/  LEA R35, P3, R20, UR12, 0x1 ;  /* 0x0000000c14237c11 */ /* 0x000fe2000f8608ff */
[----:B------:R-:W-:Y:S01]  /*1dd0*/  USEL UR22, URZ, UR22, !UP0 ;  /* 0x000000163f167287 */ /* 0x000fe2000c000000 */
[----:B------:R-:W-:Y:S01]  /*1de0*/  IADD3 R14, R21, UR21, RZ ;  /* 0x00000015150e7c10 */ /* 0x000fe2000fffe0ff */
[----:B------:R3:W-:Y:S01]  /*1df0*/  STL [R1+0x3c], R30 ;  /* 0x00003c1e01007387 */ /* 0x0007e20000100800 */
[----:B------:R-:W-:-:S02]  /*1e00*/  UIADD3 UR38, UR11, UR47, URZ ;  /* 0x0000002f0b267290 */ /* 0x000fc4000fffe03f */
[----:B------:R-:W-:Y:S01]  /*1e10*/  LEA.HI.X R34, R20, UR13, R14, 0x1, P3 ;  /* 0x0000000d14227c11 */ /* 0x000fe200098f0c0e */
[----:B------:R3:W-:Y:S01]  /*1e20*/  STL [R1+0x38], R29 ;  /* 0x0000381d01007387 */ /* 0x0007e20000100800 */
[----:B------:R-:W-:Y:S01]  /*1e30*/  UISETP.GT.AND UP0, UPT, UR46, UR22, UPT ;  /* 0x000000162e00728c */ /* 0x000fe2000bf04270 */
[----:B------:R-:W-:Y:S02]  /*1e40*/  ULDC.64 UR54, c[0x0][0x478] ;  /* 0x00011e0000367ab9 */ /* 0x000fe40000000a00 */
[----:B------:R3:W-:Y:S01]  /*1e50*/  STL [R1+0x4c], R35 ;  /* 0x00004c2301007387 */ /* 0x0007e20000100800 */
[----:B------:R-:W-:Y:S02]  /*1e60*/  UIMAD.WIDE UR18, UR43, 0x4, UR54 ;  /* 0x000000042b1278a5 */ /* 0x000fe4000f8e0236 */
[----:B------:R-:W-:Y:S01]  /*1e70*/  PLOP3.LUT P0, PT, PT, PT, UP0, 0x80, 0x0 ;  /* 0x000000000000781c */ /* 0x000fe20003f0f008 */
[----:B------:R3:W-:Y:S01]  /*1e80*/  STL [R1+0x54], R37 ;  /* 0x0000542501007387 */ /* 0x0007e20000100800 */
[----:B------:R-:W-:Y:S01]  /*1e90*/  UIMAD.WIDE UR38, UR38, 0x4, UR48 ;  /* 0x00000004262678a5 */ /* 0x000fe2000f8e0230 */
[----:B-1----:R-:W-:-:S02]  /*1ea0*/  IMAD R23, R7, R2, RZ ;  /* 0x0000000207177224 */ /* 0x002fc400078e02ff */
[----:B------:R3:W-:Y:S01]  /*1eb0*/  STL [R1+0x48], R34 ;  /* 0x0000482201007387 */ /* 0x0007e20000100800 */
[----:B------:R-:W-:Y:S01]  /*1ec0*/  UMOV UR20, UR18 ;  /* 0x0000001200147c82 */ /* 0x000fe20008000000 */
[----:B------:R-:W-:Y:S02]  /*1ed0*/  IMAD R23, R6, R3, R23 ;  /* 0x0000000306177224 */ /* 0x000fe400078e0217 */
[----:B------:R-:W-:Y:S01]  /*1ee0*/  UMOV UR18, UR38 ;  /* 0x0000002600127c82 */ /* 0x000fe20008000000 */
[----:B------:R-:W-:Y:S01]  /*1ef0*/  UMOV UR17, UR39 ;  /* 0x0000002700117c82 */ /* 0x000fe20008000000 */
[----:B------:R-:W-:-:S05]  /*1f00*/  IMAD.IADD R18, R25, 0x1, R23 ;  /* 0x0000000119127824 */ /* 0x000fca00078e0217 */
[----:B------:R-:W-:-:S05]  /*1f10*/  LEA.HI.X R36, R24, UR31, R18, 0x1, P2 ;  /* 0x0000001f18247c11 */ /* 0x000fca00090f0c12 */
        /* <DEDUP_REMOVED lines=21> */
.L_x_878:
        /* <DEDUP_REMOVED lines=20> */
.L_x_879:
        /* <DEDUP_REMOVED lines=37> */
.L_x_881:
[----:B------:R-:W-:Y:S05]  /*2400*/  BSYNC B0 ;  /* 0x0000000000007941 */ /* 0x000fea0003800000 */
.L_x_880:
        /* <DEDUP_REMOVED lines=21> */
.L_x_883:
[----:B------:R-:W-:Y:S05]  /*2560*/  BSYNC B0 ;  /* 0x0000000000007941 */ /* 0x000fea0003800000 */
.L_x_882:
[----:B------:R-:W-:Y:S01]  /*2570*/  IMAD.U32 R2, RZ, RZ, UR10 ;  /* 0x0000000aff027e24 */ /* 0x000fe2000f8e00ff */
[----:B------:R-:W-:Y:S01]  /*2580*/  UIMAD UR5, UR18, UR10, URZ ;  /* 0x0000000a120572a4 */ /* 0x000fe2000f8e023f */
[----:B------:R-:W-:Y:S01]  /*2590*/  BSSY B0, `(.L_x_884) ;  /* 0x000001f000007945 */ /* 0x000fe20003800000 */
[----:B------:R-:W-:Y:S01]  /*25a0*/  USHF.R.S32.HI UR12, URZ, 0x1f, UR56 ;  /* 0x0000001f3f0c7899 */ /* 0x000fe20008011438 */
[----:B------:R-:W-:Y:S01]  /*25b0*/  IMAD.WIDE.U32 R2, R2, UR33, R32 ;  /* 0x0000002102027c25 */ /* 0x000fe2000f8e0020 */
[----:B------:R-:W-:Y:S01]  /*25c0*/  UIMAD UR5, UR33, UR11, UR5 ;  /* 0x0000000b210572a4 */ /* 0x000fe2000f8e0205 */
[----:B------:R-:W-:Y:S01]  /*25d0*/  ULDC.64 UR8, c[0x0][0x470] ;  /* 0x00011c0000087ab9 */ /* 0x000fe20000000a00 */
[----:B-12---:R-:W-:-:S04]  /*25e0*/  IADD3 R4, P0, R2, UR16, RZ ;  /* 0x0000001002047c10 */ /* 0x006fc8000ff1e0ff */
[----:B------:R-:W-:Y:S01]  /*25f0*/  IMAD.U32 R2, RZ, RZ, UR5 ;  /* 0x00000005ff027e24 */ /* 0x000fe2000f8e00ff */
[----:B------:R-:W-:Y:S01]  /*2600*/  UIMAD UR5, UR12, UR8, URZ ;  /* 0x000000080c0572a4 */ /* 0x000fe2000f8e023f */
[----:B------:R-:W-:-:S03]  /*2610*/  MOV R8, UR8 ;  /* 0x0000000800087c02 */ /* 0x000fc60008000f00 */
        /* <DEDUP_REMOVED lines=22> */
.L_x_885:
[----:B------:R-:W-:Y:S05]  /*2780*/  BSYNC B0 ;  /* 0x0000000000007941 */ /* 0x000fea0003800000 */
.L_x_884:
        /* <DEDUP_REMOVED lines=22> */
.L_x_877:
        /* <DEDUP_REMOVED lines=20> */
[----:B------:R-:W-:Y:S01]  /*2a30*/  IMAD R22, R19, R2, RZ ;  /* 0x0000000213167224 */ /* 0x000fe200078e02ff */
        /* <DEDUP_REMOVED lines=38> */
.L_x_888:
[----:B------:R-:W-:Y:S05]  /*2ca0*/  BSYNC B0 ;  /* 0x0000000000007941 */ /* 0x000fea0003800000 */
.L_x_887:
        /* <DEDUP_REMOVED lines=10> */
[----:B----4-:R-:W-:Y:S01]  /*2d50*/  IMAD.WIDE.U32 R22, R2, 0x20, RZ ;  /* 0x0000002002167825 */ /* 0x010fe200078e00ff */
        /* <DEDUP_REMOVED lines=14> */
[C---:B------:R-:W-:Y:S02]  /*2e40*/  @!P4 LEA.HI.X R3, R24.reuse, UR31, R17, 0x1, P1 ;  /* 0x0000001f1803cc11 */ /* 0x040fe400088f0c11 */
        /* <DEDUP_REMOVED lines=21> */
.L_x_890:
[----:B------:R-:W-:Y:S05]  /*2fa0*/  BSYNC B0 ;  /* 0x0000000000007941 */ /* 0x000fea0003800000 */
.L_x_889:
[----:B--2-4-:R-:W-:Y:S01]  /*2fb0*/  LEA R26, R19, UR4, 0x1 ;  /* 0x00000004131a7c11 */ /* 0x014fe2000f8e08ff */
        /* <DEDUP_REMOVED lines=20> */
.L_x_892:
[----:B------:R-:W4:Y:S01]  /*3100*/  LDC.64 R2, c[0x0][0x210] ;  /* 0x00008400ff027b82 */ /* 0x000f220000000a00 */
        /* <DEDUP_REMOVED lines=13> */
[----:B----4-:R-:W-:-:S03]  /*31e0*/  IMAD.WIDE R18, R32, 0x2, R2 ;  /* 0x0000000220127825 */ /* 0x010fc600078e0202 */
        /* <DEDUP_REMOVED lines=35> */
.L_x_893:
[----:B------:R-:W-:Y:S05]  /*3420*/  BSYNC B0 ;  /* 0x0000000000007941 */ /* 0x000fea0003800000 */
.L_x_891:
        /* <DEDUP_REMOVED lines=21> */
.L_x_895:
        /* <DEDUP_REMOVED lines=51> */
.L_x_896:
[----:B------:R-:W-:Y:S05]  /*38b0*/  BSYNC B0 ;  /* 0x0000000000007941 */ /* 0x000fea0003800000 */
.L_x_894:
        /* <DEDUP_REMOVED lines=10> */
[----:B----4-:R-:W-:Y:S01]  /*3960*/  IADD3 R18, P1, R14, UR32, RZ ;  /* 0x000000200e127c10 */ /* 0x010fe2000ff3e0ff */
        /* <DEDUP_REMOVED lines=61> */
.L_x_898:
[----:B------:R-:W-:Y:S05]  /*3d40*/  BSYNC B0 ;  /* 0x0000000000007941 */ /* 0x000fea0003800000 */
.L_x_897:
        /* <DEDUP_REMOVED lines=58> */
.L_x_900:
[----:B------:R-:W-:Y:S05]  /*40f0*/  BSYNC B0 ;  /* 0x0000000000007941 */ /* 0x000fea0003800000 */
.L_x_899:
[----:B------:R-:W-:Y:S01]  /*4100*/  UIMAD UR5, UR11, UR24, URZ ;  /* 0x000000180b0572a4 */ /* 0x000fe2000f8e023f */
[----:B------:R2:W-:Y:S01]  /*4110*/  @P3 STS.128 [R28+0x20000], RZ ;  /* 0x020000ff1c003388 */ /* 0x0005e20000000c00 */
[----:B-1--4-:R-:W-:Y:S01]  /*4120*/  IMAD.WIDE.U32 R2, R12, UR33, R32 ;  /* 0x000000210c027c25 */ /* 0x012fe2000f8e0020 */
[----:B------:R-:W-:Y:S01]  /*4130*/  ULDC.64 UR12, c[0x0][0x268] ;  /* 0x00009a00000c7ab9 */ /* 0x000fe20000000a00 */
[----:B------:R-:W-:Y:S01]  /*4140*/  UIMAD UR5, UR33, UR25, UR5 ;  /* 0x00000019210572a4 */ /* 0x000fe2000f8e0205 */
[----:B------:R2:W-:Y:S01]  /*4150*/  @P3 STS.128 [R28+0x22000], RZ ;  /* 0x022000ff1c003388 */ /* 0x0005e20000000c00 */
[----:B------:R-:W-:Y:S01]  /*4160*/  IMAD R11, R11, UR12, RZ ;  /* 0x0000000c0b0b7c24 */ /* 0x000fe2000f8e02ff */
[----:B------:R-:W-:Y:S01]  /*4170*/  IADD3 R16, P1, R2, UR34, RZ ;  /* 0x0000002202107c10 */ /* 0x000fe2000ff3e0ff */
        /* <DEDUP_REMOVED lines=56> */
.L_x_902:
[----:B------:R-:W-:Y:S05]  /*4500*/  BSYNC B0 ;  /* 0x0000000000007941 */ /* 0x000fea0003800000 */
.L_x_901:
        /* <DEDUP_REMOVED lines=56> */
.L_x_904:
[----:B------:R-:W-:Y:S05]  /*4890*/  BSYNC B0 ;  /* 0x0000000000007941 */ /* 0x000fea0003800000 */
.L_x_903:
[----:B------:R-:W-:Y:S01]  /*48a0*/  ULDC.64 UR14, c[0x0][0x3c8] ;  /* 0x0000f200000e7ab9 */ /* 0x000fe20000000a00 */
[----:B------:R-:W-:Y:S01]  /*48b0*/  USHF.R.S32.HI UR11, URZ, 0x1f, UR56 ;  /* 0x0000001f3f0b7899 */ /* 0x000fe20008011438 */
[----:B------:R-:W0:Y:S01]  /*48c0*/  LDGDEPBAR ;  /* 0x00000000000079af */ /* 0x000e220000000000 */
[----:B------:R-:W-:Y:S01]  /*48d0*/  UISETP.NE.U32.AND UP1, UPT, UR14, URZ, UPT ;  /* 0x0000003f0e00728c */ /* 0x000fe2000bf25070 */
[----:B------:R-:W-:Y:S01]  /*48e0*/  IMAD.SHL.U32 R8, R84, 0x4, RZ ;  /* 0x0000000454087824 */ /* 0x000fe200078e00ff */
[----:B-1--4-:R-:W-:Y:S01]  /*48f0*/  SHF.R.S32.HI R2, RZ, 0x1f, R84 ;  /* 0x0000001fff027819 */ /* 0x012fe20000011454 */
[----:B------:R-:W-:Y:S01]  /*4900*/  IMAD.MOV.U32 R12, RZ, RZ, 0x7f800000 ;  /* 0x7f800000ff0c7424 */ /* 0x000fe200078e00ff */
[----:B------:R-:W-:Y:S01]  /*4910*/  UISETP.NE.AND.EX UP1, UPT, UR15, URZ, UPT, UP1 ;  /* 0x0000003f0f00728c */ /* 0x000fe2000bf25310 */
[----:B------:R-:W-:Y:S01]  /*4920*/  IMAD.MOV.U32 R7, RZ, RZ, 0x7f800000 ;  /* 0x7f800000ff077424 */ /* 0x000fe200078e00ff */
[----:B------:R-:W-:Y:S01]  /*4930*/  LEA.HI R4, R4, R5, RZ, 0x4 ;  /* 0x0000000504047211 */ /* 0x000fe200078f20ff */
[----:B------:R-:W-:Y:S01]  /*4940*/  IMAD.MOV.U32 R242, RZ, RZ, 0x20 ;  /* 0x00000020fff27424 */ /* 0x000fe200078e00ff */
[----:B------:R-:W-:Y:S01]  /*4950*/  ULDC UR27, c[0x0][0x398] ;  /* 0x0000e600001b7ab9 */ /* 0x000fe20000000800 */
[----:B------:R-:W-:Y:S01]  /*4960*/  IMAD.MOV.U32 R241, RZ, RZ, 0x40 ;  /* 0x00000040fff17424 */ /* 0x000fe200078e00ff */
[----:B------:R-:W-:Y:S01]  /*4970*/  PLOP3.LUT P3, PT, PT, PT, UP1, 0x80, 0x0 ;  /* 0x000000000000781c */ /* 0x000fe20003f6f018 */
[----:B------:R-:W-:-:S02]  /*4980*/  VIADD R244, R251, 0x4000 ;  /* 0x00004000fbf47836 */ /* 0x000fc40000000000 */
[----:B------:R-:W-:Y:S01]  /*4990*/  VIADD R243, R252, 0x4000 ;  /* 0x00004000fcf37836 */ /* 0x000fe20000000000 */
[----:B------:R-:W-:Y:S01]  /*49a0*/  UIADD3 UR33, UR33, UR10, URZ ;  /* 0x0000000a21217290 */ /* 0x000fe2000fffe03f */
        /* <DEDUP_REMOVED lines=9> */
[----:B------:R-:W-:Y:S02]  /*4a40*/  IADD3 R8, P1, R8, UR18, RZ ;  /* 0x0000001208087c10 */ /* 0x000fe4000ff3e0ff */
[----:B------:R-:W-:Y:S02]  /*4a50*/  CS2R R188, SRZ ;  /* 0x0000000000bc7805 */ /* 0x000fe4000001ff00 */
[----:B------:R-:W-:Y:S01]  /*4a60*/  SHF.L.U64.HI R6, R84, 0x2, R2 ;  /* 0x0000000254067819 */ /* 0x000fe20000010202 */
[----:B------:R-:W-:Y:S01]  /*4a70*/  @UP1 ULEA.HI.X UR15, UR12, UR15, UR5, 0x2, UP0 ;  /* 0x0000000f0c0f1291 */ /* 0x000fe200080f1405 */
[----:B------:R-:W-:Y:S01]  /*4a80*/  IMAD.U32 R10, RZ, RZ, UR14 ;  /* 0x0000000eff0a7e24 */ /* 0x000fe2000f8e00ff */
[----:B------:R-:W-:Y:S01]  /*4a90*/  LOP3.LUT R4, R4, 0xfffffff0, RZ, 0xc0, !PT ;  /* 0xfffffff004047812 */ /* 0x000fe200078ec0ff */
[----:B------:R-:W-:Y:S01]  /*4aa0*/  @UP1 ULDC UR5, c[0x0][0x2e8] ;  /* 0x0000ba0000051ab9 */ /* 0x000fe20000000800 */
[----:B------:R-:W-:-:S02]  /*4ab0*/  SEL R244, R244, R251, !P0 ;  /* 0x000000fbf4f47207 */ /* 0x000fc40004000000 */
[----:B------:R-:W-:Y:S01]  /*4ac0*/  CS2R R194, SRZ ;  /* 0x0000000000c27805 */ /* 0x000fe2000001ff00 */
[----:B------:R-:W-:Y:S01]  /*4ad0*/  IMAD.U32 R11, RZ, RZ, UR15 ;  /* 0x0000000fff0b7e24 */ /* 0x000fe2000f8e00ff */
[----:B------:R-:W-:Y:S02]  /*4ae0*/  SEL R243, R243, R252, !P0 ;  /* 0x000000fcf3f37207 */ /* 0x000fe40004000000 */
[----:B------:R-:W-:Y:S02]  /*4af0*/  CS2R R192, SRZ ;  /* 0x0000000000c07805 */ /* 0x000fe4000001ff00 */
[----:B------:R-:W-:Y:S02]  /*4b00*/  CS2R R186, SRZ ;  /* 0x0000000000ba7805 */ /* 0x000fe4000001ff00 */
[----:B------:R-:W-:Y:S01]  /*4b10*/  CS2R R184, SRZ ;  /* 0x0000000000b87805 */ /* 0x000fe2000001ff00 */
[----:B------:R-:W4:Y:S01]  /*4b20*/  @P3 LDG.E R3, desc[UR6][R10.64] ;  /* 0x000000060a033981 */ /* 0x000f22000c1e1900 */
[----:B------:R-:W-:-:S02]  /*4b30*/  IADD3.X R9, R6, UR17, RZ, P1, !PT ;  /* 0x0000001106097c10 */ /* 0x000fc40008ffe4ff */
[----:B------:R-:W-:Y:S02]  /*4b40*/  CS2R R182, SRZ ;  /* 0x0000000000b67805 */ /* 0x000fe4000001ff00 */
[----:B------:R-:W-:Y:S02]  /*4b50*/  CS2R R180, SRZ ;  /* 0x0000000000b47805 */ /* 0x000fe4000001ff00 */
[----:B------:R-:W-:Y:S02]  /*4b60*/  CS2R R174, SRZ ;  /* 0x0000000000ae7805 */ /* 0x000fe4000001ff00 */
[----:B------:R-:W-:Y:S01]  /*4b70*/  CS2R R172, SRZ ;  /* 0x0000000000ac7805 */ /* 0x000fe2000001ff00 */
[----:B------:R-:W5:Y:S01]  /*4b80*/  @!P6 LDG.E R12, desc[UR6][R8.64] ;  /* 0x00000006080ce981 */ /* 0x000f62000c1e1900 */
[----:B------:R-:W-:Y:S02]  /*4b90*/  CS2R R178, SRZ ;  /* 0x0000000000b27805 */ /* 0x000fe4000001ff00 */
[----:B------:R-:W-:-:S02]  /*4ba0*/  CS2R R176, SRZ ;  /* 0x0000000000b07805 */ /* 0x000fc4000001ff00 */
[----:B------:R-:W-:Y:S01]  /*4bb0*/  CS2R R170, SRZ ;  /* 0x0000000000aa7805 */ /* 0x000fe2000001ff00 */
[----:B------:R-:W5:Y:S01]  /*4bc0*/  @!P5 LDG.E R7, desc[UR6][R8.64+0x20] ;  /* 0x000020060807d981 */ /* 0x000f62000c1e1900 */
[----:B------:R-:W-:Y:S01]  /*4bd0*/  IMAD.IADD R5, R5, 0x1, -R4 ;  /* 0x0000000105057824 */ /* 0x000fe200078e0a04 */
[----:B------:R-:W4:Y:S01]  /*4be0*/  @P3 MUFU.RCP R6, UR5 ;  /* 0x0000000500063d08 */ /* 0x000f220008001000 */
[----:B------:R-:W-:Y:S01]  /*4bf0*/  SHF.L.U64.HI R2, R84, 0x2, R2 ;  /* 0x0000000254027819 */ /* 0x000fe20000010202 */
[----:B------:R-:W-:Y:S01]  /*4c00*/  UIADD3 UR25, -UR8, 0x40, UR33 ;  /* 0x0000004008197890 */ /* 0x000fe2000fffe121 */
[----:B------:R-:W-:Y:S02]  /*4c10*/  CS2R R168, SRZ ;  /* 0x0000000000a87805 */ /* 0x000fe4000001ff00 */
[----:B------:R-:W-:Y:S02]  /*4c20*/  SHF.R.S32.HI R4, RZ, 0x1f, R5 ;  /* 0x0000001fff047819 */ /* 0x000fe40000011405 */
[----:B------:R-:W-:-:S02]  /*4c30*/  CS2R R166, SRZ ;  /* 0x0000000000a67805 */ /* 0x000fc4000001ff00 */
[----:B------:R-:W-:Y:S02]  /*4c40*/  CS2R R164, SRZ ;  /* 0x0000000000a47805 */ /* 0x000fe4000001ff00 */
[----:B------:R-:W-:Y:S02]  /*4c50*/  CS2R R158, SRZ ;  /* 0x00000000009e7805 */ /* 0x000fe4000001ff00 */
[----:B------:R-:W-:Y:S02]  /*4c60*/  LEA.HI R4, R4, R5, RZ, 0x3 ;  /* 0x0000000504047211 */ /* 0x000fe400078f18ff */
[----:B------:R-:W-:Y:S02]  /*4c70*/  CS2R R156, SRZ ;  /* 0x00000000009c7805 */ /* 0x000fe4000001ff00 */
[----:B------:R-:W-:Y:S02]  /*4c80*/  CS2R R162, SRZ ;  /* 0x0000000000a27805 */ /* 0x000fe4000001ff00 */
[----:B------:R-:W-:-:S02]  /*4c90*/  CS2R R160, SRZ ;  /* 0x0000000000a07805 */ /* 0x000fc4000001ff00 */
[----:B------:R-:W-:Y:S02]  /*4ca0*/  LOP3.LUT R4, R4, 0xfffffff8, RZ, 0xc0, !PT ;  /* 0xfffffff804047812 */ /* 0x000fe400078ec0ff */
[----:B------:R-:W-:Y:S02]  /*4cb0*/  CS2R R154, SRZ ;  /* 0x00000000009a7805 */ /* 0x000fe4000001ff00 */
[----:B------:R-:W-:Y:S02]  /*4cc0*/  CS2R R152, SRZ ;  /* 0x0000000000987805 */ /* 0x000fe4000001ff00 */
[----:B------:R-:W-:Y:S02]  /*4cd0*/  CS2R R150, SRZ ;  /* 0x0000000000967805 */ /* 0x000fe4000001ff00 */
[----:B------:R-:W-:Y:S01]  /*4ce0*/  CS2R R148, SRZ ;  /* 0x0000000000947805 */ /* 0x000fe2000001ff00 */
[----:B------:R-:W-:Y:S01]  /*4cf0*/  IMAD.IADD R4, R5, 0x1, -R4 ;  /* 0x0000000105047824 */ /* 0x000fe200078e0a04 */
[----:B------:R-:W-:-:S02]  /*4d00*/  CS2R R142, SRZ ;  /* 0x00000000008e7805 */ /* 0x000fc4000001ff00 */
[----:B------:R-:W-:Y:S02]  /*4d10*/  CS2R R140, SRZ ;  /* 0x00000000008c7805 */ /* 0x000fe4000001ff00 */
[----:B------:R-:W-:Y:S02]  /*4d20*/  CS2R R146, SRZ ;  /* 0x0000000000927805 */ /* 0x000fe4000001ff00 */
[----:B------:R-:W-:Y:S02]  /*4d30*/  CS2R R144, SRZ ;  /* 0x0000000000907805 */ /* 0x000fe4000001ff00 */
[----:B------:R-:W-:Y:S01]  /*4d40*/  R2P PR, R4, 0x6 ;  /* 0x0000000604007804 */ /* 0x000fe20000000000 */
[----:B------:R-:W-:Y:S01]  /*4d50*/  IMAD.MOV.U32 R4, RZ, RZ, R26 ;  /* 0x000000ffff047224 */ /* 0x000fe200078e001a */
[----:B------:R-:W-:Y:S02]  /*4d60*/  CS2R R138, SRZ ;  /* 0x00000000008a7805 */ /* 0x000fe4000001ff00 */
[----:B------:R-:W-:-:S02]  /*4d70*/  CS2R R136, SRZ ;  /* 0x0000000000887805 */ /* 0x000fc4000001ff00 */
[----:B------:R-:W-:Y:S02]  /*4d80*/  CS2R R134, SRZ ;  /* 0x0000000000867805 */ /* 0x000fe4000001ff00 */
[----:B------:R-:W-:Y:S01]  /*4d90*/  SEL R242, R242, 0xffffffe0, !P1 ;  /* 0xffffffe0f2f27807 */ /* 0x000fe20004800000 */
[----:B------:R-:W-:Y:S01]  /*4da0*/  STL [R1+0x58], R4 ;  /* 0x0000580401007387 */ /* 0x000fe20000100800 */
[----:B------:R-:W-:Y:S02]  /*4db0*/  SEL R241, R241, 0xffffffc0, !P2 ;  /* 0xffffffc0f1f17807 */ /* 0x000fe40005000000 */
[----:B------:R-:W-:Y:S02]  /*4dc0*/  CS2R R132, SRZ ;  /* 0x0000000000847805 */ /* 0x000fe4000001ff00 */
[----:B------:R-:W-:Y:S01]  /*4dd0*/  CS2R R78, SRZ ;  /* 0x00000000004e7805 */ /* 0x000fe2000001ff00 */
[----:B------:R-:W-:Y:S01]  /*4de0*/  IMAD.IADD R240, R245, 0x1, R242 ;  /* 0x00000001f5f07824 */ /* 0x000fe200078e02f2 */
        /* <DEDUP_REMOVED lines=22> */
[----:B---3--:R-:W-:Y:S02]  /*4f50*/  CS2R R36, SRZ ;  /* 0x0000000000247805 */ /* 0x008fe4000001ff00 */
[----:B------:R-:W-:Y:S02]  /*4f60*/  CS2R R30, SRZ ;  /* 0x00000000001e7805 */ /* 0x000fe4000001ff00 */
[----:B--2---:R-:W-:-:S02]  /*4f70*/  CS2R R28, SRZ ;  /* 0x00000000001c7805 */ /* 0x004fc4000001ff00 */
[----:B------:R-:W-:Y:S02]  /*4f80*/  CS2R R34, SRZ ;  /* 0x0000000000227805 */ /* 0x000fe4000001ff00 */
[----:B------:R-:W-:Y:S02]  /*4f90*/  CS2R R32, SRZ ;  /* 0x0000000000207805 */ /* 0x000fe4000001ff00 */
[----:B------:R-:W-:Y:S02]  /*4fa0*/  CS2R R26, SRZ ;  /* 0x00000000001a7805 */ /* 0x000fe4000001ff00 */
[----:B------:R-:W-:Y:S02]  /*4fb0*/  CS2R R24, SRZ ;  /* 0x0000000000187805 */ /* 0x000fe4000001ff00 */
[----:B------:R-:W-:Y:S02]  /*4fc0*/  CS2R R22, SRZ ;  /* 0x0000000000167805 */ /* 0x000fe4000001ff00 */
[----:B------:R-:W-:-:S02]  /*4fd0*/  CS2R R20, SRZ ;  /* 0x0000000000147805 */ /* 0x000fc4000001ff00 */
[----:B------:R-:W-:Y:S01]  /*4fe0*/  LEA R244, R244, UR4, 0x1 ;  /* 0x00000004f4f47c11 */ /* 0x000fe2000f8e08ff */
[----:B------:R-:W-:Y:S01]  /*4ff0*/  UMOV UR5, URZ ;  /* 0x0000003f00057c82 */ /* 0x000fe20008000000 */
[----:B------:R-:W-:Y:S01]  /*5000*/  LEA R243, R243, UR4, 0x1 ;  /* 0x00000004f3f37c11 */ /* 0x000fe2000f8e08ff */
[----:B------:R-:W-:Y:S01]  /*5010*/  ULDC UR24, c[0x0][0x2d0] ;  /* 0x0000b40000187ab9 */ /* 0x000fe20000000800 */
[----:B------:R-:W-:Y:S01]  /*5020*/  ULDC UR16, c[0x0][0x394] ;  /* 0x0000e50000107ab9 */ /* 0x000fe20000000800 */
[----:B------:R-:W-:Y:S01]  /*5030*/  UIADD3 UR25, UR25, -UR44, URZ ;  /* 0x8000002c19197290 */ /* 0x000fe2000fffe03f */
[----:B------:R-:W-:Y:S01]  /*5040*/  ULDC UR28, c[0x0][0x2dc] ;  /* 0x0000b700001c7ab9 */ /* 0x000fe20000000800 */
[----:B------:R-:W-:Y:S01]  /*5050*/  ULDC UR21, c[0x0][0x2ec] ;  /* 0x0000bb0000157ab9 */ /* 0x000fe20000000800 */
[----:B----4-:R-:W-:-:S05]  /*5060*/  @P3 FMUL.FTZ R3, R3, R6 ;  /* 0x0000000603033220 */ /* 0x010fca0000410000 */
[----:B------:R-:W-:Y:S01]  /*5070*/  @P3 R2UR UR11, R3 ;  /* 0x00000000030b32ca */ /* 0x000fe200000e0000 */
[----:B------:R-:W-:-:S05]  /*5080*/  IMAD.SHL.U32 R3, R84, 0x4, RZ ;  /* 0x0000000454037824 */ /* 0x000fca00078e00ff */
[----:B------:R1:W-:Y:S04]  /*5090*/  STL [R1+0x2c], R3 ;  /* 0x00002c0301007387 */ /* 0x0003e80000100800 */
[----:B-----5:R-:W-:Y:S03]  /*50a0*/  STL [R1+0x5c], R12 ;  /* 0x00005c0c01007387 */ /* 0x020fe60000100800 */
[----:B------:R-:W-:Y:S01]  /*50b0*/  @UP1 UMOV UR5, UR11 ;  /* 0x0000000b00051c82 */ /* 0x000fe20008000000 */
[----:B------:R-:W-:Y:S04]  /*50c0*/  STL [R1+0x60], R7 ;  /* 0x0000600701007387 */ /* 0x000fe80000100800 */
[----:B------:R2:W-:Y:S01]  /*50d0*/  STL [R1+0x30], R2 ;  /* 0x0000300201007387 */ /* 0x0005e20000100800 */
[----:B-1----:R-:W-:-:S02]  /*50e0*/  IMAD.IADD R3, R241, 0x1, R240 ;  /* 0x00000001f1037824 */ /* 0x002fc400078e02f0 */
[----:B--2---:R-:W-:-:S07]  /*50f0*/  IMAD.IADD R2, R245, 0x1, R241 ;  /* 0x00000001f5027824 */ /* 0x004fce00078e02f1 */
.L_x_909:
        /* <DEDUP_REMOVED lines=8> */
[----:B------:R-:W-:Y:S03]  /*5180*/  UMOV UR12, UR60 ;  /* 0x0000003c000c7c82 */ /* 0x000fe60008000000 */
[----:B------:R-:W4:Y:S04]  /*5190*/  LDL R120, [R1] ;  /* 0x0000000001787983 */ /* 0x000f280000100800 */
        /* <DEDUP_REMOVED lines=57> */
[----:B------:R-:W3:Y:S04]  /*5530*/  LDSM.16.M88.4 R84, [R250+UR4+0x1c800] ;  /* 0x01c80004fa54783b */ /* 0x000ee80008000200 */
[----:B------:R-:W-:Y:S01]  /*5540*/  LDSM.16.M88.4 R96, [R114+0x4000] ;  /* 0x004000007260783b */ /* 0x000fe20000000200 */
[C---:B------:R-:W-:Y:S06]  /*5550*/  HMMA.16816.F32 R4, R100.reuse, R104, R4 ;  /* 0x000000686404723c */ /* 0x040fec0000001804 */
[C---:B------:R-:W-:Y:S01]  /*5560*/  HMMA.16816.F32 R8, R100.reuse, R106, R8 ;  /* 0x0000006a6408723c */ /* 0x040fe20000001808 */
[----:B------:R-:W4:Y:S05]  /*5570*/  LDSM.16.M88.4 R104, [R249+0x4000] ;  /* 0x00400000f968783b */ /* 0x000f2a0000000200 */
[C---:B------:R-:W-:Y:S06]  /*5580*/  HMMA.16816.F32 R12, R100.reuse, R88, R12 ;  /* 0x00000058640c723c */ /* 0x040fec000000180c */
[----:B------:R-:W-:Y:S01]  /*5590*/  HMMA.16816.F32 R16, R100, R90, R16 ;  /* 0x0000005a6410723c */ /* 0x000fe20000001810 */
[----:B------:R-:W4:Y:S04]  /*55a0*/  LDSM.16.M88.4 R88, [R249+0x4800] ;  /* 0x00480000f958783b */ /* 0x000f280000000200 */
[----:B------:R-:W-:Y:S01]  /*55b0*/  LDSM.16.M88.4 R100, [R113+0x4000] ;  /* 0x004000007164783b */ /* 0x000fe20000000200 */
[C---:B-1----:R-:W-:Y:S05]  /*55c0*/  HMMA.16816.F32 R4, R92.reuse, R108, R4 ;  /* 0x0000006c5c04723c */ /* 0x042fea0000001804 */
[----:B--2---:R-:W-:Y:S01]  /*55d0*/  IADD3 R118, P0, R115, UR20, RZ ;  /* 0x0000001473767c10 */ /* 0x004fe2000ff1e0ff */
[C---:B------:R-:W-:Y:S01]  /*55e0*/  HMMA.16816.F32 R8, R92.reuse, R110, R8 ;  /* 0x0000006e5c08723c */ /* 0x040fe20000001808 */
[----:B------:R-:W1:Y:S01]  /*55f0*/  LDSM.16.M88.4 R108, [R248+0x4000] ;  /* 0x00400000f86c783b */ /* 0x000e620000000200 */
[----:B------:R-:W-:Y:S03]  /*5600*/  IMAD.U32 R115, RZ, RZ, UR23 ;  /* 0x00000017ff737e24 */ /* 0x000fe6000f8e00ff */
[----:B---3--:R-:W-:Y:S01]  /*5610*/  IADD3.X R119, R237, UR19, RZ, P0, !PT ;  /* 0x00000013ed777c10 */ /* 0x008fe200087fe4ff */
[C---:B------:R-:W-:Y:S04]  /*5620*/  HMMA.16816.F32 R12, R92.reuse, R84, R12 ;  /* 0x000000545c0c723c */ /* 0x040fe8000000180c */
[----:B------:R-:W5:Y:S01]  /*5630*/  LDG.E R117, desc[UR6][R118.64] ;  /* 0x0000000676757981 */ /* 0x000f62000c1e1900 */
[----:B----4-:R-:W-:Y:S01]  /*5640*/  IMAD R115, R115, 0x40, R120 ;  /* 0x0000004073737824 */ /* 0x010fe200078e0278 */
[----:B------:R-:W-:Y:S02]  /*5650*/  HMMA.16816.F32 R16, R92, R86, R16 ;  /* 0x000000565c10723c */ /* 0x000fe40000001810 */
[----:B------:R2:W5:Y:S04]  /*5660*/  LDG.E R116, desc[UR6][R118.64+0x20] ;  /* 0x0000200676747981 */ /* 0x000568000c1e1900 */
[C---:B------:R-:W-:Y:S01]  /*5670*/  HMMA.16816.F32 R4, R96.reuse, R104, R4 ;  /* 0x000000686004723c */ /* 0x040fe20000001804 */
[----:B------:R-:W3:Y:S04]  /*5680*/  LDSM.16.M88.4 R84, [R248+0x4800] ;  /* 0x00480000f854783b */ /* 0x000ee80000000200 */
[----:B------:R-:W-:Y:S01]  /*5690*/  LDSM.16.M88.4 R92, [R112+0x4000] ;  /* 0x00400000705c783b */ /* 0x000fe20000000200 */
[C---:B------:R-:W-:Y:S03]  /*56a0*/  HMMA.16816.F32 R8, R96.reuse, R106, R8 ;  /* 0x0000006a6008723c */ /* 0x040fe60000001808 */
[----:B------:R-:W4:Y:S03]  /*56b0*/  LDSM.16.M88.4 R104, [R247+0x4000] ;  /* 0x00400000f768783b */ /* 0x000f260000000200 */
[C---:B------:R-:W-:Y:S06]  /*56c0*/  HMMA.16816.F32 R12, R96.reuse, R88, R12 ;  /* 0x00000058600c723c */ /* 0x040fec000000180c */
[----:B------:R-:W-:Y:S01]  /*56d0*/  HMMA.16816.F32 R16, R96, R90, R16 ;  /* 0x0000005a6010723c */ /* 0x000fe20000001810 */
[----:B------:R-:W4:Y:S04]  /*56e0*/  LDSM.16.M88.4 R88, [R247+0x4800] ;  /* 0x00480000f758783b */ /* 0x000f280000000200 */
[----:B------:R-:W-:Y:S01]  /*56f0*/  LDSM.16.M88.4 R96, [R243+0x6000] ;  /* 0x00600000f360783b */ /* 0x000fe20000000200 */
[C---:B-1----:R-:W-:Y:S05]  /*5700*/  HMMA.16816.F32 R4, R100.reuse, R108, R4 ;  /* 0x0000006c6404723c */ /* 0x042fea0000001804 */
[----:B--2---:R-:W-:Y:S01]  /*5710*/  IADD3 R118, R129, -UR10, -R115 ;  /* 0x8000000a81767c10 */ /* 0x004fe2000fffe873 */
[C---:B------:R-:W-:Y:S01]  /*5720*/  HMMA.16816.F32 R8, R100.reuse, R110, R8 ;  /* 0x0000006e6408723c */ /* 0x040fe20000001808 */
[----:B------:R-:W1:Y:S04]  /*5730*/  LDSM.16.M88.4 R108, [R250+UR4+0x1e000] ;  /* 0x01e00004fa6c783b */ /* 0x000e680008000200 */
[----:B------:R-:W-:Y:S01]  /*5740*/  VIADD R118, R118, UR8 ;  /* 0x0000000876767c36 */ /* 0x000fe20008000000 */
[C---:B---3--:R-:W-:Y:S05]  /*5750*/  HMMA.16816.F32 R12, R100.reuse, R84, R12 ;  /* 0x00000054640c723c */ /* 0x048fea000000180c */
[----:B------:R-:W-:Y:S01]  /*5760*/  VIADD R118, R118, UR11 ;  /* 0x0000000b76767c36 */ /* 0x000fe20008000000 */
[----:B------:R-:W-:Y:S01]  /*5770*/  HMMA.16816.F32 R16, R100, R86, R16 ;  /* 0x000000566410723c */ /* 0x000fe20000001810 */
[----:B------:R-:W2:Y:S04]  /*5780*/  LDSM.16.M88.4 R84, [R250+UR4+0x1e800] ;  /* 0x01e80004fa54783b */ /* 0x000ea80008000200 */
[----:B------:R-:W-:Y:S01]  /*5790*/  LDSM.16.M88.4 R100, [R114+0x6000] ;  /* 0x006000007264783b */ /* 0x000fe20000000200 */
[C---:B----4-:R-:W-:Y:S05]  /*57a0*/  HMMA.16816.F32 R4, R92.reuse, R104, R4 ;  /* 0x000000685c04723c */ /* 0x050fea0000001804 */
[----:B------:R-:W-:Y:S01]  /*57b0*/  VIADD R120, R118, 0x7 ;  /* 0x0000000776787836 */ /* 0x000fe20000000000 */
[C---:B------:R-:W-:Y:S01]  /*57c0*/  HMMA.16816.F32 R8, R92.reuse, R106, R8 ;  /* 0x0000006a5c08723c */ /* 0x040fe20000001808 */
[----:B------:R-:W3:Y:S03]  /*57d0*/  LDSM.16.M88.4 R104, [R249+0x6000] ;  /* 0x00600000f968783b */ /* 0x000ee60000000200 */
[----:B------:R-:W-:Y:S01]  /*57e0*/  ISETP.GE.AND P0, PT, R120, RZ, PT ;  /* 0x000000ff7800720c */ /* 0x000fe20003f06270 */
[C---:B------:R-:W-:Y:S01]  /*57f0*/  VIADD R121, R118.reuse, 0x8 ;  /* 0x0000000876797836 */ /* 0x040fe20000000000 */
[C---:B------:R-:W-:Y:S04]  /*5800*/  HMMA.16816.F32 R12, R92.reuse, R88, R12 ;  /* 0x000000585c0c723c */ /* 0x040fe8000000180c */
[----:B------:R-:W-:Y:S01]  /*5810*/  ISETP.GE.AND P1, PT, R121, RZ, PT ;  /* 0x000000ff7900720c */ /* 0x000fe20003f26270 */
[C---:B------:R-:W-:Y:S01]  /*5820*/  VIADD R122, R118.reuse, 0xffffffe7 ;  /* 0xffffffe7767a7836 */ /* 0x040fe20000000000 */
[----:B------:R-:W-:Y:S01]  /*5830*/  HMMA.16816.F32 R16, R92, R90, R16 ;  /* 0x0000005a5c10723c */ /* 0x000fe20000001810 */
[----:B------:R-:W4:Y:S04]  /*5840*/  LDSM.16.M88.4 R88, [R249+0x6800] ;  /* 0x00680000f958783b */ /* 0x000f280000000200 */
[----:B------:R-:W-:Y:S01]  /*5850*/  LDSM.16.M88.4 R92, [R113+0x6000] ;  /* 0x00600000715c783b */ /* 0x000fe20000000200 */
[C---:B-1----:R-:W-:Y:S05]  /*5860*/  HMMA.16816.F32 R4, R96.reuse, R108, R4 ;  /* 0x0000006c6004723c */ /* 0x042fea0000001804 */
[----:B------:R-:W-:Y:S01]  /*5870*/  @!P0 IADD3 R120, -R118, -0x7, RZ ;  /* 0xfffffff976788810 */ /* 0x000fe20007ffe1ff */
[C---:B------:R-:W-:Y:S01]  /*5880*/  HMMA.16816.F32 R8, R96.reuse, R110, R8 ;  /* 0x0000006e6008723c */ /* 0x040fe20000001808 */
[----:B------:R-:W1:Y:S02]  /*5890*/  LDSM.16.M88.4 R108, [R248+0x6000] ;  /* 0x00600000f86c783b */ /* 0x000e640000000200 */
[----:B------:R-:W-:Y:S02]  /*58a0*/  ISETP.GE.AND P0, PT, R122, RZ, PT ;  /* 0x000000ff7a00720c */ /* 0x000fe40003f06270 */
[----:B------:R-:W-:Y:S01]  /*58b0*/  VIADD R128, R118, 0xffffffff ;  /* 0xffffffff76807836 */ /* 0x000fe20000000000 */
[C---:B--2---:R-:W-:Y:S04]  /*58c0*/  HMMA.16816.F32 R12, R96.reuse, R84, R12 ;  /* 0x00000054600c723c */ /* 0x044fe8000000180c */
[----:B------:R-:W-:Y:S01]  /*58d0*/  ISETP.GE.AND P6, PT, R128, RZ, PT ;  /* 0x000000ff8000720c */ /* 0x000fe20003fc6270 */
[C---:B------:R-:W-:Y:S01]  /*58e0*/  VIADD R127, R118.reuse, 0xfffffff8 ;  /* 0xfffffff8767f7836 */ /* 0x040fe20000000000 */
[----:B------:R-:W-:Y:S01]  /*58f0*/  HMMA.16816.F32 R16, R96, R86, R16 ;  /* 0x000000566010723c */ /* 0x000fe20000001810 */
[----:B------:R-:W2:Y:S03]  /*5900*/  LDSM.16.M88.4 R84, [R248+0x6800] ;  /* 0x00680000f854783b */ /* 0x000ea60000000200 */
[----:B------:R-:W-:Y:S01]  /*5910*/  ISETP.GE.AND P5, PT, R127, RZ, PT ;  /* 0x000000ff7f00720c */ /* 0x000fe20003fa6270 */
[----:B------:R-:W-:Y:S01]  /*5920*/  LDSM.16.M88.4 R96, [R112+0x6000] ;  /* 0x006000007060783b */ /* 0x000fe20000000200 */
[C---:B---3--:R-:W-:Y:S05]  /*5930*/  HMMA.16816.F32 R4, R100.reuse, R104, R4 ;  /* 0x000000686404723c */ /* 0x048fea0000001804 */
[----:B------:R-:W-:Y:S01]  /*5940*/  VIADD R126, R118, 0xfffffff7 ;  /* 0xfffffff7767e7836 */ /* 0x000fe20000000000 */
[C---:B------:R-:W-:Y:S01]  /*5950*/  HMMA.16816.F32 R8, R100.reuse, R106, R8 ;  /* 0x0000006a6408723c */ /* 0x040fe20000001808 */
[----:B------:R-:W3:Y:S03]  /*5960*/  LDSM.16.M88.4 R104, [R247+0x6000] ;  /* 0x00600000f768783b */ /* 0x000ee60000000200 */
[----:B------:R-:W-:Y:S01]  /*5970*/  ISETP.GE.AND P4, PT, R126, RZ, PT ;  /* 0x000000ff7e00720c */ /* 0x000fe20003f86270 */
[C---:B------:R-:W-:Y:S01]  /*5980*/  VIADD R125, R118.reuse, 0xfffffff0 ;  /* 0xfffffff0767d7836 */ /* 0x040fe20000000000 */
[C---:B----4-:R-:W-:Y:S04]  /*5990*/  HMMA.16816.F32 R12, R100.reuse, R88, R12 ;  /* 0x00000058640c723c */ /* 0x050fe8000000180c */
[----:B------:R-:W-:Y:S01]  /*59a0*/  ISETP.GE.AND P3, PT, R125, RZ, PT ;  /* 0x000000ff7d00720c */ /* 0x000fe20003f66270 */
[----:B------:R-:W-:Y:S01]  /*59b0*/  VIADD R124, R118, 0xffffffef ;  /* 0xffffffef767c7836 */ /* 0x000fe20000000000 */
[----:B------:R-:W-:Y:S01]  /*59c0*/  HMMA.16816.F32 R16, R100, R90, R16 ;  /* 0x0000005a6410723c */ /* 0x000fe20000001810 */
[----:B------:R-:W4:Y:S03]  /*59d0*/  LDSM.16.M88.4 R88, [R247+0x6800] ;  /* 0x00680000f758783b */ /* 0x000f260000000200 */
[----:B------:R-:W-:Y:S01]  /*59e0*/  ISETP.GE.AND P2, PT, R124, RZ, PT ;  /* 0x000000ff7c00720c */ /* 0x000fe20003f46270 */
[C---:B------:R-:W-:Y:S01]  /*59f0*/  VIADD R123, R118.reuse, 0xffffffe8 ;  /* 0xffffffe8767b7836 */ /* 0x040fe20000000000 */
[C---:B-1----:R-:W-:Y:S05]  /*5a00*/  HMMA.16816.F32 R4, R92.reuse, R108, R4 ;  /* 0x0000006c5c04723c */ /* 0x042fea0000001804 */
[C---:B------:R-:W-:Y:S01]  /*5a10*/  @!P1 IADD3 R121, -R118.reuse, -0x8, RZ ;  /* 0xfffffff876799810 */ /* 0x040fe20007ffe1ff */
[C---:B------:R-:W-:Y:S03]  /*5a20*/  HMMA.16816.F32 R8, R92.reuse, R110, R8 ;  /* 0x0000006e5c08723c */ /* 0x040fe60000001808 */
[----:B------:R-:W-:Y:S02]  /*5a30*/  ISETP.GE.AND P1, PT, R123, RZ, PT ;  /* 0x000000ff7b00720c */ /* 0x000fe40003f26270 */
[C---:B------:R-:W-:Y:S01]  /*5a40*/  @!P0 IADD3 R122, -R118.reuse, 0x19, RZ ;  /* 0x00000019767a8810 */ /* 0x040fe20007ffe1ff */
[C---:B--2---:R-:W-:Y:S01]  /*5a50*/  HMMA.16816.F32 R12, R92.reuse, R84, R12 ;  /* 0x000000545c0c723c */ /* 0x044fe2000000180c */
[----:B------:R-:W-:Y:S04]  /*5a60*/  PLOP3.LUT P0, PT, PT, PT, UP0, 0x80, 0x0 ;  /* 0x000000000000781c */ /* 0x000fe80003f0f008 */
[----:B------:R-:W-:Y:S01]  /*5a70*/  IABS R119, R118 ;  /* 0x0000007600777213 */ /* 0x000fe20000000000 */
[----:B------:R-:W-:Y:S05]  /*5a80*/  HMMA.16816.F32 R16, R92, R86, R16 ;  /* 0x000000565c10723c */ /* 0x000fea0000001810 */
[C---:B------:R-:W-:Y:S01]  /*5a90*/  @!P6 IADD3 R128, -R118.reuse, 0x1, RZ ;  /* 0x000000017680e810 */ /* 0x040fe20007ffe1ff */
[C---:B---3--:R-:W-:Y:S05]  /*5aa0*/  HMMA.16816.F32 R4, R96.reuse, R104, R4 ;  /* 0x000000686004723c */ /* 0x048fea0000001804 */
[C---:B------:R-:W-:Y:S01]  /*5ab0*/  @!P5 IADD3 R127, -R118.reuse, 0x8, RZ ;  /* 0x00000008767fd810 */ /* 0x040fe20007ffe1ff */
[C---:B------:R-:W-:Y:S05]  /*5ac0*/  HMMA.16816.F32 R8, R96.reuse, R106, R8 ;  /* 0x0000006a6008723c */ /* 0x040fea0000001808 */
[C---:B------:R-:W-:Y:S01]  /*5ad0*/  @!P4 IADD3 R126, -R118.reuse, 0x9, RZ ;  /* 0x00000009767ec810 */ /* 0x040fe20007ffe1ff */
[C---:B----4-:R-:W-:Y:S05]  /*5ae0*/  HMMA.16816.F32 R12, R96.reuse, R88, R12 ;  /* 0x00000058600c723c */ /* 0x050fea000000180c */
[C---:B------:R-:W-:Y:S01]  /*5af0*/  @!P3 IADD3 R125, -R118.reuse, 0x10, RZ ;  /* 0x00000010767db810 */ /* 0x040fe20007ffe1ff */
[----:B------:R-:W-:Y:S05]  /*5b00*/  HMMA.16816.F32 R16, R96, R90, R16 ;  /* 0x0000005a6010723c */ /* 0x000fea0000001810 */
[C---:B------:R-:W-:Y:S02]  /*5b10*/  @!P2 IADD3 R124, -R118.reuse, 0x11, RZ ;  /* 0x00000011767ca810 */ /* 0x040fe40007ffe1ff */
[----:B------:R-:W-:Y:S04]  /*5b20*/  @!P1 IADD3 R123, -R118, 0x18, RZ ;  /* 0x00000018767b9810 */ /* 0x000fe80007ffe1ff */
[----:B------:R-:W-:Y:S02]  /*5b30*/  I2FP.F32.S32 R119, R119 ;  /* 0x0000007700777245 */ /* 0x000fe40000201400 */
[----:B------:R-:W-:Y:S02]  /*5b40*/  I2FP.F32.S32 R121, R121 ;  /* 0x0000007900797245 */ /* 0x000fe40000201400 */
[----:B------:R-:W-:Y:S01]  /*5b50*/  I2FP.F32.S32 R120, R120 ;  /* 0x0000007800787245 */ /* 0x000fe20000201400 */
[----:B------:R-:W-:Y:S01]  /*5b60*/  FFMA.FTZ R4, R119, -UR5, R4 ;  /* 0x8000000577047c23 */ /* 0x000fe20008010004 */
        /* <DEDUP_REMOVED lines=9> */
[----:B------:R-:W-:Y:S01]  /*5c00*/  FFMA.FTZ R10, R119, -UR5, R10 ;  /* 0x80000005770a7c23 */ /* 0x000fe2000801000a */
[----:B------:R-:W-:Y:S01]  /*5c10*/  I2FP.F32.S32 R123, R123 ;  /* 0x0000007b007b7245 */ /* 0x000fe20000201400 */
[C---:B------:R-:W-:Y:S01]  /*5c20*/  FFMA.FTZ R8, R127.reuse, -UR5, R8 ;  /* 0x800000057f087c23 */ /* 0x040fe20008010008 */
[----:B------:R-:W-:Y:S01]  /*5c30*/  I2FP.F32.S32 R122, R122 ;  /* 0x0000007a007a7245 */ /* 0x000fe20000201400 */
[C---:B------:R-:W-:Y:S01]  /*5c40*/  FFMA.FTZ R9, R126.reuse, -UR5, R9 ;  /* 0x800000057e097c23 */ /* 0x040fe20008010009 */
        /* <DEDUP_REMOVED lines=21> */
.L_x_905:
[----:B------:R-:W-:Y:S01]  /*5da0*/  UIADD3 UR14, UR8, 0x1, -UR10 ;  /* 0x00000001080e7890 */ /* 0x000fe2000fffe80a */
[----:B------:R-:W-:Y:S01]  /*5db0*/  VIADD R85, R129, UR11 ;  /* 0x0000000b81557c36 */ /* 0x000fe20008000000 */
[----:B------:R-:W-:Y:S01]  /*5dc0*/  UIADD3 UR13, -UR12, UR8, -UR10 ;  /* 0x000000080c0d7290 */ /* 0x000fe2000fffe90a */
[C---:B------:R-:W-:Y:S01]  /*5dd0*/  VIADD R92, R115.reuse, 0x1 ;  /* 0x00000001735c7836 */ /* 0x040fe20000000000 */
[----:B------:R-:W-:Y:S01]  /*5de0*/  UIADD3 UR11, UR14, UR27, URZ ;  /* 0x0000001b0e0b7290 */ /* 0x000fe2000fffe03f */
[----:B------:R-:W-:Y:S01]  /*5df0*/  IMAD.U32 R84, RZ, RZ, UR27 ;  /* 0x0000001bff547e24 */ /* 0x000fe2000f8e00ff */
[----:B------:R-:W-:Y:S01]  /*5e00*/  UMOV UR16, UR12 ;  /* 0x0000000c00107c82 */ /* 0x000fe20008000000 */
[----:B------:R-:W-:Y:S01]  /*5e10*/  VIADD R91, R115, 0x8 ;  /* 0x00000008735b7836 */ /* 0x000fe20000000000 */
[----:B------:R-:W-:Y:S01]  /*5e20*/  VIADDMNMX R94, R85, UR13, RZ, !PT ;  /* 0x0000000d555e7c46 */ /* 0x000fe2000f8001ff */
[C---:B------:R-:W-:Y:S02]  /*5e30*/  VIADD R90, R115.reuse, 0x9 ;  /* 0x00000009735a7836 */ /* 0x040fe40000000000 */
[----:B------:R-:W-:Y:S01]  /*5e40*/  IMAD.U32 R86, RZ, RZ, UR11 ;  /* 0x0000000bff567e24 */ /* 0x000fe2000f8e00ff */
[CC--:B------:R-:W-:Y:S01]  /*5e50*/  ISETP.GE.AND P1, PT, R115.reuse, R94.reuse, PT ;  /* 0x0000005e7300720c */ /* 0x0c0fe20003f26270 */
[C---:B------:R-:W-:Y:S01]  /*5e60*/  VIADD R89, R115.reuse, 0x10 ;  /* 0x0000001073597836 */ /* 0x040fe20000000000 */
[-C--:B------:R-:W-:Y:S01]  /*5e70*/  ISETP.GE.AND P0, PT, R92, R94.reuse, PT ;  /* 0x0000005e5c00720c */ /* 0x080fe20003f06270 */
[----:B------:R-:W-:Y:S01]  /*5e80*/  VIADD R88, R115, 0x11 ;  /* 0x0000001173587836 */ /* 0x000fe20000000000 */
[----:B------:R-:W-:Y:S01]  /*5e90*/  VIADDMNMX R93, R86, R85, UR8, PT ;  /* 0x00000008565d7e46 */ /* 0x000fe2000b800155 */
[----:B------:R-:W-:Y:S01]  /*5ea0*/  VIADD R85, R85, 0x8 ;  /* 0x0000000855557836 */ /* 0x000fe20000000000 */
[-C--:B------:R-:W-:Y:S01]  /*5eb0*/  ISETP.GE.AND P6, PT, R91, R94.reuse, PT ;  /* 0x0000005e5b00720c */ /* 0x080fe20003fc6270 */
[C---:B------:R-:W-:Y:S01]  /*5ec0*/  VIADD R87, R115.reuse, 0x18 ;  /* 0x0000001873577836 */ /* 0x040fe20000000000 */
[CC--:B------:R-:W-:Y:S01]  /*5ed0*/  ISETP.GE.OR P1, PT, R115.reuse, R93.reuse, !P1 ;  /* 0x0000005d7300720c */ /* 0x0c0fe20004f26670 */
[----:B------:R-:W-:Y:S01]  /*5ee0*/  VIADD R86, R115, 0x19 ;  /* 0x0000001973567836 */ /* 0x000fe20000000000 */
[C---:B------:R-:W-:Y:S02]  /*5ef0*/  IADD3 R84, R85.reuse, UR14, R84 ;  /* 0x0000000e55547c10 */ /* 0x040fe4000fffe054 */
[----:B------:R-:W-:Y:S02]  /*5f00*/  ISETP.GE.OR P0, PT, R92, R93, !P0 ;  /* 0x0000005d5c00720c */ /* 0x000fe40004706670 */
[----:B------:R-:W-:Y:S02]  /*5f10*/  VIADDMNMX R85, R85, UR13, RZ, !PT ;  /* 0x0000000d55557c46 */ /* 0x000fe4000f8001ff */
[----:B------:R-:W-:Y:S02]  /*5f20*/  FSEL R4, R4, -INF , !P1 ;  /* 0xff80000004047808 */ /* 0x000fe40004800000 */
[----:B------:R-:W-:Y:S02]  /*5f30*/  FSEL R5, R5, -INF , !P0 ;  /* 0xff80000005057808 */ /* 0x000fe40004000000 */
[-C--:B------:R-:W-:Y:S02]  /*5f40*/  ISETP.GE.AND P5, PT, R90, R94.reuse, PT ;  /* 0x0000005e5a00720c */ /* 0x080fe40003fa6270 */
[-C--:B------:R-:W-:Y:S02]  /*5f50*/  ISETP.GE.AND P4, PT, R89, R94.reuse, PT ;  /* 0x0000005e5900720c */ /* 0x080fe40003f86270 */
[-C--:B------:R-:W-:Y:S02]  /*5f60*/  ISETP.GE.AND P3, PT, R88, R94.reuse, PT ;  /* 0x0000005e5800720c */ /* 0x080fe40003f66270 */
[-C--:B------:R-:W-:Y:S02]  /*5f70*/  ISETP.GE.AND P2, PT, R87, R94.reuse, PT ;  /* 0x0000005e5700720c */ /* 0x080fe40003f46270 */
[----:B------:R-:W-:Y:S02]  /*5f80*/  ISETP.GE.AND P1, PT, R86, R94, PT ;  /* 0x0000005e5600720c */ /* 0x000fe40003f26270 */
        /* <DEDUP_REMOVED lines=37> */
.L_x_906:
        /* <DEDUP_REMOVED lines=183> */
[C---:B------:R-:W-:Y:S01]  /*6d50*/  FADD.FTZ R5, -R117.reuse, R5 ;  /* 0x0000000575057221 */ /* 0x040fe20000010100 */
[C---:B------:R-:W-:Y:S03]  /*6d60*/  FADD.FTZ R6, -R116.reuse, R6 ;  /* 0x0000000674067221 */ /* 0x040fe60000010100 */
[C---:B------:R-:W-:Y:S01]  /*6d70*/  FADD.FTZ R7, -R116.reuse, R7 ;  /* 0x0000000774077221 */ /* 0x040fe20000010100 */
[C---:B------:R-:W-:Y:S01]  /*6d80*/  FADD.FTZ R8, -R117.reuse, R8 ;  /* 0x0000000875087221 */ /* 0x040fe20000010100 */
[----:B------:R-:W-:Y:S01]  /*6d90*/  FADD.FTZ R9, -R117, R9 ;  /* 0x0000000975097221 */ /* 0x000fe20000010100 */
[C---:B------:R-:W-:Y:S01]  /*6da0*/  FADD.FTZ R10, -R116.reuse, R10 ;  /* 0x0000000a740a7221 */ /* 0x040fe20000010100 */
[----:B------:R-:W-:Y:S01]  /*6db0*/  FADD.FTZ R11, -R116, R11 ;  /* 0x0000000b740b7221 */ /* 0x000fe20000010100 */
[----:B------:R-:W-:Y:S01]  /*6dc0*/  FMUL.FTZ R4, R197, R4 ;  /* 0x00000004c5047220 */ /* 0x000fe20000410000 */
[----:B------:R-:W-:Y:S01]  /*6dd0*/  FMUL.FTZ R5, R196, R5 ;  /* 0x00000005c4057220 */ /* 0x000fe20000410000 */
[C---:B------:R-:W-:Y:S01]  /*6de0*/  FADD.FTZ R12, -R117.reuse, R12 ;  /* 0x0000000c750c7221 */ /* 0x040fe20000010100 */
[----:B------:R-:W-:Y:S01]  /*6df0*/  FADD.FTZ R13, -R117, R13 ;  /* 0x0000000d750d7221 */ /* 0x000fe20000010100 */
[C---:B------:R-:W-:Y:S01]  /*6e00*/  FADD.FTZ R14, -R116.reuse, R14 ;  /* 0x0000000e740e7221 */ /* 0x040fe20000010100 */
[C---:B------:R-:W-:Y:S01]  /*6e10*/  FADD.FTZ R15, -R116.reuse, R15 ;  /* 0x0000000f740f7221 */ /* 0x040fe20000010100 */
[----:B------:R-:W-:Y:S01]  /*6e20*/  F2FP.F16.F32.PACK_AB R84, R5, R4 ;  /* 0x000000040554723e */ /* 0x000fe200000000ff */
[----:B------:R-:W-:Y:S01]  /*6e30*/  FMUL.FTZ R6, R125, R6 ;  /* 0x000000067d067220 */ /* 0x000fe20000410000 */
[C---:B------:R-:W-:Y:S01]  /*6e40*/  FADD.FTZ R16, -R117.reuse, R16 ;  /* 0x0000001075107221 */ /* 0x040fe20000010100 */
[----:B------:R-:W-:Y:S01]  /*6e50*/  FADD.FTZ R17, -R117, R17 ;  /* 0x0000001175117221 */ /* 0x000fe20000010100 */
[C---:B------:R-:W-:Y:S01]  /*6e60*/  FADD.FTZ R18, -R116.reuse, R18 ;  /* 0x0000001274127221 */ /* 0x040fe20000010100 */
[----:B------:R-:W-:Y:S01]  /*6e70*/  FADD.FTZ R19, -R116, R19 ;  /* 0x0000001374137221 */ /* 0x000fe20000010100 */
        /* <DEDUP_REMOVED lines=122> */
.L_x_907:
        /* <DEDUP_REMOVED lines=177> */
.L_x_908:
        /* <DEDUP_REMOVED lines=638> */
.L_x_910:
[----:B------:R-:W2:Y:S01]  /*a910*/  LDL R3, [R1+0x8] ;  /* 0x0000080001037983 */ /* 0x000ea20000100800 */
[----:B------:R-:W-:Y:S01]  /*a920*/  @UP0 UIADD3 UR9, UR26, UR40, URZ ;  /* 0x000000281a090290 */ /* 0x000fe2000fffe03f */
[----:B------:R-:W-:Y:S01]  /*a930*/  @UP0 ULDC.64 UR12, c[0x0][0x458] ;  /* 0x00011600000c0ab9 */ /* 0x000fe20000000a00 */
[----:B------:R-:W-:Y:S02]  /*a940*/  USHF.L.U32 UR5, UR23, 0x6, URZ ;  /* 0x0000000617057899 */ /* 0x000fe4000800063f */
[----:B------:R-:W-:Y:S02]  /*a950*/  @UP0 UIMAD.WIDE.U32 UR14, UR9, UR12, URZ ;  /* 0x0000000c090e02a5 */ /* 0x000fe4000f8e003f */
        /* <DEDUP_REMOVED lines=16> */
.L_x_911:
[----:B------:R-:W2:Y:S01]  /*aa60*/  LDL.64 R66, [R1+0x10] ;  /* 0x0000100001427983 */ /* 0x000ea20000100a00 */
        /* <DEDUP_REMOVED lines=42> */
[----:B------:R-:W-:Y:S01]  /*ad10*/  IMAD R56, R52, UR10, RZ ;  /* 0x0000000a34387c24 */ /* 0x000fe2000f8e02ff */
[----:B------:R-:W-:Y:S01]  /*ad20*/  ISETP.GE.AND P2, PT, R2, UR15, PT ;  /* 0x0000000f02007c0c */ /* 0x000fe2000bf46270 */
[----:B------:R-:W2:Y:S01]  /*ad30*/  LDS.128 R12, [R54+0x1c000] ;  /* 0x01c00000360c7984 */ /* 0x000ea20000000c00 */
[----:B------:R-:W-:Y:S01]  /*ad40*/  IMAD.MOV.U32 R62, RZ, RZ, R60 ;  /* 0x000000ffff3e7224 */ /* 0x000fe200078e003c */
[----:B------:R-:W-:Y:S01]  /*ad50*/  ISETP.GE.AND P1, PT, R55, UR15, PT ;  /* 0x0000000f37007c0c */ /* 0x000fe2000bf26270 */
[----:B------:R-:W-:Y:S01]  /*ad60*/  IMAD.MOV.U32 R63, RZ, RZ, R57 ;  /* 0x000000ffff3f7224 */ /* 0x000fe200078e0039 */
[----:B------:R-:W3:Y:S01]  /*ad70*/  LDS.128 R8, [R54+0x1e000] ;  /* 0x01e0000036087984 */ /* 0x000ee20000000c00 */
[----:B------:R-:W-:Y:S01]  /*ad80*/  IMAD R56, R53, UR11, R56 ;  /* 0x0000000b35387c24 */ /* 0x000fe2000f8e0238 */
[----:B------:R-:W-:Y:S01]  /*ad90*/  ISETP.GE.AND P0, PT, R3, UR15, PT ;  /* 0x0000000f03007c0c */ /* 0x000fe2000bf06270 */
[----:B------:R-:W-:Y:S01]  /*ada0*/  IMAD.WIDE.U32 R62, R53, UR10, R62 ;  /* 0x0000000a353e7c25 */ /* 0x000fe2000f8e003e */
[----:B------:R-:W-:-:S02]  /*adb0*/  ULDC.64 UR16, c[0x0][0x3f0] ;  /* 0x0000fc0000107ab9 */ /* 0x000fc40000000a00 */
[----:B------:R-:W4:Y:S01]  /*adc0*/  @!P3 LDS.128 R4, [R54+0x18000] ;  /* 0x018000003604b984 */ /* 0x000f220000000c00 */
[----:B------:R-:W-:Y:S01]  /*add0*/  IMAD.IADD R56, R56, 0x1, R63 ;  /* 0x0000000138387824 */ /* 0x000fe200078e023f */
[----:B------:R-:W-:-:S04]  /*ade0*/  LEA R64, P6, R62, UR16, 0x1 ;  /* 0x000000103e407c11 */ /* 0x000fc8000f8c08ff */
[----:B------:R-:W-:-:S05]  /*adf0*/  LEA.HI.X R65, R62, UR17, R56, 0x1, P6 ;  /* 0x000000113e417c11 */ /* 0x000fca000b0f0c38 */
[----:B-1----:R1:W-:Y:S04]  /*ae00*/  @!P2 STG.E.128 desc[UR6][R64.64+0x80], R16 ;  /* 0x000080104000a986 */ /* 0x0023e8000c101d06 */
[----:B--2---:R1:W-:Y:S04]  /*ae10*/  @!P1 STG.E.128 desc[UR6][R64.64+0x100], R12 ;  /* 0x0001000c40009986 */ /* 0x0043e8000c101d06 */
[----:B---3--:R1:W-:Y:S04]  /*ae20*/  @!P0 STG.E.128 desc[UR6][R64.64+0x180], R8 ;  /* 0x0001800840008986 */ /* 0x0083e8000c101d06 */
[----:B----4-:R1:W-:Y:S02]  /*ae30*/  @!P3 STG.E.128 desc[UR6][R64.64], R4 ;  /* 0x000000044000b986 */ /* 0x0103e4000c101d06 */
.L_x_913:
[----:B------:R-:W-:Y:S05]  /*ae40*/  BSYNC B0 ;  /* 0x0000000000007941 */ /* 0x000fea0003800000 */
.L_x_912:
        /* <DEDUP_REMOVED lines=21> */
.L_x_915:
[----:B------:R-:W-:Y:S05]  /*afa0*/  BSYNC B0 ;  /* 0x0000000000007941 */ /* 0x000fea0003800000 */
.L_x_914:
        /* <DEDUP_REMOVED lines=34> */
[----:B---3--:R3:W-:Y:S04]  /*b1d0*/  @!P3 STG.E.128 desc[UR6][R42.64], R12 ;  /* 0x0000000c2a00b986 */ /* 0x0087e8000c101d06 */
[----:B--2---:R3:W-:Y:S04]  /*b1e0*/  @!P2 STG.E.128 desc[UR6][R42.64+0x80], R8 ;  /* 0x000080082a00a986 */ /* 0x0047e8000c101d06 */
[----:B----4-:R3:W-:Y:S04]  /*b1f0*/  @!P1 STG.E.128 desc[UR6][R42.64+0x100], R4 ;  /* 0x000100042a009986 */ /* 0x0107e8000c101d06 */
[----:B-1----:R3:W-:Y:S02]  /*b200*/  @!P0 STG.E.128 desc[UR6][R42.64+0x180], R16 ;  /* 0x000180102a008986 */ /* 0x0027e4000c101d06 */
.L_x_917:
[----:B------:R-:W-:Y:S05]  /*b210*/  BSYNC B0 ;  /* 0x0000000000007941 */ /* 0x000fea0003800000 */
.L_x_916:
        /* <DEDUP_REMOVED lines=20> */
.L_x_886:
[----:B------:R-:W-:Y:S05]  /*b360*/  BSYNC B1 ;  /* 0x0000000000017941 */ /* 0x000fea0003800000 */
.L_x_872:
        /* <DEDUP_REMOVED lines=12> */
.L_x_918:
[----:B------:R-:W-:Y:S05]  /*b430*/  EXIT ;  /* 0x000000000000794d */ /* 0x000fea0003800000 */
.L_x_920:
        /* <DEDUP_REMOVED lines=12> */
.L_x_2045:


//--------------------- .text._ZN5flash27flash_bwd_convert_dq_kernelI23Flash_bwd_kernel_traitsILi256ELi64ELi64ELi8ELi4ELi2ELi2ELb0ELb1EN7cutlass6half_tE19Flash_kernel_traitsILi256ELi64ELi64ELi8ES3_EEEEvNS_16Flash_bwd_paramsEi --------------------------
	.section	.text._ZN5flash27flash_bwd_convert_dq_kernelI23Flash_bwd_kernel_traitsILi256ELi64ELi64ELi8ELi4ELi2ELi2ELb0ELb1EN7cutlass6half_tE19Flash_kernel_traitsILi256ELi64ELi64ELi8ES3_EEEEvNS_16Flash_bwd_paramsEi,"ax",@progbits
	.align	128
        .global         _ZN5flash27flash_bwd_convert_dq_kernelI23Flash_bwd_kernel_traitsILi256ELi64ELi64ELi8ELi4ELi2ELi2ELb0ELb1EN7cutlass6half_tE19Flash_kernel_traitsILi256ELi64ELi64ELi8ES3_EEEEvNS_16Flash_bwd_paramsEi
        .type           _ZN5flash27flash_bwd_convert_dq_kernelI23Flash_bwd_kernel_traitsILi256ELi64ELi64ELi8ELi4ELi2ELi2ELb0ELb1EN7cutlass6half_tE19Flash_kernel_traitsILi256ELi64ELi64ELi8ES3_EEEEvNS_16Flash_bwd_paramsEi,@function
        .size           _ZN5flash27flash_bwd_convert_dq_kernelI23Flash_bwd_kernel_traitsILi256ELi64ELi64ELi8ELi4ELi2ELi2ELb0ELb1EN7cutlass6half_tE19Flash_kernel_traitsILi256ELi64ELi64ELi8ES3_EEEEvNS_16Flash_bwd_paramsEi,(.L_x_2046 - _ZN5flash27flash_bwd_convert_dq_kernelI23Flash_bwd_kernel_traitsILi256ELi64ELi64ELi8ELi4ELi2ELi2ELb0ELb1EN7cutlass6half_tE19Flash_kernel_traitsILi256ELi64ELi64ELi8ES3_EEEEvNS_16Flash_bwd_paramsEi)
        .other          _ZN5flash27flash_bwd_convert_dq_kernelI23Flash_bwd_kernel_traitsILi256ELi64ELi64ELi8ELi4ELi2ELi2ELb0ELb1EN7cutlass6half_tE19Flash_kernel_traitsILi256ELi64ELi64ELi8ES3_EEEEvNS_16Flash_bwd_paramsEi,@"STO_CUDA_ENTRY STV_DEFAULT"
_ZN5flash27flash_bwd_convert_dq_kernelI23Flash_bwd_kernel_traitsILi256ELi64ELi64ELi8ELi4ELi2ELi2ELb0ELb1EN7cutlass6half_tE19Flash_kernel_traitsILi256ELi64ELi64ELi8ES3_EEEEvNS_16Flash_bwd_paramsEi:
.text._ZN5flash27flash_bwd_convert_dq_kernelI23Flash_bwd_kernel_traitsILi256ELi64ELi64ELi8ELi4ELi2ELi2ELb0ELb1EN7cutlass6half_tE19Flash_kernel_traitsILi256ELi64ELi64ELi8ES3_EEEEvNS_16Flash_bwd_paramsEi:
        /* <DEDUP_REMOVED lines=40> */
.L_x_921:
        /* <DEDUP_REMOVED lines=106> */
.L_x_923:
        /* <DEDUP_REMOVED lines=172> */
.L_x_922:
        /* <DEDUP_REMOVED lines=207> */
.L_x_925:
[----:B------:R-:W-:Y:S05]  /*20d0*/  BSYNC B0 ;  /* 0x0000000000007941 */ /* 0x000fea0003800000 */
.L_x_924:
        /* <DEDUP_REMOVED lines=24> */
.L_x_926:
        /* <DEDUP_REMOVED lines=10> */
.L_x_2046:


//--------------------- .text._ZN5flash44flash_bwd_dq_dk_dv_loop_seqk_parallel_kernelI23Flash_bwd_kernel_traitsILi256ELi64ELi64ELi8ELi4ELi2ELi2ELb0ELb1EN7cutlass6half_tE19Flash_kernel_traitsILi256ELi64ELi64ELi8ES3_EELb1ELb0ELb0ELb0ELb0ELb0ELb0EEEvNS_16Flash_bwd_paramsE --------------------------
	.section	.text._ZN5flash44flash_bwd_dq_dk_dv_loop_seqk_parallel_kernelI23Flash_bwd_kernel_traitsILi256ELi64ELi64ELi8ELi4ELi2ELi2ELb0ELb1EN7cutlass6half_tE19Flash_kernel_traitsILi256ELi64ELi64ELi8ES3_EELb1ELb0ELb0ELb0ELb0ELb0ELb0EEEvNS_16Flash_bwd_paramsE,"ax",@progbits
	.align	128
        .global         _ZN5flash44flash_bwd_dq_dk_dv_loop_seqk_parallel_kernelI23Flash_bwd_kernel_traitsILi256ELi64ELi64ELi8ELi4ELi2ELi2ELb0ELb1EN7cutlass6half_tE19Flash_kernel_traitsILi256ELi64ELi64ELi8ES3_EELb1ELb0ELb0ELb0ELb0ELb0ELb0EEEvNS_16Flash_bwd_paramsE
        .type           _ZN5flash44flash_bwd_dq_dk_dv_loop_seqk_parallel_kernelI23Flash_bwd_kernel_traitsILi256ELi64ELi64ELi8ELi4ELi2ELi2ELb0ELb1EN7cutlass6half_tE19Flash_kernel_traitsILi256ELi64ELi64ELi8ES3_EELb1ELb0ELb0ELb0ELb0ELb0ELb0EEEvNS_16Flash_bwd_paramsE,@function
        .size           _ZN5flash44flash_bwd_dq_dk_dv_loop_seqk_parallel_kernelI23Flash_bwd_kernel_traitsILi256ELi64ELi64ELi8ELi4ELi2ELi2ELb0ELb1EN7cutlass6half_tE19Flash_kernel_traitsILi256ELi64ELi64ELi8ES3_EELb1ELb0ELb0ELb0ELb0ELb0ELb0EEEvNS_16Flash_bwd_paramsE,(.L_x_2047 - _ZN5flash44flash_bwd_dq_dk_dv_loop_seqk_parallel_kernelI23Flash_bwd_kernel_traitsILi256ELi64ELi64ELi8ELi4ELi2ELi2ELb0ELb1EN7cutlass6half_tE19Flash_kernel_traitsILi256ELi64ELi64ELi8ES3_EELb1ELb0ELb0ELb0ELb0ELb0ELb0EEEvNS_16Flash_bwd_paramsE)
        .other          _ZN5flash44flash_bwd_dq_dk_dv_loop_seqk_parallel_kernelI23Flash_bwd_kernel_traitsILi256ELi64ELi64ELi8ELi4ELi2ELi2ELb0ELb1EN7cutlass6half_tE19Flash_kernel_traitsILi256ELi64ELi64ELi8ES3_EELb1ELb0ELb0ELb0ELb0ELb0ELb0EEEvNS_16Flash_bwd_paramsE,@"STO_CUDA_ENTRY STV_DEFAULT"
_ZN5flash44flash_bwd_dq_dk_dv_loop_seqk_parallel_kernelI23Flash_bwd_kernel_traitsILi256ELi64ELi64ELi8ELi4ELi2ELi2ELb0ELb1EN7cutlass6half_tE19Flash_kernel_traitsILi256ELi64ELi64ELi8ES3_EELb1ELb0ELb0ELb0ELb0ELb0ELb0EEEvNS_16Flash_bwd_paramsE:
.text._ZN5flash44flash_bwd_dq_dk_dv_loop_seqk_parallel_kernelI23Flash_bwd_kernel_traitsILi256ELi64ELi64ELi8ELi4ELi2ELi2ELb0ELb1EN7cutlass6half_tE19Flash_kernel_traitsILi256ELi64ELi64ELi8ES3_EELb1ELb0ELb0ELb0ELb0ELb0ELb0EEEvNS_16Flash_bwd_paramsE:
        /* <DEDUP_REMOVED lines=11> */
[----:B------:R-:W2:Y:S01]  /*00b0*/  S2UR UR48, SR_CTAID.Y ;  /* 0x00000000003079c3 */ /* 0x000ea20000002600 */
[----:B------:R-:W-:Y:S01]  /*00c0*/  UMOV UR4, 0x400 ;  /* 0x0000040000047882 */ /* 0x000fe20000000000 */
[----:B------:R-:W-:Y:S01]  /*00d0*/  IMAD.MOV.U32 R222, RZ, RZ, 0x20 ;  /* 0x00000020ffde7424 */ /* 0x000fe200078e00ff */
[----:B------:R-:W-:Y:S01]  /*00e0*/  UMOV UR57, URZ ;  /* 0x0000003f00397c82 */ /* 0x000fe20008000000 */
[----:B------:R-:W-:Y:S02]  /*00f0*/  IMAD.MOV.U32 R218, RZ, RZ, 0x40 ;  /* 0x00000040ffda7424 */ /* 0x000fe400078e00ff */
[----:B------:R-:W-:Y:S02]  /*0100*/  IMAD.MOV.U32 R236, RZ, RZ, -0x10 ;  /* 0xfffffff0ffec7424 */ /* 0x000fe400078e00ff */
[----:B------:R-:W3:Y:S08]  /*0110*/  S2UR UR5, SR_CgaCtaId ;  /* 0x00000000000579c3 */ /* 0x000ef00000008800 */
[----:B------:R-:W4:Y:S01]  /*0120*/  S2UR UR54, SR_CTAID.Z ;  /* 0x00000000003679c3 */ /* 0x000f220000002700 */
[----:B--2---:R-:W-:Y:S01]  /*0130*/  USHF.L.U32 UR6, UR48, 0x7, URZ ;  /* 0x0000000730067899 */ /* 0x004fe2000800063f */
[----:B-1----:R-:W-:Y:S01]  /*0140*/  SHF.R.S32.HI R2, RZ, 0x1f, R7 ;  /* 0x0000001fff027819 */ /* 0x002fe20000011407 */
[----:B---3--:R-:W-:-:S03]  /*0150*/  ULEA UR4, UR5, UR4, 0x18 ;  /* 0x0000000405047291 */ /* 0x008fc6000f8ec03f */
[CC--:B------:R-:W-:Y:S02]  /*0160*/  LEA.HI R0, R2.reuse, R7.reuse, RZ, 0x5 ;  /* 0x0000000702007211 */ /* 0x0c0fe400078f28ff */
[CC--:B------:R-:W-:Y:S02]  /*0170*/  LEA.HI R11, R2.reuse, R7.reuse, RZ, 0x3 ;  /* 0x00000007020b7211 */ /* 0x0c0fe400078f18ff */
[CC--:B------:R-:W-:Y:S01]  /*0180*/  LEA.HI R3, R2.reuse, R7.reuse, RZ, 0x4 ;  /* 0x0000000702037211 */ /* 0x0c0fe200078f20ff */
[----:B----4-:R-:W-:Y:S01]  /*0190*/  USHF.R.S32.HI UR5, URZ, 0x1f, UR54 ;  /* 0x0000001f3f057899 */ /* 0x010fe20008011436 */
[CC--:B------:R-:W-:Y:S02]  /*01a0*/  LEA.HI R249, R2.reuse, R7.reuse, RZ, 0x7 ;  /* 0x0000000702f97211 */ /* 0x0c0fe400078f38ff */
[CC--:B------:R-:W-:Y:S02]  /*01b0*/  LEA.HI R14, R2.reuse, R7.reuse, RZ, 0x6 ;  /* 0x00000007020e7211 */ /* 0x0c0fe400078f30ff */
[----:B------:R-:W-:-:S02]  /*01c0*/  LEA.HI R2, R2, R7, RZ, 0x2 ;  /* 0x0000000702027211 */ /* 0x000fc400078f10ff */
[----:B------:R-:W-:Y:S02]  /*01d0*/  LOP3.LUT R4, R0, 0xffffffe0, RZ, 0xc0, !PT ;  /* 0xffffffe000047812 */ /* 0x000fe400078ec0ff */
[----:B------:R-:W-:Y:S02]  /*01e0*/  LOP3.LUT R5, R11, 0xfffffff8, RZ, 0xc0, !PT ;  /* 0xfffffff80b057812 */ /* 0x000fe400078ec0ff */
[----:B------:R-:W-:Y:S01]  /*01f0*/  LOP3.LUT R9, R3, 0xfffffff0, RZ, 0xc0, !PT ;  /* 0xfffffff003097812 */ /* 0x000fe200078ec0ff */
[C---:B------:R-:W-:Y:S01]  /*0200*/  IMAD.IADD R10, R7.reuse, 0x1, -R4 ;  /* 0x00000001070a7824 */ /* 0x040fe200078e0a04 */
[----:B------:R-:W-:Y:S01]  /*0210*/  LOP3.LUT R6, R2, 0x7ffffffc, RZ, 0xc0, !PT ;  /* 0x7ffffffc02067812 */ /* 0x000fe200078ec0ff */
[C---:B------:R-:W-:Y:S01]  /*0220*/  IMAD.IADD R5, R7.reuse, 0x1, -R5 ;  /* 0x0000000107057824 */ /* 0x040fe200078e0a05 */
[--C-:B------:R-:W-:Y:S01]  /*0230*/  SHF.R.S32.HI R4, RZ, 0x5, R0.reuse ;  /* 0x00000005ff047819 */ /* 0x100fe20000011400 */
[C---:B------:R-:W-:Y:S01]  /*0240*/  IMAD.IADD R9, R7.reuse, 0x1, -R9 ;  /* 0x0000000107097824 */ /* 0x040fe200078e0a09 */
[----:B------:R-:W-:Y:S01]  /*0250*/  SHF.R.S32.HI R8, RZ, 0x1f, R0 ;  /* 0x0000001fff087819 */ /* 0x000fe20000011400 */
[----:B------:R-:W-:Y:S01]  /*0260*/  IMAD.IADD R15, R7, 0x1, -R6 ;  /* 0x00000001070f7824 */ /* 0x000fe200078e0a06 */
[----:B------:R-:W-:Y:S01]  /*0270*/  SHF.R.S32.HI R7, RZ, 0x2, R2 ;  /* 0x00000002ff077819 */ /* 0x000fe20000011402 */
[----:B------:R-:W-:Y:S01]  /*0280*/  IMAD.SHL.U32 R228, R5, 0x8, RZ ;  /* 0x0000000805e47824 */ /* 0x000fe200078e00ff */
[----:B------:R-:W-:-:S02]  /*0290*/  SHF.R.S32.HI R6, RZ, 0x4, R3 ;  /* 0x00000004ff067819 */ /* 0x000fc40000011403 */
[----:B------:R-:W-:Y:S02]  /*02a0*/  SHF.R.S32.HI R2, RZ, 0x1f, R2 ;  /* 0x0000001fff027819 */ /* 0x000fe40000011402 */
[----:B------:R-:W-:Y:S02]  /*02b0*/  SHF.R.S32.HI R12, RZ, 0x3, R11 ;  /* 0x00000003ff0c7819 */ /* 0x000fe4000001140b */
[----:B------:R-:W-:Y:S02]  /*02c0*/  LEA.HI R0, R0, R4, RZ, 0x1 ;  /* 0x0000000400007211 */ /* 0x000fe400078f08ff */
[----:B------:R-:W-:Y:S01]  /*02d0*/  LEA.HI R3, R3, R6, RZ, 0x1 ;  /* 0x0000000603037211 */ /* 0x000fe200078f08ff */
[----:B------:R-:W-:Y:S01]  /*02e0*/  IMAD.SHL.U32 R12, R12, 0x40, RZ ;  /* 0x000000400c0c7824 */ /* 0x000fe200078e00ff */
[----:B------:R-:W-:Y:S02]  /*02f0*/  LEA.HI R2, R2, R7, RZ, 0x3 ;  /* 0x0000000702027211 */ /* 0x000fe400078f18ff */
[----:B------:R-:W-:-:S02]  /*0300*/  LOP3.LUT R0, R0, 0xfffffffe, RZ, 0xc0, !PT ;  /* 0xfffffffe00007812 */ /* 0x000fc400078ec0ff */
[----:B------:R-:W-:Y:S02]  /*0310*/  LOP3.LUT R3, R3, 0xfffffffe, RZ, 0xc0, !PT ;  /* 0xfffffffe03037812 */ /* 0x000fe400078ec0ff */
[----:B------:R-:W-:Y:S01]  /*0320*/  LEA.HI R8, R8, R4, RZ, 0x2 ;  /* 0x0000000408087211 */ /* 0x000fe200078f10ff */
[----:B------:R-:W-:Y:S01]  /*0330*/  IMAD.IADD R220, R4, 0x1, -R0 ;  /* 0x0000000104dc7824 */ /* 0x000fe200078e0a00 */
[----:B------:R-:W-:Y:S01]  /*0340*/  LOP3.LUT R2, R2, 0xfffffff8, RZ, 0xc0, !PT ;  /* 0xfffffff802027812 */ /* 0x000fe200078ec0ff */
[----:B------:R-:W-:Y:S01]  /*0350*/  IMAD.IADD R13, R6, 0x1, -R3 ;  /* 0x00000001060d7824 */ /* 0x000fe200078e0a03 */
[----:B------:R-:W-:Y:S02]  /*0360*/  LOP3.LUT R0, R12, 0x1c0, RZ, 0xc0, !PT ;  /* 0x000001c00c007812 */ /* 0x000fe400078ec0ff */
[----:B------:R-:W-:Y:S01]  /*0370*/  LOP3.LUT R8, R8, 0xfffffffc, RZ, 0xc0, !PT ;  /* 0xfffffffc08087812 */ /* 0x000fe200078ec0ff */
[----:B------:R-:W-:Y:S01]  /*0380*/  IMAD.IADD R6, R7, 0x1, -R2 ;  /* 0x0000000107067824 */ /* 0x000fe200078e0a02 */
[----:B------:R-:W-:-:S02]  /*0390*/  SHF.R.U32.HI R3, RZ, 0x3, R0 ;  /* 0x00000003ff037819 */ /* 0x000fc40000011600 */
[----:B------:R-:W-:Y:S01]  /*03a0*/  LOP3.LUT R2, R0, 0x38, R228, 0xf8, !PT ;  /* 0x0000003800027812 */ /* 0x000fe200078ef8e4 */
[C---:B------:R-:W-:Y:S01]  /*03b0*/  IMAD.SHL.U32 R0, R5.reuse, 0x40, RZ ;  /* 0x0000004005007824 */ /* 0x040fe200078e00ff */
[----:B------:R-:W-:Y:S01]  /*03c0*/  LOP3.LUT P4, RZ, R5, 0x4, RZ, 0xc0, !PT ;  /* 0x0000000405ff7812 */ /* 0x000fe2000788c0ff */
[----:B------:R-:W-:Y:S01]  /*03d0*/  IMAD.IADD R251, R4, 0x1, -R8 ;  /* 0x0000000104fb7824 */ /* 0x000fe200078e0a08 */
[----:B------:R-:W-:Y:S01]  /*03e0*/  LOP3.LUT R8, R2, R3, RZ, 0x3c, !PT ;  /* 0x0000000302087212 */ /* 0x000fe200078e3cff */
[----:B------:R-:W-:Y:S01]  /*03f0*/  IMAD.SHL.U32 R2, R220, 0x10, RZ ;  /* 0x00000010dc027824 */ /* 0x000fe200078e00ff */
[----:B------:R-:W-:Y:S02]  /*0400*/  SHF.R.S32.HI R3, RZ, 0x1f, R9 ;  /* 0x0000001fff037819 */ /* 0x000fe40000011409 */
[----:B------:R-:W-:Y:S02]  /*0410*/  LOP3.LUT R0, R0, 0x1c0, RZ, 0xc0, !PT ;  /* 0x000001c000007812 */ /* 0x000fe400078ec0ff */
[----:B------:R-:W-:-:S02]  /*0420*/  SHF.R.S32.HI R4, RZ, 0x1f, R10 ;  /* 0x0000001fff047819 */ /* 0x000fc4000001140a */
[----:B------:R-:W-:Y:S02]  /*0430*/  LEA.HI R12, R3, R9, RZ, 0x3 ;  /* 0x00000009030c7211 */ /* 0x000fe400078f18ff */
[----:B------:R-:W-:Y:S02]  /*0440*/  LOP3.LUT P3, RZ, R5, 0x2, RZ, 0xc0, !PT ;  /* 0x0000000205ff7812 */ /* 0x000fe4000786c0ff */
[C---:B------:R-:W-:Y:S02]  /*0450*/  LOP3.LUT R3, R0.reuse, 0x8, R11, 0xf8, !PT ;  /* 0x0000000800037812 */ /* 0x040fe400078ef80b */
[----:B------:R-:W-:Y:S02]  /*0460*/  LOP3.LUT R5, R0, 0x10, R2, 0xf8, !PT ;  /* 0x0000001000057812 */ /* 0x000fe400078ef802 */
[----:B------:R-:W-:Y:S02]  /*0470*/  SHF.R.U32.HI R215, RZ, 0x3, R0 ;  /* 0x00000003ffd77819 */ /* 0x000fe40000011600 */
[----:B------:R-:W-:Y:S01]  /*0480*/  LEA.HI R240, R4, R10, RZ, 0x2 ;  /* 0x0000000a04f07211 */ /* 0x000fe200078f10ff */
[----:B------:R-:W-:Y:S01]  /*0490*/  IMAD.SHL.U32 R10, R13, 0x200, RZ ;  /* 0x000002000d0a7824 */ /* 0x000fe200078e00ff */
[----:B------:R-:W-:-:S02]  /*04a0*/  SHF.R.S32.HI R249, RZ, 0x7, R249 ;  /* 0x00000007fff97819 */ /* 0x000fc400000114f9 */
[----:B------:R-:W-:Y:S02]  /*04b0*/  LOP3.LUT R0, R6, 0x1, RZ, 0xc0, !PT ;  /* 0x0000000106007812 */ /* 0x000fe400078ec0ff */
[----:B------:R-:W-:Y:S02]  /*04c0*/  LOP3.LUT R4, R12, 0xfffffff8, RZ, 0xc0, !PT ;  /* 0xfffffff80c047812 */ /* 0x000fe400078ec0ff */
[----:B------:R-:W-:Y:S01]  /*04d0*/  LOP3.LUT R2, R3, R215, RZ, 0x3c, !PT ;  /* 0x000000d703027212 */ /* 0x000fe200078e3cff */
[----:B------:R-:W-:Y:S01]  /*04e0*/  IMAD R3, R249, 0x800, R10 ;  /* 0x00000800f9037824 */ /* 0x000fe200078e020a */
[----:B------:R-:W-:Y:S01]  /*04f0*/  ISETP.NE.U32.AND P0, PT, R0, 0x1, PT ;  /* 0x000000010000780c */ /* 0x000fe20003f05070 */
[----:B------:R-:W-:Y:S01]  /*0500*/  IMAD.IADD R7, R9, 0x1, -R4 ;  /* 0x0000000109077824 */ /* 0x000fe200078e0a04 */
[----:B------:R-:W-:Y:S01]  /*0510*/  SHF.R.S32.HI R0, RZ, 0x6, R14 ;  /* 0x00000006ff007819 */ /* 0x000fe2000001140e */
[C---:B------:R-:W-:Y:S01]  /*0520*/  IMAD.SHL.U32 R4, R6.reuse, 0x40, RZ ;  /* 0x0000004006047824 */ /* 0x040fe200078e00ff */
[----:B------:R-:W-:Y:S01]  /*0530*/  R2P PR, R6, 0x6 ;  /* 0x0000000606007804 */ /* 0x000fe20000000000 */
[----:B------:R-:W-:Y:S01]  /*0540*/  IMAD.IADD R2, R3, 0x1, R2 ;  /* 0x0000000103027824 */ /* 0x000fe200078e0202 */
[----:B------:R-:W-:Y:S01]  /*0550*/  LOP3.LUT R11, R5, 0x8, R11, 0xf8, !PT ;  /* 0x00000008050b7812 */ /* 0x000fe200078ef80b */
[C---:B------:R-:W-:Y:S01]  /*0560*/  IMAD.SHL.U32 R3, R0.reuse, 0x8, RZ ;  /* 0x0000000800037824 */ /* 0x040fe200078e00ff */
[----:B------:R-:W-:Y:S01]  /*0570*/  LOP3.LUT P6, RZ, R7, 0x4, RZ, 0xc0, !PT ;  /* 0x0000000407ff7812 */ /* 0x000fe200078cc0ff */
[----:B------:R-:W-:Y:S01]  /*0580*/  IMAD R226, R0, 0x200, R8 ;  /* 0x0000020000e27824 */ /* 0x000fe200078e0208 */
[----:B------:R-:W-:Y:S01]  /*0590*/  LOP3.LUT R0, R4, 0x1c0, RZ, 0xc0, !PT ;  /* 0x000001c004007812 */ /* 0x000fe200078ec0ff */
[----:B------:R-:W-:Y:S01]  /*05a0*/  IMAD.SHL.U32 R8, R13, 0x20, RZ ;  /* 0x000000200d087824 */ /* 0x000fe200078e00ff */
[----:B------:R-:W-:Y:S01]  /*05b0*/  LOP3.LUT R3, R3, 0x18, RZ, 0xc0, !PT ;  /* 0x0000001803037812 */ /* 0x000fe200078ec0ff */
[----:B------:R-:W-:Y:S01]  /*05c0*/  IMAD.SHL.U32 R6, R249, 0x20, RZ ;  /* 0x00000020f9067824 */ /* 0x000fe200078e00ff */
[----:B------:R-:W-:Y:S01]  /*05d0*/  SHF.R.U32.HI R4, RZ, 0x3, R0 ;  /* 0x00000003ff047819 */ /* 0x000fe20000011600 */
[----:B------:R-:W-:Y:S01]  /*05e0*/  IMAD.SHL.U32 R5, R15, 0x2, RZ ;  /* 0x000000020f057824 */ /* 0x000fe200078e00ff */
[----:B------:R-:W-:-:S02]  /*05f0*/  LOP3.LUT R9, R3, 0x20, R8, 0xf8, !PT ;  /* 0x0000002003097812 */ /* 0x000fc400078ef808 */
[----:B------:R-:W-:Y:S02]  /*0600*/  LOP3.LUT R6, R0, 0x20, R6, 0xf8, !PT ;  /* 0x0000002000067812 */ /* 0x000fe400078ef806 */
[----:B------:R-:W-:Y:S01]  /*0610*/  LOP3.LUT R8, R4, R0, R3, 0x1e, !PT ;  /* 0x0000000004087212 */ /* 0x000fe200078e1e03 */
[----:B------:R-:W-:Y:S01]  /*0620*/  IMAD.SHL.U32 R0, R7, 0x40, RZ ;  /* 0x0000004007007824 */ /* 0x000fe200078e00ff */
[----:B------:R-:W-:Y:S01]  /*0630*/  LOP3.LUT R4, R6, R4, RZ, 0x3c, !PT ;  /* 0x0000000406047212 */ /* 0x000fe200078e3cff */
[--C-:B------:R-:W-:Y:S01]  /*0640*/  IMAD R3, R251, 0x400, R5.reuse ;  /* 0x00000400fb037824 */ /* 0x100fe200078e0205 */
[----:B------:R-:W-:Y:S01]  /*0650*/  LOP3.LUT P5, RZ, R7, 0x2, RZ, 0xc0, !PT ;  /* 0x0000000207ff7812 */ /* 0x000fe200078ac0ff */
[----:B------:R-:W-:Y:S01]  /*0660*/  IMAD R5, R220, 0x400, R5 ;  /* 0x00000400dc057824 */ /* 0x000fe200078e0205 */
[----:B------:R-:W-:Y:S01]  /*0670*/  LOP3.LUT R0, R0, 0x1c0, RZ, 0xc0, !PT ;  /* 0x000001c000007812 */ /* 0x000fe200078ec0ff */
[----:B------:R-:W-:Y:S01]  /*0680*/  IMAD.IADD R234, R3, 0x1, R4 ;  /* 0x0000000103ea7824 */ /* 0x000fe200078e0204 */
[----:B------:R-:W-:Y:S01]  /*0690*/  SEL R217, R218, 0xffffffc0, !P4 ;  /* 0xffffffc0dad97807 */ /* 0x000fe20006000000 */
[----:B------:R-:W-:Y:S01]  /*06a0*/  IMAD.IADD R8, R5, 0x1, R8 ;  /* 0x0000000105087824 */ /* 0x000fe200078e0208 */
[--C-:B------:R-:W-:Y:S01]  /*06b0*/  SHF.R.U32.HI R3, RZ, 0x3, R0.reuse ;  /* 0x00000003ff037819 */ /* 0x100fe20000011600 */
[----:B------:R-:W-:Y:S01]  /*06c0*/  IMAD.SHL.U32 R5, R13, 0x8, RZ ;  /* 0x000000080d057824 */ /* 0x000fe200078e00ff */
[----:B------:R-:W-:Y:S01]  /*06d0*/  LEA R2, R2, UR4, 0x1 ;  /* 0x0000000402027c11 */ /* 0x000fe2000f8e08ff */
[----:B------:R-:W-:Y:S01]  /*06e0*/  IMAD.SHL.U32 R4, R12, 0x40, RZ ;  /* 0x000000400c047824 */ /* 0x000fe200078e00ff */
[----:B------:R-:W-:-:S02]  /*06f0*/  LOP3.LUT R6, R3, R9, R0, 0x1e, !PT ;  /* 0x0000000903067212 */ /* 0x000fc400078e1e00 */
[----:B------:R-:W-:Y:S01]  /*0700*/  LOP3.LUT R5, R0, 0x8, R5, 0xf8, !PT ;  /* 0x0000000800057812 */ /* 0x000fe200078ef805 */
[----:B------:R-:W-:Y:S01]  /*0710*/  IMAD.IADD R213, R217, 0x1, R2 ;  /* 0x00000001d9d57824 */ /* 0x000fe200078e0202 */
[----:B------:R-:W-:Y:S01]  /*0720*/  LOP3.LUT R0, R4, 0xfffffe00, RZ, 0xc0, !PT ;  /* 0xfffffe0004007812 */ /* 0x000fe200078ec0ff */
[----:B------:R-:W-:Y:S01]  /*0730*/  IMAD.U32 R4, RZ, RZ, UR6 ;  /* 0x00000006ff047e24 */ /* 0x000fe2000f8e00ff */
[----:B------:R-:W-:Y:S01]  /*0740*/  LOP3.LUT R3, R5, R3, RZ, 0x3c, !PT ;  /* 0x0000000305037212 */ /* 0x000fe200078e3cff */
[----:B------:R-:W-:Y:S01]  /*0750*/  IMAD.U32 R4, RZ, RZ, UR5 ;  /* 0x00000005ff047e24 */ /* 0x000fe2000f8e00ff */
[----:B------:R-:W-:Y:S01]  /*0760*/  USHF.R.S32.HI UR5, URZ, 0x1f, UR48 ;  /* 0x0000001f3f057899 */ /* 0x000fe20008011430 */
[--C-:B------:R-:W-:Y:S01]  /*0770*/  IMAD R214, R251, 0x400, R0.reuse ;  /* 0x00000400fbd67824 */ /* 0x100fe200078e0200 */
[----:B------:R-:W-:Y:S01]  /*0780*/  USHF.R.S32.HI UR6, URZ, 0x1f, UR48 ;  /* 0x0000001f3f067899 */ /* 0x000fe20008011430 */
[----:B------:R-:W-:Y:S01]  /*0790*/  IMAD R220, R220, 0x400, R0 ;  /* 0x00000400dcdc7824 */ /* 0x000fe200078e0200 */
[----:B------:R-:W-:Y:S01]  /*07a0*/  LEA R234, R234, UR4, 0x1 ;  /* 0x00000004eaea7c11 */ /* 0x000fe2000f8e08ff */
[----:B------:R-:W-:Y:S01]  /*07b0*/  IMAD.IADD R214, R214, 0x1, R3 ;  /* 0x00000001d6d67824 */ /* 0x000fe200078e0203 */
[----:B------:R-:W-:Y:S01]  /*07c0*/  LOP3.LUT R215, R10, R11, R215, 0xf6, !PT ;  /* 0x0000000b0ad77212 */ /* 0x000fe200078ef6d7 */
[----:B------:R-:W-:Y:S01]  /*07d0*/  IMAD.IADD R220, R3, 0x1, R220 ;  /* 0x0000000103dc7824 */ /* 0x000fe200078e02dc */
[----:B------:R-:W-:Y:S01]  /*07e0*/  SEL R218, R218, 0xffffffc0, !P6 ;  /* 0xffffffc0dada7807 */ /* 0x000fe20007000000 */
[----:B------:R-:W-:Y:S01]  /*07f0*/  IMAD.U32 R3, RZ, RZ, UR5 ;  /* 0x00000005ff037e24 */ /* 0x000fe2000f8e00ff */
[----:B------:R-:W-:Y:S01]  /*0800*/  USHF.R.S32.HI UR5, URZ, 0x1f, UR54 ;  /* 0x0000001f3f057899 */ /* 0x000fe20008011436 */
[----:B------:R-:W-:Y:S01]  /*0810*/  LEA R214, R214, UR4, 0x1 ;  /* 0x00000004d6d67c11 */ /* 0x000fe2000f8e08ff */
[----:B------:R-:W-:Y:S01]  /*0820*/  VIADD R235, R234, 0x20 ;  /* 0x00000020eaeb7836 */ /* 0x000fe20000000000 */
[----:B------:R-:W-:Y:S01]  /*0830*/  SEL R236, R236, 0x10, !P0 ;  /* 0x00000010ecec7807 */ /* 0x000fe20004000000 */
[----:B------:R-:W-:Y:S01]  /*0840*/  @P1 VIADD R235, R234, 0xffffffe0 ;  /* 0xffffffe0eaeb1836 */ /* 0x000fe20000000000 */
[----:B------:R-:W-:Y:S01]  /*0850*/  SHF.R.S32.HI R240, RZ, 0x2, R240 ;  /* 0x00000002fff07819 */ /* 0x000fe200000114f0 */
[----:B------:R-:W-:Y:S01]  /*0860*/  IMAD.U32 R3, RZ, RZ, UR5 ;  /* 0x00000005ff037e24 */ /* 0x000fe2000f8e00ff */
        /* <DEDUP_REMOVED lines=8> */
[----:B------:R-:W-:Y:S01]  /*08f0*/  IMAD.IADD R219, R214, 0x1, R218 ;  /* 0x00000001d6db7824 */ /* 0x000fe200078e02da */
[----:B------:R-:W-:Y:S01]  /*0900*/  LEA R246, R8, UR6, 0x1 ;  /* 0x0000000608f67c11 */ /* 0x000fe2000f8e08ff */
[----:B------:R-:W-:Y:S01]  /*0910*/  IMAD.IADD R3, R3, 0x1, R2 ;  /* 0x0000000103037824 */ /* 0x000fe200078e0202 */
[----:B------:R-:W-:Y:S01]  /*0920*/  LEA R220, R220, UR5, 0x1 ;  /* 0x00000005dcdc7c11 */ /* 0x000fe2000f8e08ff */
[----:B------:R-:W-:Y:S01]  /*0930*/  IMAD.IADD R216, R214, 0x1, R222 ;  /* 0x00000001d6d87824 */ /* 0x000fe200078e02de */
[----:B------:R-:W-:Y:S01]  /*0940*/  LOP3.LUT R0, R6, R0, RZ, 0xfc, !PT ;  /* 0x0000000006007212 */ /* 0x000fe200078efcff */
[----:B------:R-:W-:Y:S01]  /*0950*/  IMAD.IADD R212, R217, 0x1, R3 ;  /* 0x00000001d9d47824 */ /* 0x000fe200078e0203 */
[----:B------:R-:W-:Y:S01]  /*0960*/  LEA R226, R226, UR4, 0x1 ;  /* 0x00000004e2e27c11 */ /* 0x000fe2000f8e08ff */
[--C-:B------:R-:W-:Y:S01]  /*0970*/  IMAD.IADD R221, R218, 0x1, R220.reuse ;  /* 0x00000001dadd7824 */ /* 0x100fe200078e02dc */
[----:B------:R-:W-:Y:S01]  /*0980*/  LEA R0, R0, UR4, 0x1 ;  /* 0x0000000400007c11 */ /* 0x000fe2000f8e08ff */
[----:B------:R-:W-:Y:S01]  /*0990*/  VIADD R247, R246, 0x40 ;  /* 0x00000040f6f77836 */ /* 0x000fe20000000000 */
[----:B------:R-:W-:Y:S01]  /*09a0*/  ULDC.64 UR4, c[0x0][0x208] ;  /* 0x0000820000047ab9 */ /* 0x000fe20000000a00 */
[----:B------:R-:W-:-:S02]  /*09b0*/  IMAD.IADD R223, R222, 0x1, R220 ;  /* 0x00000001dedf7824 */ /* 0x000fc400078e02dc */
[----:B------:R-:W-:Y:S02]  /*09c0*/  IMAD R240, R251, 0x10, R240 ;  /* 0x00000010fbf07824 */ /* 0x000fe400078e02f0 */
[----:B------:R-:W-:Y:S02]  /*09d0*/  IMAD.IADD R217, R217, 0x1, R215 ;  /* 0x00000001d9d97824 */ /* 0x000fe400078e02d7 */
[----:B------:R-:W-:Y:S02]  /*09e0*/  @P2 VIADD R247, R246, 0xffffffc0 ;  /* 0xffffffc0f6f72836 */ /* 0x000fe40000000000 */
[----:B------:R-:W-:Y:S02]  /*09f0*/  IMAD.IADD R236, R236, 0x1, R235 ;  /* 0x00000001ecec7824 */ /* 0x000fe400078e02eb */
[----:B------:R-:W-:Y:S02]  /*0a00*/  IMAD.IADD R218, R216, 0x1, R218 ;  /* 0x00000001d8da7824 */ /* 0x000fe400078e02da */
[----:B------:R-:W-:-:S07]  /*0a10*/  IMAD.IADD R222, R222, 0x1, R221 ;  /* 0x00000001dede7824 */ /* 0x000fce00078e02dd */
.L_x_971:
        /* <DEDUP_REMOVED lines=32> */
[----:B------:R-:W-:-:S03]  /*0c20*/  UIADD3.X UR6, UR10, UR15, URZ, UP0, !UPT ;  /* 0x0000000f0a067290 */ /* 0x000fc600087fe43f */
[----:B---3--:R1:W3:Y:S01]  /*0c30*/  @P1 LDG.E R10, desc[UR4][R4.64] ;  /* 0x00000004040a1981 */ /* 0x0082e2000c1e1900 */
[----:B------:R-:W-:Y:S01]  /*0c40*/  PLOP3.LUT P2, PT, PT, PT, UP1, 0x80, 0x0 ;  /* 0x000000000000781c */ /* 0x000fe20003f4f018 */
[----:B-1----:R-:W-:Y:S02]  /*0c50*/  IMAD.U32 R4, RZ, RZ, UR16 ;  /* 0x00000010ff047e24 */ /* 0x002fe4000f8e00ff */
[----:B------:R-:W-:-:S05]  /*0c60*/  IMAD.U32 R5, RZ, RZ, UR11 ;  /* 0x0000000bff057e24 */ /* 0x000fca000f8e00ff */
[----:B----4-:R-:W4:Y:S04]  /*0c70*/  @P3 LDG.E R9, desc[UR4][R4.64] ;  /* 0x0000000404093981 */ /* 0x010f28000c1e1900 */
[----:B-----5:R1:W5:Y:S02]  /*0c80*/  @P3 LDG.E R6, desc[UR4][R4.64+0x4] ;  /* 0x0000040404063981 */ /* 0x020364000c1e1900 */
[----:B-1----:R-:W-:Y:S02]  /*0c90*/  IMAD.U32 R4, RZ, RZ, UR8 ;  /* 0x00000008ff047e24 */ /* 0x002fe4000f8e00ff */
[----:B------:R-:W-:Y:S01]  /*0ca0*/  IMAD.U32 R5, RZ, RZ, UR6 ;  /* 0x00000006ff057e24 */ /* 0x000fe2000f8e00ff */
[----:B------:R-:W1:Y:S01]  /*0cb0*/  S2R R24, SR_TID.X ;  /* 0x0000000000187919 */ /* 0x000e620000002100 */
[----:B------:R-:W1:Y:S01]  /*0cc0*/  S2UR UR50, SR_CTAID.X ;  /* 0x00000000003279c3 */ /* 0x000e620000002500 */
[----:B------:R-:W-:Y:S01]  /*0cd0*/  UMOV UR32, URZ ;  /* 0x0000003f00207c82 */ /* 0x000fe20008000000 */
[----:B------:R-:W-:Y:S01]  /*0ce0*/  @!UP3 ULDC.64 UR6, c[0x0][0x318] ;  /* 0x0000c6000006bab9 */ /* 0x000fe20000000a00 */
        /* <DEDUP_REMOVED lines=19> */
[----:B------:R-:W-:Y:S02]  /*0e20*/  SHF.R.S32.HI R9, RZ, 0x1f, R24 ;  /* 0x0000001fff097819 */ /* 0x000fe40000011418 */
        /* <DEDUP_REMOVED lines=8> */
.L_x_927:
        /* <DEDUP_REMOVED lines=19> */
[----:B------:R-:W-:Y:S02]  /*0fe0*/  USHF.R.S32.HI UR27, URZ, 0x1f, UR56 ;  /* 0x0000001f3f1b7899 */ /* 0x000fe40008011438 */
[----:B------:R-:W-:-:S02]  /*0ff0*/  UIMAD UR26, UR48, UR9, UR8 ;  /* 0x00000009301a72a4 */ /* 0x000fc4000f8e0208 */
[----:B------:R-:W-:Y:S01]  /*1000*/  @UP1 ULDC.64 UR10, c[0x0][0x420] ;  /* 0x00010800000a1ab9 */ /* 0x000fe20000000a00 */
[----:B------:R-:W-:Y:S01]  /*1010*/  @!UP1 ULDC.64 UR8, c[0x0][0x418] ;  /* 0x0001060000089ab9 */ /* 0x000fe20000000a00 */
[----:B------:R-:W-:Y:S02]  /*1020*/  @UP1 UIMAD.WIDE.U32 UR44, UR12, UR10, URZ ;  /* 0x0000000a0c2c12a5 */ /* 0x000fe4000f8e003f */
[----:B------:R-:W-:Y:S01]  /*1030*/  @!UP1 UIMAD UR7, UR55, UR8, URZ ;  /* 0x00000008370792a4 */ /* 0x000fe2000f8e023f */
[----:B------:R-:W-:Y:S01]  /*1040*/  ULDC.64 UR14, c[0x0][0x488] ;  /* 0x00012200000e7ab9 */ /* 0x000fe20000000a00 */
[----:B------:R-:W-:Y:S02]  /*1050*/  ULDC UR59, c[0x0][0x2dc] ;  /* 0x0000b700003b7ab9 */ /* 0x000fe40000000800 */
[----:B------:R-:W-:Y:S02]  /*1060*/  @!UP1 UIMAD UR47, UR48, UR9, UR7 ;  /* 0x00000009302f92a4 */ /* 0x000fe4000f8e0207 */
[----:B------:R-:W-:Y:S01]  /*1070*/  UIADD3 UR7, UR39, 0x3f, URZ ;  /* 0x0000003f27077890 */ /* 0x000fe2000fffe03f */
[----:B-1----:R-:W-:Y:S01]  /*1080*/  IABS R7, R8 ;  /* 0x0000000800077213 */ /* 0x002fe20000000000 */
[----:B------:R-:W-:Y:S01]  /*1090*/  UIMAD.WIDE.U32 UR28, UR50, UR14, URZ ;  /* 0x0000000e321c72a5 */ /* 0x000fe2000f8e003f */
[----:B------:R-:W-:Y:S01]  /*10a0*/  ISETP.NE.AND P3, PT, R8, RZ, PT ;  /* 0x000000ff0800720c */ /* 0x000fe20003f65270 */
[----:B------:R-:W-:Y:S01]  /*10b0*/  USHF.R.S32.HI UR22, URZ, 0x1f, UR7 ;  /* 0x0000001f3f167899 */ /* 0x000fe20008011407 */
[----:B------:R-:W1:Y:S01]  /*10c0*/  I2F.RP R4, R7 ;  /* 0x0000000700047306 */ /* 0x000e620000209400 */
[----:B------:R-:W-:Y:S01]  /*10d0*/  ULDC UR58, c[0x0][0x270] ;  /* 0x00009c00003a7ab9 */ /* 0x000fe20000000800 */
[----:B------:R-:W-:-:S02]  /*10e0*/  @UP1 UIMAD UR38, UR12, UR11, UR45 ;  /* 0x0000000b0c2612a4 */ /* 0x000fc4000f8e022d */
[----:B------:R-:W-:Y:S02]  /*10f0*/  ULEA.HI UR46, UR22, UR7, URZ, 0x6 ;  /* 0x00000007162e7291 */ /* 0x000fe4000f8f303f */
[----:B------:R-:W-:Y:S02]  /*1100*/  UIMAD UR7, UR27, UR48, URZ ;  /* 0x000000301b0772a4 */ /* 0x000fe4000f8e023f */
[----:B------:R-:W-:Y:S02]  /*1110*/  @!UP1 UIMAD.WIDE.U32 UR40, UR48, UR8, URZ ;  /* 0x00000008302892a5 */ /* 0x000fe4000f8e003f */
[----:B------:R-:W-:Y:S02]  /*1120*/  USHF.L.U64.HI UR13, UR48, 0x7, UR55 ;  /* 0x00000007300d7899 */ /* 0x000fe40008010237 */
[----:B------:R-:W-:Y:S02]  /*1130*/  UIMAD.WIDE UR8, UR59, UR58, URZ ;  /* 0x0000003a3b0872a5 */ /* 0x000fe4000f8e023f */
[----:B------:R-:W-:Y:S01]  /*1140*/  UIMAD.WIDE.U32 UR10, UR48, UR56, URZ ;  /* 0x00000038300a72a5 */ /* 0x000fe2000f8e003f */
[----:B-1----:R-:W1:Y:S01]  /*1150*/  MUFU.RCP R4, R4 ;  /* 0x0000000400047308 */ /* 0x002e620000001000 */
[----:B------:R-:W-:Y:S01]  /*1160*/  UIMAD UR7, UR55, UR56, UR7 ;  /* 0x00000038370772a4 */ /* 0x000fe2000f8e0207 */
[----:B------:R-:W-:Y:S01]  /*1170*/  ULDC.64 UR24, c[0x0][0x240] ;  /* 0x0000900000187ab9 */ /* 0x000fe20000000a00 */
[----:B------:R-:W-:-:S02]  /*1180*/  UIMAD UR50, UR50, UR15, UR29 ;  /* 0x0000000f323272a4 */ /* 0x000fc4000f8e021d */
[----:B------:R-:W-:Y:S02]  /*1190*/  UIMAD.WIDE.U32 UR14, UR12, UR24, URZ ;  /* 0x000000180c0e72a5 */ /* 0x000fe4000f8e003f */
[----:B------:R-:W-:Y:S02]  /*11a0*/  UIMAD UR30, UR12, UR25, URZ ;  /* 0x000000190c1e72a4 */ /* 0x000fe4000f8e023f */
[----:B------:R-:W-:Y:S02]  /*11b0*/  USEL UR33, UR13, URZ, UP2 ;  /* 0x0000003f0d217287 */ /* 0x000fe40009000000 */
[----:B------:R-:W-:Y:S02]  /*11c0*/  UIMAD UR13, UR9, UR10, URZ ;  /* 0x0000000a090d72a4 */ /* 0x000fe4000f8e023f */
[----:B------:R-:W-:Y:S02]  /*11d0*/  UIADD3 UR7, UR11, UR7, URZ ;  /* 0x000000070b077290 */ /* 0x000fe4000fffe03f */
[----:B------:R-:W-:Y:S01]  /*11e0*/  UIADD3 UR37, UR17, UR26, URZ ;  /* 0x0000001a11257290 */ /* 0x000fe2000fffe03f */
[----:B-1----:R-:W-:Y:S01]  /*11f0*/  VIADD R4, R4, 0xffffffe ;  /* 0x0ffffffe04047836 */ /* 0x002fe20000000000 */
[----:B------:R-:W-:-:S02]  /*1200*/  USHF.L.U32 UR18, UR48, 0x7, URZ ;  /* 0x0000000730127899 */ /* 0x000fc4000800063f */
[----:B------:R-:W-:Y:S01]  /*1210*/  USEL UR42, UR16, UR14, !UP1 ;  /* 0x0000000e102a7287 */ /* 0x000fe2000c800000 */
[----:B------:R-:W1:Y:S01]  /*1220*/  F2I.FTZ.U32.TRUNC.NTZ R5, R4 ;  /* 0x0000000400057305 */ /* 0x000e62000021f000 */
[----:B------:R-:W-:Y:S02]  /*1230*/  @UP1 UIADD3 UR37, UR15, UR30, URZ ;  /* 0x0000001e0f251290 */ /* 0x000fe4000fffe03f */
[----:B------:R-:W-:Y:S02]  /*1240*/  UIMAD.WIDE.U32 UR14, UR8, UR10, URZ ;  /* 0x0000000a080e72a5 */ /* 0x000fe4000f8e003f */
[----:B------:R-:W-:Y:S02]  /*1250*/  UIMAD UR7, UR8, UR7, UR13 ;  /* 0x00000007080772a4 */ /* 0x000fe4000f8e020d */
[----:B------:R-:W-:Y:S02]  /*1260*/  UIMAD.WIDE.U32 UR10, UR8, UR12, URZ ;  /* 0x0000000c080a72a5 */ /* 0x000fe4000f8e003f */
[----:B------:R-:W-:-:S02]  /*1270*/  ULOP3.LUT UR13, UR46, 0xffffffc0, URZ, 0xc0, !UPT ;  /* 0xffffffc02e0d7892 */ /* 0x000fc4000f8ec03f */
[----:B------:R-:W-:Y:S02]  /*1280*/  UIADD3 UR49, UR15, UR7, URZ ;  /* 0x000000070f317290 */ /* 0x000fe4000fffe03f */
[----:B------:R-:W-:Y:S01]  /*1290*/  USEL UR43, UR18, URZ, UP2 ;  /* 0x0000003f122b7287 */ /* 0x000fe20009000000 */
[----:B-1----:R-:W-:Y:S01]  /*12a0*/  IMAD.MOV R4, RZ, RZ, -R5 ;  /* 0x000000ffff047224 */ /* 0x002fe200078e0a05 */
[----:B------:R-:W-:Y:S02]  /*12b0*/  USEL UR53, UR14, UR10, !UP1 ;  /* 0x0000000a0e357287 */ /* 0x000fe4000c800000 */
[----:B------:R-:W-:Y:S01]  /*12c0*/  UIMAD UR7, UR9, UR12, URZ ;  /* 0x0000000c090772a4 */ /* 0x000fe2000f8e023f */
[----:B------:R-:W-:Y:S01]  /*12d0*/  IMAD R6, R4, R7, RZ ;  /* 0x0000000704067224 */ /* 0x000fe200078e02ff */
[----:B------:R-:W-:Y:S01]  /*12e0*/  UISETP.NE.AND UP0, UPT, UR34, -0x1, UPT ;  /* 0xffffffff2200788c */ /* 0x000fe2000bf05270 */
[----:B------:R-:W-:Y:S01]  /*12f0*/  IMAD.MOV.U32 R4, RZ, RZ, RZ ;  /* 0x000000ffff047224 */ /* 0x000fe200078e00ff */
[----:B------:R-:W-:Y:S01]  /*1300*/  ULDC.U8 UR18, c[0x0][0x3d8] ;  /* 0x0000f60000127ab9 */ /* 0x000fe20000000000 */
[----:B------:R-:W-:-:S02]  /*1310*/  UIADD3 UR14, UR13, -0x40, URZ ;  /* 0xffffffc00d0e7890 */ /* 0x000fc4000fffe03f */
[----:B------:R-:W-:Y:S01]  /*1320*/  IMAD.HI.U32 R4, R5, R6, R4 ;  /* 0x0000000605047227 */ /* 0x000fe200078e0004 */
[----:B------:R-:W-:Y:S01]  /*1330*/  IABS R5, UR54 ;  /* 0x0000003600057c13 */ /* 0x000fe20008000000 */
[----:B------:R-:W-:Y:S02]  /*1340*/  UISETP.NE.AND UP3, UPT, UR18, URZ, UPT ;  /* 0x0000003f1200728c */ /* 0x000fe4000bf65270 */
[----:B------:R-:W-:Y:S02]  /*1350*/  @UP1 UIADD3 UR49, UR11, UR7, URZ ;  /* 0x000000070b311290 */ /* 0x000fe4000fffe03f */
[----:B------:R-:W-:Y:S01]  /*1360*/  IMAD.HI.U32 R4, R4, R5, RZ ;  /* 0x0000000504047227 */ /* 0x000fe200078e00ff */
[----:B------:R-:W-:Y:S02]  /*1370*/  USHF.R.S32.HI UR36, URZ, 0x1f, UR14 ;  /* 0x0000001f3f247899 */ /* 0x000fe4000801140e */
[----:B------:R-:W-:Y:S02]  /*1380*/  UIADD3 UR7, UP2, UR14, UR43, URZ ;  /* 0x0000002b0e077290 */ /* 0x000fe4000ff5e03f */
[----:B------:R-:W-:Y:S01]  /*1390*/  IADD3 R6, -R4, RZ, RZ ;  /* 0x000000ff04067210 */ /* 0x000fe20007ffe1ff */
[----:B------:R-:W-:Y:S01]  /*13a0*/  ULDC.U8 UR19, c[0x0][0x480] ;  /* 0x0001200000137ab9 */ /* 0x000fe20000000000 */
[----:B------:R-:W-:-:S02]  /*13b0*/  UIADD3.X UR13, UR36, UR33, URZ, UP2, !UPT ;  /* 0x00000021240d7290 */ /* 0x000fc400097fe43f */
[----:B------:R-:W-:Y:S01]  /*13c0*/  UIMAD UR9, UR9, UR7, URZ ;  /* 0x00000007090972a4 */ /* 0x000fe2000f8e023f */
[C---:B------:R-:W-:Y:S01]  /*13d0*/  IMAD R5, R7.reuse, R6, R5 ;  /* 0x0000000607057224 */ /* 0x040fe200078e0205 */
[----:B------:R-:W-:Y:S01]  /*13e0*/  ULDC UR60, c[0x0][0x2c4] ;  /* 0x0000b100003c7ab9 */ /* 0x000fe20000000800 */
[----:B------:R-:W-:Y:S02]  /*13f0*/  @UP0 UIADD3 UR29, UR32, UR34, URZ ;  /* 0x00000022201d0290 */ /* 0x000fe4000fffe03f */
[----:B------:R-:W-:Y:S01]  /*1400*/  @UP0 UIADD3 UR23, UR32, UR34, URZ ;  /* 0x0000002220170290 */ /* 0x000fe2000fffe03f */
[----:B------:R-:W-:Y:S01]  /*1410*/  ISETP.GT.U32.AND P1, PT, R7, R5, PT ;  /* 0x000000050700720c */ /* 0x000fe20003f24070 */
[----:B------:R-:W-:Y:S02]  /*1420*/  UIMAD UR13, UR8, UR13, UR9 ;  /* 0x0000000d080d72a4 */ /* 0x000fe4000f8e0209 */
[----:B------:R-:W-:Y:S01]  /*1430*/  UISETP.NE.AND UP4, UPT, UR19, URZ, UPT ;  /* 0x0000003f1300728c */ /* 0x000fe2000bf85270 */
[----:B------:R-:W-:Y:S01]  /*1440*/  @UP0 ULDC.64 UR20, c[0x0][0x250] ;  /* 0x0000940000140ab9 */ /* 0x000fe20000000a00 */
[----:B------:R-:W-:Y:S01]  /*1450*/  @UP3 UIMAD UR9, UR48, UR60, URZ ;  /* 0x0000003c300932a4 */ /* 0x000fe2000f8e023f */
[----:B------:R-:W-:Y:S01]  /*1460*/  @UP0 ULDC.64 UR18, c[0x0][0x248] ;  /* 0x0000920000120ab9 */ /* 0x000fe20000000a00 */
[----:B------:R-:W-:-:S02]  /*1470*/  @UP0 UIMAD.WIDE.U32 UR10, UR29, UR20, URZ ;  /* 0x000000141d0a02a5 */ /* 0x000fc4000f8e003f */
[----:B------:R-:W-:-:S04]  /*1480*/  @UP0 UIMAD.WIDE.U32 UR26, UR23, UR18, URZ ;  /* 0x00000012171a02a5 */ /* 0x000fc8000f8e003f */
[----:B------:R-:W-:Y:S01]  /*1490*/  @!P1 IMAD.IADD R5, R5, 0x1, -R7 ;  /* 0x0000000105059824 */ /* 0x000fe200078e0a07 */
[----:B------:R-:W-:Y:S01]  /*14a0*/  @UP0 UIMAD UR16, UR23, UR19, URZ ;  /* 0x00000013171002a4 */ /* 0x000fe2000f8e023f */
[----:B------:R-:W-:Y:S01]  /*14b0*/  @!P1 VIADD R4, R4, 0x1 ;  /* 0x0000000104049836 */ /* 0x000fe20000000000 */
[----:B------:R-:W-:Y:S01]  /*14c0*/  PLOP3.LUT P1, PT, PT, PT, UP0, 0x80, 0x0 ;  /* 0x000000000000781c */ /* 0x000fe20003f2f008 */
[----:B------:R-:W-:Y:S01]  /*14d0*/  UIMAD.WIDE.U32 UR22, UR8, UR7, URZ ;  /* 0x00000007081672a5 */ /* 0x000fe2000f8e003f */
[----:B------:R-:W-:Y:S01]  /*14e0*/  ISETP.GE.U32.AND P0, PT, R5, R7, PT ;  /* 0x000000070500720c */ /* 0x000fe20003f06070 */
[----:B------:R-:W-:Y:S01]  /*14f0*/  @UP3 USEL UR9, UR9, UR12, !UP1 ;  /* 0x0000000c09093287 */ /* 0x000fe2000c800000 */
[----:B------:R-:W-:Y:S01]  /*1500*/  LOP3.LUT R5, R8, UR54, RZ, 0x3c, !PT ;  /* 0x0000003608057c12 */ /* 0x000fe2000f8e3cff */
[----:B------:R-:W-:Y:S02]  /*1510*/  UIMAD UR51, UR54, UR59, URZ ;  /* 0x0000003b363372a4 */ /* 0x000fe4000f8e023f */
[----:B------:R-:W-:Y:S01]  /*1520*/  @UP0 UIMAD UR29, UR29, UR21, URZ ;  /* 0x000000151d1d02a4 */ /* 0x000fe2000f8e023f */
[----:B------:R-:W-:Y:S01]  /*1530*/  ISETP.GE.AND P2, PT, R5, RZ, PT ;  /* 0x000000ff0500720c */ /* 0x000fe20003f46270 */
[----:B------:R-:W-:Y:S01]  /*1540*/  @!UP3 UIMAD UR8, UR48, UR58, UR54 ;  /* 0x0000003a3008b2a4 */ /* 0x000fe2000f8e0236 */
[----:B------:R-:W-:Y:S01]  /*1550*/  @UP3 ULDC UR7, c[0x0][0x2e4] ;  /* 0x0000b90000073ab9 */ /* 0x000fe20000000800 */
[----:B------:R-:W-:-:S02]  /*1560*/  @!UP1 UIADD3 UR38, UR41, UR47, URZ ;  /* 0x0000002f29269290 */ /* 0x000fc4000fffe03f */
[----:B------:R-:W-:Y:S02]  /*1570*/  @UP3 UIMAD UR15, UR54, UR7, UR9 ;  /* 0x00000007360f32a4 */ /* 0x000fe4000f8e0209 */
[----:B------:R-:W-:Y:S01]  /*1580*/  @P0 IADD3 R4, R4, 0x1, RZ ;  /* 0x0000000104040810 */ /* 0x000fe20007ffe0ff */
[----:B------:R-:W-:Y:S01]  /*1590*/  USEL UR52, UR28, URZ, UP4 ;  /* 0x0000003f1c347287 */ /* 0x000fe2000a000000 */
[----:B------:R-:W-:Y:S01]  /*15a0*/  PLOP3.LUT P0, PT, PT, PT, UP3, 0x80, 0x0 ;  /* 0x000000000000781c */ /* 0x000fe20003f0f038 */
[----:B------:R-:W-:Y:S02]  /*15b0*/  USHF.R.S32.HI UR47, URZ, 0x1f, UR51 ;  /* 0x0000001f3f2f7899 */ /* 0x000fe40008011433 */
[----:B------:R-:W-:Y:S01]  /*15c0*/  IMAD.MOV.U32 R17, RZ, RZ, R4 ;  /* 0x000000ffff117224 */ /* 0x000fe200078e0004 */
[----:B------:R-:W-:Y:S02]  /*15d0*/  @UP0 UIADD3 UR33, UR11, UR29, URZ ;  /* 0x0000001d0b210290 */ /* 0x000fe4000fffe03f */
[----:B------:R-:W-:-:S02]  /*15e0*/  USEL UR50, UR50, URZ, UP4 ;  /* 0x0000003f32327287 */ /* 0x000fc4000a000000 */
[----:B------:R-:W-:Y:S01]  /*15f0*/  @!UP3 UIMAD UR15, UR8, UR60, URZ ;  /* 0x0000003c080fb2a4 */ /* 0x000fe2000f8e023f */
[----:B------:R-:W-:Y:S01]  /*1600*/  @!P2 IADD3 R17, -R17, RZ, RZ ;  /* 0x000000ff1111a210 */ /* 0x000fe20007ffe1ff */
[----:B------:R-:W-:Y:S01]  /*1610*/  UIADD3 UR43, UR23, UR13, URZ ;  /* 0x0000000d172b7290 */ /* 0x000fe2000fffe03f */
[----:B------:R-:W-:Y:S01]  /*1620*/  @!P3 LOP3.LUT R17, RZ, R8, RZ, 0x33, !PT ;  /* 0x00000008ff11b212 */ /* 0x000fe200078e33ff */
        /* <DEDUP_REMOVED lines=15> */
.L_x_929:
        /* <DEDUP_REMOVED lines=13> */
.L_x_930:
        /* <DEDUP_REMOVED lines=11> */
.L_x_931:
[----:B------:R-:W-:-:S04]  /*18a0*/  UIMAD UR7, UR48, UR58, UR54 ;  /* 0x0000003a300772a4 */ /* 0x000fc8000f8e0236 */
[----:B------:R-:W-:-:S12]  /*18b0*/  UIMAD UR7, UR7, UR56, URZ ;  /* 0x00000038070772a4 */ /* 0x000fd8000f8e023f */
.L_x_932:
[----:B------:R-:W1:Y:S01]  /*18c0*/  LDC.64 R4, c[0x0][0x420] ;  /* 0x00010800ff047b82 */ /* 0x000e620000000a00 */
[----:B------:R-:W-:Y:S01]  /*18d0*/  SHF.R.S32.HI R229, RZ, 0x1f, R228 ;  /* 0x0000001fffe57819 */ /* 0x000fe200000114e4 */
[----:B------:R-:W-:Y:S01]  /*18e0*/  UIADD3 UR7, UR14, UR7, URZ ;  /* 0x000000070e077290 */ /* 0x000fe2000fffe03f */
[----:B------:R-:W-:Y:S01]  /*18f0*/  IADD3 R6, P0, R228, UR13, RZ ;  /* 0x0000000de4067c10 */ /* 0x000fe2000ff1e0ff */
[----:B------:R-:W-:Y:S01]  /*1900*/  UIMAD UR8, UR59, UR58, URZ ;  /* 0x0000003a3b0872a4 */ /* 0x000fe2000f8e023f */
[----:B------:R-:W-:Y:S01]  /*1910*/  LEA.HI R9, R9, R24, RZ, 0x5 ;  /* 0x0000001809097211 */ /* 0x000fe200078f28ff */
[----:B------:R-:W-:Y:S01]  /*1920*/  ULDC.64 UR16, c[0x0][0x478] ;  /* 0x00011e0000107ab9 */ /* 0x000fe20000000a00 */
[----:B------:R-:W-:Y:S01]  /*1930*/  IADD3.X R7, R229, UR38, RZ, P0, !PT ;  /* 0x00000026e5077c10 */ /* 0x000fe200087fe4ff */
[----:B------:R-:W-:Y:S01]  /*1940*/  UIMAD.WIDE UR16, UR7, 0x4, UR16 ;  /* 0x00000004071078a5 */ /* 0x000fe2000f8e0210 */
[----:B------:R-:W-:Y:S01]  /*1950*/  LOP3.LUT R10, R9, 0xffffffe0, RZ, 0xc0, !PT ;  /* 0xffffffe0090a7812 */ /* 0x000fe200078ec0ff */
[----:B------:R-:W-:Y:S01]  /*1960*/  USHF.L.U32 UR7, UR8, 0x6, URZ ;  /* 0x0000000608077899 */ /* 0x000fe2000800063f */
[----:B------:R-:W-:Y:S01]  /*1970*/  IADD3 R15, P0, R14, UR14, RZ ;  /* 0x0000000e0e0f7c10 */ /* 0x000fe2000ff1e0ff */
[----:B------:R-:W-:Y:S01]  /*1980*/  UISETP.GE.AND UP2, UPT, UR39, 0x1, UPT ;  /* 0x000000012700788c */ /* 0x000fe2000bf46270 */
[----:B------:R-:W-:Y:S01]  /*1990*/  BSSY B1, `(.L_x_928) ;  /* 0x0000951000017945 */ /* 0x000fe20003800000 */
[----:B------:R-:W-:Y:S01]  /*19a0*/  UIADD3 UR9, UP1, UP0, UR22, UR7, UR51 ;  /* 0x0000000716097290 */ /* 0x000fe2000f83e033 */
[----:B------:R-:W-:Y:S01]  /*19b0*/  IMAD.IADD R24, R24, 0x1, -R10 ;  /* 0x0000000118187824 */ /* 0x000fe200078e0a0a */
[----:B------:R-:W-:Y:S01]  /*19c0*/  USHF.R.S32.HI UR7, URZ, 0x1f, UR7 ;  /* 0x0000001f3f077899 */ /* 0x000fe20008011407 */
[----:B------:R-:W-:Y:S01]  /*19d0*/  IADD3.X R13, R26, UR36, RZ, P0, !PT ;  /* 0x000000241a0d7c10 */ /* 0x000fe200087fe4ff */
[----:B------:R-:W-:Y:S01]  /*19e0*/  USHF.R.S32.HI UR55, URZ, 0x1f, UR54 ;  /* 0x0000001f3f377899 */ /* 0x000fe20008011436 */
[----:B------:R-:W-:Y:S01]  /*19f0*/  PLOP3.LUT P0, PT, PT, PT, UP2, 0x80, 0x0 ;  /* 0x000000000000781c */ /* 0x000fe20003f0f028 */
[----:B------:R-:W-:Y:S01]  /*1a00*/  UIADD3.X UR7, UR43, UR7, UR47, UP1, UP0 ;  /* 0x000000072b077290 */ /* 0x000fe20008fe042f */
[----:B------:R-:W-:Y:S01]  /*1a10*/  IMAD.WIDE.U32 R10, R15, UR24, R228 ;  /* 0x000000180f0a7c25 */ /* 0x000fe2000f8e00e4 */
[----:B------:R-:W-:Y:S01]  /*1a20*/  UIADD3 UR9, UP1, UP0, UR52, UR9, UR53 ;  /* 0x0000000934097290 */ /* 0x000fe2000f83e035 */
[----:B------:R-:W-:-:S02]  /*1a30*/  ULDC.64 UR28, c[0x0][0x428] ;  /* 0x00010a00001c7ab9 */ /* 0x000fc40000000a00 */
[C---:B-1----:R-:W-:Y:S01]  /*1a40*/  IMAD R8, R4.reuse, UR36, RZ ;  /* 0x0000002404087c24 */ /* 0x042fe2000f8e02ff */
[----:B------:R-:W-:Y:S01]  /*1a50*/  UIADD3.X UR7, UR50, UR7, UR49, UP1, UP0 ;  /* 0x0000000732077290 */ /* 0x000fe20008fe0431 */
[----:B------:R-:W-:Y:S01]  /*1a60*/  IMAD.WIDE.U32 R6, R4, UR14, R6 ;  /* 0x0000000e04067c25 */ /* 0x000fe2000f8e0006 */
[----:B------:R-:W-:Y:S01]  /*1a70*/  UIMAD UR22, UR55, UR28, URZ ;  /* 0x0000001c371672a4 */ /* 0x000fe2000f8e023f */
[----:B------:R-:W-:Y:S01]  /*1a80*/  IADD3 R10, P2, R10, UR42, RZ ;  /* 0x0000002a0a0a7c10 */ /* 0x000fe2000ff5e0ff */
[----:B------:R-:W-:Y:S01]  /*1a90*/  ULDC.64 UR10, c[0x0][0x258] ;  /* 0x00009600000a7ab9 */ /* 0x000fe20000000a00 */
[----:B------:R-:W-:Y:S01]  /*1aa0*/  IMAD R8, R5, UR14, R8 ;  /* 0x0000000e05087c24 */ /* 0x000fe2000f8e0208 */
[----:B------:R-:W-:Y:S01]  /*1ab0*/  ULDC.64 UR40, c[0x0][0x400] ;  /* 0x0001000000287ab9 */ /* 0x000fe20000000a00 */
[----:B------:R-:W-:Y:S01]  /*1ac0*/  IMAD.U32 R18, RZ, RZ, UR28 ;  /* 0x0000001cff127e24 */ /* 0x000fe2000f8e00ff */
[----:B------:R-:W-:Y:S01]  /*1ad0*/  UIADD3 UR15, UR14, UR15, URZ ;  /* 0x0000000f0e0f7290 */ /* 0x000fe2000fffe03f */
[----:B------:R-:W-:Y:S01]  /*1ae0*/  IMAD.IADD R7, R7, 0x1, R8 ;  /* 0x0000000107077824 */ /* 0x000fe200078e0208 */
[----:B------:R-:W-:Y:S01]  /*1af0*/  SHF.R.S32.HI R8, RZ, 0x5, R9 ;  /* 0x00000005ff087819 */ /* 0x000fe20000011409 */
[----:B------:R-:W-:Y:S01]  /*1b00*/  IMAD R9, R13, UR24, RZ ;  /* 0x000000180d097c24 */ /* 0x000fe2000f8e02ff */
[----:B------:R-:W-:Y:S01]  /*1b10*/  UIMAD UR23, UR55, UR10, URZ ;  /* 0x0000000a371772a4 */ /* 0x000fe2000f8e023f */
[----:B------:R-:W-:Y:S01]  /*1b20*/  IMAD.WIDE.U32 R6, R18, UR54, R6 ;  /* 0x0000003612067c25 */ /* 0x000fe2000f8e0006 */
[----:B------:R-:W-:Y:S01]  /*1b30*/  UIMAD UR22, UR54, UR29, UR22 ;  /* 0x0000001d361672a4 */ /* 0x000fe2000f8e0216 */
[----:B------:R-:W-:-:S02]  /*1b40*/  ULDC.64 UR44, c[0x0][0x2b0] ;  /* 0x0000ac00002c7ab9 */ /* 0x000fc40000000a00 */
[----:B------:R-:W-:Y:S01]  /*1b50*/  IMAD R8, R8, UR8, R24 ;  /* 0x0000000808087c24 */ /* 0x000fe2000f8e0218 */
[----:B------:R-:W-:Y:S01]  /*1b60*/  ULEA.HI.SX32 UR12, UR46, 0xffffffff, 0x1a ;  /* 0xffffffff2e0c7891 */ /* 0x000fe2000f8fd23f */
[----:B------:R-:W-:Y:S01]  /*1b70*/  IMAD R19, R15, UR25, R9 ;  /* 0x000000190f137c24 */ /* 0x000fe2000f8e0209 */
[----:B------:R-:W-:Y:S01]  /*1b80*/  UIMAD.WIDE UR14, UR15, 0x4, UR44 ;  /* 0x000000040f0e78a5 */ /* 0x000fe2000f8e022c */
[----:B------:R-:W-:Y:S01]  /*1b90*/  VIADD R9, R7, UR22 ;  /* 0x0000001607097c36 */ /* 0x000fe20008000000 */
[C---:B------:R-:W-:Y:S01]  /*1ba0*/  IADD3 R12, P1, R8.reuse, UR9, RZ ;  /* 0x00000009080c7c10 */ /* 0x040fe2000ff3e0ff */
[----:B------:R-:W-:Y:S01]  /*1bb0*/  UIMAD UR23, UR54, UR11, UR23 ;  /* 0x0000000b361772a4 */ /* 0x000fe2000f8e0217 */
[----:B------:R-:W-:Y:S02]  /*1bc0*/  IADD3.X R11, R11, UR37, R19, P2, !PT ;  /* 0x000000250b0b7c10 */ /* 0x000fe400097fe413 */
[----:B------:R-:W-:Y:S02]  /*1bd0*/  LEA.HI.X.SX32 R8, R8, UR7, 0x1, P1 ;  /* 0x0000000708087c11 */ /* 0x000fe400088f0eff */
[----:B------:R-:W-:-:S04]  /*1be0*/  LEA R224, P1, R12, UR40, 0x2 ;  /* 0x000000280ce07c11 */ /* 0x000fc8000f8210ff */
[----:B------:R-:W-:Y:S01]  /*1bf0*/  LEA.HI.X R225, R12, UR41, R8, 0x2, P1 ;  /* 0x000000290ce17c11 */ /* 0x000fe200088f1408 */
[----:B------:R-:W-:Y:S01]  /*1c00*/  IMAD.MOV.U32 R8, RZ, RZ, R6 ;  /* 0x000000ffff087224 */ /* 0x000fe200078e0006 */
[----:B------:R-:W-:Y:S07]  /*1c10*/  @!P0 BRA `(.L_x_933) ;  /* 0x0000008400fc8947 */ /* 0x000fee0003800000 */
        /* <DEDUP_REMOVED lines=8> */
[----:B------:R-:W-:Y:S01]  /*1ca0*/  ULDC.64 UR14, c[0x0][0x3e0] ;  /* 0x0000f800000e7ab9 */ /* 0x000fe20000000a00 */
[C---:B------:R-:W-:Y:S01]  /*1cb0*/  ISETP.GE.AND P6, PT, R14.reuse, UR12, PT ;  /* 0x0000000c0e007c0c */ /* 0x040fe2000bfc6270 */
[C---:B------:R-:W-:Y:S01]  /*1cc0*/  IMAD R6, R14.reuse, R5, R6 ;  /* 0x000000050e067224 */ /* 0x040fe200078e0206 */
[----:B------:R-:W-:Y:S01]  /*1cd0*/  UMOV UR11, UR16 ;  /* 0x00000010000b7c82 */ /* 0x000fe20008000000 */
[----:B------:R-:W-:Y:S01]  /*1ce0*/  VIADD R27, R14, 0x20 ;  /* 0x000000200e1b7836 */ /* 0x000fe20000000000 */
[----:B------:R-:W-:Y:S01]  /*1cf0*/  @P0 BAR.SYNC.DEFER_BLOCKING 0x0 ;  /* 0x0000000000000b1d */ /* 0x000fe20000010000 */
[----:B------:R-:W-:Y:S01]  /*1d00*/  IMAD.WIDE.U32 R10, R22, UR54, R10 ;  /* 0x00000036160a7c25 */ /* 0x000fe2000f8e000a */
[----:B------:R-:W-:-:S02]  /*1d10*/  LEA R232, P0, R8, UR14, 0x1 ;  /* 0x0000000e08e87c11 */ /* 0x000fc4000f8008ff */
[----:B------:R-:W-:Y:S01]  /*1d20*/  IADD3 R16, R9, R6, RZ ;  /* 0x0000000609107210 */ /* 0x000fe20007ffe0ff */
[C---:B------:R-:W-:Y:S01]  /*1d30*/  VIADD R244, R228.reuse, 0x80 ;  /* 0x00000080e4f47836 */ /* 0x040fe20000000000 */
[----:B------:R-:W-:Y:S01]  /*1d40*/  UMOV UR10, UR17 ;  /* 0x00000011000a7c82 */ /* 0x000fe20008000000 */
        /* <DEDUP_REMOVED lines=53> */
.L_x_935:
[----:B------:R-:W-:Y:S05]  /*20a0*/  BSYNC B0 ;  /* 0x0000000000007941 */ /* 0x000fea0003800000 */
.L_x_934:
        /* <DEDUP_REMOVED lines=47> */
.L_x_937:
[----:B------:R-:W-:Y:S05]  /*23a0*/  BSYNC B0 ;  /* 0x0000000000007941 */ /* 0x000fea0003800000 */
.L_x_936:
        /* <DEDUP_REMOVED lines=44> */
.L_x_939:
[----:B------:R-:W-:Y:S05]  /*2670*/  BSYNC B0 ;  /* 0x0000000000007941 */ /* 0x000fea0003800000 */
.L_x_938:
        /* <DEDUP_REMOVED lines=47> */
.L_x_941:
[----:B------:R-:W-:Y:S05]  /*2970*/  BSYNC B0 ;  /* 0x0000000000007941 */ /* 0x000fea0003800000 */
.L_x_940:
        /* <DEDUP_REMOVED lines=69> */
.L_x_943:
[----:B------:R-:W-:Y:S05]  /*2dd0*/  BSYNC B0 ;  /* 0x0000000000007941 */ /* 0x000fea0003800000 */
.L_x_942:
        /* <DEDUP_REMOVED lines=59> */
.L_x_945:
[----:B------:R-:W-:Y:S05]  /*3190*/  BSYNC B0 ;  /* 0x0000000000007941 */ /* 0x000fea0003800000 */
.L_x_944:
[----:B------:R-:W-:Y:S01]  /*31a0*/  UIMAD UR12, UR22, UR20, URZ ;  /* 0x00000014160c72a4 */ /* 0x000fe2000f8e023f */
[----:B-1-3--:R-:W-:Y:S01]  /*31b0*/  IMAD.WIDE.U32 R4, R18, UR35, R228 ;  /* 0x0000002312047c25 */ /* 0x00afe2000f8e00e4 */
[----:B------:R1:W-:Y:S01]  /*31c0*/  @P4 STS.128 [R226+0x18000], RZ ;  /* 0x018000ffe2004388 */ /* 0x0003e20000000c00 */
[----:B------:R-:W3:Y:S01]  /*31d0*/  LDC.64 R18, c[0x0][0x3b8] ;  /* 0x0000ee00ff127b82 */ /* 0x000ee20000000a00 */
[----:B------:R-:W-:Y:S01]  /*31e0*/  UIMAD UR12, UR35, UR21, UR12 ;  /* 0x00000015230c72a4 */ /* 0x000fe2000f8e020c */
[----:B------:R-:W-:Y:S01]  /*31f0*/  BSSY B0, `(.L_x_946) ;  /* 0x000003c000007945 */ /* 0x000fe20003800000 */
[----:B------:R1:W-:Y:S01]  /*3200*/  @P4 STS.128 [R226+0x1a000], RZ ;  /* 0x01a000ffe2004388 */ /* 0x0003e20000000c00 */
[----:B------:R-:W-:-:S03]  /*3210*/  IADD3 R8, P0, R4, UR30, RZ ;  /* 0x0000001e04087c10 */ /* 0x000fc6000ff1e0ff */
[----:B------:R1:W-:Y:S01]  /*3220*/  @P4 STS.128 [R226+0x1c000], RZ ;  /* 0x01c000ffe2004388 */ /* 0x0003e20000000c00 */
[----:B------:R-:W-:Y:S01]  /*3230*/  MOV R6, UR12 ;  /* 0x0000000c00067c02 */ /* 0x000fe20008000f00 */
[----:B------:R-:W-:Y:S02]  /*3240*/  ULDC.64 UR12, c[0x0][0x268] ;  /* 0x00009a00000c7ab9 */ /* 0x000fe40000000a00 */
[----:B------:R1:W-:Y:S01]  /*3250*/  @P4 STS.128 [R226+0x1e000], RZ ;  /* 0x01e000ffe2004388 */ /* 0x0003e20000000c00 */
[----:B------:R-:W-:Y:S01]  /*3260*/  IADD3.X R9, R5, UR33, R6, P0, !PT ;  /* 0x0000002105097c10 */ /* 0x000fe200087fe406 */
[----:B------:R-:W-:-:S04]  /*3270*/  IMAD R4, R25, UR12, RZ ;  /* 0x0000000c19047c24 */ /* 0x000fc8000f8e02ff */
[C---:B------:R-:W-:Y:S02]  /*3280*/  IMAD R15, R17.reuse, UR13, R4 ;  /* 0x0000000d110f7c24 */ /* 0x040fe4000f8e0204 */
[----:B------:R-:W-:-:S05]  /*3290*/  IMAD.WIDE.U32 R8, R17, UR12, R8 ;  /* 0x0000000c11087c25 */ /* 0x000fca000f8e0008 */
[----:B------:R-:W-:Y:S01]  /*32a0*/  IADD3 R16, R9, R15, RZ ;  /* 0x0000000f09107210 */ /* 0x000fe20007ffe0ff */
[----:B------:R-:W-:Y:S06]  /*32b0*/  @P4 BRA `(.L_x_947) ;  /* 0x0000000000bc4947 */ /* 0x000fec0003800000 */
[----:B------:R-:W-:Y:S01]  /*32c0*/  ULDC UR13, c[0x0][0x2d0] ;  /* 0x0000b400000d7ab9 */ /* 0x000fe20000000800 */
[----:B------:R-:W5:Y:S01]  /*32d0*/  LDC.64 R28, c[0x0][0x220] ;  /* 0x00008800ff1c7b82 */ /* 0x000f620000000a00 */
[----:B------:R-:W-:Y:S01]  /*32e0*/  ISETP.GE.AND P0, PT, R228, UR13, PT ;  /* 0x0000000de4007c0c */ /* 0x000fe2000bf06270 */
[----:B------:R-:W-:Y:S01]  /*32f0*/  IMAD R6, R23, UR20, RZ ;  /* 0x0000001417067c24 */ /* 0x000fe2000f8e02ff */
[----:B------:R-:W-:Y:S02]  /*3300*/  MOV R4, UR30 ;  /* 0x0000001e00047c02 */ /* 0x000fe40008000f00 */
[----:B------:R-:W-:Y:S01]  /*3310*/  MOV R5, UR33 ;  /* 0x0000002100057c02 */ /* 0x000fe20008000f00 */
[----:B------:R-:W-:Y:S01]  /*3320*/  IMAD R11, R21, UR21, R6 ;  /* 0x00000015150b7c24 */ /* 0x000fe2000f8e0206 */
        /* <DEDUP_REMOVED lines=13> */
[----:B-----5:R-:W-:Y:S01]  /*3400*/  IMAD.WIDE R10, R228, 0x2, R28 ;  /* 0x00000002e40a7825 */ /* 0x020fe200078e021c */
        /* <DEDUP_REMOVED lines=26> */
.L_x_947:
[----:B------:R-:W-:Y:S05]  /*35b0*/  BSYNC B0 ;  /* 0x0000000000007941 */ /* 0x000fea0003800000 */
.L_x_946:
        /* <DEDUP_REMOVED lines=54> */
[----:B------:R1:W-:Y:S02]  /*3920*/  @!P0 LDGSTS.E.BYPASS.LTC128B.128 [R226+0x1f000], desc[UR4][R4.64+0x180] ;  /* 0x1f00018004e28fae */ /* 0x0003e4000b901d44 */
.L_x_949:
[----:B------:R-:W-:Y:S05]  /*3930*/  BSYNC B0 ;  /* 0x0000000000007941 */ /* 0x000fea0003800000 */
.L_x_948:
[----:B------:R-:W4:Y:S01]  /*3940*/  LDC R250, c[0x0][0x270] ;  /* 0x00009c00fffa7b82 */ /* 0x000f220000000800 */
[----:B------:R-:W-:Y:S01]  /*3950*/  UIMAD UR12, UR48, UR58, UR54 ;  /* 0x0000003a300c72a4 */ /* 0x000fe2000f8e0236 */
[----:B-12---:R-:W-:Y:S01]  /*3960*/  IMAD.MOV.U32 R4, RZ, RZ, 0x4 ;  /* 0x00000004ff047424 */ /* 0x006fe200078e00ff */
[----:B------:R-:W-:Y:S01]  /*3970*/  ULDC UR18, c[0x0][0x2d0] ;  /* 0x0000b40000127ab9 */ /* 0x000fe20000000800 */
[----:B------:R-:W-:Y:S01]  /*3980*/  IMAD.MOV.U32 R238, RZ, RZ, 0x7f800000 ;  /* 0x7f800000ffee7424 */ /* 0x000fe200078e00ff */
[----:B------:R-:W-:Y:S01]  /*3990*/  USHF.L.U32 UR12, UR12, 0x5, URZ ;  /* 0x000000050c0c7899 */ /* 0x000fe2000800063f */
[----:B------:R-:W-:Y:S01]  /*39a0*/  IMAD.MOV.U32 R239, RZ, RZ, 0x7f800000 ;  /* 0x7f800000ffef7424 */ /* 0x000fe200078e00ff */
[----:B------:R-:W-:Y:S01]  /*39b0*/  ULDC UR33, c[0x0][0x2dc] ;  /* 0x0000b70000217ab9 */ /* 0x000fe20000000800 */
[----:B------:R-:W-:Y:S01]  /*39c0*/  IMAD.WIDE R4, R240, R4, UR8 ;  /* 0x00000008f0047e25 */ /* 0x000fe2000f8e0204 */
[----:B---3--:R-:W2:Y:S04]  /*39d0*/  LDG.E.64 R8, desc[UR4][R18.64] ;  /* 0x0000000412087981 */ /* 0x008ea8000c1e1b00 */
[----:B------:R-:W3:Y:S04]  /*39e0*/  LDG.E.64 R6, desc[UR4][R18.64+0x8] ;  /* 0x0000080412067981 */ /* 0x000ee8000c1e1b00 */
[----:B------:R-:W0:Y:S01]  /*39f0*/  LDGDEPBAR ;  /* 0x00000000000079af */ /* 0x000e220000000000 */
[----:B------:R-:W-:-:S03]  /*3a00*/  USHF.R.S32.HI UR13, URZ, 0x1f, UR12 ;  /* 0x0000001f3f0d7899 */ /* 0x000fc6000801140c */
[----:B------:R-:W5:Y:S01]  /*3a10*/  @!P6 LDG.E R238, desc[UR4][R4.64] ;  /* 0x0000000404eee981 */ /* 0x000f62000c1e1900 */
[----:B------:R-:W-:-:S03]  /*3a20*/  IMAD.SHL.U32 R252, R249, 0x20, RZ ;  /* 0x00000020f9fc7824 */ /* 0x000fc600078e00ff */
[----:B------:R1:W5:Y:S01]  /*3a30*/  @!P5 LDG.E R239, desc[UR4][R4.64+0x20] ;  /* 0x0000200404efd981 */ /* 0x000362000c1e1900 */
        /* <DEDUP_REMOVED lines=23> */
[----:B-1----:R-:W-:-:S02]  /*3bb0*/  SHF.R.S32.HI R4, RZ, 0x1f, R24 ;  /* 0x0000001fff047819 */ /* 0x002fc40000011418 */
        /* <DEDUP_REMOVED lines=40> */
[----:B--2---:R-:W-:Y:S02]  /*3e40*/  R2UR UR16, R9 ;  /* 0x00000000091072ca */ /* 0x004fe400000e0000 */
[----:B------:R-:W-:-:S02]  /*3e50*/  R2UR UR17, R8 ;  /* 0x00000000081172ca */ /* 0x000fc400000e0000 */
[----:B---3--:R-:W-:Y:S01]  /*3e60*/  IADD3 R242, P1, P0, R6, UR12, R24 ;  /* 0x0000000c06f27c10 */ /* 0x008fe2000f83e018 */
[----:B------:R-:W-:Y:S01]  /*3e70*/  UIADD3 UR12, UR35, 0x40, URZ ;  /* 0x00000040230c7890 */ /* 0x000fe2000fffe03f */
[----:B------:R-:W-:-:S03]  /*3e80*/  CS2R R24, SRZ ;  /* 0x0000000000187805 */ /* 0x000fc6000001ff00 */
[----:B------:R-:W-:Y:S01]  /*3e90*/  IMAD.WIDE.U32 R242, R242, -0x2daee0ad, RZ ;  /* 0xd2511f53f2f27825 */ /* 0x000fe200078e00ff */
[----:B------:R-:W-:Y:S01]  /*3ea0*/  IADD3.X R248, R7, UR13, R4, P1, P0 ;  /* 0x0000000d07f87c10 */ /* 0x000fe20008fe0404 */
[----:B------:R-:W-:Y:S02]  /*3eb0*/  UISETP.GE.AND UP0, UPT, UR12, UR6, UPT ;  /* 0x000000060c00728c */ /* 0x000fe4000bf06270 */
[----:B------:R-:W-:Y:S02]  /*3ec0*/  UIADD3 UR29, UR16, -0x4498517b, URZ ;  /* 0xbb67ae85101d7890 */ /* 0x000fe4000fffe03f */
[----:B------:R-:W-:Y:S02]  /*3ed0*/  UIADD3 UR30, UR17, -0x61c88647, URZ ;  /* 0x9e3779b9111e7890 */ /* 0x000fe4000fffe03f */
[----:B------:R-:W-:Y:S02]  /*3ee0*/  UIADD3 UR28, UR17, 0x3c6ef372, URZ ;  /* 0x3c6ef372111c7890 */ /* 0x000fe4000fffe03f */
[----:B------:R-:W-:-:S02]  /*3ef0*/  UIADD3 UR27, UR16, 0x76cf5d0a, URZ ;  /* 0x76cf5d0a101b7890 */ /* 0x000fc4000fffe03f */
[----:B------:R-:W-:Y:S02]  /*3f00*/  UIADD3 UR26, UR17, -0x255992d5, URZ ;  /* 0xdaa66d2b111a7890 */ /* 0x000fe4000fffe03f */
[----:B------:R-:W-:Y:S02]  /*3f10*/  UIADD3 UR25, UR16, 0x32370b8f, URZ ;  /* 0x32370b8f10197890 */ /* 0x000fe4000fffe03f */
[----:B------:R-:W-:Y:S02]  /*3f20*/  UIADD3 UR24, UR17, 0x78dde6e4, URZ ;  /* 0x78dde6e411187890 */ /* 0x000fe4000fffe03f */
[----:B------:R-:W-:Y:S02]  /*3f30*/  UIADD3 UR23, UR16, -0x126145ec, URZ ;  /* 0xed9eba1410177890 */ /* 0x000fe4000fffe03f */
[----:B------:R-:W-:Y:S02]  /*3f40*/  UIADD3 UR22, UR17, 0x1715609d, URZ ;  /* 0x1715609d11167890 */ /* 0x000fe4000fffe03f */
[----:B------:R-:W-:-:S02]  /*3f50*/  UIADD3 UR21, UR16, -0x56f99767, URZ ;  /* 0xa906689910157890 */ /* 0x000fc4000fffe03f */
[----:B------:R-:W-:Y:S02]  /*3f60*/  UIADD3 UR20, UR17, -0x4ab325aa, URZ ;  /* 0xb54cda5611147890 */ /* 0x000fe4000fffe03f */
[----:B------:R-:W-:Y:S01]  /*3f70*/  UIADD3 UR19, UR16, 0x646e171e, URZ ;  /* 0x646e171e10137890 */ /* 0x000fe2000fffe03f */
[----:B------:R-:W-:Y:S01]  /*3f80*/  ULDC.U8 UR13, c[0x0][0x388] ;  /* 0x0000e200000d7ab9 */ /* 0x000fe20000000000 */
[----:B----4-:R-:W-:-:S10]  /*3f90*/  ULDC UR12, c[0x0][0x2ec] ;  /* 0x0000bb00000c7ab9 */ /* 0x010fd40000000800 */
.L_x_952:
[----:B------:R-:W0:Y:S01]  /*3fa0*/  LDGDEPBAR ;  /* 0x00000000000079af */ /* 0x000e220000000000 */
[----:B------:R-:W-:Y:S01]  /*3fb0*/  PLOP3.LUT P0, PT, PT, PT, UP0, 0x80, 0x0 ;  /* 0x000000000000781c */ /* 0x000fe20003f0f008 */
[----:B------:R-:W-:Y:S01]  /*3fc0*/  UISETP.GE.AND UP2, UPT, UR7, 0x1, UPT ;  /* 0x000000010700788c */ /* 0x000fe2000bf46270 */
[----:B------:R-:W-:Y:S02]  /*3fd0*/  PLOP3.LUT P3, PT, PT, PT, UP0, 0x80, 0x0 ;  /* 0x000000000000781c */ /* 0x000fe40003f6f008 */
[----:B------:R-:W-:Y:S02]  /*3fe0*/  PLOP3.LUT P1, PT, PT, PT, UP0, 0x80, 0x0 ;  /* 0x000000000000781c */ /* 0x000fe40003f2f008 */
[----:B------:R-:W-:Y:S02]  /*3ff0*/  PLOP3.LUT P2, PT, PT, PT, UP0, 0x80, 0x0 ;  /* 0x000000000000781c */ /* 0x000fe40003f4f008 */
[----:B------:R-:W-:Y:S02]  /*4000*/  PLOP3.LUT P5, PT, PT, PT, UP0, 0x80, 0x0 ;  /* 0x000000000000781c */ /* 0x000fe40003faf008 */
[----:B------:R-:W-:Y:S02]  /*4010*/  PLOP3.LUT P4, PT, PT, PT, UP0, 0x80, 0x0 ;  /* 0x000000000000781c */ /* 0x000fe40003f8f008 */
[----:B------:R-:W-:Y:S01]  /*4020*/  PLOP3.LUT P6, PT, PT, PT, UP0, 0x80, 0x0 ;  /* 0x000000000000781c */ /* 0x000fe20003fcf008 */
[----:B------:R-:W-:Y:S04]  /*4030*/  DEPBAR.LE SB0, 0x0 ;  /* 0x000080000000791a */ /* 0x000fe80000000000 */
[----:B------:R-:W-:Y:S06]  /*4040*/  BAR.SYNC.DEFER_BLOCKING 0x0 ;  /* 0x0000000000007b1d */ /* 0x000fec0000010000 */
[----:B------:R-:W-:Y:S05]  /*4050*/  LDSM.16.M88.4 R16, [R214] ;  /* 0x00000000d610783b */ /* 0x000fea0000000200 */
[----:B-1----:R-:W1:Y:S05]  /*4060*/  LDSM.16.M88.4 R8, [R2+0x10000] ;  /* 0x010000000208783b */ /* 0x002e6a0000000200 */
[----:B------:R-:W2:Y:S05]  /*4070*/  LDSM.16.M88.4 R84, [R2+0x10800] ;  /* 0x010800000254783b */ /* 0x000eaa0000000200 */
[----:B------:R-:W-:Y:S05]  /*4080*/  LDSM.16.M88.4 R88, [R216] ;  /* 0x00000000d858783b */ /* 0x000fea0000000200 */
[----:B------:R-:W3:Y:S05]  /*4090*/  LDSM.16.M88.4 R92, [R3+0x10000] ;  /* 0x01000000035c783b */ /* 0x000eea0000000200 */
[----:B------:R-:W4:Y:S05]  /*40a0*/  LDSM.16.M88.4 R96, [R3+0x10800] ;  /* 0x010800000360783b */ /* 0x000f2a0000000200 */
[----:B------:R-:W-:Y:S05]  /*40b0*/  LDSM.16.M88.4 R100, [R219] ;  /* 0x00000000db64783b */ /* 0x000fea0000000200 */
[----:B------:R-:W4:Y:S05]  /*40c0*/  LDSM.16.M88.4 R104, [R213+0x10000] ;  /* 0x01000000d568783b */ /* 0x000f2a0000000200 */
        /* <DEDUP_REMOVED lines=11> */
[----:B------:R-:W3:Y:S05]  /*4180*/  LDSM.16.M88.4 R88, [R212+0x10800] ;  /* 0x01080000d458783b */ /* 0x000eea0000000200 */
[C---:B------:R-:W-:Y:S01]  /*4190*/  HMMA.16816.F32 R4, R100.reuse, R104, R4 ;  /* 0x000000686404723c */ /* 0x040fe20000001804 */
[----:B------:R-:W-:Y:S05]  /*41a0*/  LDSM.16.M88.4 R96, [R214+0x2000] ;  /* 0x00200000d660783b */ /* 0x000fea0000000200 */
[C---:B------:R-:W-:Y:S01]  /*41b0*/  HMMA.16816.F32 R8, R100.reuse, R106, R8 ;  /* 0x0000006a6408723c */ /* 0x040fe20000001808 */
[----:B------:R-:W4:Y:S05]  /*41c0*/  LDSM.16.M88.4 R104, [R2+0x12000] ;  /* 0x012000000268783b */ /* 0x000f2a0000000200 */
[C---:B-1----:R-:W-:Y:S06]  /*41d0*/  HMMA.16816.F32 R12, R100.reuse, R84, R12 ;  /* 0x00000054640c723c */ /* 0x042fec000000180c */
[----:B------:R-:W-:Y:S01]  /*41e0*/  HMMA.16816.F32 R16, R100, R86, R16 ;  /* 0x000000566410723c */ /* 0x000fe20000001810 */
[----:B------:R-:W1:Y:S05]  /*41f0*/  LDSM.16.M88.4 R84, [R2+0x12800] ;  /* 0x012800000254783b */ /* 0x000e6a0000000200 */
[C---:B--2---:R-:W-:Y:S01]  /*4200*/  HMMA.16816.F32 R4, R92.reuse, R108, R4 ;  /* 0x0000006c5c04723c */ /* 0x044fe20000001804 */
[----:B------:R-:W-:Y:S05]  /*4210*/  LDSM.16.M88.4 R100, [R216+0x2000] ;  /* 0x00200000d864783b */ /* 0x000fea0000000200 */
[C---:B------:R-:W-:Y:S01]  /*4220*/  HMMA.16816.F32 R8, R92.reuse, R110, R8 ;  /* 0x0000006e5c08723c */ /* 0x040fe20000001808 */
[----:B------:R-:W2:Y:S05]  /*4230*/  LDSM.16.M88.4 R108, [R3+0x12000] ;  /* 0x01200000036c783b */ /* 0x000eaa0000000200 */
[C---:B---3--:R-:W-:Y:S06]  /*4240*/  HMMA.16816.F32 R12, R92.reuse, R88, R12 ;  /* 0x000000585c0c723c */ /* 0x048fec000000180c */
[----:B------:R-:W-:Y:S01]  /*4250*/  HMMA.16816.F32 R16, R92, R90, R16 ;  /* 0x0000005a5c10723c */ /* 0x000fe20000001810 */
[----:B------:R-:W3:Y:S05]  /*4260*/  LDSM.16.M88.4 R88, [R3+0x12800] ;  /* 0x012800000358783b */ /* 0x000eea0000000200 */
[C---:B----4-:R-:W-:Y:S01]  /*4270*/  HMMA.16816.F32 R4, R96.reuse, R104, R4 ;  /* 0x000000686004723c */ /* 0x050fe20000001804 */
        /* <DEDUP_REMOVED lines=66> */
[C---:B---3--:R-:W-:Y:S01]  /*46a0*/  HMMA.16816.F32 R12, R96.reuse, R88, R12 ;  /* 0x00000058600c723c */ /* 0x048fe2000000180c */
[----:B------:R-:W3:Y:S01]  /*46b0*/  @P0 S2R R88, SR_TID.X ;  /* 0x0000000000580919 */ /* 0x000ee20000002100 */
[----:B------:R-:W-:Y:S04]  /*46c0*/  PLOP3.LUT P0, PT, PT, PT, UP0, 0x80, 0x0 ;  /* 0x000000000000781c */ /* 0x000fe80003f0f008 */
[----:B------:R-:W-:Y:S01]  /*46d0*/  HMMA.16816.F32 R16, R96, R90, R16 ;  /* 0x0000005a6010723c */ /* 0x000fe20000001810 */
[----:B------:R-:W-:Y:S05]  /*46e0*/  IMAD.U32 R89, RZ, RZ, UR31 ;  /* 0x0000001fff597e24 */ /* 0x000fea000f8e00ff */
[C---:B----4-:R-:W-:Y:S06]  /*46f0*/  HMMA.16816.F32 R4, R100.reuse, R104, R4 ;  /* 0x000000686404723c */ /* 0x050fec0000001804 */
[C---:B------:R-:W-:Y:S06]  /*4700*/  HMMA.16816.F32 R8, R100.reuse, R106, R8 ;  /* 0x0000006a6408723c */ /* 0x040fec0000001808 */
[C---:B-1----:R-:W-:Y:S06]  /*4710*/  HMMA.16816.F32 R12, R100.reuse, R84, R12 ;  /* 0x00000054640c723c */ /* 0x042fec000000180c */
[----:B------:R-:W-:Y:S01]  /*4720*/  HMMA.16816.F32 R16, R100, R86, R16 ;  /* 0x000000566410723c */ /* 0x000fe20000001810 */
[----:B------:R-:W-:Y:S04]  /*4730*/  IMAD.U32 R85, RZ, RZ, UR31 ;  /* 0x0000001fff557e24 */ /* 0x000fe8000f8e00ff */
[----:B---3--:R-:W-:Y:S01]  /*4740*/  @P3 IMAD.SHL.U32 R88, R88, 0x2, RZ ;  /* 0x0000000258583824 */ /* 0x008fe200078e00ff */
[C---:B--2---:R-:W-:Y:S01]  /*4750*/  HMMA.16816.F32 R4, R92.reuse, R108, R4 ;  /* 0x0000006c5c04723c */ /* 0x044fe20000001804 */
[----:B------:R-:W-:Y:S01]  /*4760*/  IMAD.U32 R84, RZ, RZ, UR7 ;  /* 0x00000007ff547e24 */ /* 0x000fe2000f8e00ff */
[----:B------:R-:W-:Y:S03]  /*4770*/  PLOP3.LUT P3, PT, PT, PT, UP0, 0x80, 0x0 ;  /* 0x000000000000781c */ /* 0x000fe60003f6f008 */
[----:B------:R-:W-:Y:S01]  /*4780*/  @P1 LOP3.LUT R88, R252, 0x6, R88, 0xf8, !PT ;  /* 0x00000006fc581812 */ /* 0x000fe200078ef858 */
[C---:B------:R-:W-:Y:S01]  /*4790*/  HMMA.16816.F32 R8, R92.reuse, R110, R8 ;  /* 0x0000006e5c08723c */ /* 0x040fe20000001808 */
[----:B------:R-:W-:Y:S04]  /*47a0*/  PLOP3.LUT P1, PT, PT, PT, UP0, 0x80, 0x0 ;  /* 0x000000000000781c */ /* 0x000fe80003f2f008 */
[----:B------:R-:W-:Y:S02]  /*47b0*/  IMAD R85, R85, 0x2, R249 ;  /* 0x0000000255557824 */ /* 0x000fe400078e02f9 */
[----:B------:R-:W-:Y:S04]  /*47c0*/  IMAD R84, R84, 0x4, R251 ;  /* 0x0000000454547824 */ /* 0x000fe800078e02fb */
[----:B------:R-:W-:Y:S01]  /*47d0*/  LOP3.LUT R86, R243, UR16, R85, 0x96, !PT ;  /* 0x00000010f3567c12 */ /* 0x000fe2000f8e9655 */
[----:B------:R-:W-:Y:S04]  /*47e0*/  IMAD.WIDE.U32 R84, R84, -0x326172a9, RZ ;  /* 0xcd9e8d5754547825 */ /* 0x000fe800078e00ff */
[----:B------:R-:W-:Y:S01]  /*47f0*/  @P0 IMAD R88, R89, 0x40, R88 ;  /* 0x0000004059580824 */ /* 0x000fe200078e0258 */
[----:B------:R-:W-:Y:S01]  /*4800*/  PLOP3.LUT P0, PT, PT, PT, UP0, 0x80, 0x0 ;  /* 0x000000000000781c */ /* 0x000fe20003f0f008 */
[----:B------:R-:W-:Y:S01]  /*4810*/  IMAD.WIDE.U32 R86, R86, -0x326172a9, RZ ;  /* 0xcd9e8d5756567825 */ /* 0x000fe200078e00ff */
[----:B------:R-:W-:Y:S02]  /*4820*/  LOP3.LUT R85, R85, UR17, R248, 0x96, !PT ;  /* 0x0000001155557c12 */ /* 0x000fe4000f8e96f8 */
[C---:B------:R-:W-:Y:S01]  /*4830*/  @P5 ISETP.GE.AND P5, PT, R88.reuse, UR6, PT ;  /* 0x0000000658005c0c */ /* 0x040fe2000bfa6270 */
[----:B------:R-:W-:Y:S01]  /*4840*/  @P1 VIADD R89, R88, 0x8 ;  /* 0x0000000858591836 */ /* 0x000fe20000000000 */
[----:B------:R-:W-:Y:S02]  /*4850*/  PLOP3.LUT P1, PT, PT, PT, UP0, 0x80, 0x0 ;  /* 0x000000000000781c */ /* 0x000fe40003f2f008 */
[----:B------:R-:W-:Y:S01]  /*4860*/  LOP3.LUT R100, R87, UR30, R84, 0x96, !PT ;  /* 0x0000001e57647c12 */ /* 0x000fe2000f8e9654 */
[----:B------:R-:W-:Y:S01]  /*4870*/  IMAD.WIDE.U32 R84, R85, -0x2daee0ad, RZ ;  /* 0xd2511f5355547825 */ /* 0x000fe200078e00ff */
[----:B------:R-:W-:Y:S03]  /*4880*/  @P6 ISETP.GE.AND P6, PT, R89, UR6, PT ;  /* 0x0000000659006c0c */ /* 0x000fe6000bfc6270 */
[----:B-----5:R-:W-:Y:S01]  /*4890*/  FMUL.FTZ R89, R238, 1.4426950216293334961 ;  /* 0x3fb8aa3bee597820 */ /* 0x020fe20000410000 */
[----:B------:R-:W-:Y:S01]  /*48a0*/  @P2 VIADD R87, R88, 0x1 ;  /* 0x0000000158572836 */ /* 0x000fe20000000000 */
[----:B------:R-:W-:Y:S01]  /*48b0*/  PLOP3.LUT P2, PT, PT, PT, UP0, 0x80, 0x0 ;  /* 0x000000000000781c */ /* 0x000fe20003f4f008 */
[----:B------:R-:W-:Y:S01]  /*48c0*/  IMAD.WIDE.U32 R100, R100, -0x2daee0ad, RZ ;  /* 0xd2511f5364647825 */ /* 0x000fe200078e00ff */
[----:B------:R-:W-:Y:S02]  /*48d0*/  LOP3.LUT R98, R85, UR29, R242, 0x96, !PT ;  /* 0x0000001d55627c12 */ /* 0x000fe4000f8e96f2 */
[----:B------:R-:W-:Y:S02]  /*48e0*/  @P0 FSEL R4, R4, -INF , !P5 ;  /* 0xff80000004040808 */ /* 0x000fe40006800000 */
[----:B------:R-:W-:Y:S01]  /*48f0*/  PLOP3.LUT P0, PT, PT, PT, UP0, 0x80, 0x0 ;  /* 0x000000000000781c */ /* 0x000fe20003f0f008 */
[----:B------:R-:W-:Y:S01]  /*4900*/  IMAD.WIDE.U32 R98, R98, -0x326172a9, RZ ;  /* 0xcd9e8d5762627825 */ /* 0x000fe200078e00ff */
[----:B------:R-:W-:Y:S02]  /*4910*/  LOP3.LUT R90, R101, UR27, R84, 0x96, !PT ;  /* 0x0000001b655a7c12 */ /* 0x000fe4000f8e9654 */
[----:B------:R-:W-:Y:S01]  /*4920*/  @P1 FSEL R6, R6, -INF , !P5 ;  /* 0xff80000006061808 */ /* 0x000fe20006800000 */
[----:B------:R-:W-:Y:S01]  /*4930*/  @P4 VIADD R84, R88, 0x9 ;  /* 0x0000000958544836 */ /* 0x000fe20000000000 */
[----:B------:R-:W-:Y:S01]  /*4940*/  PLOP3.LUT P1, PT, PT, PT, UP0, 0x80, 0x0 ;  /* 0x000000000000781c */ /* 0x000fe20003f2f008 */
[----:B------:R-:W-:Y:S01]  /*4950*/  IMAD.WIDE.U32 R90, R90, -0x326172a9, RZ ;  /* 0xcd9e8d575a5a7825 */ /* 0x000fe200078e00ff */
[----:B------:R-:W-:Y:S02]  /*4960*/  PLOP3.LUT P4, PT, PT, PT, UP0, 0x80, 0x0 ;  /* 0x000000000000781c */ /* 0x000fe40003f8f008 */
[----:B------:R-:W-:Y:S02]  /*4970*/  @P3 ISETP.GE.AND P3, PT, R87, UR6, PT ;  /* 0x0000000657003c0c */ /* 0x000fe4000bf66270 */
[----:B------:R-:W-:Y:S02]  /*4980*/  @P2 ISETP.GE.AND P2, PT, R84, UR6, PT ;  /* 0x0000000654002c0c */ /* 0x000fe4000bf46270 */
[----:B------:R-:W-:Y:S02]  /*4990*/  LOP3.LUT R96, R99, UR28, R86, 0x96, !PT ;  /* 0x0000001c63607c12 */ /* 0x000fe4000f8e9656 */
[----:B------:R-:W1:Y:S01]  /*49a0*/  LDSM.16.M88.4 R84, [R212+0x16800] ;  /* 0x01680000d454783b */ /* 0x000e620000000200 */
[----:B------:R-:W-:Y:S02]  /*49b0*/  @P0 FSEL R7, R7, -INF , !P3 ;  /* 0xff80000007070808 */ /* 0x000fe40005800000 */
[----:B------:R-:W-:Y:S01]  /*49c0*/  PLOP3.LUT P5, PT, PT, PT, UP0, 0x80, 0x0 ;  /* 0x000000000000781c */ /* 0x000fe20003faf008 */
[----:B------:R-:W-:Y:S01]  /*49d0*/  IMAD.WIDE.U32 R96, R96, -0x2daee0ad, RZ ;  /* 0xd2511f5360607825 */ /* 0x000fe200078e00ff */
[----:B------:R-:W-:Y:S02]  /*49e0*/  FSETP.NEU.FTZ.AND P0, PT, R238, -INF , PT ;  /* 0xff800000ee00780b */ /* 0x000fe40003f1d000 */
[----:B------:R-:W-:Y:S01]  /*49f0*/  LOP3.LUT R101, R91, UR26, R98, 0x96, !PT ;  /* 0x0000001a5b657c12 */ /* 0x000fe2000f8e9662 */
[----:B------:R-:W-:Y:S01]  /*4a00*/  @P1 VIADD R91, R88, 0x10 ;  /* 0x00000010585b1836 */ /* 0x000fe20000000000 */
[----:B------:R-:W-:Y:S02]  /*4a10*/  FSEL R89, R89, RZ, P0 ;  /* 0x000000ff59597208 */ /* 0x000fe40000000000 */
[----:B------:R-:W-:Y:S02]  /*4a20*/  @P4 FSEL R5, R5, -INF , !P3 ;  /* 0xff80000005054808 */ /* 0x000fe40005800000 */
[----:B------:R-:W-:Y:S01]  /*4a30*/  PLOP3.LUT P1, PT, PT, PT, UP0, 0x80, 0x0 ;  /* 0x000000000000781c */ /* 0x000fe20003f2f008 */
[--C-:B------:R-:W-:Y:S01]  /*4a40*/  FFMA.FTZ R4, R4, UR12, -R89.reuse ;  /* 0x0000000c04047c23 */ /* 0x100fe20008010859 */
[----:B------:R-:W-:Y:S01]  /*4a50*/  LOP3.LUT R98, R97, UR25, R100, 0x96, !PT ;  /* 0x0000001961627c12 */ /* 0x000fe2000f8e9664 */
[--C-:B------:R-:W-:Y:S01]  /*4a60*/  FFMA.FTZ R5, R5, UR12, -R89.reuse ;  /* 0x0000000c05057c23 */ /* 0x100fe20008010859 */
[----:B------:R-:W-:Y:S01]  /*4a70*/  PLOP3.LUT P4, PT, PT, PT, UP0, 0x80, 0x0 ;  /* 0x000000000000781c */ /* 0x000fe20003f8f008 */
[----:B------:R-:W-:Y:S01]  /*4a80*/  @P5 VIADD R97, R88, 0x11 ;  /* 0x0000001158615836 */ /* 0x000fe20000000000 */
[----:B------:R-:W-:Y:S01]  /*4a90*/  PLOP3.LUT P5, PT, PT, PT, UP0, 0x80, 0x0 ;  /* 0x000000000000781c */ /* 0x000fe20003faf008 */
[----:B------:R2:W3:Y:S01]  /*4aa0*/  MUFU.EX2 R128, R5 ;  /* 0x0000000500807308 */ /* 0x0004e20000000800 */
[----:B------:R-:W-:Y:S01]  /*4ab0*/  PLOP3.LUT P0, PT, PT, PT, UP0, 0x80, 0x0 ;  /* 0x000000000000781c */ /* 0x000fe20003f0f008 */
[----:B------:R-:W-:Y:S01]  /*4ac0*/  IMAD.WIDE.U32 R98, R98, -0x326172a9, RZ ;  /* 0xcd9e8d5762627825 */ /* 0x000fe200078e00ff */
[----:B------:R-:W-:Y:S03]  /*4ad0*/  PLOP3.LUT P3, PT, PT, PT, UP0, 0x80, 0x0 ;  /* 0x000000000000781c */ /* 0x000fe60003f6f008 */
[----:B------:R-:W-:Y:S01]  /*4ae0*/  @P1 FSEL R8, R8, -INF , !P6 ;  /* 0xff80000008081808 */ /* 0x000fe20007000000 */
[----:B------:R-:W-:Y:S03]  /*4af0*/  IMAD.WIDE.U32 R100, R101, -0x2daee0ad, RZ ;  /* 0xd2511f5365647825 */ /* 0x000fe600078e00ff */
[----:B------:R4:W-:Y:S01]  /*4b00*/  MUFU.EX2 R129, R4 ;  /* 0x0000000400817308 */ /* 0x0009e20000000800 */
[----:B------:R-:W-:Y:S02]  /*4b10*/  PLOP3.LUT P1, PT, PT, PT, UP0, 0x80, 0x0 ;  /* 0x000000000000781c */ /* 0x000fe40003f2f008 */
[----:B------:R-:W-:Y:S01]  /*4b20*/  @P4 ISETP.GE.AND P4, PT, R91, UR6, PT ;  /* 0x000000065b004c0c */ /* 0x000fe2000bf86270 */
[--C-:B------:R-:W-:Y:S01]  /*4b30*/  FFMA.FTZ R8, R8, UR12, -R89.reuse ;  /* 0x0000000c08087c23 */ /* 0x100fe20008010859 */
[----:B------:R-:W-:Y:S01]  /*4b40*/  LOP3.LUT R91, R99, UR24, R90, 0x96, !PT ;  /* 0x00000018635b7c12 */ /* 0x000fe2000f8e965a */
[C---:B------:R-:W-:Y:S01]  /*4b50*/  FMUL.FTZ R90, R239.reuse, 1.4426950216293334961 ;  /* 0x3fb8aa3bef5a7820 */ /* 0x040fe20000410000 */
[----:B------:R-:W-:Y:S03]  /*4b60*/  @P5 FSEL R10, R10, -INF , !P6 ;  /* 0xff8000000a0a5808 */ /* 0x000fe60007000000 */
[----:B------:R-:W-:Y:S01]  /*4b70*/  MUFU.EX2 R125, R8 ;  /* 0x00000008007d7308 */ /* 0x000fe20000000800 */
[----:B------:R-:W-:Y:S01]  /*4b80*/  FSETP.NEU.FTZ.AND P6, PT, R239, -INF , PT ;  /* 0xff800000ef00780b */ /* 0x000fe20003fdd000 */
[C---:B--2---:R-:W-:Y:S01]  /*4b90*/  @P0 VIADD R5, R88.reuse, 0x18 ;  /* 0x0000001858050836 */ /* 0x044fe20000000000 */
[----:B------:R-:W-:Y:S01]  /*4ba0*/  PLOP3.LUT P0, PT, PT, PT, UP0, 0x80, 0x0 ;  /* 0x000000000000781c */ /* 0x000fe20003f0f008 */
[C---:B-1----:R-:W-:Y:S01]  /*4bb0*/  HMMA.16816.F32 R12, R92.reuse, R84, R12 ;  /* 0x000000545c0c723c */ /* 0x042fe2000000180c */
[----:B------:R-:W-:Y:S02]  /*4bc0*/  PLOP3.LUT P5, PT, PT, PT, UP0, 0x80, 0x0 ;  /* 0x000000000000781c */ /* 0x000fe40003faf008 */
[----:B------:R-:W-:Y:S01]  /*4bd0*/  @P1 VIADD R88, R88, 0x19 ;  /* 0x0000001958581836 */ /* 0x000fe20000000000 */
[----:B------:R-:W-:Y:S02]  /*4be0*/  PLOP3.LUT P1, PT, PT, PT, UP0, 0x80, 0x0 ;  /* 0x000000000000781c */ /* 0x000fe40003f2f008 */
[----:B------:R-:W-:Y:S03]  /*4bf0*/  HMMA.16816.F32 R16, R92, R86, R16 ;  /* 0x000000565c10723c */ /* 0x000fe60000001810 */
[----:B------:R-:W-:Y:S02]  /*4c00*/  @P3 ISETP.GE.AND P3, PT, R97, UR6, PT ;  /* 0x0000000661003c0c */ /* 0x000fe4000bf66270 */
[----:B----4-:R-:W-:Y:S01]  /*4c10*/  FSEL R4, R90, RZ, P6 ;  /* 0x000000ff5a047208 */ /* 0x010fe20003000000 */
[----:B------:R-:W-:Y:S01]  /*4c20*/  IMAD.WIDE.U32 R90, R91, -0x2daee0ad, RZ ;  /* 0xd2511f535b5a7825 */ /* 0x000fe200078e00ff */
[----:B------:R-:W-:Y:S02]  /*4c30*/  @P0 FSEL R9, R9, -INF , !P2 ;  /* 0xff80000009090808 */ /* 0x000fe40005000000 */
[----:B------:R-:W-:Y:S02]  /*4c40*/  PLOP3.LUT P0, PT, PT, PT, UP0, 0x80, 0x0 ;  /* 0x000000000000781c */ /* 0x000fe40003f0f008 */
[--C-:B------:R-:W-:Y:S01]  /*4c50*/  FFMA.FTZ R6, R6, UR12, -R4.reuse ;  /* 0x0000000c06067c23 */ /* 0x100fe20008010804 */
[--C-:B------:R-:W-:Y:S01]  /*4c60*/  FFMA.FTZ R7, R7, UR12, -R4.reuse ;  /* 0x0000000c07077c23 */ /* 0x100fe20008010804 */
[----:B------:R-:W-:Y:S01]  /*4c70*/  @P1 FSEL R11, R11, -INF , !P2 ;  /* 0xff8000000b0b1808 */ /* 0x000fe20005000000 */
[----:B------:R-:W-:Y:S01]  /*4c80*/  FFMA.FTZ R10, R10, UR12, -R4 ;  /* 0x0000000c0a0a7c23 */ /* 0x000fe20008010804 */
[----:B------:R1:W-:Y:S01]  /*4c90*/  MUFU.EX2 R131, R6 ;  /* 0x0000000600837308 */ /* 0x0003e20000000800 */
[----:B------:R-:W-:Y:S01]  /*4ca0*/  PLOP3.LUT P1, PT, PT, PT, UP0, 0x80, 0x0 ;  /* 0x000000000000781c */ /* 0x000fe20003f2f008 */
[--C-:B------:R-:W-:Y:S01]  /*4cb0*/  FFMA.FTZ R9, R9, UR12, -R89.reuse ;  /* 0x0000000c09097c23 */ /* 0x100fe20008010859 */
[----:B------:R-:W-:Y:S01]  /*4cc0*/  LOP3.LUT R96, R101, UR23, R96, 0x96, !PT ;  /* 0x0000001765607c12 */ /* 0x000fe2000f8e9660 */
[----:B------:R-:W-:Y:S01]  /*4cd0*/  FFMA.FTZ R11, R11, UR12, -R4 ;  /* 0x0000000c0b0b7c23 */ /* 0x000fe20008010804 */
[----:B------:R-:W-:Y:S02]  /*4ce0*/  PLOP3.LUT P6, PT, PT, PT, UP0, 0x80, 0x0 ;  /* 0x000000000000781c */ /* 0x000fe40003fcf008 */
[----:B------:R-:W-:Y:S03]  /*4cf0*/  PLOP3.LUT P2, PT, PT, PT, UP0, 0x80, 0x0 ;  /* 0x000000000000781c */ /* 0x000fe60003f4f008 */
[----:B------:R2:W4:Y:S01]  /*4d00*/  MUFU.EX2 R130, R7 ;  /* 0x0000000700827308 */ /* 0x0005220000000800 */
[----:B------:R-:W-:Y:S01]  /*4d10*/  IMAD.WIDE.U32 R96, R96, -0x326172a9, RZ ;  /* 0xcd9e8d5760607825 */ /* 0x000fe200078e00ff */
[----:B------:R-:W-:Y:S02]  /*4d20*/  @P0 FSEL R12, R12, -INF , !P4 ;  /* 0xff8000000c0c0808 */ /* 0x000fe40006000000 */
[----:B------:R-:W-:Y:S02]  /*4d30*/  PLOP3.LUT P0, PT, PT, PT, UP0, 0x80, 0x0 ;  /* 0x000000000000781c */ /* 0x000fe40003f0f008 */
[----:B------:R-:W-:Y:S01]  /*4d40*/  LOP3.LUT R98, R97, UR22, R98, 0x96, !PT ;  /* 0x0000001661627c12 */ /* 0x000fe2000f8e9662 */
[--C-:B------:R-:W-:Y:S03]  /*4d50*/  FFMA.FTZ R12, R12, UR12, -R89.reuse ;  /* 0x0000000c0c0c7c23 */ /* 0x100fe60008010859 */
[----:B------:R3:W-:Y:S01]  /*4d60*/  MUFU.EX2 R127, R10 ;  /* 0x0000000a007f7308 */ /* 0x0007e20000000800 */
[----:B-1----:R-:W-:Y:S02]  /*4d70*/  LOP3.LUT R6, R91, UR21, R100, 0x96, !PT ;  /* 0x000000155b067c12 */ /* 0x002fe4000f8e9664 */
[----:B------:R-:W-:Y:S01]  /*4d80*/  @P1 FSEL R14, R14, -INF , !P4 ;  /* 0xff8000000e0e1808 */ /* 0x000fe20006000000 */
[----:B------:R-:W-:Y:S01]  /*4d90*/  IMAD.WIDE.U32 R84, R98, -0x2daee0ad, RZ ;  /* 0xd2511f5362547825 */ /* 0x000fe200078e00ff */
[----:B------:R-:W-:Y:S02]  /*4da0*/  PLOP3.LUT P1, PT, PT, PT, UP0, 0x80, 0x0 ;  /* 0x000000000000781c */ /* 0x000fe40003f2f008 */
[----:B------:R-:W-:Y:S03]  /*4db0*/  @P5 ISETP.GE.AND P5, PT, R5, UR6, PT ;  /* 0x0000000605005c0c */ /* 0x000fe6000bfa6270 */
[----:B------:R1:W4:Y:S01]  /*4dc0*/  MUFU.EX2 R122, R9 ;  /* 0x00000009007a7308 */ /* 0x0003220000000800 */
[----:B--2---:R-:W-:Y:S01]  /*4dd0*/  IMAD.WIDE.U32 R6, R6, -0x326172a9, RZ ;  /* 0xcd9e8d5706067825 */ /* 0x004fe200078e00ff */
[----:B------:R-:W-:Y:S02]  /*4de0*/  @P6 ISETP.GE.AND P6, PT, R88, UR6, PT ;  /* 0x0000000658006c0c */ /* 0x000fe4000bfc6270 */
[----:B------:R-:W-:Y:S01]  /*4df0*/  LOP3.LUT R88, R85, UR19, R90, 0x96, !PT ;  /* 0x0000001355587c12 */ /* 0x000fe2000f8e965a */
[----:B------:R-:W-:Y:S01]  /*4e00*/  FFMA.FTZ R14, R14, UR12, -R4 ;  /* 0x0000000c0e0e7c23 */ /* 0x000fe20008010804 */
[----:B------:R-:W-:Y:S02]  /*4e10*/  LOP3.LUT R5, R7, UR20, R96, 0x96, !PT ;  /* 0x0000001407057c12 */ /* 0x000fe4000f8e9660 */
[----:B------:R-:W-:Y:S02]  /*4e20*/  @P2 FSEL R13, R13, -INF , !P3 ;  /* 0xff8000000d0d2808 */ /* 0x000fe40005800000 */
[----:B------:R-:W2:Y:S01]  /*4e30*/  MUFU.EX2 R121, R12 ;  /* 0x0000000c00797308 */ /* 0x000ea20000000800 */
[C---:B------:R-:W-:Y:S02]  /*4e40*/  LOP3.LUT R90, R84.reuse, 0xff, RZ, 0xc0, !PT ;  /* 0x000000ff545a7812 */ /* 0x040fe400078ec0ff */
[--C-:B------:R-:W-:Y:S01]  /*4e50*/  SHF.R.U32.HI R91, RZ, 0x10, R84.reuse ;  /* 0x00000010ff5b7819 */ /* 0x100fe20000011654 */
[--C-:B------:R-:W-:Y:S01]  /*4e60*/  FFMA.FTZ R13, R13, UR12, -R89.reuse ;  /* 0x0000000c0d0d7c23 */ /* 0x100fe20008010859 */
[----:B------:R-:W-:Y:S02]  /*4e70*/  LOP3.LUT R97, R84, 0xffff, RZ, 0xc0, !PT ;  /* 0x0000ffff54617812 */ /* 0x000fe400078ec0ff */
[----:B------:R-:W-:Y:S03]  /*4e80*/  SHF.R.U32.HI R8, RZ, 0x18, R84 ;  /* 0x00000018ff087819 */ /* 0x000fe60000011654 */
[----:B------:R-:W-:Y:S01]  /*4e90*/  MUFU.EX2 R126, R11 ;  /* 0x0000000b007e7308 */ /* 0x000fe20000000800 */
[----:B------:R-:W-:Y:S02]  /*4ea0*/  PLOP3.LUT P2, PT, PT, PT, UP0, 0x80, 0x0 ;  /* 0x000000000000781c */ /* 0x000fe40003f4f008 */
[C---:B------:R-:W-:Y:S02]  /*4eb0*/  LOP3.LUT R84, R6.reuse, 0xffff, RZ, 0xc0, !PT ;  /* 0x0000ffff06547812 */ /* 0x040fe400078ec0ff */
[----:B------:R-:W-:Y:S02]  /*4ec0*/  LOP3.LUT R85, R6, 0xff, RZ, 0xc0, !PT ;  /* 0x000000ff06557812 */ /* 0x000fe400078ec0ff */
[--C-:B------:R-:W-:Y:S03]  /*4ed0*/  SHF.R.U32.HI R86, RZ, 0x18, R6.reuse ;  /* 0x00000018ff567819 */ /* 0x100fe60000011606 */
[----:B------:R-:W-:Y:S01]  /*4ee0*/  MUFU.EX2 R120, R13 ;  /* 0x0000000d00787308 */ /* 0x000fe20000000800 */
[----:B---3--:R-:W-:Y:S02]  /*4ef0*/  SHF.R.U32.HI R10, RZ, 0x10, R6 ;  /* 0x00000010ff0a7819 */ /* 0x008fe40000011606 */
[----:B------:R-:W-:Y:S02]  /*4f00*/  LOP3.LUT R6, R5, 0xffff, RZ, 0xc0, !PT ;  /* 0x0000ffff05067812 */ /* 0x000fe400078ec0ff */
[----:B------:R-:W-:Y:S02]  /*4f10*/  @P1 FSEL R16, R16, -INF , !P5 ;  /* 0xff80000010101808 */ /* 0x000fe40006800000 */
[----:B------:R-:W-:Y:S03]  /*4f20*/  @P0 FSEL R15, R15, -INF , !P3 ;  /* 0xff8000000f0f0808 */ /* 0x000fe60005800000 */
[----:B------:R-:W-:Y:S01]  /*4f30*/  MUFU.EX2 R124, R14 ;  /* 0x0000000e007c7308 */ /* 0x000fe20000000800 */
[----:B------:R-:W-:Y:S01]  /*4f40*/  PLOP3.LUT P0, PT, PT, PT, UP0, 0x80, 0x0 ;  /* 0x000000000000781c */ /* 0x000fe20003f0f008 */
[----:B------:R-:W-:Y:S01]  /*4f50*/  FFMA.FTZ R16, R16, UR12, -R89 ;  /* 0x0000000c10107c23 */ /* 0x000fe20008010859 */
[----:B------:R-:W-:Y:S01]  /*4f60*/  PLOP3.LUT P1, PT, PT, PT, UP0, 0x80, 0x0 ;  /* 0x000000000000781c */ /* 0x000fe20003f2f008 */
[----:B------:R-:W-:Y:S01]  /*4f70*/  FFMA.FTZ R15, R15, UR12, -R4 ;  /* 0x0000000c0f0f7c23 */ /* 0x000fe20008010804 */
[----:B------:R-:W-:Y:S02]  /*4f80*/  SHF.R.U32.HI R6, RZ, 0x8, R6 ;  /* 0x00000008ff067819 */ /* 0x000fe40000011606 */
[----:B------:R-:W-:Y:S03]  /*4f90*/  ISETP.LE.U32.AND P3, PT, R8, UR13, PT ;  /* 0x0000000d08007c0c */ /* 0x000fe6000bf63070 */
[----:B------:R-:W-:Y:S01]  /*4fa0*/  MUFU.EX2 R123, R15 ;  /* 0x0000000f007b7308 */ /* 0x000fe20000000800 */
[----:B------:R-:W-:Y:S02]  /*4fb0*/  LOP3.LUT R7, R6, 0xffff, RZ, 0xc0, !PT ;  /* 0x0000ffff06077812 */ /* 0x000fe400078ec0ff */
[--C-:B------:R-:W-:Y:S02]  /*4fc0*/  SHF.R.U32.HI R8, RZ, 0x10, R5.reuse ;  /* 0x00000010ff087819 */ /* 0x100fe40000011605 */
[----:B-1----:R-:W-:Y:S02]  /*4fd0*/  LOP3.LUT R9, R5, 0xff, RZ, 0xc0, !PT ;  /* 0x000000ff05097812 */ /* 0x002fe400078ec0ff */
[----:B------:R-:W-:Y:S03]  /*4fe0*/  @P2 FSEL R18, R18, -INF , !P5 ;  /* 0xff80000012122808 */ /* 0x000fe60006800000 */
[----:B------:R-:W-:Y:S01]  /*4ff0*/  MUFU.EX2 R117, R16 ;  /* 0x0000001000757308 */ /* 0x000fe20000000800 */
[----:B------:R-:W-:Y:S02]  /*5000*/  ISETP.LE.U32.AND P2, PT, R7, UR13, PT ;  /* 0x0000000d07007c0c */ /* 0x000fe4000bf43070 */
[----:B------:R-:W-:Y:S01]  /*5010*/  SHF.R.U32.HI R5, RZ, 0x18, R5 ;  /* 0x00000018ff057819 */ /* 0x000fe20000011605 */
[----:B------:R-:W-:Y:S01]  /*5020*/  FFMA.FTZ R18, R18, UR12, -R4 ;  /* 0x0000000c12127c23 */ /* 0x000fe20008010804 */
[----:B------:R-:W-:Y:S02]  /*5030*/  LOP3.LUT R6, R8, 0xff, RZ, 0xc0, !PT ;  /* 0x000000ff08067812 */ /* 0x000fe400078ec0ff */
[----:B------:R-:W-:Y:S03]  /*5040*/  @P0 FSEL R17, R17, -INF , !P6 ;  /* 0xff80000011110808 */ /* 0x000fe60007000000 */
[----:B------:R-:W-:Y:S01]  /*5050*/  MUFU.EX2 R119, R18 ;  /* 0x0000001200777308 */ /* 0x000fe20000000800 */
[----:B------:R-:W-:Y:S02]  /*5060*/  @P1 FSEL R19, R19, -INF , !P6 ;  /* 0xff80000013131808 */ /* 0x000fe40007000000 */
[----:B------:R-:W-:Y:S01]  /*5070*/  ISETP.LE.U32.AND P6, PT, R5, UR13, PT ;  /* 0x0000000d05007c0c */ /* 0x000fe2000bfc3070 */
[----:B------:R-:W-:Y:S01]  /*5080*/  FFMA.FTZ R89, R17, UR12, -R89 ;  /* 0x0000000c11597c23 */ /* 0x000fe20008010859 */
[----:B------:R-:W-:Y:S01]  /*5090*/  ISETP.LE.U32.AND P0, PT, R6, UR13, PT ;  /* 0x0000000d06007c0c */ /* 0x000fe2000bf03070 */
[----:B------:R-:W-:Y:S01]  /*50a0*/  @!P2 FADD.FTZ R128, -R128, -RZ ;  /* 0x800000ff8080a221 */ /* 0x000fe20000010100 */
[----:B------:R-:W-:Y:S01]  /*50b0*/  SHF.R.U32.HI R6, RZ, 0x8, R84 ;  /* 0x00000008ff067819 */ /* 0x000fe20000011654 */
[----:B------:R-:W-:Y:S01]  /*50c0*/  FFMA.FTZ R4, R19, UR12, -R4 ;  /* 0x0000000c13047c23 */ /* 0x000fe20008010804 */
[----:B------:R-:W-:Y:S01]  /*50d0*/  ISETP.LE.U32.AND P1, PT, R85, UR13, PT ;  /* 0x0000000d55007c0c */ /* 0x000fe2000bf23070 */
[----:B------:R-:W-:Y:S01]  /*50e0*/  MUFU.EX2 R116, R89 ;  /* 0x0000005900747308 */ /* 0x000fe20000000800 */
[----:B------:R-:W-:Y:S02]  /*50f0*/  LOP3.LUT R5, R6, 0xffff, RZ, 0xc0, !PT ;  /* 0x0000ffff06057812 */ /* 0x000fe400078ec0ff */
[----:B------:R-:W-:Y:S02]  /*5100*/  LOP3.LUT R6, R10, 0xff, RZ, 0xc0, !PT ;  /* 0x000000ff0a067812 */ /* 0x000fe400078ec0ff */
[----:B------:R-:W-:Y:S01]  /*5110*/  ISETP.LE.U32.AND P2, PT, R5, UR13, PT ;  /* 0x0000000d05007c0c */ /* 0x000fe2000bf43070 */
[----:B----4-:R-:W-:Y:S01]  /*5120*/  @!P6 FADD.FTZ R130, -R130, -RZ ;  /* 0x800000ff8282e221 */ /* 0x010fe20000010100 */
[----:B------:R-:W-:Y:S01]  /*5130*/  LOP3.LUT R5, R88, 0xff, RZ, 0xc0, !PT ;  /* 0x000000ff58057812 */ /* 0x000fe200078ec0ff */
[----:B------:R-:W-:Y:S01]  /*5140*/  @!P0 FADD.FTZ R131, -R131, -RZ ;  /* 0x800000ff83838221 */ /* 0x000fe20000010100 */
[----:B------:R-:W-:Y:S01]  /*5150*/  ISETP.LE.U32.AND P6, PT, R6, UR13, PT ;  /* 0x0000000d06007c0c */ /* 0x000fe2000bfc3070 */
[----:B------:R-:W1:Y:S01]  /*5160*/  MUFU.EX2 R118, R4 ;  /* 0x0000000400767308 */ /* 0x000e620000000800 */
[--C-:B------:R-:W-:Y:S01]  /*5170*/  SHF.R.U32.HI R6, RZ, 0x18, R88.reuse ;  /* 0x00000018ff067819 */ /* 0x100fe20000011658 */
[----:B------:R-:W-:Y:S01]  /*5180*/  @!P1 FADD.FTZ R125, -R125, -RZ ;  /* 0x800000ff7d7d9221 */ /* 0x000fe20000010100 */
[----:B------:R-:W-:Y:S02]  /*5190*/  ISETP.LE.U32.AND P0, PT, R5, UR13, PT ;  /* 0x0000000d05007c0c */ /* 0x000fe4000bf03070 */
[----:B------:R-:W-:Y:S02]  /*51a0*/  ISETP.LE.U32.AND P5, PT, R9, UR13, PT ;  /* 0x0000000d09007c0c */ /* 0x000fe4000bfa3070 */
[----:B------:R-:W-:Y:S01]  /*51b0*/  LOP3.LUT R5, R88, 0xffff, RZ, 0xc0, !PT ;  /* 0x0000ffff58057812 */ /* 0x000fe200078ec0ff */
[----:B------:R-:W-:Y:S01]  /*51c0*/  @!P2 FADD.FTZ R122, -R122, -RZ ;  /* 0x800000ff7a7aa221 */ /* 0x000fe20000010100 */
[----:B------:R-:W-:Y:S02]  /*51d0*/  ISETP.LE.U32.AND P1, PT, R6, UR13, PT ;  /* 0x0000000d06007c0c */ /* 0x000fe4000bf23070 */
[----:B------:R-:W-:Y:S01]  /*51e0*/  LOP3.LUT R6, R91, 0xff, RZ, 0xc0, !PT ;  /* 0x000000ff5b067812 */ /* 0x000fe200078ec0ff */
[----:B------:R-:W-:Y:S01]  /*51f0*/  @!P6 FADD.FTZ R127, -R127, -RZ ;  /* 0x800000ff7f7fe221 */ /* 0x000fe20000010100 */
[----:B------:R-:W-:Y:S02]  /*5200*/  SHF.R.U32.HI R5, RZ, 0x8, R5 ;  /* 0x00000008ff057819 */ /* 0x000fe40000011605 */
[----:B------:R-:W-:Y:S01]  /*5210*/  ISETP.LE.U32.AND P2, PT, R6, UR13, PT ;  /* 0x0000000d06007c0c */ /* 0x000fe2000bf43070 */
[----:B--2---:R-:W-:Y:S01]  /*5220*/  @!P0 FADD.FTZ R121, -R121, -RZ ;  /* 0x800000ff79798221 */ /* 0x004fe20000010100 */
[----:B------:R-:W-:Y:S01]  /*5230*/  LOP3.LUT R5, R5, 0xffff, RZ, 0xc0, !PT ;  /* 0x0000ffff05057812 */ /* 0x000fe200078ec0ff */
[----:B------:R-:W-:Y:S01]  /*5240*/  @!P5 FADD.FTZ R129, -R129, -RZ ;  /* 0x800000ff8181d221 */ /* 0x000fe20000010100 */
[----:B------:R-:W-:Y:S01]  /*5250*/  SHF.R.U32.HI R6, RZ, 0x8, R97 ;  /* 0x00000008ff067819 */ /* 0x000fe20000011661 */
[----:B-1----:R-:W-:Y:S01]  /*5260*/  @!P3 FADD.FTZ R118, -R118, -RZ ;  /* 0x800000ff7676b221 */ /* 0x002fe20000010100 */
[----:B------:R-:W-:Y:S01]  /*5270*/  ISETP.LE.U32.AND P6, PT, R5, UR13, PT ;  /* 0x0000000d05007c0c */ /* 0x000fe2000bfc3070 */
[----:B------:R-:W-:Y:S01]  /*5280*/  @!P1 FADD.FTZ R123, -R123, -RZ ;  /* 0x800000ff7b7b9221 */ /* 0x000fe20000010100 */
[----:B------:R-:W-:Y:S02]  /*5290*/  LOP3.LUT R5, R6, 0xffff, RZ, 0xc0, !PT ;  /* 0x0000ffff06057812 */ /* 0x000fe400078ec0ff */
[----:B------:R-:W-:Y:S02]  /*52a0*/  ISETP.LE.U32.AND P5, PT, R86, UR13, PT ;  /* 0x0000000d56007c0c */ /* 0x000fe4000bfa3070 */
[----:B------:R-:W-:Y:S01]  /*52b0*/  ISETP.LE.U32.AND P0, PT, R5, UR13, PT ;  /* 0x0000000d05007c0c */ /* 0x000fe2000bf03070 */
[----:B------:R-:W-:Y:S01]  /*52c0*/  @!P2 FADD.FTZ R119, -R119, -RZ ;  /* 0x800000ff7777a221 */ /* 0x000fe20000010100 */
[----:B------:R-:W-:Y:S02]  /*52d0*/  F2FP.RELU.F16.F32.PACK_AB R6, R128, R129 ;  /* 0x000000818006723e */ /* 0x000fe400000008ff */
[----:B------:R-:W-:Y:S02]  /*52e0*/  F2FP.RELU.F16.F32.PACK_AB R5, R130, R131 ;  /* 0x000000838205723e */ /* 0x000fe400000008ff */
[----:B------:R-:W-:Y:S01]  /*52f0*/  F2FP.RELU.F16.F32.PACK_AB R4, R122, R125 ;  /* 0x0000007d7a04723e */ /* 0x000fe200000008ff */
[----:B------:R1:W-:Y:S01]  /*5300*/  STS [R234+0x22000], R6 ;  /* 0x02200006ea007388 */ /* 0x0003e20000000800 */
[----:B------:R-:W-:Y:S01]  /*5310*/  SHF.R.U32.HI R88, RZ, 0x10, R88 ;  /* 0x00000010ff587819 */ /* 0x000fe20000011658 */
[----:B------:R-:W-:Y:S01]  /*5320*/  @!P6 FADD.FTZ R120, -R120, -RZ ;  /* 0x800000ff7878e221 */ /* 0x000fe20000010100 */
[----:B------:R-:W-:Y:S02]  /*5330*/  ISETP.LE.U32.AND P4, PT, R90, UR13, PT ;  /* 0x0000000d5a007c0c */ /* 0x000fe4000bf83070 */
[----:B------:R2:W-:Y:S01]  /*5340*/  STS [R234+0x22400], R5 ;  /* 0x02240005ea007388 */ /* 0x0005e20000000800 */
[----:B------:R-:W-:Y:S01]  /*5350*/  LOP3.LUT R88, R88, 0xff, RZ, 0xc0, !PT ;  /* 0x000000ff58587812 */ /* 0x000fe200078ec0ff */
[----:B------:R-:W-:Y:S01]  /*5360*/  @!P5 FADD.FTZ R126, -R126, -RZ ;  /* 0x800000ff7e7ed221 */ /* 0x000fe20000010100 */
[----:B------:R-:W-:Y:S02]  /*5370*/  @!P0 FADD.FTZ R116, -R116, -RZ ;  /* 0x800000ff74748221 */ /* 0x000fe40000010100 */
[----:B------:R3:W-:Y:S01]  /*5380*/  STS [R237+0x22000], R4 ;  /* 0x02200004ed007388 */ /* 0x0007e20000000800 */
[----:B------:R-:W-:Y:S02]  /*5390*/  ISETP.LE.U32.AND P5, PT, R88, UR13, PT ;  /* 0x0000000d58007c0c */ /* 0x000fe4000bfa3070 */
[----:B------:R-:W-:Y:S02]  /*53a0*/  F2FP.RELU.F16.F32.PACK_AB R8, R126, R127 ;  /* 0x0000007f7e08723e */ /* 0x000fe400000008ff */
[----:B------:R-:W-:Y:S02]  /*53b0*/  F2FP.RELU.F16.F32.PACK_AB R7, R120, R121 ;  /* 0x000000797807723e */ /* 0x000fe400000008ff */
[----:B------:R-:W-:Y:S01]  /*53c0*/  FSETP.GE.FTZ.AND P2, PT, R129, RZ, PT ;  /* 0x000000ff8100720b */ /* 0x000fe20003f56000 */
[----:B------:R-:W-:Y:S01]  /*53d0*/  @!P4 FADD.FTZ R117, -R117, -RZ ;  /* 0x800000ff7575c221 */ /* 0x000fe20000010100 */
[----:B------:R-:W-:Y:S01]  /*53e0*/  STS [R237+0x22400], R8 ;  /* 0x02240008ed007388 */ /* 0x000fe20000000800 */
[----:B------:R-:W-:Y:S02]  /*53f0*/  FSETP.GE.FTZ.AND P1, PT, R128, RZ, PT ;  /* 0x000000ff8000720b */ /* 0x000fe40003f36000 */
[----:B------:R-:W-:Y:S02]  /*5400*/  FSETP.GE.FTZ.AND P3, PT, R121, RZ, PT ;  /* 0x000000ff7900720b */ /* 0x000fe40003f76000 */
[----:B------:R-:W-:Y:S01]  /*5410*/  STS [R235+0x22000], R7 ;  /* 0x02200007eb007388 */ /* 0x000fe20000000800 */
[----:B------:R-:W-:Y:S05]  /*5420*/  @!P5 FADD.FTZ R124, -R124, -RZ ;  /* 0x800000ff7c7cd221 */ /* 0x000fea0000010100 */
[----:B-1----:R-:W-:Y:S02]  /*5430*/  F2FP.RELU.F16.F32.PACK_AB R6, R123, R124 ;  /* 0x0000007c7b06723e */ /* 0x002fe400000008ff */
[----:B--2---:R-:W-:Y:S03]  /*5440*/  F2FP.RELU.F16.F32.PACK_AB R5, R116, R117 ;  /* 0x000000757405723e */ /* 0x004fe600000008ff */
[----:B------:R-:W-:Y:S01]  /*5450*/  STS [R235+0x22400], R6 ;  /* 0x02240006eb007388 */ /* 0x000fe20000000800 */
[----:B---3--:R-:W-:Y:S04]  /*5460*/  F2FP.RELU.F16.F32.PACK_AB R4, R118, R119 ;  /* 0x000000777604723e */ /* 0x008fe800000008ff */
[----:B------:R-:W-:Y:S05]  /*5470*/  STS [R236+0x22000], R5 ;  /* 0x02200005ec007388 */ /* 0x000fea0000000800 */
[----:B------:R-:W-:Y:S05]  /*5480*/  STS [R236+0x22400], R4 ;  /* 0x02240004ec007388 */ /* 0x000fea0000000800 */
[----:B------:R-:W-:Y:S05]  /*5490*/  LDSM.16.M88.4 R16, [R214+0x8000] ;  /* 0x00800000d610783b */ /* 0x000fea0000000200 */
[----:B------:R-:W1:Y:S05]  /*54a0*/  LDSM.16.M88.4 R8, [R2+0x18000] ;  /* 0x018000000208783b */ /* 0x000e6a0000000200 */
[----:B------:R-:W2:Y:S05]  /*54b0*/  LDSM.16.M88.4 R84, [R2+0x18800] ;  /* 0x018800000254783b */ /* 0x000eaa0000000200 */
[----:B------:R-:W-:Y:S05]  /*54c0*/  LDSM.16.M88.4 R88, [R216+0x8000] ;  /* 0x00800000d858783b */ /* 0x000fea0000000200 */
[----:B------:R-:W3:Y:S05]  /*54d0*/  LDSM.16.M88.4 R92, [R3+0x18000] ;  /* 0x01800000035c783b */ /* 0x000eea0000000200 */
[----:B------:R-:W4:Y:S05]  /*54e0*/  LDSM.16.M88.4 R96, [R3+0x18800] ;  /* 0x018800000360783b */ /* 0x000f2a0000000200 */
[----:B------:R-:W-:Y:S05]  /*54f0*/  LDSM.16.M88.4 R100, [R219+0x8000] ;  /* 0x00800000db64783b */ /* 0x000fea0000000200 */
        /* <DEDUP_REMOVED lines=21> */
[----:B------:R-:W-:Y:S04]  /*5650*/  IMAD.U32 R100, RZ, RZ, UR11 ;  /* 0x0000000bff647e24 */ /* 0x000fe8000f8e00ff */
[----:B------:R-:W-:Y:S01]  /*5660*/  IMAD.U32 R101, RZ, RZ, UR10 ;  /* 0x0000000aff657e24 */ /* 0x000fe2000f8e00ff */
[C---:B------:R-:W-:Y:S01]  /*5670*/  HMMA.16816.F32 R8, R92.reuse, R110, R8 ;  /* 0x0000006e5c08723c */ /* 0x040fe20000001808 */
[----:B------:R-:W-:Y:S04]  /*5680*/  LDSM.16.M88.4 R108, [R3+0x1a000] ;  /* 0x01a00000036c783b */ /* 0x000fe80000000200 */
[C---:B------:R-:W-:Y:S01]  /*5690*/  LEA R114, P0, R240.reuse, R100, 0x2 ;  /* 0x00000064f0727211 */ /* 0x040fe200078010ff */
[C---:B---3--:R-:W-:Y:S05]  /*56a0*/  HMMA.16816.F32 R12, R92.reuse, R88, R12 ;  /* 0x000000585c0c723c */ /* 0x048fea000000180c */
[----:B------:R-:W-:Y:S01]  /*56b0*/  LEA.HI.X.SX32 R115, R240, R101, 0x2, P0 ;  /* 0x00000065f0737211 */ /* 0x000fe200000f16ff */
[----:B------:R-:W-:Y:S01]  /*56c0*/  HMMA.16816.F32 R16, R92, R90, R16 ;  /* 0x0000005a5c10723c */ /* 0x000fe20000001810 */
[----:B------:R-:W2:Y:S02]  /*56d0*/  LDSM.16.M88.4 R100, [R216+0xa000] ;  /* 0x00a00000d864783b */ /* 0x000ea40000000200 */
[----:B------:R-:W-:Y:S03]  /*56e0*/  FSETP.GE.FTZ.AND P0, PT, R125, RZ, PT ;  /* 0x000000ff7d00720b */ /* 0x000fe60003f16000 */
[C---:B----4-:R-:W-:Y:S01]  /*56f0*/  HMMA.16816.F32 R4, R96.reuse, R104, R4 ;  /* 0x000000686004723c */ /* 0x050fe20000001804 */
[----:B------:R-:W3:Y:S05]  /*5700*/  LDG.E R113, desc[UR4][R114.64] ;  /* 0x0000000472717981 */ /* 0x000eea000c1e1900 */
[----:B------:R-:W4:Y:S01]  /*5710*/  LDSM.16.M88.4 R88, [R3+0x1a800] ;  /* 0x01a800000358783b */ /* 0x000f220000000200 */
[C---:B------:R-:W-:Y:S04]  /*5720*/  HMMA.16816.F32 R8, R96.reuse, R106, R8 ;  /* 0x0000006a6008723c */ /* 0x040fe80000001808 */
[----:B------:R-:W-:Y:S02]  /*5730*/  LDSM.16.M88.4 R92, [R219+0xa000] ;  /* 0x00a00000db5c783b */ /* 0x000fe40000000200 */
[C---:B-1----:R-:W-:Y:S03]  /*5740*/  HMMA.16816.F32 R12, R96.reuse, R84, R12 ;  /* 0x00000054600c723c */ /* 0x042fe6000000180c */
[----:B------:R-:W1:Y:S03]  /*5750*/  LDSM.16.M88.4 R104, [R213+0x1a000] ;  /* 0x01a00000d568783b */ /* 0x000e660000000200 */
[----:B------:R-:W-:Y:S02]  /*5760*/  HMMA.16816.F32 R16, R96, R86, R16 ;  /* 0x000000566010723c */ /* 0x000fe40000001810 */
[----:B------:R-:W1:Y:S05]  /*5770*/  LDSM.16.M88.4 R84, [R213+0x1a800] ;  /* 0x01a80000d554783b */ /* 0x000e6a0000000200 */
[----:B------:R-:W3:Y:S05]  /*5780*/  LDG.E R112, desc[UR4][R114.64+0x20] ;  /* 0x0000200472707981 */ /* 0x000eea000c1e1900 */
[----:B------:R-:W-:Y:S01]  /*5790*/  LDSM.16.M88.4 R96, [R218+0xa000] ;  /* 0x00a00000da60783b */ /* 0x000fe20000000200 */
[C---:B--2---:R-:W-:Y:S06]  /*57a0*/  HMMA.16816.F32 R4, R100.reuse, R108, R4 ;  /* 0x0000006c6404723c */ /* 0x044fec0000001804 */
[C---:B------:R-:W-:Y:S01]  /*57b0*/  HMMA.16816.F32 R8, R100.reuse, R110, R8 ;  /* 0x0000006e6408723c */ /* 0x040fe20000001808 */
[----:B------:R-:W2:Y:S05]  /*57c0*/  LDSM.16.M88.4 R108, [R212+0x1a000] ;  /* 0x01a00000d46c783b */ /* 0x000eaa0000000200 */
[C---:B----4-:R-:W-:Y:S06]  /*57d0*/  HMMA.16816.F32 R12, R100.reuse, R88, R12 ;  /* 0x00000058640c723c */ /* 0x050fec000000180c */
[----:B------:R-:W-:Y:S01]  /*57e0*/  HMMA.16816.F32 R16, R100, R90, R16 ;  /* 0x0000005a6410723c */ /* 0x000fe20000001810 */
[----:B------:R-:W4:Y:S05]  /*57f0*/  LDSM.16.M88.4 R88, [R212+0x1a800] ;  /* 0x01a80000d458783b */ /* 0x000f2a0000000200 */
[C---:B-1----:R-:W-:Y:S01]  /*5800*/  HMMA.16816.F32 R4, R92.reuse, R104, R4 ;  /* 0x000000685c04723c */ /* 0x042fe20000001804 */
[----:B------:R-:W-:Y:S05]  /*5810*/  LDSM.16.M88.4 R100, [R214+0xc000] ;  /* 0x00c00000d664783b */ /* 0x000fea0000000200 */
[C---:B------:R-:W-:Y:S01]  /*5820*/  HMMA.16816.F32 R8, R92.reuse, R106, R8 ;  /* 0x0000006a5c08723c */ /* 0x040fe20000001808 */
[----:B------:R-:W1:Y:S05]  /*5830*/  LDSM.16.M88.4 R104, [R2+0x1c000] ;  /* 0x01c000000268783b */ /* 0x000e6a0000000200 */
[C---:B------:R-:W-:Y:S06]  /*5840*/  HMMA.16816.F32 R12, R92.reuse, R84, R12 ;  /* 0x000000545c0c723c */ /* 0x040fec000000180c */
[----:B------:R-:W-:Y:S01]  /*5850*/  HMMA.16816.F32 R16, R92, R86, R16 ;  /* 0x000000565c10723c */ /* 0x000fe20000001810 */
[----:B------:R-:W1:Y:S05]  /*5860*/  LDSM.16.M88.4 R84, [R2+0x1c800] ;  /* 0x01c800000254783b */ /* 0x000e6a0000000200 */
[C---:B--2---:R-:W-:Y:S01]  /*5870*/  HMMA.16816.F32 R4, R96.reuse, R108, R4 ;  /* 0x0000006c6004723c */ /* 0x044fe20000001804 */
[----:B------:R-:W-:Y:S05]  /*5880*/  LDSM.16.M88.4 R92, [R216+0xc000] ;  /* 0x00c00000d85c783b */ /* 0x000fea0000000200 */
        /* <DEDUP_REMOVED lines=47> */
[C---:B-1----:R-:W-:Y:S06]  /*5b80*/  HMMA.16816.F32 R4, R100.reuse, R104, R4 ;  /* 0x000000686404723c */ /* 0x042fec0000001804 */
[C---:B------:R-:W-:Y:S06]  /*5b90*/  HMMA.16816.F32 R8, R100.reuse, R106, R8 ;  /* 0x0000006a6408723c */ /* 0x040fec0000001808 */
[C---:B------:R-:W-:Y:S06]  /*5ba0*/  HMMA.16816.F32 R12, R100.reuse, R84, R12 ;  /* 0x00000054640c723c */ /* 0x040fec000000180c */
[----:B------:R-:W-:Y:S06]  /*5bb0*/  HMMA.16816.F32 R16, R100, R86, R16 ;  /* 0x000000566410723c */ /* 0x000fec0000001810 */
[C---:B--2---:R-:W-:Y:S06]  /*5bc0*/  HMMA.16816.F32 R4, R92.reuse, R108, R4 ;  /* 0x0000006c5c04723c */ /* 0x044fec0000001804 */
[C---:B------:R-:W-:Y:S06]  /*5bd0*/  HMMA.16816.F32 R8, R92.reuse, R110, R8 ;  /* 0x0000006e5c08723c */ /* 0x040fec0000001808 */
[C---:B----4-:R-:W-:Y:S06]  /*5be0*/  HMMA.16816.F32 R12, R92.reuse, R88, R12 ;  /* 0x000000585c0c723c */ /* 0x050fec000000180c */
[----:B------:R-:W-:Y:S06]  /*5bf0*/  HMMA.16816.F32 R16, R92, R90, R16 ;  /* 0x0000005a5c10723c */ /* 0x000fec0000001810 */
[C---:B---3--:R-:W-:Y:S01]  /*5c00*/  FADD.FTZ R84, -R113.reuse, R4 ;  /* 0x0000000471547221 */ /* 0x048fe20000010100 */
[C---:B------:R-:W-:Y:S05]  /*5c10*/  FADD.FTZ R5, -R113.reuse, R5 ;  /* 0x0000000571057221 */ /* 0x040fea0000010100 */
[C---:B------:R-:W-:Y:S01]  /*5c20*/  FADD.FTZ R4, -R113.reuse, R8 ;  /* 0x0000000871047221 */ /* 0x040fe20000010100 */
[-C--:B------:R-:W-:Y:S01]  /*5c30*/  FSEL R8, R84, R113.reuse, P2 ;  /* 0x0000007154087208 */ /* 0x080fe20001000000 */
[----:B------:R-:W-:Y:S01]  /*5c40*/  FADD.FTZ R9, -R113, R9 ;  /* 0x0000000971097221 */ /* 0x000fe20000010100 */
[----:B------:R-:W-:Y:S02]  /*5c50*/  FSETP.GE.FTZ.AND P2, PT, R120, RZ, PT ;  /* 0x000000ff7800720b */ /* 0x000fe40003f56000 */
[-C--:B------:R-:W-:Y:S01]  /*5c60*/  FSEL R5, R5, R113.reuse, P1 ;  /* 0x0000007105057208 */ /* 0x080fe20000800000 */
[----:B------:R-:W-:Y:S01]  /*5c70*/  FMUL.FTZ R8, R129, R8 ;  /* 0x0000000881087220 */ /* 0x000fe20000410000 */
[----:B------:R-:W-:Y:S01]  /*5c80*/  FSEL R4, R4, R113, P0 ;  /* 0x0000007104047208 */ /* 0x000fe20000000000 */
[----:B------:R-:W-:Y:S01]  /*5c90*/  FADD.FTZ R12, -R113, R12 ;  /* 0x0000000c710c7221 */ /* 0x000fe20000010100 */
[----:B------:R-:W-:Y:S01]  /*5ca0*/  FSETP.GE.FTZ.AND P0, PT, R116, RZ, PT ;  /* 0x000000ff7400720b */ /* 0x000fe20003f16000 */
[----:B------:R-:W-:Y:S01]  /*5cb0*/  FMUL.FTZ R5, R128, R5 ;  /* 0x0000000580057220 */ /* 0x000fe20000410000 */
[----:B------:R-:W-:Y:S01]  /*5cc0*/  FSETP.GE.FTZ.AND P1, PT, R122, RZ, PT ;  /* 0x000000ff7a00720b */ /* 0x000fe20003f36000 */
[----:B------:R-:W-:Y:S01]  /*5cd0*/  FMUL.FTZ R84, R125, R4 ;  /* 0x000000047d547220 */ /* 0x000fe20000410000 */
[C---:B------:R-:W-:Y:S01]  /*5ce0*/  FADD.FTZ R13, -R113.reuse, R13 ;  /* 0x0000000d710d7221 */ /* 0x040fe20000010100 */
[----:B------:R-:W-:Y:S01]  /*5cf0*/  FADD.FTZ R16, -R113, R16 ;  /* 0x0000001071107221 */ /* 0x000fe20000010100 */
[----:B------:R-:W-:Y:S02]  /*5d00*/  F2FP.F16.F32.PACK_AB R4, R5, R8 ;  /* 0x000000080504723e */ /* 0x000fe400000000ff */
[-C--:B------:R-:W-:Y:S02]  /*5d10*/  FSEL R9, R9, R113.reuse, P1 ;  /* 0x0000007109097208 */ /* 0x080fe40000800000 */
[----:B------:R-:W-:Y:S01]  /*5d20*/  FSETP.GE.FTZ.AND P1, PT, R117, RZ, PT ;  /* 0x000000ff7500720b */ /* 0x000fe20003f36000 */
[----:B------:R1:W-:Y:S01]  /*5d30*/  STS [R234+0x20000], R4 ;  /* 0x02000004ea007388 */ /* 0x0003e20000000800 */
[-C--:B------:R-:W-:Y:S01]  /*5d40*/  FSEL R12, R12, R113.reuse, P3 ;  /* 0x000000710c0c7208 */ /* 0x080fe20001800000 */
[C---:B------:R-:W-:Y:S01]  /*5d50*/  FADD.FTZ R6, -R112.reuse, R6 ;  /* 0x0000000670067221 */ /* 0x040fe20000010100 */
[-C--:B------:R-:W-:Y:S01]  /*5d60*/  FSEL R13, R13, R113.reuse, P2 ;  /* 0x000000710d0d7208 */ /* 0x080fe20001000000 */
[----:B------:R-:W-:Y:S01]  /*5d70*/  FADD.FTZ R11, -R112, R11 ;  /* 0x0000000b700b7221 */ /* 0x000fe20000010100 */
[----:B------:R-:W-:Y:S01]  /*5d80*/  FSEL R16, R16, R113, P1 ;  /* 0x0000007110107208 */ /* 0x000fe20000800000 */
[----:B------:R-:W-:Y:S01]  /*5d90*/  @P0 FADD.FTZ R113, -R113, R17 ;  /* 0x0000001171710221 */ /* 0x000fe20000010100 */
[----:B------:R-:W-:Y:S01]  /*5da0*/  FSETP.GE.FTZ.AND P0, PT, R130, RZ, PT ;  /* 0x000000ff8200720b */ /* 0x000fe20003f16000 */
[----:B------:R-:W-:Y:S01]  /*5db0*/  FMUL.FTZ R12, R121, R12 ;  /* 0x0000000c790c7220 */ /* 0x000fe20000410000 */
[----:B------:R-:W-:Y:S01]  /*5dc0*/  FSETP.GE.FTZ.AND P1, PT, R131, RZ, PT ;  /* 0x000000ff8300720b */ /* 0x000fe20003f36000 */
[----:B------:R-:W-:Y:S01]  /*5dd0*/  FMUL.FTZ R8, R120, R13 ;  /* 0x0000000d78087220 */ /* 0x000fe20000410000 */
[----:B------:R-:W-:Y:S01]  /*5de0*/  FADD.FTZ R15, -R112, R15 ;  /* 0x0000000f700f7221 */ /* 0x000fe20000010100 */
[----:B------:R-:W-:Y:S01]  /*5df0*/  FSETP.GE.FTZ.AND P3, PT, R124, RZ, PT ;  /* 0x000000ff7c00720b */ /* 0x000fe20003f76000 */
[----:B------:R-:W-:Y:S01]  /*5e00*/  FADD.FTZ R18, -R112, R18 ;  /* 0x0000001270127221 */ /* 0x000fe20000010100 */
[----:B------:R-:W-:Y:S01]  /*5e10*/  FSEL R6, R6, R112, P1 ;  /* 0x0000007006067208 */ /* 0x000fe20000800000 */
[----:B------:R-:W-:Y:S01]  /*5e20*/  FMUL.FTZ R9, R122, R9 ;  /* 0x000000097a097220 */ /* 0x000fe20000410000 */
[----:B------:R-:W-:Y:S01]  /*5e30*/  FSETP.GE.FTZ.AND P1, PT, R126, RZ, PT ;  /* 0x000000ff7e00720b */ /* 0x000fe20003f36000 */
[----:B------:R-:W-:Y:S01]  /*5e40*/  FMUL.FTZ R16, R117, R16 ;  /* 0x0000001075107220 */ /* 0x000fe20000410000 */
[----:B------:R-:W-:Y:S01]  /*5e50*/  F2FP.F16.F32.PACK_AB R8, R8, R12 ;  /* 0x0000000c0808723e */ /* 0x000fe200000000ff */
[----:B------:R-:W-:Y:S01]  /*5e60*/  FMUL.FTZ R13, R131, R6 ;  /* 0x00000006830d7220 */ /* 0x000fe20000410000 */
[----:B------:R-:W-:Y:S01]  /*5e70*/  FSETP.GE.FTZ.AND P2, PT, R123, RZ, PT ;  /* 0x000000ff7b00720b */ /* 0x000fe20003f56000 */
[----:B------:R-:W-:Y:S01]  /*5e80*/  FMUL.FTZ R113, R116, R113 ;  /* 0x0000007174717220 */ /* 0x000fe20000410000 */
[----:B------:R-:W-:Y:S02]  /*5e90*/  F2FP.F16.F32.PACK_AB R9, R9, R84 ;  /* 0x000000540909723e */ /* 0x000fe400000000ff */
[----:B------:R-:W-:Y:S01]  /*5ea0*/  FSEL R15, R15, R112, P2 ;  /* 0x000000700f0f7208 */ /* 0x000fe20001000000 */
[----:B-1----:R-:W-:Y:S01]  /*5eb0*/  FADD.FTZ R4, -R112, R7 ;  /* 0x0000000770047221 */ /* 0x002fe20000010100 */
[----:B------:R-:W-:Y:S04]  /*5ec0*/  F2FP.F16.F32.PACK_AB R7, R113, R16 ;  /* 0x000000107107723e */ /* 0x000fe800000000ff */
[-C--:B------:R-:W-:Y:S01]  /*5ed0*/  FSEL R5, R4, R112.reuse, P0 ;  /* 0x0000007004057208 */ /* 0x080fe20000000000 */
[----:B------:R-:W-:Y:S01]  /*5ee0*/  FADD.FTZ R4, -R112, R10 ;  /* 0x0000000a70047221 */ /* 0x000fe20000010100 */
[C---:B------:R-:W-:Y:S03]  /*5ef0*/  FSETP.GE.FTZ.AND P0, PT, R127.reuse, RZ, PT ;  /* 0x000000ff7f00720b */ /* 0x040fe60003f16000 */
[----:B------:R-:W-:Y:S01]  /*5f00*/  FMUL.FTZ R10, R130, R5 ;  /* 0x00000005820a7220 */ /* 0x000fe20000410000 */
[----:B------:R-:W-:Y:S01]  /*5f10*/  FSEL R4, R4, R112, P0 ;  /* 0x0000007004047208 */ /* 0x000fe20000000000 */
[----:B------:R-:W-:Y:S01]  /*5f20*/  FADD.FTZ R5, -R112, R14 ;  /* 0x0000000e70057221 */ /* 0x000fe20000010100 */
[----:B------:R-:W-:Y:S03]  /*5f30*/  FSETP.GE.FTZ.AND P0, PT, R118, RZ, PT ;  /* 0x000000ff7600720b */ /* 0x000fe60003f16000 */
[----:B------:R-:W-:Y:S01]  /*5f40*/  FMUL.FTZ R12, R127, R4 ;  /* 0x000000047f0c7220 */ /* 0x000fe20000410000 */
[-C--:B------:R-:W-:Y:S02]  /*5f50*/  FSEL R4, R11, R112.reuse, P1 ;  /* 0x000000700b047208 */ /* 0x080fe40000800000 */
[----:B------:R-:W-:Y:S02]  /*5f60*/  FSEL R5, R5, R112, P3 ;  /* 0x0000007005057208 */ /* 0x000fe40001800000 */
[----:B------:R-:W-:Y:S01]  /*5f70*/  FSETP.GE.FTZ.AND P1, PT, R119, RZ, PT ;  /* 0x000000ff7700720b */ /* 0x000fe20003f36000 */
[----:B------:R-:W-:Y:S01]  /*5f80*/  FMUL.FTZ R6, R126, R4 ;  /* 0x000000047e067220 */ /* 0x000fe20000410000 */
[----:B------:R-:W-:Y:S01]  /*5f90*/  F2FP.F16.F32.PACK_AB R4, R10, R13 ;  /* 0x0000000d0a04723e */ /* 0x000fe200000000ff */
[----:B------:R-:W-:Y:S01]  /*5fa0*/  FMUL.FTZ R10, R124, R5 ;  /* 0x000000057c0a7220 */ /* 0x000fe20000410000 */
[----:B------:R-:W-:Y:S01]  /*5fb0*/  FSEL R18, R18, R112, P1 ;  /* 0x0000007012127208 */ /* 0x000fe20000800000 */
[----:B------:R-:W-:Y:S01]  /*5fc0*/  @P0 FADD.FTZ R112, -R112, R19 ;  /* 0x0000001370700221 */ /* 0x000fe20000010100 */
[----:B------:R-:W-:Y:S01]  /*5fd0*/  FMUL.FTZ R5, R123, R15 ;  /* 0x0000000f7b057220 */ /* 0x000fe20000410000 */
[----:B------:R1:W-:Y:S01]  /*5fe0*/  STS [R234+0x20400], R4 ;  /* 0x02040004ea007388 */ /* 0x0003e20000000800 */
[----:B------:R-:W-:Y:S01]  /*5ff0*/  F2FP.F16.F32.PACK_AB R6, R6, R12 ;  /* 0x0000000c0606723e */ /* 0x000fe200000000ff */
[----:B------:R-:W-:Y:S01]  /*6000*/  FMUL.FTZ R18, R119, R18 ;  /* 0x0000001277127220 */ /* 0x000fe20000410000 */
[----:B------:R-:W-:Y:S01]  /*6010*/  FMUL.FTZ R112, R118, R112 ;  /* 0x0000007076707220 */ /* 0x000fe20000410000 */
[----:B------:R-:W-:Y:S01]  /*6020*/  F2FP.F16.F32.PACK_AB R5, R5, R10 ;  /* 0x0000000a0505723e */ /* 0x000fe200000000ff */
[----:B------:R-:W-:Y:S01]  /*6030*/  STS [R237+0x20000], R9 ;  /* 0x02000009ed007388 */ /* 0x000fe20000000800 */
[----:B------:R-:W-:Y:S04]  /*6040*/  PLOP3.LUT P0, PT, PT, PT, UP2, 0x80, 0x0 ;  /* 0x000000000000781c */ /* 0x000fe80003f0f028 */
[----:B------:R-:W-:Y:S05]  /*6050*/  STS [R237+0x20400], R6 ;  /* 0x02040006ed007388 */ /* 0x000fea0000000800 */
[----:B------:R-:W-:Y:S05]  /*6060*/  STS [R235+0x20000], R8 ;  /* 0x02000008eb007388 */ /* 0x000fea0000000800 */
[----:B------:R-:W-:Y:S05]  /*6070*/  STS [R235+0x20400], R5 ;  /* 0x02040005eb007388 */ /* 0x000fea0000000800 */
[----:B------:R-:W-:Y:S01]  /*6080*/  STS [R236+0x20000], R7 ;  /* 0x02000007ec007388 */ /* 0x000fe20000000800 */
[----:B-1----:R-:W-:Y:S05]  /*6090*/  F2FP.F16.F32.PACK_AB R4, R112, R18 ;  /* 0x000000127004723e */ /* 0x002fea00000000ff */
[----:B------:R-:W-:Y:S01]  /*60a0*/  STS [R236+0x20400], R4 ;  /* 0x02040004ec007388 */ /* 0x000fe20000000800 */
[----:B------:R-:W-:Y:S06]  /*60b0*/  BAR.SYNC.DEFER_BLOCKING 0x0 ;  /* 0x0000000000007b1d */ /* 0x000fec0000010000 */
[----:B------:R-:W-:Y:S05]  /*60c0*/  LDSM.16.MT88.4 R4, [R215+0x22000] ;  /* 0x02200000d704783b */ /* 0x000fea0000004200 */
[----:B------:R-:W1:Y:S05]  /*60d0*/  LDSM.16.MT88.4 R8, [R0+0x8000] ;  /* 0x008000000008783b */ /* 0x000e6a0000004200 */
[----:B------:R-:W2:Y:S05]  /*60e0*/  LDSM.16.MT88.4 R12, [R217+0x22000] ;  /* 0x02200000d90c783b */ /* 0x000eaa0000004200 */
[----:B------:R-:W3:Y:S05]  /*60f0*/  LDSM.16.MT88.4 R16, [R0+0xa000] ;  /* 0x00a000000010783b */ /* 0x000eea0000004200 */
[----:B------:R-:W4:Y:S05]  /*6100*/  LDSM.16.MT88.4 R84, [R0+0xc000] ;  /* 0x00c000000054783b */ /* 0x000f2a0000004200 */
[----:B------:R-:W4:Y:S05]  /*6110*/  LDSM.16.MT88.4 R88, [R0+0xe000] ;  /* 0x00e000000058783b */ /* 0x000f2a0000004200 */
[----:B------:R-:W-:Y:S05]  /*6120*/  LDSM.16.MT88.4 R92, [R215+0x22800] ;  /* 0x02280000d75c783b */ /* 0x000fea0000004200 */
[----:B------:R-:W4:Y:S05]  /*6130*/  LDSM.16.MT88.4 R96, [R0+0x8800] ;  /* 0x008800000060783b */ /* 0x000f2a0000004200 */
[----:B------:R-:W4:Y:S01]  /*6140*/  LDSM.16.MT88.4 R100, [R217+0x22800] ;  /* 0x02280000d964783b */ /* 0x000f220000004200 */
[-C--:B-1----:R-:W-:Y:S04]  /*6150*/  HMMA.16816.F32 R20, R4, R8.reuse, R20 ;  /* 0x000000080414723c */ /* 0x082fe80000001814 */
[----:B------:R-:W1:Y:S02]  /*6160*/  LDSM.16.MT88.4 R104, [R0+0xa800] ;  /* 0x00a800000068783b */ /* 0x000e640000004200 */
[C---:B--2---:R-:W-:Y:S03]  /*6170*/  HMMA.16816.F32 R24, R12.reuse, R8, R24 ;  /* 0x000000080c18723c */ /* 0x044fe60000001818 */
[----:B------:R-:W-:Y:S03]  /*6180*/  LDSM.16.MT88.4 R108, [R0+0xd800] ;  /* 0x00d80000006c783b */ /* 0x000fe60000004200 */
[-C--:B------:R-:W-:Y:S06]  /*6190*/  HMMA.16816.F32 R28, R12, R10.reuse, R28 ;  /* 0x0000000a0c1c723c */ /* 0x080fec000000181c */
[C---:B------:R-:W-:Y:S01]  /*61a0*/  HMMA.16816.F32 R32, R4.reuse, R10, R32 ;  /* 0x0000000a0420723c */ /* 0x040fe20000001820 */
[----:B------:R-:W2:Y:S05]  /*61b0*/  LDSM.16.MT88.4 R8, [R0+0xc800] ;  /* 0x00c800000008783b */ /* 0x000eaa0000004200 */
        /* <DEDUP_REMOVED lines=13> */
[----:B------:R-:W3:Y:S05]  /*6290*/  LDSM.16.MT88.4 R12, [R0+0xe800] ;  /* 0x00e80000000c783b */ /* 0x000eea0000004200 */
[----:B------:R-:W-:Y:S01]  /*62a0*/  HMMA.16816.F32 R80, R4, R90, R80 ;  /* 0x0000005a0450723c */ /* 0x000fe20000001850 */
[----:B------:R-:W4:Y:S05]  /*62b0*/  LDSM.16.MT88.4 R4, [R215+0x23000] ;  /* 0x02300000d704783b */ /* 0x000f2a0000004200 */
[-C--:B------:R-:W-:Y:S01]  /*62c0*/  HMMA.16816.F32 R20, R92, R96.reuse, R20 ;  /* 0x000000605c14723c */ /* 0x080fe20000001814 */
[----:B------:R-:W4:Y:S05]  /*62d0*/  LDSM.16.MT88.4 R88, [R0+0xb000] ;  /* 0x00b000000058783b */ /* 0x000f2a0000004200 */
        /* <DEDUP_REMOVED lines=8> */
[----:B------:R-:W-:Y:S05]  /*6360*/  LDSM.16.MT88.4 R104, [R0+0xb800] ;  /* 0x00b800000068783b */ /* 0x000fea0000004200 */
[-C--:B--2---:R-:W-:Y:S06]  /*6370*/  HMMA.16816.F32 R52, R92, R8.reuse, R52 ;  /* 0x000000085c34723c */ /* 0x084fec0000001834 */
[C---:B------:R-:W-:Y:S06]  /*6380*/  HMMA.16816.F32 R56, R100.reuse, R8, R56 ;  /* 0x000000086438723c */ /* 0x040fec0000001838 */
[-C--:B------:R-:W-:Y:S06]  /*6390*/  HMMA.16816.F32 R60, R100, R10.reuse, R60 ;  /* 0x0000000a643c723c */ /* 0x080fec000000183c */
[C---:B------:R-:W-:Y:S01]  /*63a0*/  HMMA.16816.F32 R64, R92.reuse, R10, R64 ;  /* 0x0000000a5c40723c */ /* 0x040fe20000001840 */
[----:B------:R-:W1:Y:S05]  /*63b0*/  LDSM.16.MT88.4 R8, [R0+0xd000] ;  /* 0x00d000000008783b */ /* 0x000e6a0000004200 */
[-C--:B---3--:R-:W-:Y:S06]  /*63c0*/  HMMA.16816.F32 R68, R92, R12.reuse, R68 ;  /* 0x0000000c5c44723c */ /* 0x088fec0000001844 */
[C---:B------:R-:W-:Y:S06]  /*63d0*/  HMMA.16816.F32 R72, R100.reuse, R12, R72 ;  /* 0x0000000c6448723c */ /* 0x040fec0000001848 */
[-C--:B------:R-:W-:Y:S01]  /*63e0*/  HMMA.16816.F32 R76, R100, R14.reuse, R76 ;  /* 0x0000000e644c723c */ /* 0x080fe2000000184c */
[----:B------:R-:W-:Y:S05]  /*63f0*/  LDSM.16.MT88.4 R100, [R217+0x23800] ;  /* 0x02380000d964783b */ /* 0x000fea0000004200 */
[----:B------:R-:W-:Y:S01]  /*6400*/  HMMA.16816.F32 R80, R92, R14, R80 ;  /* 0x0000000e5c50723c */ /* 0x000fe20000001850 */
[----:B------:R-:W-:Y:S05]  /*6410*/  LDSM.16.MT88.4 R12, [R215+0x23800] ;  /* 0x02380000d70c783b */ /* 0x000fea0000004200 */
[-C--:B----4-:R-:W-:Y:S01]  /*6420*/  HMMA.16816.F32 R20, R4, R16.reuse, R20 ;  /* 0x000000100414723c */ /* 0x090fe20000001814 */
[----:B------:R-:W2:Y:S05]  /*6430*/  LDSM.16.MT88.4 R92, [R0+0x9800] ;  /* 0x00980000005c783b */ /* 0x000eaa0000004200 */
[C---:B------:R-:W-:Y:S06]  /*6440*/  HMMA.16816.F32 R24, R84.reuse, R16, R24 ;  /* 0x000000105418723c */ /* 0x040fec0000001818 */
[-C--:B------:R-:W-:Y:S06]  /*6450*/  HMMA.16816.F32 R28, R84, R18.reuse, R28 ;  /* 0x00000012541c723c */ /* 0x080fec000000181c */
[C---:B------:R-:W-:Y:S01]  /*6460*/  HMMA.16816.F32 R32, R4.reuse, R18, R32 ;  /* 0x000000120420723c */ /* 0x040fe20000001820 */
[----:B------:R-:W3:Y:S05]  /*6470*/  LDSM.16.MT88.4 R16, [R0+0xf800] ;  /* 0x00f800000010783b */ /* 0x000eea0000004200 */
        /* <DEDUP_REMOVED lines=97> */
.L_x_950:
[----:B------:R-:W-:Y:S01]  /*6a90*/  LDSM.16.M88.4 R128, [R220] ;  /* 0x00000000dc80783b */ /* 0x000fe20000000200 */
[----:B------:R-:W-:Y:S03]  /*6aa0*/  @UP2 UIADD3 UR15, UP1, UR8, -0x100, URZ ;  /* 0xffffff00080f2890 */ /* 0x000fe6000ff3e03f */
[----:B------:R-:W3:Y:S01]  /*6ab0*/  LDSM.16.MT88.4 R16, [R0+0x10000] ;  /* 0x010000000010783b */ /* 0x000ee20000004200 */
[----:B------:R-:W-:Y:S02]  /*6ac0*/  @UP2 UIADD3.X UR14, UR9, -0x1, URZ, UP1, !UPT ;  /* 0xffffffff090e2890 */ /* 0x000fe40008ffe43f */
[----:B------:R-:W-:Y:S01]  /*6ad0*/  @UP2 UIADD3 UR11, UP1, UR11, -0x100, URZ ;  /* 0xffffff000b0b2890 */ /* 0x000fe2000ff3e03f */
[----:B------:R-:W1:Y:S01]  /*6ae0*/  LDSM.16.M88.4 R124, [R220+0x1000] ;  /* 0x00100000dc7c783b */ /* 0x000e620000000200 */
[----:B------:R-:W-:Y:S02]  /*6af0*/  @UP2 UMOV UR8, UR15 ;  /* 0x0000000f00082c82 */ /* 0x000fe40008000000 */
[----:B------:R-:W-:Y:S01]  /*6b00*/  @UP2 UIADD3.X UR10, UR10, -0x1, URZ, UP1, !UPT ;  /* 0xffffffff0a0a2890 */ /* 0x000fe20008ffe43f */
[----:B------:R-:W2:Y:S01]  /*6b10*/  LDSM.16.MT88.4 R96, [R0+0x12000] ;  /* 0x012000000060783b */ /* 0x000ea20000004200 */
[----:B------:R-:W-:Y:S03]  /*6b20*/  @UP2 UMOV UR9, UR14 ;  /* 0x0000000e00092c82 */ /* 0x000fe60008000000 */
        /* <DEDUP_REMOVED lines=79> */
[C---:B------:R-:W-:Y:S06]  /*7020*/  HMMA.16816.F32 R112, R196.reuse, R210, R112 ;  /* 0x000000d2c470723c */ /* 0x040fec0000001870 */
[-C--:B--2---:R-:W-:Y:S05]  /*7030*/  HMMA.16816.F32 R116, R196, R204.reuse, R116 ;  /* 0x000000ccc474723c */ /* 0x084fea0000001874 */
[----:B------:R-:W-:Y:S01]  /*7040*/  IMAD R210, R250, UR33, RZ ;  /* 0x00000021fad27c24 */ /* 0x000fe2000f8e02ff */
[C---:B------:R-:W-:Y:S05]  /*7050*/  HMMA.16816.F32 R120, R200.reuse, R204, R120 ;  /* 0x000000ccc878723c */ /* 0x040fea0000001878 */
[----:B------:R-:W-:Y:S01]  /*7060*/  IMAD.U32 R208, R210, -0x40, RZ ;  /* 0xffffffc0d2d07824 */ /* 0x000fe200078e00ff */
[-C--:B------:R-:W-:Y:S01]  /*7070*/  HMMA.16816.F32 R124, R200, R206.reuse, R124 ;  /* 0x000000cec87c723c */ /* 0x080fe2000000187c */
[----:B------:R-:W-:Y:S04]  /*7080*/  IMAD.MOV.U32 R204, RZ, RZ, 0x4 ;  /* 0x00000004ffcc7424 */ /* 0x000fe800078e00ff */
[----:B------:R-:W-:Y:S01]  /*7090*/  LEA R224, P1, R208, R224, 0x2 ;  /* 0x000000e0d0e07211 */ /* 0x000fe200078210ff */
[----:B------:R-:W-:Y:S05]  /*70a0*/  HMMA.16816.F32 R128, R196, R206, R128 ;  /* 0x000000cec480723c */ /* 0x000fea0000001880 */
[----:B------:R-:W-:Y:S01]  /*70b0*/  IMAD.SHL.U32 R200, R210, 0x8, RZ ;  /* 0x00000008d2c87824 */ /* 0x000fe200078e00ff */
[----:B------:R-:W-:Y:S01]  /*70c0*/  LEA.HI.X.SX32 R225, R208, R225, 0x2, P1 ;  /* 0x000000e1d0e17211 */ /* 0x000fe200008f16ff */
[----:B------:R-:W-:Y:S04]  /*70d0*/  IMAD.SHL.U32 R201, R210, 0x10, RZ ;  /* 0x00000010d2c97824 */ /* 0x000fe800078e00ff */
[----:B------:R-:W-:Y:S01]  /*70e0*/  @P0 IMAD.WIDE R204, R240, R204, UR8 ;  /* 0x00000008f0cc0e25 */ /* 0x000fe2000f8e02cc */
[-C--:B------:R-:W-:Y:S02]  /*70f0*/  LEA R202, P2, R200, R224.reuse, 0x2 ;  /* 0x000000e0c8ca7211 */ /* 0x080fe400078410ff */
[CC--:B------:R-:W-:Y:S01]  /*7100*/  LEA R208, P1, R201.reuse, R224.reuse, 0x2 ;  /* 0x000000e0c9d07211 */ /* 0x0c0fe200078210ff */
[----:B------:R-:W-:Y:S01]  /*7110*/  IMAD.SHL.U32 R227, R210, 0x20, RZ ;  /* 0x00000020d2e37824 */ /* 0x000fe200078e00ff */
[----:B------:R-:W5:Y:S01]  /*7120*/  @P0 LDG.E R238, desc[UR4][R204.64] ;  /* 0x00000004ccee0981 */ /* 0x000f62000c1e1900 */
[-C--:B------:R-:W-:Y:S01]  /*7130*/  LEA.HI.X.SX32 R203, R200, R225.reuse, 0x2, P2 ;  /* 0x000000e1c8cb7211 */ /* 0x080fe200010f16ff */
[C---:B------:R-:W-:Y:S01]  /*7140*/  IMAD R211, R210.reuse, 0x30, RZ ;  /* 0x00000030d2d37824 */ /* 0x040fe200078e02ff */
[-C--:B------:R-:W-:Y:S01]  /*7150*/  LEA.HI.X.SX32 R209, R201, R225.reuse, 0x2, P1 ;  /* 0x000000e1c9d17211 */ /* 0x080fe200008f16ff */
[----:B------:R1:W5:Y:S04]  /*7160*/  @P0 LDG.E R239, desc[UR4][R204.64+0x20] ;  /* 0x00002004ccef0981 */ /* 0x000368000c1e1900 */
[----:B------:R2:W-:Y:S04]  /*7170*/  REDG.E.ADD.F32.FTZ.RN.STRONG.GPU desc[UR4][R224.64], R4 ;  /* 0x00000004e00079a6 */ /* 0x0005e8000c10f384 */
[----:B------:R3:W-:Y:S04]  /*7180*/  REDG.E.ADD.F32.FTZ.RN.STRONG.GPU desc[UR4][R202.64], R5 ;  /* 0x00000005ca0079a6 */ /* 0x0007e8000c10f384 */
[----:B------:R4:W-:Y:S01]  /*7190*/  REDG.E.ADD.F32.FTZ.RN.STRONG.GPU desc[UR4][R208.64], R6 ;  /* 0x00000006d00079a6 */ /* 0x0009e2000c10f384 */
[C---:B-1----:R-:W-:Y:S02]  /*71a0*/  IMAD R204, R210.reuse, 0x18, RZ ;  /* 0x00000018d2cc7824 */ /* 0x042fe400078e02ff */
[C---:B------:R-:W-:Y:S02]  /*71b0*/  IMAD R205, R210.reuse, 0x28, RZ ;  /* 0x00000028d2cd7824 */ /* 0x040fe400078e02ff */
[----:B------:R-:W-:Y:S01]  /*71c0*/  IMAD R210, R210, 0x38, RZ ;  /* 0x00000038d2d27824 */ /* 0x000fe200078e02ff */
[CC--:B--2---:R-:W-:Y:S04]  /*71d0*/  LEA R4, P2, R204.reuse, R224.reuse, 0x2 ;  /* 0x000000e0cc047211 */ /* 0x0c4fe800078410ff */
[-C--:B---3--:R-:W-:Y:S02]  /*71e0*/  LEA.HI.X.SX32 R5, R204, R225.reuse, 0x2, P2 ;  /* 0x000000e1cc057211 */ /* 0x088fe400010f16ff */
[-C--:B------:R-:W-:Y:S02]  /*71f0*/  LEA R204, P3, R205, R224.reuse, 0x2 ;  /* 0x000000e0cdcc7211 */ /* 0x080fe400078610ff */
[-C--:B----4-:R-:W-:Y:S01]  /*7200*/  LEA R208, P1, R227, R224.reuse, 0x2 ;  /* 0x000000e0e3d07211 */ /* 0x090fe200078210ff */
[----:B------:R1:W-:Y:S01]  /*7210*/  REDG.E.ADD.F32.FTZ.RN.STRONG.GPU desc[UR4][R4.64], R7 ;  /* 0x00000007040079a6 */ /* 0x0003e2000c10f384 */
[-C--:B------:R-:W-:Y:S02]  /*7220*/  LEA R6, P2, R211, R224.reuse, 0x2 ;  /* 0x000000e0d3067211 */ /* 0x080fe400078410ff */
[-C--:B------:R-:W-:Y:S02]  /*7230*/  LEA.HI.X.SX32 R209, R227, R225.reuse, 0x2, P1 ;  /* 0x000000e1e3d17211 */ /* 0x080fe400008f16ff */
[-C--:B------:R-:W-:Y:S03]  /*7240*/  LEA.HI.X.SX32 R205, R205, R225.reuse, 0x2, P3 ;  /* 0x000000e1cdcd7211 */ /* 0x080fe600018f16ff */
[----:B------:R2:W-:Y:S04]  /*7250*/  REDG.E.ADD.F32.FTZ.RN.STRONG.GPU desc[UR4][R208.64], R8 ;  /* 0x00000008d00079a6 */ /* 0x0005e8000c10f384 */
[----:B------:R3:W-:Y:S01]  /*7260*/  REDG.E.ADD.F32.FTZ.RN.STRONG.GPU desc[UR4][R204.64], R9 ;  /* 0x00000009cc0079a6 */ /* 0x0007e2000c10f384 */
[-C--:B-1----:R-:W-:Y:S02]  /*7270*/  LEA.HI.X.SX32 R7, R211, R225.reuse, 0x2, P2 ;  /* 0x000000e1d3077211 */ /* 0x082fe400010f16ff */
[CC--:B------:R-:W-:Y:S03]  /*7280*/  LEA R4, P1, R210.reuse, R224.reuse, 0x2 ;  /* 0x000000e0d2047211 */ /* 0x0c0fe600078210ff */
[----:B------:R1:W-:Y:S01]  /*7290*/  REDG.E.ADD.F32.FTZ.RN.STRONG.GPU desc[UR4][R6.64], R10 ;  /* 0x0000000a060079a6 */ /* 0x0003e2000c10f384 */
[-C--:B------:R-:W-:Y:S01]  /*72a0*/  LEA.HI.X.SX32 R5, R210, R225.reuse, 0x2, P1 ;  /* 0x000000e1d2057211 */ /* 0x080fe200008f16ff */
[----:B--2---:R-:W-:Y:S04]  /*72b0*/  VIADD R208, R201, 0x20 ;  /* 0x00000020c9d07836 */ /* 0x004fe80000000000 */
[----:B------:R2:W-:Y:S01]  /*72c0*/  REDG.E.ADD.F32.FTZ.RN.STRONG.GPU desc[UR4][R4.64], R11 ;  /* 0x0000000b040079a6 */ /* 0x0005e2000c10f384 */
[CC--:B------:R-:W-:Y:S03]  /*72d0*/  LEA R8, P1, R208.reuse, R224.reuse, 0x2 ;  /* 0x000000e0d0087211 */ /* 0x0c0fe600078210ff */
[----:B------:R4:W-:Y:S01]  /*72e0*/  REDG.E.ADD.F32.FTZ.RN.STRONG.GPU desc[UR4][R224.64+0x80], R16 ;  /* 0x00008010e00079a6 */ /* 0x0009e2000c10f384 */
[-C--:B---3--:R-:W-:Y:S03]  /*72f0*/  LEA.HI.X.SX32 R9, R208, R225.reuse, 0x2, P1 ;  /* 0x000000e1d0097211 */ /* 0x088fe600008f16ff */
[----:B------:R3:W-:Y:S04]  /*7300*/  REDG.E.ADD.F32.FTZ.RN.STRONG.GPU desc[UR4][R202.64+0x80], R17 ;  /* 0x00008011ca0079a6 */ /* 0x0007e8000c10f384 */
[----:B------:R3:W-:Y:S01]  /*7310*/  REDG.E.ADD.F32.FTZ.RN.STRONG.GPU desc[UR4][R8.64], R18 ;  /* 0x00000012080079a6 */ /* 0x0007e2000c10f384 */
[C---:B-1----:R-:W-:Y:S05]  /*7320*/  IMAD.IADD R7, R200.reuse, 0x1, R208 ;  /* 0x00000001c8077824 */ /* 0x042fea00078e02d0 */
[CC--:B------:R-:W-:Y:S01]  /*7330*/  LEA R6, P2, R7.reuse, R224.reuse, 0x2 ;  /* 0x000000e007067211 */ /* 0x0c0fe200078410ff */
[C---:B--2---:R-:W-:Y:S03]  /*7340*/  IMAD.IADD R4, R200.reuse, 0x1, R7 ;  /* 0x00000001c8047824 */ /* 0x044fe600078e0207 */
[-C--:B------:R-:W-:Y:S01]  /*7350*/  LEA.HI.X.SX32 R7, R7, R225.reuse, 0x2, P2 ;  /* 0x000000e107077211 */ /* 0x080fe200010f16ff */
[----:B------:R-:W-:Y:S01]  /*7360*/  IMAD.IADD R5, R200, 0x1, R4 ;  /* 0x00000001c8057824 */ /* 0x000fe200078e0204 */
[CC--:B----4-:R-:W-:Y:S03]  /*7370*/  LEA R16, P1, R4.reuse, R224.reuse, 0x2 ;  /* 0x000000e004107211 */ /* 0x0d0fe600078210ff */
[----:B------:R1:W-:Y:S01]  /*7380*/  REDG.E.ADD.F32.FTZ.RN.STRONG.GPU desc[UR4][R6.64], R19 ;  /* 0x00000013060079a6 */ /* 0x0003e2000c10f384 */
[-C--:B---3--:R-:W-:Y:S01]  /*7390*/  LEA.HI.X.SX32 R17, R4, R225.reuse, 0x2, P1 ;  /* 0x000000e104117211 */ /* 0x088fe200008f16ff */
        /* <DEDUP_REMOVED lines=326> */
.L_x_951:
[----:B------:R-:W-:Y:S01]  /*8800*/  ISETP.LT.AND P0, PT, RZ, UR7, PT ;  /* 0x00000007ff007c0c */ /* 0x000fe2000bf01270 */
[----:B------:R-:W-:Y:S11]  /*8810*/  UIADD3 UR7, UR7, -0x1, URZ ;  /* 0xffffffff07077890 */ /* 0x000ff6000fffe03f */
[----:B------:R-:W-:Y:S01]  /*8820*/  @!UPT UIADD3 URZ, URZ, URZ, URZ ;  /* 0x0000003f3f3ff290 */ /* 0x000fe2000fffe03f */
[----:B------:R-:W-:Y:S05]  /*8830*/  @P0 BRA `(.L_x_952) ;  /* 0xffffffb400d80947 */ /* 0x000fea000383ffff */
[----:B------:R-:W-:Y:S01]  /*8840*/  BAR.SYNC.DEFER_BLOCKING 0x0 ;  /* 0x0000000000007b1d */ /* 0x000fe20000010000 */
[----:B------:R-:W-:-:S05]  /*8850*/  UISETP.NE.AND UP0, UPT, UR34, -0x1, UPT ;  /* 0xffffffff2200788c */ /* 0x000fca000bf05270 */
[----:B------:R-:W-:Y:S01]  /*8860*/  ULDC UR8, c[0x0][0x38c] ;  /* 0x0000e30000087ab9 */ /* 0x000fe20000000800 */
[----:B------:R-:W-:Y:S01]  /*8870*/  ULDC UR7, c[0x0][0x390] ;  /* 0x0000e40000077ab9 */ /* 0x000fe20000000800 */
[----:B------:R-:W-:Y:S01]  /*8880*/  FMUL.FTZ R86, R66, UR8 ;  /* 0x0000000842567c20 */ /* 0x000fe20008410000 */
[----:B-1----:R-:W-:Y:S01]  /*8890*/  FMUL.FTZ R14, R67, UR8 ;  /* 0x00000008430e7c20 */ /* 0x002fe20008410000 */
        /* <DEDUP_REMOVED lines=199> */
[----:B------:R-:W-:Y:S01]  /*9510*/  F2FP.F16.F32.PACK_AB R15, R15, R87 ;  /* 0x000000570f0f723e */ /* 0x000fe200000000ff */
[----:B------:R-:W-:Y:S01]  /*9520*/  FMUL.FTZ R76, R76, UR8 ;  /* 0x000000084c4c7c20 */ /* 0x000fe20008410000 */
[----:B------:R-:W-:Y:S01]  /*9530*/  STS [R247+0x6400], R195 ;  /* 0x006400c3f7007388 */ /* 0x000fe20000000800 */
[----:B------:R-:W-:Y:S01]  /*9540*/  F2FP.F16.F32.PACK_AB R14, R14, R86 ;  /* 0x000000560e0e723e */ /* 0x000fe200000000ff */
[----:B------:R-:W-:Y:S01]  /*9550*/  FMUL.FTZ R5, R77, UR8 ;  /* 0x000000084d057c20 */ /* 0x000fe20008410000 */
[----:B------:R-:W-:Y:S01]  /*9560*/  FMUL.FTZ R78, R78, UR8 ;  /* 0x000000084e4e7c20 */ /* 0x000fe20008410000 */
        /* <DEDUP_REMOVED lines=26> */
[----:B------:R-:W-:Y:S01]  /*9710*/  PLOP3.LUT P0, PT, PT, PT, UP0, 0x80, 0x0 ;  /* 0x000000000000781c */ /* 0x000fe20003f0f008 */
        /* <DEDUP_REMOVED lines=44> */
.L_x_953:
        /* <DEDUP_REMOVED lines=19> */
.L_x_954:
[----:B------:R-:W-:Y:S01]  /*9b10*/  BAR.SYNC.DEFER_BLOCKING 0x0 ;  /* 0x0000000000007b1d */ /* 0x000fe20000010000 */
[----:B------:R-:W-:Y:S01]  /*9b20*/  USHF.R.S32.HI UR7, URZ, 0x1f, UR14 ;  /* 0x0000001f3f077899 */ /* 0x000fe2000801140e */
[----:B-12---:R-:W-:Y:S01]  /*9b30*/  SHF.R.S32.HI R4, RZ, 0x1f, R11 ;  /* 0x0000001fff047819 */ /* 0x006fe2000001140b */
        /* <DEDUP_REMOVED lines=20> */
[----:B------:R1:W2:Y:S01]  /*9c80*/  LDS.128 R48, [R226+0x11000] ;  /* 0x01100000e2307984 */ /* 0x0002a20000000c00 */
        /* <DEDUP_REMOVED lines=34> */
.L_x_956:
[----:B------:R-:W-:Y:S05]  /*9eb0*/  BSYNC B0 ;  /* 0x0000000000007941 */ /* 0x000fea0003800000 */
.L_x_955:
        /* <DEDUP_REMOVED lines=22> */
.L_x_958:
[----:B------:R-:W-:Y:S05]  /*a020*/  BSYNC B0 ;  /* 0x0000000000007941 */ /* 0x000fea0003800000 */
.L_x_957:
[----:B--2---:R2:W1:Y:S01]  /*a030*/  LDS.128 R28, [R226+0x18000] ;  /* 0x01800000e21c7984 */ /* 0x0044620000000c00 */
[----:B------:R-:W-:Y:S01]  /*a040*/  UIMAD UR6, UR7, UR8, URZ ;  /* 0x00000008070672a4 */ /* 0x000fe2000f8e023f */
[----:B------:R-:W-:Y:S01]  /*a050*/  IMAD.U32 R6, RZ, RZ, UR8 ;  /* 0x00000008ff067e24 */ /* 0x000fe2000f8e00ff */
[----:B------:R-:W-:Y:S01]  /*a060*/  USHF.R.S32.HI UR11, URZ, 0x1f, UR54 ;  /* 0x0000001f3f0b7899 */ /* 0x000fe20008011436 */
[----:B------:R2:W1:Y:S01]  /*a070*/  LDS.128 R24, [R226+0x1a000] ;  /* 0x01a00000e2187984 */ /* 0x0004620000000c00 */
[----:B------:R-:W-:Y:S01]  /*a080*/  UIMAD UR6, UR14, UR9, UR6 ;  /* 0x000000090e0672a4 */ /* 0x000fe2000f8e0206 */
[----:B------:R-:W-:Y:S01]  /*a090*/  IMAD.WIDE.U32 R6, R6, UR14, R8 ;  /* 0x0000000e06067c25 */ /* 0x000fe2000f8e0008 */
[----:B------:R-:W-:Y:S01]  /*a0a0*/  BSSY B0, `(.L_x_959) ;  /* 0x000001f000007945 */ /* 0x000fe20003800000 */
[----:B------:R2:W1:Y:S03]  /*a0b0*/  LDS.128 R20, [R226+0x1c000] ;  /* 0x01c00000e2147984 */ /* 0x0004660000000c00 */
[----:B------:R-:W-:Y:S01]  /*a0c0*/  IMAD.U32 R5, RZ, RZ, UR6 ;  /* 0x00000006ff057e24 */ /* 0x000fe2000f8e00ff */
[----:B------:R2:W1:Y:S01]  /*a0d0*/  LDS.128 R12, [R226+0x1e000] ;  /* 0x01e00000e20c7984 */ /* 0x0004620000000c00 */
[----:B------:R-:W-:Y:S01]  /*a0e0*/  IADD3 R6, P0, R6, UR10, RZ ;  /* 0x0000000a06067c10 */ /* 0x000fe2000ff1e0ff */
[----:B------:R-:W-:-:S02]  /*a0f0*/  ULDC.64 UR6, c[0x0][0x470] ;  /* 0x00011c0000067ab9 */ /* 0x000fc40000000a00 */
[----:B------:R-:W-:Y:S01]  /*a100*/  UIMAD UR10, UR11, UR6, URZ ;  /* 0x000000060b0a72a4 */ /* 0x000fe2000f8e023f */
[----:B------:R-:W-:Y:S02]  /*a110*/  IADD3.X R7, R7, UR15, R5, P0, !PT ;  /* 0x0000000f07077c10 */ /* 0x000fe400087fe405 */
[----:B------:R-:W-:Y:S01]  /*a120*/  MOV R5, UR6 ;  /* 0x0000000600057c02 */ /* 0x000fe20008000f00 */
[----:B------:R-:W-:-:S04]  /*a130*/  UIMAD UR7, UR54, UR7, UR10 ;  /* 0x00000007360772a4 */ /* 0x000fc8000f8e020a */
        /* <DEDUP_REMOVED lines=21> */
.L_x_960:
[----:B------:R-:W-:Y:S05]  /*a290*/  BSYNC B0 ;  /* 0x0000000000007941 */ /* 0x000fea0003800000 */
.L_x_959:
        /* <DEDUP_REMOVED lines=23> */
.L_x_933:
        /* <DEDUP_REMOVED lines=24> */
.L_x_962:
        /* <DEDUP_REMOVED lines=22> */
.L_x_963:
        /* <DEDUP_REMOVED lines=44> */
.L_x_965:
[----:B------:R-:W-:Y:S05]  /*a9b0*/  BSYNC B0 ;  /* 0x0000000000007941 */ /* 0x000fea0003800000 */
.L_x_964:
        /* <DEDUP_REMOVED lines=21> */
.L_x_967:
[----:B------:R-:W-:Y:S05]  /*ab10*/  BSYNC B0 ;  /* 0x0000000000007941 */ /* 0x000fea0003800000 */
.L_x_966:
[----:B------:R-:W-:Y:S01]  /*ab20*/  UIMAD UR6, UR17, UR8, URZ ;  /* 0x00000008110672a4 */ /* 0x000fe2000f8e023f */
[----:B-12---:R-:W-:Y:S01]  /*ab30*/  IMAD.U32 R6, RZ, RZ, UR8 ;  /* 0x00000008ff067e24 */ /* 0x006fe2000f8e00ff */
[----:B------:R-:W-:Y:S01]  /*ab40*/  USHF.R.S32.HI UR10, URZ, 0x1f, UR54 ;  /* 0x0000001f3f0a7899 */ /* 0x000fe20008011436 */
[----:B------:R-:W-:Y:S01]  /*ab50*/  BSSY B0, `(.L_x_968) ;  /* 0x000001f000007945 */ /* 0x000fe20003800000 */
[----:B------:R-:W-:Y:S01]  /*ab60*/  UIMAD UR6, UR16, UR9, UR6 ;  /* 0x00000009100672a4 */ /* 0x000fe2000f8e0206 */
[----:B------:R-:W-:-:S05]  /*ab70*/  IMAD.WIDE.U32 R6, R6, UR16, R228 ;  /* 0x0000001006067c25 */ /* 0x000fca000f8e00e4 */
[----:B------:R-:W-:Y:S01]  /*ab80*/  IMAD.U32 R5, RZ, RZ, UR6 ;  /* 0x00000006ff057e24 */ /* 0x000fe2000f8e00ff */
[----:B------:R-:W-:Y:S01]  /*ab90*/  IADD3 R8, P0, R6, UR14, RZ ;  /* 0x0000000e06087c10 */ /* 0x000fe2000ff1e0ff */
[----:B------:R-:W-:Y:S02]  /*aba0*/  ULDC.64 UR6, c[0x0][0x470] ;  /* 0x00011c0000067ab9 */ /* 0x000fe40000000a00 */
        /* <DEDUP_REMOVED lines=25> */
.L_x_969:
[----:B------:R-:W-:Y:S05]  /*ad40*/  BSYNC B0 ;  /* 0x0000000000007941 */ /* 0x000fea0003800000 */
.L_x_968:
        /* <DEDUP_REMOVED lines=21> */
.L_x_961:
[----:B------:R-:W-:Y:S05]  /*aea0*/  BSYNC B1 ;  /* 0x0000000000017941 */ /* 0x000fea0003800000 */
.L_x_928:
[----:B------:R-:W-:Y:S01]  /*aeb0*/  ULDC UR6, c[0x0][0xc] ;  /* 0x0000030000067ab9 */ /* 0x000fe20000000800 */
[----:B------:R-:W-:Y:S02]  /*aec0*/  UIADD3 UR57, UR57, 0x1, URZ ;  /* 0x0000000139397890 */ /* 0x000fe4000fffe03f */
[----:B------:R-:W-:-:S04]  /*aed0*/  UIADD3 UR31, UR6, UR31, URZ ;  /* 0x0000001f061f7290 */ /* 0x000fc8000fffe03f */
[----:B------:R-:W-:-:S06]  /*aee0*/  UISETP.GE.AND UP0, UPT, UR31, UR61, UPT ;  /* 0x0000003d1f00728c */ /* 0x000fcc000bf06270 */
[----:B------:R-:W-:-:S13]  /*aef0*/  PLOP3.LUT P0, PT, PT, PT, UP0, 0x80, 0x0 ;  /* 0x000000000000781c */ /* 0x000fda0003f0f008 */
[----:B------:R-:W-:Y:S05]  /*af00*/  @P0 BRA `(.L_x_970) ;  /* 0x0000000000040947 */ /* 0x000fea0003800000 */
[----:B------:R-:W-:Y:S05]  /*af10*/  BRA `(.L_x_971) ;  /* 0xffffff5800c07947 */ /* 0x000fea000383ffff */
.L_x_970:
[----:B------:R-:W-:Y:S05]  /*af20*/  EXIT ;  /* 0x000000000000794d */ /* 0x000fea0003800000 */
.L_x_972:
        /* <DEDUP_REMOVED lines=13> */
.L_x_2047:


//--------------------- .text._ZN5flash44flash_bwd_dq_dk_dv_loop_seqk_parallel_kernelI23Flash_bwd_kernel_traitsILi256ELi64ELi64ELi8ELi4ELi2ELi2ELb0ELb1EN7cutlass6half_tE19Flash_kernel_traitsILi256ELi64ELi64ELi8ES3_EELb0ELb0ELb0ELb0ELb0ELb0ELb1EEEvNS_16Flash_bwd_paramsE --------------------------
	.section	.text._ZN5flash44flash_bwd_dq_dk_dv_loop_seqk_parallel_kernelI23Flash_bwd_kernel_traitsILi256ELi64ELi64ELi8ELi4ELi2ELi2ELb0ELb1EN7cutlass6half_tE19Flash_kernel_traitsILi256ELi64ELi64ELi8ES3_EELb0ELb0ELb0ELb0ELb0ELb0ELb1EEEvNS_16Flash_bwd_paramsE,"ax",@progbits
	.align	128
        .global         _ZN5flash44flash_bwd_dq_dk_dv_loop_seqk_parallel_kernelI23Flash_bwd_kernel_traitsILi256ELi64ELi64ELi8ELi4ELi2ELi2ELb0ELb1EN7cutlass6half_tE19Flash_kernel_traitsILi256ELi64ELi64ELi8ES3_EELb0ELb0ELb0ELb0ELb0ELb0ELb1EEEvNS_16Flash_bwd_paramsE
        .type           _ZN5flash44flash_bwd_dq_dk_dv_loop_seqk_parallel_kernelI23Flash_bwd_kernel_traitsILi256ELi64ELi64ELi8ELi4ELi2ELi2ELb0ELb1EN7cutlass6half_tE19Flash_kernel_traitsILi256ELi64ELi64ELi8ES3_EELb0ELb0ELb0ELb0ELb0ELb0ELb1EEEvNS_16Flash_bwd_paramsE,@function
        .size           _ZN5flash44flash_bwd_dq_dk_dv_loop_seqk_parallel_kernelI23Flash_bwd_kernel_traitsILi256ELi64ELi64ELi8ELi4ELi2ELi2ELb0ELb1EN7cutlass6half_tE19Flash_kernel_traitsILi256ELi64ELi64ELi8ES3_EELb0ELb0ELb0ELb0ELb0ELb0ELb1EEEvNS_16Flash_bwd_paramsE,(.L_x_2048 - _ZN5flash44flash_bwd_dq_dk_dv_loop_seqk_parallel_kernelI23Flash_bwd_kernel_traitsILi256ELi64ELi64ELi8ELi4ELi2ELi2ELb0ELb1EN7cutlass6half_tE19Flash_kernel_traitsILi256ELi64ELi64ELi8ES3_EELb0ELb0ELb0ELb0ELb0ELb0ELb1EEEvNS_16Flash_bwd_paramsE)
        .other          _ZN5flash44flash_bwd_dq_dk_dv_loop_seqk_parallel_kernelI23Flash_bwd_kernel_traitsILi256ELi64ELi64ELi8ELi4ELi2ELi2ELb0ELb1EN7cutlass6half_tE19Flash_kernel_traitsILi256ELi64ELi64ELi8ES3_EELb0ELb0ELb0ELb0ELb0ELb0ELb1EEEvNS_16Flash_bwd_paramsE,@"STO_CUDA_ENTRY STV_DEFAULT"
_ZN5flash44flash_bwd_dq_dk_dv_loop_seqk_parallel_kernelI23Flash_bwd_kernel_traitsILi256ELi64ELi64ELi8ELi4ELi2ELi2ELb0ELb1EN7cutlass6half_tE19Flash_kernel_traitsILi256ELi64ELi64ELi8ES3_EELb0ELb0ELb0ELb0ELb0ELb0ELb1EEEvNS_16Flash_bwd_paramsE:
.text._ZN5flash44flash_bwd_dq_dk_dv_loop_seqk_parallel_kernelI23Flash_bwd_kernel_traitsILi256ELi64ELi64ELi8ELi4ELi2ELi2ELb0ELb1EN7cutlass6half_tE19Flash_kernel_traitsILi256ELi64ELi64ELi8ES3_EELb0ELb0ELb0ELb0ELb0ELb0ELb1EEEvNS_16Flash_bwd_paramsE:
        /* <DEDUP_REMOVED lines=170> */
.L_x_1017:
        /* <DEDUP_REMOVED lines=73> */
.L_x_973:
        /* <DEDUP_REMOVED lines=137> */
.L_x_975:
        /* <DEDUP_REMOVED lines=13> */
.L_x_976:
        /* <DEDUP_REMOVED lines=11> */
.L_x_977:
[----:B------:R-:W-:-:S04]  /*1940*/  UIMAD UR8, UR46, UR58, UR54 ;  /* 0x0000003a2e0872a4 */ /* 0x000fc8000f8e0236 */
[----:B------:R-:W-:-:S12]  /*1950*/  UIMAD UR8, UR8, UR56, URZ ;  /* 0x00000038080872a4 */ /* 0x000fd8000f8e023f */
.L_x_978:
        /* <DEDUP_REMOVED lines=126> */
.L_x_981:
[----:B------:R-:W-:Y:S05]  /*2140*/  BSYNC B0 ;  /* 0x0000000000007941 */ /* 0x000fea0003800000 */
.L_x_980:
        /* <DEDUP_REMOVED lines=47> */
.L_x_983:
[----:B------:R-:W-:Y:S05]  /*2440*/  BSYNC B0 ;  /* 0x0000000000007941 */ /* 0x000fea0003800000 */
.L_x_982:
        /* <DEDUP_REMOVED lines=44> */
.L_x_985:
[----:B------:R-:W-:Y:S05]  /*2710*/  BSYNC B0 ;  /* 0x0000000000007941 */ /* 0x000fea0003800000 */
.L_x_984:
        /* <DEDUP_REMOVED lines=47> */
.L_x_987:
[----:B------:R-:W-:Y:S05]  /*2a10*/  BSYNC B0 ;  /* 0x0000000000007941 */ /* 0x000fea0003800000 */
.L_x_986:
        /* <DEDUP_REMOVED lines=70> */
.L_x_989:
[----:B------:R-:W-:Y:S05]  /*2e80*/  BSYNC B0 ;  /* 0x0000000000007941 */ /* 0x000fea0003800000 */
.L_x_988:
        /* <DEDUP_REMOVED lines=59> */
.L_x_991:
[----:B------:R-:W-:Y:S05]  /*3240*/  BSYNC B0 ;  /* 0x0000000000007941 */ /* 0x000fea0003800000 */
.L_x_990:
        /* <DEDUP_REMOVED lines=71> */
.L_x_993:
[----:B------:R-:W-:Y:S05]  /*36c0*/  BSYNC B0 ;  /* 0x0000000000007941 */ /* 0x000fea0003800000 */
.L_x_992:
        /* <DEDUP_REMOVED lines=56> */
.L_x_995:
[----:B------:R-:W-:Y:S05]  /*3a50*/  BSYNC B0 ;  /* 0x0000000000007941 */ /* 0x000fea0003800000 */
.L_x_994:
        /* <DEDUP_REMOVED lines=73> */
[----:B------:R-:W-:Y:S01]  /*3ef0*/  ULDC UR14, c[0x0][0x2ec] ;  /* 0x0000bb00000e7ab9 */ /* 0x000fe20000000800 */
[----:B------:R1:W5:Y:S04]  /*3f00*/  @!P5 LDG.E R243, desc[UR6][R16.64+0x20] ;  /* 0x0000200610f3d981 */ /* 0x000368000c1e1900 */
[----:B------:R-:W0:Y:S02]  /*3f10*/  LDGDEPBAR ;  /* 0x00000000000079af */ /* 0x000e240000000000 */
.L_x_998:
[----:B------:R-:W0:Y:S01]  /*3f20*/  LDGDEPBAR ;  /* 0x00000000000079af */ /* 0x000e220000000000 */
[----:B------:R-:W-:Y:S01]  /*3f30*/  PLOP3.LUT P1, PT, PT, PT, UP0, 0x80, 0x0 ;  /* 0x000000000000781c */ /* 0x000fe20003f2f008 */
[----:B------:R-:W-:Y:S01]  /*3f40*/  UISETP.GE.AND UP3, UPT, UR9, 0x1, UPT ;  /* 0x000000010900788c */ /* 0x000fe2000bf66270 */
[----:B------:R-:W-:Y:S02]  /*3f50*/  PLOP3.LUT P5, PT, PT, PT, UP0, 0x80, 0x0 ;  /* 0x000000000000781c */ /* 0x000fe40003faf008 */
[----:B------:R-:W-:Y:S02]  /*3f60*/  PLOP3.LUT P0, PT, PT, PT, UP0, 0x80, 0x0 ;  /* 0x000000000000781c */ /* 0x000fe40003f0f008 */
[----:B-----5:R-:W-:Y:S02]  /*3f70*/  FSETP.NEU.FTZ.AND P2, PT, R242, -INF , PT ;  /* 0xff800000f200780b */ /* 0x020fe40003f5d000 */
[----:B------:R-:W-:Y:S02]  /*3f80*/  PLOP3.LUT P3, PT, PT, PT, UP0, 0x80, 0x0 ;  /* 0x000000000000781c */ /* 0x000fe40003f6f008 */
[----:B------:R-:W-:Y:S02]  /*3f90*/  PLOP3.LUT P4, PT, PT, PT, UP0, 0x80, 0x0 ;  /* 0x000000000000781c */ /* 0x000fe40003f8f008 */
[----:B------:R-:W-:Y:S01]  /*3fa0*/  PLOP3.LUT P6, PT, PT, PT, UP0, 0x80, 0x0 ;  /* 0x000000000000781c */ /* 0x000fe20003fcf008 */
[----:B------:R-:W-:Y:S04]  /*3fb0*/  DEPBAR.LE SB0, 0x0 ;  /* 0x000080000000791a */ /* 0x000fe80000000000 */
[----:B------:R-:W-:Y:S06]  /*3fc0*/  BAR.SYNC.DEFER_BLOCKING 0x0 ;  /* 0x0000000000007b1d */ /* 0x000fec0000010000 */
[----:B-1----:R-:W-:Y:S05]  /*3fd0*/  LDSM.16.M88.4 R16, [R218] ;  /* 0x00000000da10783b */ /* 0x002fea0000000200 */
[----:B------:R-:W2:Y:S05]  /*3fe0*/  LDSM.16.M88.4 R8, [R3+UR4+0x10000] ;  /* 0x010000040308783b */ /* 0x000eaa0008000200 */
[----:B------:R-:W1:Y:S05]  /*3ff0*/  LDSM.16.M88.4 R84, [R3+UR4+0x10800] ;  /* 0x010800040354783b */ /* 0x000e6a0008000200 */
[----:B------:R-:W-:Y:S05]  /*4000*/  LDSM.16.M88.4 R88, [R220] ;  /* 0x00000000dc58783b */ /* 0x000fea0000000200 */
[----:B------:R-:W3:Y:S05]  /*4010*/  LDSM.16.M88.4 R92, [R2] ;  /* 0x00000000025c783b */ /* 0x000eea0000000200 */
[----:B------:R-:W4:Y:S05]  /*4020*/  LDSM.16.M88.4 R96, [R2+0x800] ;  /* 0x000800000260783b */ /* 0x000f2a0000000200 */
[----:B------:R-:W-:Y:S05]  /*4030*/  LDSM.16.M88.4 R100, [R223] ;  /* 0x00000000df64783b */ /* 0x000fea0000000200 */
[----:B------:R-:W4:Y:S05]  /*4040*/  LDSM.16.M88.4 R104, [R217] ;  /* 0x00000000d968783b */ /* 0x000f2a0000000200 */
[----:B------:R-:W-:Y:S01]  /*4050*/  LDSM.16.M88.4 R108, [R222] ;  /* 0x00000000de6c783b */ /* 0x000fe20000000200 */
[C---:B--2---:R-:W-:Y:S04]  /*4060*/  HMMA.16816.F32 R4, R16.reuse, R8, RZ ;  /* 0x000000081004723c */ /* 0x044fe800000018ff */
[----:B------:R-:W-:Y:S02]  /*4070*/  LDSM.16.M88.4 R112, [R216] ;  /* 0x00000000d870783b */ /* 0x000fe40000000200 */
        /* <DEDUP_REMOVED lines=9> */
[----:B------:R-:W2:Y:S05]  /*4110*/  LDSM.16.M88.4 R88, [R216+0x800] ;  /* 0x00080000d858783b */ /* 0x000eaa0000000200 */
[C---:B------:R-:W-:Y:S01]  /*4120*/  HMMA.16816.F32 R4, R100.reuse, R104, R4 ;  /* 0x000000686404723c */ /* 0x040fe20000001804 */
[----:B------:R-:W3:Y:S05]  /*4130*/  LDSM.16.M88.4 R96, [R3+UR4+0x12000] ;  /* 0x012000040360783b */ /* 0x000eea0008000200 */
[C---:B------:R-:W-:Y:S01]  /*4140*/  HMMA.16816.F32 R8, R100.reuse, R106, R8 ;  /* 0x0000006a6408723c */ /* 0x040fe20000001808 */
[----:B------:R-:W-:Y:S05]  /*4150*/  LDSM.16.M88.4 R104, [R2+0x2000] ;  /* 0x002000000268783b */ /* 0x000fea0000000200 */
[C---:B-1----:R-:W-:Y:S06]  /*4160*/  HMMA.16816.F32 R12, R100.reuse, R84, R12 ;  /* 0x00000054640c723c */ /* 0x042fec000000180c */
[----:B------:R-:W-:Y:S01]  /*4170*/  HMMA.16816.F32 R16, R100, R86, R16 ;  /* 0x000000566410723c */ /* 0x000fe20000001810 */
[----:B------:R-:W1:Y:S05]  /*4180*/  LDSM.16.M88.4 R84, [R3+UR4+0x12800] ;  /* 0x012800040354783b */ /* 0x000e6a0008000200 */
[C---:B------:R-:W-:Y:S01]  /*4190*/  HMMA.16816.F32 R4, R108.reuse, R112, R4 ;  /* 0x000000706c04723c */ /* 0x040fe20000001804 */
[----:B------:R-:W4:Y:S05]  /*41a0*/  LDSM.16.M88.4 R100, [R220+0x2000] ;  /* 0x00200000dc64783b */ /* 0x000f2a0000000200 */
[C---:B------:R-:W-:Y:S01]  /*41b0*/  HMMA.16816.F32 R8, R108.reuse, R114, R8 ;  /* 0x000000726c08723c */ /* 0x040fe20000001808 */
[----:B------:R-:W-:Y:S05]  /*41c0*/  LDSM.16.M88.4 R112, [R217+0x2000] ;  /* 0x00200000d970783b */ /* 0x000fea0000000200 */
[C---:B--2---:R-:W-:Y:S06]  /*41d0*/  HMMA.16816.F32 R12, R108.reuse, R88, R12 ;  /* 0x000000586c0c723c */ /* 0x044fec000000180c */
[----:B------:R-:W-:Y:S01]  /*41e0*/  HMMA.16816.F32 R16, R108, R90, R16 ;  /* 0x0000005a6c10723c */ /* 0x000fe20000001810 */
[----:B------:R-:W2:Y:S05]  /*41f0*/  LDSM.16.M88.4 R88, [R2+0x2800] ;  /* 0x002800000258783b */ /* 0x000eaa0000000200 */
[C---:B---3--:R-:W-:Y:S01]  /*4200*/  HMMA.16816.F32 R4, R92.reuse, R96, R4 ;  /* 0x000000605c04723c */ /* 0x048fe20000001804 */
[----:B------:R-:W3:Y:S05]  /*4210*/  LDSM.16.M88.4 R108, [R223+0x2000] ;  /* 0x00200000df6c783b */ /* 0x000eea0000000200 */
[C---:B------:R-:W-:Y:S01]  /*4220*/  HMMA.16816.F32 R8, R92.reuse, R98, R8 ;  /* 0x000000625c08723c */ /* 0x040fe20000001808 */
[----:B------:R-:W-:Y:S05]  /*4230*/  LDSM.16.M88.4 R96, [R216+0x2000] ;  /* 0x00200000d860783b */ /* 0x000fea0000000200 */
[C---:B-1----:R-:W-:Y:S06]  /*4240*/  HMMA.16816.F32 R12, R92.reuse, R84, R12 ;  /* 0x000000545c0c723c */ /* 0x042fec000000180c */
[----:B------:R-:W-:Y:S01]  /*4250*/  HMMA.16816.F32 R16, R92, R86, R16 ;  /* 0x000000565c10723c */ /* 0x000fe20000001810 */
[----:B------:R-:W1:Y:S05]  /*4260*/  LDSM.16.M88.4 R84, [R217+0x2800] ;  /* 0x00280000d954783b */ /* 0x000e6a0000000200 */
[C---:B----4-:R-:W-:Y:S01]  /*4270*/  HMMA.16816.F32 R4, R100.reuse, R104, R4 ;  /* 0x000000686404723c */ /* 0x050fe20000001804 */
[----:B------:R-:W4:Y:S05]  /*4280*/  LDSM.16.M88.4 R92, [R222+0x2000] ;  /* 0x00200000de5c783b */ /* 0x000f2a0000000200 */
[C---:B------:R-:W-:Y:S01]  /*4290*/  HMMA.16816.F32 R8, R100.reuse, R106, R8 ;  /* 0x0000006a6408723c */ /* 0x040fe20000001808 */
[----:B------:R-:W-:Y:S05]  /*42a0*/  LDSM.16.M88.4 R104, [R3+UR4+0x14000] ;  /* 0x014000040368783b */ /* 0x000fea0008000200 */
        /* <DEDUP_REMOVED lines=9> */
[----:B------:R-:W1:Y:S05]  /*4340*/  LDSM.16.M88.4 R84, [R3+UR4+0x14800] ;  /* 0x014800040354783b */ /* 0x000e6a0008000200 */
[C---:B----4-:R-:W-:Y:S01]  /*4350*/  HMMA.16816.F32 R4, R92.reuse, R96, R4 ;  /* 0x000000605c04723c */ /* 0x050fe20000001804 */
        /* <DEDUP_REMOVED lines=43> */
[C---:B------:R-:W-:Y:S06]  /*4610*/  HMMA.16816.F32 R8, R92.reuse, R98, R8 ;  /* 0x000000625c08723c */ /* 0x040fec0000001808 */
[C---:B--2---:R-:W-:Y:S06]  /*4620*/  HMMA.16816.F32 R12, R92.reuse, R88, R12 ;  /* 0x000000585c0c723c */ /* 0x044fec000000180c */
[----:B------:R-:W-:Y:S06]  /*4630*/  HMMA.16816.F32 R16, R92, R90, R16 ;  /* 0x0000005a5c10723c */ /* 0x000fec0000001810 */
[C---:B---3--:R-:W-:Y:S06]  /*4640*/  HMMA.16816.F32 R4, R100.reuse, R104, R4 ;  /* 0x000000686404723c */ /* 0x048fec0000001804 */
[C---:B------:R-:W-:Y:S06]  /*4650*/  HMMA.16816.F32 R8, R100.reuse, R106, R8 ;  /* 0x0000006a6408723c */ /* 0x040fec0000001808 */
[C---:B-1----:R-:W-:Y:S06]  /*4660*/  HMMA.16816.F32 R12, R100.reuse, R84, R12 ;  /* 0x00000054640c723c */ /* 0x042fec000000180c */
[----:B------:R-:W-:Y:S01]  /*4670*/  HMMA.16816.F32 R16, R100, R86, R16 ;  /* 0x000000566410723c */ /* 0x000fe20000001810 */
[----:B------:R-:W1:Y:S05]  /*4680*/  LDSM.16.M88.4 R84, [R216+0x6800] ;  /* 0x00680000d854783b */ /* 0x000e6a0000000200 */
[C---:B----4-:R-:W-:Y:S06]  /*4690*/  HMMA.16816.F32 R4, R108.reuse, R112, R4 ;  /* 0x000000706c04723c */ /* 0x050fec0000001804 */
[C---:B------:R-:W-:Y:S11]  /*46a0*/  HMMA.16816.F32 R8, R108.reuse, R114, R8 ;  /* 0x000000726c08723c */ /* 0x040ff60000001808 */
        /* <DEDUP_REMOVED lines=9> */
[----:B------:R-:W-:Y:S01]  /*4740*/  FMUL.FTZ R11, R11, UR8 ;  /* 0x000000080b0b7c20 */ /* 0x000fe20008410000 */
[C---:B-1----:R-:W-:Y:S04]  /*4750*/  HMMA.16816.F32 R12, R108.reuse, R84, R12 ;  /* 0x000000546c0c723c */ /* 0x042fe8000000180c */
[----:B------:R1:W3:Y:S02]  /*4760*/  MUFU.TANH R122, R5 ;  /* 0x00000005007a7308 */ /* 0x0002e40000002400 */
[----:B------:R-:W-:Y:S08]  /*4770*/  HMMA.16816.F32 R16, R108, R86, R16 ;  /* 0x000000566c10723c */ /* 0x000ff00000001810 */
[----:B------:R4:W3:Y:S03]  /*4780*/  MUFU.TANH R123, R4 ;  /* 0x00000004007b7308 */ /* 0x0008e60000002400 */
[----:B--2---:R-:W-:Y:S07]  /*4790*/  MOV R6, UR33 ;  /* 0x0000002100067c02 */ /* 0x004fee0008000f00 */
[----:B------:R2:W2:Y:S01]  /*47a0*/  MUFU.TANH R129, R7 ;  /* 0x0000000700817308 */ /* 0x0004a20000002400 */
[----:B------:R-:W-:Y:S01]  /*47b0*/  @P1 LEA R6, R6, R252, 0x6 ;  /* 0x000000fc06061211 */ /* 0x000fe200078e30ff */
[----:B-1----:R-:W-:Y:S01]  /*47c0*/  FMUL.FTZ R5, R242, 1.4426950216293334961 ;  /* 0x3fb8aa3bf2057820 */ /* 0x002fe20000410000 */
[----:B------:R-:W-:Y:S02]  /*47d0*/  PLOP3.LUT P1, PT, PT, PT, UP0, 0x80, 0x0 ;  /* 0x000000000000781c */ /* 0x000fe40003f2f008 */
[C---:B------:R-:W-:Y:S02]  /*47e0*/  @P5 ISETP.GE.AND P5, PT, R6.reuse, UR5, PT ;  /* 0x0000000506005c0c */ /* 0x040fe4000bfa6270 */
[----:B------:R-:W-:Y:S03]  /*47f0*/  FSEL R5, R5, RZ, P2 ;  /* 0x000000ff05057208 */ /* 0x000fe60001000000 */
[----:B------:R1:W-:Y:S01]  /*4800*/  MUFU.TANH R120, R9 ;  /* 0x0000000900787308 */ /* 0x0003e20000002400 */
[----:B----4-:R-:W-:Y:S01]  /*4810*/  @P3 IADD3 R4, R6, 0x1, RZ ;  /* 0x0000000106043810 */ /* 0x010fe20007ffe0ff */
[----:B------:R-:W-:Y:S01]  /*4820*/  FMUL.FTZ R12, R12, UR8 ;  /* 0x000000080c0c7c20 */ /* 0x000fe20008410000 */
[----:B------:R-:W-:Y:S01]  /*4830*/  FSETP.NEU.FTZ.AND P2, PT, R243, -INF , PT ;  /* 0xff800000f300780b */ /* 0x000fe20003f5d000 */
[----:B------:R-:W-:Y:S01]  /*4840*/  FMUL.FTZ R13, R13, UR8 ;  /* 0x000000080d0d7c20 */ /* 0x000fe20008410000 */
[----:B------:R-:W-:Y:S01]  /*4850*/  @P4 ISETP.GE.AND P4, PT, R4, UR5, PT ;  /* 0x0000000504004c0c */ /* 0x000fe2000bf86270 */
[----:B------:R-:W-:Y:S01]  /*4860*/  FMUL.FTZ R14, R14, UR8 ;  /* 0x000000080e0e7c20 */ /* 0x000fe20008410000 */
[----:B---3--:R-:W-:Y:S03]  /*4870*/  MOV R4, R122 ;  /* 0x0000007a00047202 */ /* 0x008fe60000000f00 */
[----:B------:R3:W4:Y:S01]  /*4880*/  MUFU.TANH R121, R8 ;  /* 0x0000000800797308 */ /* 0x0007220000002400 */
[----:B--2---:R-:W-:Y:S01]  /*4890*/  MOV R7, R123 ;  /* 0x0000007b00077202 */ /* 0x004fe20000000f00 */
[----:B------:R-:W-:Y:S01]  /*48a0*/  FMUL.FTZ R15, R15, UR8 ;  /* 0x000000080f0f7c20 */ /* 0x000fe20008410000 */
[----:B------:R-:W-:Y:S01]  /*48b0*/  @P0 FSEL R7, R123, -INF , !P5 ;  /* 0xff8000007b070808 */ /* 0x000fe20006800000 */
[----:B------:R-:W-:Y:S01]  /*48c0*/  FMUL.FTZ R16, R16, UR8 ;  /* 0x0000000810107c20 */ /* 0x000fe20008410000 */
[----:B------:R-:W-:Y:S01]  /*48d0*/  @P1 FSEL R4, R122, -INF , !P4 ;  /* 0xff8000007a041808 */ /* 0x000fe20006000000 */
[----:B------:R-:W-:Y:S01]  /*48e0*/  FMUL.FTZ R17, R17, UR8 ;  /* 0x0000000811117c20 */ /* 0x000fe20008410000 */
[----:B------:R-:W-:Y:S01]  /*48f0*/  PLOP3.LUT P0, PT, PT, PT, UP0, 0x80, 0x0 ;  /* 0x000000000000781c */ /* 0x000fe20003f0f008 */
[--C-:B------:R-:W-:Y:S01]  /*4900*/  FFMA.FTZ R7, R7, UR14, -R5.reuse ;  /* 0x0000000e07077c23 */ /* 0x100fe20008010805 */
[----:B------:R-:W-:Y:S01]  /*4910*/  PLOP3.LUT P1, PT, PT, PT, UP0, 0x80, 0x0 ;  /* 0x000000000000781c */ /* 0x000fe20003f2f008 */
[----:B-1----:R-:W-:Y:S01]  /*4920*/  FMUL.FTZ R9, R243, 1.4426950216293334961 ;  /* 0x3fb8aa3bf3097820 */ /* 0x002fe20000410000 */
[----:B------:R-:W-:Y:S01]  /*4930*/  PLOP3.LUT P3, PT, PT, PT, UP0, 0x80, 0x0 ;  /* 0x000000000000781c */ /* 0x000fe20003f6f008 */
[----:B------:R1:W-:Y:S01]  /*4940*/  MUFU.EX2 R203, R7 ;  /* 0x0000000700cb7308 */ /* 0x0003e20000000800 */
[----:B------:R-:W-:Y:S01]  /*4950*/  FMUL.FTZ R18, R18, UR8 ;  /* 0x0000000812127c20 */ /* 0x000fe20008410000 */
[----:B------:R-:W-:Y:S01]  /*4960*/  FMUL.FTZ R19, R19, UR8 ;  /* 0x0000000813137c20 */ /* 0x000fe20008410000 */
[----:B---3--:R-:W-:Y:S05]  /*4970*/  MOV R8, R131 ;  /* 0x0000008300087202 */ /* 0x008fea0000000f00 */
[----:B------:R-:W-:Y:S02]  /*4980*/  @P0 FSEL R8, R131, -INF , !P5 ;  /* 0xff80000083080808 */ /* 0x000fe40006800000 */
[----:B------:R-:W2:Y:S01]  /*4990*/  MUFU.TANH R130, R10 ;  /* 0x0000000a00827308 */ /* 0x000ea20000002400 */
[----:B------:R-:W-:Y:S02]  /*49a0*/  PLOP3.LUT P0, PT, PT, PT, UP0, 0x80, 0x0 ;  /* 0x000000000000781c */ /* 0x000fe40003f0f008 */
[----:B------:R-:W-:Y:S01]  /*49b0*/  PLOP3.LUT P5, PT, PT, PT, UP0, 0x80, 0x0 ;  /* 0x000000000000781c */ /* 0x000fe20003faf008 */
[--C-:B-1----:R-:W-:Y:S01]  /*49c0*/  FFMA.FTZ R7, R4, UR14, -R5.reuse ;  /* 0x0000000e04077c23 */ /* 0x102fe20008010805 */
[----:B------:R-:W-:Y:S05]  /*49d0*/  FSEL R4, R9, RZ, P2 ;  /* 0x000000ff09047208 */ /* 0x000fea0001000000 */
[----:B------:R-:W1:Y:S01]  /*49e0*/  MUFU.TANH R126, R11 ;  /* 0x0000000b007e7308 */ /* 0x000e620000002400 */
[----:B------:R-:W-:Y:S02]  /*49f0*/  PLOP3.LUT P2, PT, PT, PT, UP0, 0x80, 0x0 ;  /* 0x000000000000781c */ /* 0x000fe40003f4f008 */
[----:B------:R-:W-:Y:S01]  /*4a00*/  @P3 IADD3 R9, R6, 0x8, RZ ;  /* 0x0000000806093810 */ /* 0x000fe20007ffe0ff */
[--C-:B------:R-:W-:Y:S01]  /*4a10*/  FFMA.FTZ R8, R8, UR14, -R4.reuse ;  /* 0x0000000e08087c23 */ /* 0x100fe20008010804 */
[----:B------:R-:W-:Y:S02]  /*4a20*/  PLOP3.LUT P3, PT, PT, PT, UP0, 0x80, 0x0 ;  /* 0x000000000000781c */ /* 0x000fe40003f6f008 */
[----:B------:R-:W-:Y:S03]  /*4a30*/  @P6 ISETP.GE.AND P6, PT, R9, UR5, PT ;  /* 0x0000000509006c0c */ /* 0x000fe6000bfc6270 */
[----:B------:R3:W-:Y:S04]  /*4a40*/  MUFU.EX2 R201, R7 ;  /* 0x0000000700c97308 */ /* 0x0007e80000000800 */
[C---:B------:R-:W-:Y:S06]  /*4a50*/  @P2 IADD3 R9, R6.reuse, 0x9, RZ ;  /* 0x0000000906092810 */ /* 0x040fec0007ffe0ff */
[----:B------:R4:W-:Y:S01]  /*4a60*/  MUFU.EX2 R211, R8 ;  /* 0x0000000800d37308 */ /* 0x0009e20000000800 */
[----:B------:R-:W-:Y:S02]  /*4a70*/  PLOP3.LUT P2, PT, PT, PT, UP0, 0x80, 0x0 ;  /* 0x000000000000781c */ /* 0x000fe40003f4f008 */
[----:B------:R-:W-:Y:S02]  /*4a80*/  @P5 ISETP.GE.AND P5, PT, R9, UR5, PT ;  /* 0x0000000509005c0c */ /* 0x000fe4000bfa6270 */
[----:B------:R-:W-:Y:S02]  /*4a90*/  @P3 IADD3 R9, R6, 0x10, RZ ;  /* 0x0000001006093810 */ /* 0x000fe40007ffe0ff */
[----:B------:R-:W-:Y:S03]  /*4aa0*/  PLOP3.LUT P3, PT, PT, PT, UP0, 0x80, 0x0 ;  /* 0x000000000000781c */ /* 0x000fe60003f6f008 */
[----:B------:R-:W1:Y:S01]  /*4ab0*/  MUFU.TANH R118, R12 ;  /* 0x0000000c00767308 */ /* 0x000e620000002400 */
[----:B---3--:R-:W-:Y:S02]  /*4ac0*/  MOV R7, R129 ;  /* 0x0000008100077202 */ /* 0x008fe40000000f00 */
[----:B------:R-:W-:Y:S02]  /*4ad0*/  @P1 FSEL R7, R129, -INF , !P4 ;  /* 0xff80000081071808 */ /* 0x000fe40006000000 */
[----:B------:R-:W-:Y:S02]  /*4ae0*/  PLOP3.LUT P1, PT, PT, PT, UP0, 0x80, 0x0 ;  /* 0x000000000000781c */ /* 0x000fe40003f2f008 */
[----:B------:R-:W-:Y:S01]  /*4af0*/  PLOP3.LUT P4, PT, PT, PT, UP0, 0x80, 0x0 ;  /* 0x000000000000781c */ /* 0x000fe20003f8f008 */
[--C-:B------:R-:W-:Y:S01]  /*4b00*/  FFMA.FTZ R7, R7, UR14, -R4.reuse ;  /* 0x0000000e07077c23 */ /* 0x100fe20008010804 */
[----:B----4-:R-:W-:Y:S01]  /*4b10*/  MOV R8, R121 ;  /* 0x0000007900087202 */ /* 0x010fe20000000f00 */
[----:B------:R-:W3:Y:S01]  /*4b20*/  MUFU.TANH R119, R13 ;  /* 0x0000000d00777308 */ /* 0x000ee20000002400 */
[----:B------:R-:W-:Y:S02]  /*4b30*/  @P0 FSEL R8, R121, -INF , !P6 ;  /* 0xff80000079080808 */ /* 0x000fe40007000000 */
[----:B------:R-:W-:Y:S03]  /*4b40*/  PLOP3.LUT P0, PT, PT, PT, UP0, 0x80, 0x0 ;  /* 0x000000000000781c */ /* 0x000fe60003f0f008 */
[--C-:B------:R-:W-:Y:S04]  /*4b50*/  FFMA.FTZ R8, R8, UR14, -R5.reuse ;  /* 0x0000000e08087c23 */ /* 0x100fe80008010805 */
[----:B------:R4:W-:Y:S01]  /*4b60*/  MUFU.EX2 R209, R7 ;  /* 0x0000000700d17308 */ /* 0x0009e20000000800 */
[----:B------:R-:W-:Y:S02]  /*4b70*/  @P4 ISETP.GE.AND P4, PT, R9, UR5, PT ;  /* 0x0000000509004c0c */ /* 0x000fe4000bf86270 */
[----:B------:R-:W-:Y:S02]  /*4b80*/  @P2 IADD3 R9, R6, 0x11, RZ ;  /* 0x0000001106092810 */ /* 0x000fe40007ffe0ff */
[----:B------:R-:W-:Y:S05]  /*4b90*/  PLOP3.LUT P2, PT, PT, PT, UP0, 0x80, 0x0 ;  /* 0x000000000000781c */ /* 0x000fea0003f4f008 */
[----:B------:R2:W-:Y:S10]  /*4ba0*/  MUFU.EX2 R199, R8 ;  /* 0x0000000800c77308 */ /* 0x0005f40000000800 */
[----:B------:R-:W3:Y:S01]  /*4bb0*/  MUFU.TANH R128, R14 ;  /* 0x0000000e00807308 */ /* 0x000ee20000002400 */
[----:B----4-:R-:W-:Y:S02]  /*4bc0*/  MOV R7, R120 ;  /* 0x0000007800077202 */ /* 0x010fe40000000f00 */
[----:B------:R-:W-:Y:S02]  /*4bd0*/  @P1 FSEL R7, R120, -INF , !P5 ;  /* 0xff80000078071808 */ /* 0x000fe40006800000 */
[----:B------:R-:W-:Y:S03]  /*4be0*/  PLOP3.LUT P1, PT, PT, PT, UP0, 0x80, 0x0 ;  /* 0x000000000000781c */ /* 0x000fe60003f2f008 */
[--C-:B------:R-:W-:Y:S01]  /*4bf0*/  FFMA.FTZ R7, R7, UR14, -R5.reuse ;  /* 0x0000000e07077c23 */ /* 0x100fe20008010805 */
[----:B--2---:R-:W-:Y:S01]  /*4c00*/  MOV R8, R130 ;  /* 0x0000008200087202 */ /* 0x004fe20000000f00 */
[----:B------:R-:W-:Y:S01]  /*4c10*/  MUFU.TANH R127, R15 ;  /* 0x0000000f007f7308 */ /* 0x000fe20000002400 */
[----:B------:R-:W-:Y:S02]  /*4c20*/  @P0 FSEL R8, R130, -INF , !P6 ;  /* 0xff80000082080808 */ /* 0x000fe40007000000 */
[----:B------:R-:W-:Y:S02]  /*4c30*/  PLOP3.LUT P0, PT, PT, PT, UP0, 0x80, 0x0 ;  /* 0x000000000000781c */ /* 0x000fe40003f0f008 */
[----:B------:R-:W-:Y:S01]  /*4c40*/  PLOP3.LUT P6, PT, PT, PT, UP0, 0x80, 0x0 ;  /* 0x000000000000781c */ /* 0x000fe20003fcf008 */
[--C-:B------:R-:W-:Y:S04]  /*4c50*/  FFMA.FTZ R8, R8, UR14, -R4.reuse ;  /* 0x0000000e08087c23 */ /* 0x100fe80008010804 */
[----:B------:R1:W-:Y:S10]  /*4c60*/  MUFU.EX2 R198, R7 ;  /* 0x0000000700c67308 */ /* 0x0003f40000000800 */
[----:B------:R2:W-:Y:S01]  /*4c70*/  MUFU.EX2 R208, R8 ;  /* 0x0000000800d07308 */ /* 0x0005e20000000800 */
[----:B------:R-:W-:Y:S02]  /*4c80*/  @P6 ISETP.GE.AND P6, PT, R9, UR5, PT ;  /* 0x0000000509006c0c */ /* 0x000fe4000bfc6270 */
[----:B------:R-:W-:Y:S02]  /*4c90*/  @P3 IADD3 R9, R6, 0x18, RZ ;  /* 0x0000001806093810 */ /* 0x000fe40007ffe0ff */
[----:B------:R-:W-:Y:S05]  /*4ca0*/  PLOP3.LUT P3, PT, PT, PT, UP0, 0x80, 0x0 ;  /* 0x000000000000781c */ /* 0x000fea0003f6f008 */
[----:B------:R-:W-:Y:S01]  /*4cb0*/  MUFU.TANH R117, R16 ;  /* 0x0000001000757308 */ /* 0x000fe20000002400 */
[----:B-1----:R-:W-:Y:S02]  /*4cc0*/  MOV R7, R126 ;  /* 0x0000007e00077202 */ /* 0x002fe40000000f00 */
[----:B------:R-:W-:Y:S02]  /*4cd0*/  @P1 FSEL R7, R126, -INF , !P5 ;  /* 0xff8000007e071808 */ /* 0x000fe40006800000 */
[----:B------:R-:W-:Y:S02]  /*4ce0*/  PLOP3.LUT P1, PT, PT, PT, UP0, 0x80, 0x0 ;  /* 0x000000000000781c */ /* 0x000fe40003f2f008 */
[----:B------:R-:W-:Y:S01]  /*4cf0*/  PLOP3.LUT P5, PT, PT, PT, UP0, 0x80, 0x0 ;  /* 0x000000000000781c */ /* 0x000fe20003faf008 */
[--C-:B------:R-:W-:Y:S01]  /*4d00*/  FFMA.FTZ R7, R7, UR14, -R4.reuse ;  /* 0x0000000e07077c23 */ /* 0x100fe20008010804 */
[----:B--2---:R-:W-:Y:S01]  /*4d10*/  MOV R8, R118 ;  /* 0x0000007600087202 */ /* 0x004fe20000000f00 */
[----:B------:R-:W1:Y:S01]  /*4d20*/  MUFU.TANH R116, R17 ;  /* 0x0000001100747308 */ /* 0x000e620000002400 */
[----:B------:R-:W-:Y:S02]  /*4d30*/  @P0 FSEL R8, R118, -INF , !P4 ;  /* 0xff80000076080808 */ /* 0x000fe40006000000 */
[----:B------:R-:W-:Y:S02]  /*4d40*/  PLOP3.LUT P0, PT, PT, PT, UP0, 0x80, 0x0 ;  /* 0x000000000000781c */ /* 0x000fe40003f0f008 */
[----:B------:R-:W-:Y:S01]  /*4d50*/  @P2 ISETP.GE.AND P2, PT, R9, UR5, PT ;  /* 0x0000000509002c0c */ /* 0x000fe2000bf46270 */
[--C-:B------:R-:W-:Y:S04]  /*4d60*/  FFMA.FTZ R8, R8, UR14, -R5.reuse ;  /* 0x0000000e08087c23 */ /* 0x100fe80008010805 */
[----:B------:R3:W-:Y:S01]  /*4d70*/  MUFU.EX2 R206, R7 ;  /* 0x0000000700ce7308 */ /* 0x0007e20000000800 */
[----:B------:R-:W-:Y:S09]  /*4d80*/  @P5 IADD3 R6, R6, 0x19, RZ ;  /* 0x0000001906065810 */ /* 0x000ff20007ffe0ff */
[----:B------:R2:W-:Y:S10]  /*4d90*/  MUFU.EX2 R202, R8 ;  /* 0x0000000800ca7308 */ /* 0x0005f40000000800 */
[----:B------:R-:W-:Y:S01]  /*4da0*/  MUFU.TANH R125, R18 ;  /* 0x00000012007d7308 */ /* 0x000fe20000002400 */
[----:B---3--:R-:W-:Y:S02]  /*4db0*/  MOV R7, R119 ;  /* 0x0000007700077202 */ /* 0x008fe40000000f00 */
[----:B------:R-:W-:Y:S02]  /*4dc0*/  @P1 FSEL R7, R119, -INF , !P6 ;  /* 0xff80000077071808 */ /* 0x000fe40007000000 */
[----:B------:R-:W-:Y:S03]  /*4dd0*/  PLOP3.LUT P1, PT, PT, PT, UP0, 0x80, 0x0 ;  /* 0x000000000000781c */ /* 0x000fe60003f2f008 */
[--C-:B------:R-:W-:Y:S01]  /*4de0*/  FFMA.FTZ R7, R7, UR14, -R5.reuse ;  /* 0x0000000e07077c23 */ /* 0x100fe20008010805 */
[----:B--2---:R-:W-:Y:S01]  /*4df0*/  MOV R8, R128 ;  /* 0x0000008000087202 */ /* 0x004fe20000000f00 */
[----:B------:R-:W2:Y:S01]  /*4e00*/  MUFU.TANH R124, R19 ;  /* 0x00000013007c7308 */ /* 0x000ea20000002400 */
[----:B------:R-:W-:Y:S02]  /*4e10*/  @P0 FSEL R8, R128, -INF , !P4 ;  /* 0xff80000080080808 */ /* 0x000fe40006000000 */
[----:B------:R-:W-:Y:S02]  /*4e20*/  PLOP3.LUT P0, PT, PT, PT, UP0, 0x80, 0x0 ;  /* 0x000000000000781c */ /* 0x000fe40003f0f008 */
[----:B------:R-:W-:Y:S01]  /*4e30*/  PLOP3.LUT P4, PT, PT, PT, UP0, 0x80, 0x0 ;  /* 0x000000000000781c */ /* 0x000fe20003f8f008 */
[--C-:B------:R-:W-:Y:S04]  /*4e40*/  FFMA.FTZ R8, R8, UR14, -R4.reuse ;  /* 0x0000000e08087c23 */ /* 0x100fe80008010804 */
[----:B------:R3:W4:Y:S10]  /*4e50*/  MUFU.EX2 R200, R7 ;  /* 0x0000000700c87308 */ /* 0x0007340000000800 */
[----:B------:R2:W-:Y:S01]  /*4e60*/  MUFU.EX2 R210, R8 ;  /* 0x0000000800d27308 */ /* 0x0005e20000000800 */
[----:B------:R-:W-:Y:S02]  /*4e70*/  @P4 ISETP.GE.AND P4, PT, R6, UR5, PT ;  /* 0x0000000506004c0c */ /* 0x000fe4000bf86270 */
[----:B-1----:R-:W-:Y:S02]  /*4e80*/  MOV R6, R116 ;  /* 0x0000007400067202 */ /* 0x002fe40000000f00 */
[----:B---3--:R-:W-:Y:S02]  /*4e90*/  MOV R7, R127 ;  /* 0x0000007f00077202 */ /* 0x008fe40000000f00 */
[----:B------:R-:W-:Y:S02]  /*4ea0*/  @P1 FSEL R7, R127, -INF , !P6 ;  /* 0xff8000007f071808 */ /* 0x000fe40007000000 */
[----:B------:R-:W-:Y:S03]  /*4eb0*/  PLOP3.LUT P1, PT, PT, PT, UP0, 0x80, 0x0 ;  /* 0x000000000000781c */ /* 0x000fe60003f2f008 */
[--C-:B------:R-:W-:Y:S01]  /*4ec0*/  FFMA.FTZ R7, R7, UR14, -R4.reuse ;  /* 0x0000000e07077c23 */ /* 0x100fe20008010804 */
[----:B--2---:R-:W-:Y:S02]  /*4ed0*/  MOV R8, R117 ;  /* 0x0000007500087202 */ /* 0x004fe40000000f00 */
[----:B------:R-:W-:Y:S01]  /*4ee0*/  @P0 FSEL R8, R117, -INF , !P2 ;  /* 0xff80000075080808 */ /* 0x000fe20005000000 */
[----:B------:R1:W2:Y:S01]  /*4ef0*/  MUFU.EX2 R207, R7 ;  /* 0x0000000700cf7308 */ /* 0x0002a20000000800 */
[----:B------:R-:W-:Y:S05]  /*4f00*/  PLOP3.LUT P0, PT, PT, PT, UP0, 0x80, 0x0 ;  /* 0x000000000000781c */ /* 0x000fea0003f0f008 */
[----:B------:R-:W-:Y:S01]  /*4f10*/  @P1 FSEL R6, R116, -INF , !P4 ;  /* 0xff80000074061808 */ /* 0x000fe20006000000 */
[--C-:B-1----:R-:W-:Y:S04]  /*4f20*/  FFMA.FTZ R7, R8, UR14, -R5.reuse ;  /* 0x0000000e08077c23 */ /* 0x102fe80008010805 */
[----:B------:R-:W-:Y:S01]  /*4f30*/  FFMA.FTZ R5, R6, UR14, -R5 ;  /* 0x0000000e06057c23 */ /* 0x000fe20008010805 */
[----:B------:R-:W-:Y:S01]  /*4f40*/  MOV R6, R124 ;  /* 0x0000007c00067202 */ /* 0x000fe20000000f00 */
[----:B------:R1:W-:Y:S01]  /*4f50*/  MUFU.EX2 R197, R7 ;  /* 0x0000000700c57308 */ /* 0x0003e20000000800 */
[----:B------:R-:W-:Y:S02]  /*4f60*/  @P0 FSEL R6, R124, -INF , !P4 ;  /* 0xff8000007c060808 */ /* 0x000fe40006000000 */
[----:B------:R-:W-:Y:S02]  /*4f70*/  F2FP.F16.F32.PACK_AB R8, R206, R208 ;  /* 0x000000d0ce08723e */ /* 0x000fe400000000ff */
[----:B------:R-:W-:Y:S05]  /*4f80*/  IADD3 R114, P0, R244, UR13, RZ ;  /* 0x0000000df4727c10 */ /* 0x000fea000ff1e0ff */
[----:B------:R3:W2:Y:S01]  /*4f90*/  MUFU.EX2 R196, R5 ;  /* 0x0000000500c47308 */ /* 0x0006a20000000800 */
[----:B------:R-:W-:Y:S02]  /*4fa0*/  IADD3.X R115, R245, UR12, RZ, P0, !PT ;  /* 0x0000000cf5737c10 */ /* 0x000fe400087fe4ff */
[----:B------:R-:W-:Y:S03]  /*4fb0*/  PLOP3.LUT P0, PT, PT, PT, UP3, 0x80, 0x0 ;  /* 0x000000000000781c */ /* 0x000fe60003f0f038 */
[----:B------:R-:W2:Y:S01]  /*4fc0*/  LDG.E R113, desc[UR6][R114.64] ;  /* 0x0000000672717981 */ /* 0x000ea2000c1e1900 */
[----:B-1----:R-:W-:Y:S04]  /*4fd0*/  MOV R7, R125 ;  /* 0x0000007d00077202 */ /* 0x002fe80000000f00 */
[----:B------:R-:W2:Y:S01]  /*4fe0*/  LDG.E R112, desc[UR6][R114.64+0x20] ;  /* 0x0000200672707981 */ /* 0x000ea2000c1e1900 */
[----:B------:R-:W-:Y:S05]  /*4ff0*/  @P3 FSEL R7, R125, -INF , !P2 ;  /* 0xff8000007d073808 */ /* 0x000fea0005000000 */
[--C-:B---3--:R-:W-:Y:S01]  /*5000*/  FFMA.FTZ R5, R7, UR14, -R4.reuse ;  /* 0x0000000e07057c23 */ /* 0x108fe20008010804 */
[----:B------:R-:W-:Y:S01]  /*5010*/  FFMA.FTZ R4, R6, UR14, -R4 ;  /* 0x0000000e06047c23 */ /* 0x000fe20008010804 */
[----:B------:R-:W-:Y:S02]  /*5020*/  F2FP.F16.F32.PACK_AB R6, R201, R203 ;  /* 0x000000cbc906723e */ /* 0x000fe400000000ff */
[----:B------:R1:W-:Y:S01]  /*5030*/  MUFU.EX2 R205, R5 ;  /* 0x0000000500cd7308 */ /* 0x0003e20000000800 */
[----:B----4-:R-:W-:Y:S02]  /*5040*/  F2FP.F16.F32.PACK_AB R7, R200, R202 ;  /* 0x000000cac807723e */ /* 0x010fe400000000ff */
[----:B------:R2:W-:Y:S07]  /*5050*/  STS [R239+0x22000], R6 ;  /* 0x02200006ef007388 */ /* 0x0005ee0000000800 */
[----:B------:R3:W4:Y:S01]  /*5060*/  MUFU.EX2 R204, R4 ;  /* 0x0000000400cc7308 */ /* 0x0007220000000800 */
[----:B-1----:R-:W-:Y:S05]  /*5070*/  F2FP.F16.F32.PACK_AB R5, R209, R211 ;  /* 0x000000d3d105723e */ /* 0x002fea00000000ff */
[----:B------:R1:W-:Y:S01]  /*5080*/  STS [R239+0x22400], R5 ;  /* 0x02240005ef007388 */ /* 0x0003e20000000800 */
[----:B---3--:R-:W-:Y:S04]  /*5090*/  F2FP.F16.F32.PACK_AB R4, R198, R199 ;  /* 0x000000c7c604723e */ /* 0x008fe800000000ff */
[----:B------:R-:W-:Y:S01]  /*50a0*/  STS [R241+0x22400], R8 ;  /* 0x02240008f1007388 */ /* 0x000fe20000000800 */
[----:B--2---:R-:W-:Y:S04]  /*50b0*/  F2FP.F16.F32.PACK_AB R6, R207, R210 ;  /* 0x000000d2cf06723e */ /* 0x004fe800000000ff */
[----:B------:R4:W-:Y:S05]  /*50c0*/  STS [R241+0x22000], R4 ;  /* 0x02200004f1007388 */ /* 0x0009ea0000000800 */
[----:B------:R-:W-:Y:S05]  /*50d0*/  STS [R238+0x22000], R7 ;  /* 0x02200007ee007388 */ /* 0x000fea0000000800 */
[----:B------:R-:W-:Y:S01]  /*50e0*/  STS [R238+0x22400], R6 ;  /* 0x02240006ee007388 */ /* 0x000fe20000000800 */
[----:B-1----:R-:W-:Y:S05]  /*50f0*/  F2FP.F16.F32.PACK_AB R5, R196, R197 ;  /* 0x000000c5c405723e */ /* 0x002fea00000000ff */
[----:B------:R-:W-:Y:S01]  /*5100*/  STS [R240+0x22000], R5 ;  /* 0x02200005f0007388 */ /* 0x000fe20000000800 */
[----:B----4-:R-:W-:Y:S05]  /*5110*/  F2FP.F16.F32.PACK_AB R4, R204, R205 ;  /* 0x000000cdcc04723e */ /* 0x010fea00000000ff */
[----:B------:R-:W-:Y:S05]  /*5120*/  STS [R240+0x22400], R4 ;  /* 0x02240004f0007388 */ /* 0x000fea0000000800 */
[----:B------:R-:W-:Y:S05]  /*5130*/  LDSM.16.M88.4 R16, [R218+0x8000] ;  /* 0x00800000da10783b */ /* 0x000fea0000000200 */
[----:B------:R-:W1:Y:S05]  /*5140*/  LDSM.16.M88.4 R8, [R3+UR4+0x18000] ;  /* 0x018000040308783b */ /* 0x000e6a0008000200 */
[----:B------:R-:W2:Y:S05]  /*5150*/  LDSM.16.M88.4 R84, [R3+UR4+0x18800] ;  /* 0x018800040354783b */ /* 0x000eaa0008000200 */
        /* <DEDUP_REMOVED lines=20> */
[----:B------:R-:W4:Y:S05]  /*52a0*/  LDSM.16.M88.4 R104, [R3+UR4+0x1a000] ;  /* 0x01a000040368783b */ /* 0x000f2a0008000200 */
[C---:B-1----:R-:W-:Y:S06]  /*52b0*/  HMMA.16816.F32 R12, R100.reuse, R84, R12 ;  /* 0x00000054640c723c */ /* 0x042fec000000180c */
[----:B------:R-:W-:Y:S01]  /*52c0*/  HMMA.16816.F32 R16, R100, R86, R16 ;  /* 0x000000566410723c */ /* 0x000fe20000001810 */
[----:B------:R-:W1:Y:S05]  /*52d0*/  LDSM.16.M88.4 R84, [R3+UR4+0x1a800] ;  /* 0x01a800040354783b */ /* 0x000e6a0008000200 */
        /* <DEDUP_REMOVED lines=90> */
[----:B------:R-:W-:Y:S01]  /*5880*/  FFMA.FTZ R4, -R123, R123, 1 ;  /* 0x3f8000007b047423 */ /* 0x000fe2000001017b */
[----:B------:R-:W-:Y:S01]  /*5890*/  FFMA.FTZ R5, -R122, R122, 1 ;  /* 0x3f8000007a057423 */ /* 0x000fe2000001017a */
[C---:B------:R-:W-:Y:S01]  /*58a0*/  FADD.FTZ R86, -R113.reuse, R8 ;  /* 0x0000000871567221 */ /* 0x040fe20000010100 */
[----:B------:R-:W-:Y:S01]  /*58b0*/  FADD.FTZ R9, -R113, R9 ;  /* 0x0000000971097221 */ /* 0x000fe20000010100 */
[----:B------:R-:W-:Y:S01]  /*58c0*/  FMUL.FTZ R8, R4, UR8 ;  /* 0x0000000804087c20 */ /* 0x000fe20008410000 */
[----:B------:R-:W-:Y:S01]  /*58d0*/  FMUL.FTZ R4, R5, UR8 ;  /* 0x0000000805047c20 */ /* 0x000fe20008410000 */
[----:B------:R-:W-:Y:S01]  /*58e0*/  FFMA.FTZ R5, -R121, R121, 1 ;  /* 0x3f80000079057423 */ /* 0x000fe20000010179 */
[----:B------:R-:W-:Y:S01]  /*58f0*/  FMUL.FTZ R87, R198, R9 ;  /* 0x00000009c6577220 */ /* 0x000fe20000410000 */
[----:B------:R-:W-:Y:S01]  /*5900*/  FMUL.FTZ R8, R84, R8 ;  /* 0x0000000854087220 */ /* 0x000fe20000410000 */
[----:B------:R-:W-:Y:S01]  /*5910*/  FMUL.FTZ R4, R85, R4 ;  /* 0x0000000455047220 */ /* 0x000fe20000410000 */
[----:B------:R-:W-:Y:S01]  /*5920*/  FFMA.FTZ R9, -R120, R120, 1 ;  /* 0x3f80000078097423 */ /* 0x000fe20000010178 */
[C---:B------:R-:W-:Y:S01]  /*5930*/  FADD.FTZ R16, -R113.reuse, R16 ;  /* 0x0000001071107221 */ /* 0x040fe20000010100 */
[----:B------:R-:W-:Y:S01]  /*5940*/  FADD.FTZ R12, -R113, R12 ;  /* 0x0000000c710c7221 */ /* 0x000fe20000010100 */
[----:B------:R-:W-:Y:S01]  /*5950*/  FMUL.FTZ R86, R199, R86 ;  /* 0x00000056c7567220 */ /* 0x000fe20000410000 */
[----:B------:R-:W-:Y:S01]  /*5960*/  F2FP.F16.F32.PACK_AB R4, R4, R8 ;  /* 0x000000080404723e */ /* 0x000fe200000000ff */
[----:B------:R-:W-:Y:S01]  /*5970*/  FADD.FTZ R85, -R113, R17 ;  /* 0x0000001171557221 */ /* 0x000fe20000010100 */
[----:B------:R-:W-:Y:S01]  /*5980*/  FMUL.FTZ R5, R5, UR8 ;  /* 0x0000000805057c20 */ /* 0x000fe20008410000 */
[----:B------:R-:W-:Y:S01]  /*5990*/  FMUL.FTZ R9, R9, UR8 ;  /* 0x0000000809097c20 */ /* 0x000fe20008410000 */
[----:B------:R-:W-:Y:S01]  /*59a0*/  FMUL.FTZ R84, R197, R16 ;  /* 0x00000010c5547220 */ /* 0x000fe20000410000 */
[----:B------:R1:W-:Y:S01]  /*59b0*/  STS [R239+0x20000], R4 ;  /* 0x02000004ef007388 */ /* 0x0003e20000000800 */
[----:B------:R-:W-:Y:S01]  /*59c0*/  FMUL.FTZ R17, R202, R12 ;  /* 0x0000000cca117220 */ /* 0x000fe20000410000 */
[----:B------:R-:W-:Y:S01]  /*59d0*/  FFMA.FTZ R12, -R117, R117, 1 ;  /* 0x3f800000750c7423 */ /* 0x000fe20000010175 */
[----:B------:R-:W-:Y:S01]  /*59e0*/  FFMA.FTZ R16, -R116, R116, 1 ;  /* 0x3f80000074107423 */ /* 0x000fe20000010174 */
[----:B------:R-:W-:Y:S01]  /*59f0*/  FMUL.FTZ R5, R86, R5 ;  /* 0x0000000556057220 */ /* 0x000fe20000410000 */
[----:B------:R-:W-:Y:S01]  /*5a00*/  FMUL.FTZ R9, R87, R9 ;  /* 0x0000000957097220 */ /* 0x000fe20000410000 */
[----:B------:R-:W-:Y:S01]  /*5a10*/  FMUL.FTZ R85, R196, R85 ;  /* 0x00000055c4557220 */ /* 0x000fe20000410000 */
[----:B------:R-:W-:Y:S01]  /*5a20*/  FMUL.FTZ R12, R12, UR8 ;  /* 0x000000080c0c7c20 */ /* 0x000fe20008410000 */
[----:B------:R-:W-:Y:S01]  /*5a30*/  FMUL.FTZ R16, R16, UR8 ;  /* 0x0000000810107c20 */ /* 0x000fe20008410000 */
[----:B------:R-:W-:Y:S01]  /*5a40*/  FADD.FTZ R13, -R113, R13 ;  /* 0x0000000d710d7221 */ /* 0x000fe20000010100 */
[----:B------:R-:W-:Y:S01]  /*5a50*/  F2FP.F16.F32.PACK_AB R9, R9, R5 ;  /* 0x000000050909723e */ /* 0x000fe200000000ff */
[----:B------:R-:W-:Y:S01]  /*5a60*/  FMUL.FTZ R12, R84, R12 ;  /* 0x0000000c540c7220 */ /* 0x000fe20000410000 */
[----:B------:R-:W-:Y:S01]  /*5a70*/  FMUL.FTZ R5, R85, R16 ;  /* 0x0000001055057220 */ /* 0x000fe20000410000 */
[----:B------:R-:W-:Y:S01]  /*5a80*/  FADD.FTZ R16, -R112, R10 ;  /* 0x0000000a70107221 */ /* 0x000fe20000010100 */
        /* <DEDUP_REMOVED lines=8> */
[C---:B------:R-:W-:Y:S01]  /*5b10*/  FADD.FTZ R18, -R112.reuse, R18 ;  /* 0x0000001270127221 */ /* 0x040fe20000010100 */
[----:B------:R-:W-:Y:S01]  /*5b20*/  FADD.FTZ R19, -R112, R19 ;  /* 0x0000001370137221 */ /* 0x000fe20000010100 */
[----:B------:R-:W-:Y:S01]  /*5b30*/  FMUL.FTZ R8, R88, R8 ;  /* 0x0000000858087220 */ /* 0x000fe20000410000 */
[----:B-1----:R-:W-:Y:S01]  /*5b40*/  FADD.FTZ R4, -R112, R7 ;  /* 0x0000000770047221 */ /* 0x002fe20000010100 */
[----:B------:R-:W-:Y:S01]  /*5b50*/  F2FP.F16.F32.PACK_AB R7, R5, R12 ;  /* 0x0000000c0507723e */ /* 0x000fe200000000ff */
[----:B------:R-:W-:Y:S01]  /*5b60*/  FFMA.FTZ R5, -R129, R129, 1 ;  /* 0x3f80000081057423 */ /* 0x000fe20000010181 */
[----:B------:R-:W-:Y:S01]  /*5b70*/  FMUL.FTZ R13, R17, R13 ;  /* 0x0000000d110d7220 */ /* 0x000fe20000410000 */
[----:B------:R-:W-:Y:S01]  /*5b80*/  FMUL.FTZ R12, R209, R4 ;  /* 0x00000004d10c7220 */ /* 0x000fe20000410000 */
[----:B------:R-:W-:Y:S01]  /*5b90*/  FFMA.FTZ R4, -R131, R131, 1 ;  /* 0x3f80000083047423 */ /* 0x000fe20000010183 */
[----:B------:R-:W-:Y:S01]  /*5ba0*/  FMUL.FTZ R17, R207, R15 ;  /* 0x0000000fcf117220 */ /* 0x000fe20000410000 */
[----:B------:R-:W-:Y:S01]  /*5bb0*/  FMUL.FTZ R15, R204, R19 ;  /* 0x00000013cc0f7220 */ /* 0x000fe20000410000 */
[----:B------:R-:W-:Y:S01]  /*5bc0*/  F2FP.F16.F32.PACK_AB R8, R8, R13 ;  /* 0x0000000d0808723e */ /* 0x000fe200000000ff */
[----:B------:R-:W-:Y:S01]  /*5bd0*/  FMUL.FTZ R10, R4, UR8 ;  /* 0x00000008040a7c20 */ /* 0x000fe20008410000 */
[----:B------:R-:W-:Y:S01]  /*5be0*/  FMUL.FTZ R4, R5, UR8 ;  /* 0x0000000805047c20 */ /* 0x000fe20008410000 */
[----:B------:R-:W-:Y:S01]  /*5bf0*/  FFMA.FTZ R5, -R130, R130, 1 ;  /* 0x3f80000082057423 */ /* 0x000fe20000010182 */
[----:B------:R-:W-:Y:S01]  /*5c00*/  FADD.FTZ R13, -R112, R11 ;  /* 0x0000000b700d7221 */ /* 0x000fe20000010100 */
[----:B------:R-:W-:Y:S01]  /*5c10*/  FMUL.FTZ R10, R6, R10 ;  /* 0x0000000a060a7220 */ /* 0x000fe20000410000 */
[----:B------:R-:W-:Y:S01]  /*5c20*/  FMUL.FTZ R4, R12, R4 ;  /* 0x000000040c047220 */ /* 0x000fe20000410000 */
[----:B------:R-:W-:Y:S01]  /*5c30*/  FMUL.FTZ R11, R208, R16 ;  /* 0x00000010d00b7220 */ /* 0x000fe20000410000 */
[----:B------:R-:W-:Y:S01]  /*5c40*/  FMUL.FTZ R5, R5, UR8 ;  /* 0x0000000805057c20 */ /* 0x000fe20008410000 */
[----:B------:R-:W-:Y:S01]  /*5c50*/  FFMA.FTZ R6, -R126, R126, 1 ;  /* 0x3f8000007e067423 */ /* 0x000fe2000001017e */
[----:B------:R-:W-:Y:S01]  /*5c60*/  FMUL.FTZ R13, R206, R13 ;  /* 0x0000000dce0d7220 */ /* 0x000fe20000410000 */
[----:B------:R-:W-:Y:S01]  /*5c70*/  F2FP.F16.F32.PACK_AB R4, R4, R10 ;  /* 0x0000000a0404723e */ /* 0x000fe200000000ff */
[----:B------:R-:W-:Y:S01]  /*5c80*/  FMUL.FTZ R5, R11, R5 ;  /* 0x000000050b057220 */ /* 0x000fe20000410000 */
[----:B------:R-:W-:Y:S01]  /*5c90*/  FMUL.FTZ R6, R6, UR8 ;  /* 0x0000000806067c20 */ /* 0x000fe20008410000 */
[----:B------:R-:W-:Y:S01]  /*5ca0*/  FFMA.FTZ R11, -R128, R128, 1 ;  /* 0x3f800000800b7423 */ /* 0x000fe20000010180 */
[----:B------:R-:W-:Y:S01]  /*5cb0*/  FFMA.FTZ R10, -R127, R127, 1 ;  /* 0x3f8000007f0a7423 */ /* 0x000fe2000001017f */
[----:B------:R1:W-:Y:S01]  /*5cc0*/  STS [R239+0x20400], R4 ;  /* 0x02040004ef007388 */ /* 0x0003e20000000800 */
[----:B------:R-:W-:Y:S01]  /*5cd0*/  FMUL.FTZ R6, R13, R6 ;  /* 0x000000060d067220 */ /* 0x000fe20000410000 */
[----:B------:R-:W-:Y:S01]  /*5ce0*/  FMUL.FTZ R16, R210, R14 ;  /* 0x0000000ed2107220 */ /* 0x000fe20000410000 */
[----:B------:R-:W-:Y:S01]  /*5cf0*/  FMUL.FTZ R11, R11, UR8 ;  /* 0x000000080b0b7c20 */ /* 0x000fe20008410000 */
[----:B------:R-:W-:Y:S01]  /*5d00*/  FMUL.FTZ R10, R10, UR8 ;  /* 0x000000080a0a7c20 */ /* 0x000fe20008410000 */
[----:B------:R-:W-:Y:S01]  /*5d10*/  FFMA.FTZ R13, -R125, R125, 1 ;  /* 0x3f8000007d0d7423 */ /* 0x000fe2000001017d */
[----:B------:R-:W-:Y:S01]  /*5d20*/  FFMA.FTZ R12, -R124, R124, 1 ;  /* 0x3f8000007c0c7423 */ /* 0x000fe2000001017c */
[----:B------:R-:W-:Y:S01]  /*5d30*/  FMUL.FTZ R14, R205, R18 ;  /* 0x00000012cd0e7220 */ /* 0x000fe20000410000 */
[----:B------:R-:W-:Y:S01]  /*5d40*/  FMUL.FTZ R11, R16, R11 ;  /* 0x0000000b100b7220 */ /* 0x000fe20000410000 */
[----:B------:R-:W-:Y:S01]  /*5d50*/  FMUL.FTZ R10, R17, R10 ;  /* 0x0000000a110a7220 */ /* 0x000fe20000410000 */
[----:B------:R-:W-:Y:S01]  /*5d60*/  FMUL.FTZ R13, R13, UR8 ;  /* 0x000000080d0d7c20 */ /* 0x000fe20008410000 */
[----:B------:R-:W-:Y:S01]  /*5d70*/  FMUL.FTZ R12, R12, UR8 ;  /* 0x000000080c0c7c20 */ /* 0x000fe20008410000 */
[----:B------:R-:W-:Y:S01]  /*5d80*/  F2FP.F16.F32.PACK_AB R6, R6, R5 ;  /* 0x000000050606723e */ /* 0x000fe200000000ff */
[----:B------:R-:W-:Y:S01]  /*5d90*/  STS [R241+0x20000], R9 ;  /* 0x02000009f1007388 */ /* 0x000fe20000000800 */
[----:B------:R-:W-:Y:S01]  /*5da0*/  FMUL.FTZ R13, R14, R13 ;  /* 0x0000000d0e0d7220 */ /* 0x000fe20000410000 */
[----:B------:R-:W-:Y:S01]  /*5db0*/  FMUL.FTZ R12, R15, R12 ;  /* 0x0000000c0f0c7220 */ /* 0x000fe20000410000 */
[----:B------:R-:W-:Y:S02]  /*5dc0*/  F2FP.F16.F32.PACK_AB R5, R10, R11 ;  /* 0x0000000b0a05723e */ /* 0x000fe400000000ff */
[----:B------:R-:W-:Y:S05]  /*5dd0*/  STS [R241+0x20400], R6 ;  /* 0x02040006f1007388 */ /* 0x000fea0000000800 */
[----:B------:R-:W-:Y:S01]  /*5de0*/  STS [R238+0x20000], R8 ;  /* 0x02000008ee007388 */ /* 0x000fe20000000800 */
[----:B-1----:R-:W-:Y:S04]  /*5df0*/  F2FP.F16.F32.PACK_AB R4, R12, R13 ;  /* 0x0000000d0c04723e */ /* 0x002fe800000000ff */
[----:B------:R-:W-:Y:S05]  /*5e00*/  STS [R238+0x20400], R5 ;  /* 0x02040005ee007388 */ /* 0x000fea0000000800 */
[----:B------:R-:W-:Y:S05]  /*5e10*/  STS [R240+0x20000], R7 ;  /* 0x02000007f0007388 */ /* 0x000fea0000000800 */
        /* <DEDUP_REMOVED lines=159> */
.L_x_996:
        /* <DEDUP_REMOVED lines=471> */
.L_x_997:
        /* <DEDUP_REMOVED lines=221> */
.L_x_999:
        /* <DEDUP_REMOVED lines=19> */
.L_x_1000:
        /* <DEDUP_REMOVED lines=58> */
.L_x_1002:
[----:B------:R-:W-:Y:S05]  /*9820*/  BSYNC B0 ;  /* 0x0000000000007941 */ /* 0x000fea0003800000 */
.L_x_1001:
        /* <DEDUP_REMOVED lines=22> */
.L_x_1004:
[----:B------:R-:W-:Y:S05]  /*9990*/  BSYNC B0 ;  /* 0x0000000000007941 */ /* 0x000fea0003800000 */
.L_x_1003:
        /* <DEDUP_REMOVED lines=38> */
.L_x_1006:
[----:B------:R-:W-:Y:S05]  /*9c00*/  BSYNC B0 ;  /* 0x0000000000007941 */ /* 0x000fea0003800000 */
.L_x_1005:
        /* <DEDUP_REMOVED lines=23> */
.L_x_979:
        /* <DEDUP_REMOVED lines=24> */
.L_x_1008:
        /* <DEDUP_REMOVED lines=22> */
.L_x_1009:
        /* <DEDUP_REMOVED lines=44> */
.L_x_1011:
[----:B------:R-:W-:Y:S05]  /*a320*/  BSYNC B0 ;  /* 0x0000000000007941 */ /* 0x000fea0003800000 */
.L_x_1010:
        /* <DEDUP_REMOVED lines=21> */
.L_x_1013:
[----:B------:R-:W-:Y:S05]  /*a480*/  BSYNC B0 ;  /* 0x0000000000007941 */ /* 0x000fea0003800000 */
.L_x_1012:
        /* <DEDUP_REMOVED lines=34> */
.L_x_1015:
[----:B------:R-:W-:Y:S05]  /*a6b0*/  BSYNC B0 ;  /* 0x0000000000007941 */ /* 0x000fea0003800000 */
.L_x_1014:
        /* <DEDUP_REMOVED lines=21> */
.L_x_1007:
[----:B------:R-:W-:Y:S05]  /*a810*/  BSYNC B1 ;  /* 0x0000000000017941 */ /* 0x000fea0003800000 */
.L_x_974:
[----:B------:R-:W-:Y:S01]  /*a820*/  ULDC UR5, c[0x0][0xc] ;  /* 0x0000030000057ab9 */ /* 0x000fe20000000800 */
[----:B------:R-:W-:Y:S02]  /*a830*/  UIADD3 UR57, UR57, 0x1, URZ ;  /* 0x0000000139397890 */ /* 0x000fe4000fffe03f */
[----:B------:R-:W-:-:S04]  /*a840*/  UIADD3 UR33, UR5, UR33, URZ ;  /* 0x0000002105217290 */ /* 0x000fc8000fffe03f */
[----:B------:R-:W-:-:S06]  /*a850*/  UISETP.GE.AND UP0, UPT, UR33, UR61, UPT ;  /* 0x0000003d2100728c */ /* 0x000fcc000bf06270 */
[----:B------:R-:W-:-:S13]  /*a860*/  PLOP3.LUT P0, PT, PT, PT, UP0, 0x80, 0x0 ;  /* 0x000000000000781c */ /* 0x000fda0003f0f008 */
[----:B------:R-:W-:Y:S05]  /*a870*/  @P0 BRA `(.L_x_1016) ;  /* 0x0000000000040947 */ /* 0x000fea0003800000 */
[----:B------:R-:W-:Y:S05]  /*a880*/  BRA `(.L_x_1017) ;  /* 0xffffff6000847947 */ /* 0x000fea000383ffff */
.L_x_1016:
[----:B------:R-:W-:Y:S05]  /*a890*/  EXIT ;  /* 0x000000000000794d */ /* 0x000fea0003800000 */
.L_x_1018:
        /* <DEDUP_REMOVED lines=14> */
.L_x_2048:


//--------------------- .text._ZN5flash44flash_bwd_dq_dk_dv_loop_seqk_parallel_kernelI23Flash_bwd_kernel_traitsILi256ELi64ELi64ELi8ELi4ELi2ELi2ELb0ELb1EN7cutlass6half_tE19Flash_kernel_traitsILi256ELi64ELi64ELi8ES3_EELb1ELb0ELb1ELb0ELb0ELb0ELb0EEEvNS_16Flash_bwd_paramsE --------------------------
	.section	.text._ZN5flash44flash_bwd_dq_dk_dv_loop_seqk_parallel_kernelI23Flash_bwd_kernel_traitsILi256ELi64ELi64ELi8ELi4ELi2ELi2ELb0ELb1EN7cutlass6half_tE19Flash_kernel_traitsILi256ELi64ELi64ELi8ES3_EELb1ELb0ELb1ELb0ELb0ELb0ELb0EEEvNS_16Flash_bwd_paramsE,"ax",@progbits
	.align	128
        .global         _ZN5flash44flash_bwd_dq_dk_dv_loop_seqk_parallel_kernelI23Flash_bwd_kernel_traitsILi256ELi64ELi64ELi8ELi4ELi2ELi2ELb0ELb1EN7cutlass6half_tE19Flash_kernel_traitsILi256ELi64ELi64ELi8ES3_EELb1ELb0ELb1ELb0ELb0ELb0ELb0EEEvNS_16Flash_bwd_paramsE
        .type           _ZN5flash44flash_bwd_dq_dk_dv_loop_seqk_parallel_kernelI23Flash_bwd_kernel_traitsILi256ELi64ELi64ELi8ELi4ELi2ELi2ELb0ELb1EN7cutlass6half_tE19Flash_kernel_traitsILi256ELi64ELi64ELi8ES3_EELb1ELb0ELb1ELb0ELb0ELb0ELb0EEEvNS_16Flash_bwd_paramsE,@function
        .size           _ZN5flash44flash_bwd_dq_dk_dv_loop_seqk_parallel_kernelI23Flash_bwd_kernel_traitsILi256ELi64ELi64ELi8ELi4ELi2ELi2ELb0ELb1EN7cutlass6half_tE19Flash_kernel_traitsILi256ELi64ELi64ELi8ES3_EELb1ELb0ELb1ELb0ELb0ELb0ELb0EEEvNS_16Flash_bwd_paramsE,(.L_x_2049 - _ZN5flash44flash_bwd_dq_dk_dv_loop_seqk_parallel_kernelI23Flash_bwd_kernel_traitsILi256ELi64ELi64ELi8ELi4ELi2ELi2ELb0ELb1EN7cutlass6half_tE19Flash_kernel_traitsILi256ELi64ELi64ELi8ES3_EELb1ELb0ELb1ELb0ELb0ELb0ELb0EEEvNS_16Flash_bwd_paramsE)
        .other          _ZN5flash44flash_bwd_dq_dk_dv_loop_seqk_parallel_kernelI23Flash_bwd_kernel_traitsILi256ELi64ELi64ELi8ELi4ELi2ELi2ELb0ELb1EN7cutlass6half_tE19Flash_kernel_traitsILi256ELi64ELi64ELi8ES3_EELb1ELb0ELb1ELb0ELb0ELb0ELb0EEEvNS_16Flash_bwd_paramsE,@"STO_CUDA_ENTRY STV_DEFAULT"
_ZN5flash44flash_bwd_dq_dk_dv_loop_seqk_parallel_kernelI23Flash_bwd_kernel_traitsILi256ELi64ELi64ELi8ELi4ELi2ELi2ELb0ELb1EN7cutlass6half_tE19Flash_kernel_traitsILi256ELi64ELi64ELi8ES3_EELb1ELb0ELb1ELb0ELb0ELb0ELb0EEEvNS_16Flash_bwd_paramsE:
.text._ZN5flash44flash_bwd_dq_dk_dv_loop_seqk_parallel_kernelI23Flash_bwd_kernel_traitsILi256ELi64ELi64ELi8ELi4ELi2ELi2ELb0ELb1EN7cutlass6half_tE19Flash_kernel_traitsILi256ELi64ELi64ELi8ES3_EELb1ELb0ELb1ELb0ELb0ELb0ELb0EEEvNS_16Flash_bwd_paramsE:
        /* <DEDUP_REMOVED lines=17> */
[----:B------:R-:W-:Y:S01]  /*0110*/  UMOV UR58, URZ ;  /* 0x0000003f003a7c82 */ /* 0x000fe20008000000 */
[----:B------:R-:W-:Y:S01]  /*0120*/  IMAD.MOV.U32 R222, RZ, RZ, 0x40 ;  /* 0x00000040ffde7424 */ /* 0x000fe200078e00ff */
[----:B------:R-:W-:Y:S01]  /*0130*/  ULDC.64 UR6, c[0x0][0x208] ;  /* 0x0000820000067ab9 */ /* 0x000fe20000000a00 */
[----:B------:R-:W-:Y:S01]  /*0140*/  IMAD.MOV.U32 R241, RZ, RZ, -0x10 ;  /* 0xfffffff0fff17424 */ /* 0x000fe200078e00ff */
[----:B------:R-:W-:Y:S01]  /*0150*/  ULDC UR59, c[0x0][0x394] ;  /* 0x0000e500003b7ab9 */ /* 0x000fe20000000800 */
[----:B------:R-:W4:Y:S08]  /*0160*/  S2UR UR49, SR_CTAID.Y ;  /* 0x00000000003179c3 */ /* 0x000f300000002600 */
[----:B------:R-:W5:Y:S01]  /*0170*/  S2UR UR55, SR_CTAID.Z ;  /* 0x00000000003779c3 */ /* 0x000f620000002700 */
[----:B---3--:R-:W-:Y:S01]  /*0180*/  ULEA UR4, UR5, UR4, 0x18 ;  /* 0x0000000405047291 */ /* 0x008fe2000f8ec03f */
[----:B--2---:R-:W-:Y:S01]  /*0190*/  SHF.R.S32.HI R2, RZ, 0x1f, R6 ;  /* 0x0000001fff027819 */ /* 0x004fe20000011406 */
[----:B----4-:R-:W-:-:S02]  /*01a0*/  USHF.L.U32 UR5, UR49, 0x7, URZ ;  /* 0x0000000731057899 */ /* 0x010fc4000800063f */
[----:B------:R-:W-:Y:S01]  /*01b0*/  USHF.R.S32.HI UR8, URZ, 0x1f, UR49 ;  /* 0x0000001f3f087899 */ /* 0x000fe20008011431 */
[CC--:B------:R-:W-:Y:S02]  /*01c0*/  LEA.HI R4, R2.reuse, R6.reuse, RZ, 0x5 ;  /* 0x0000000602047211 */ /* 0x0c0fe400078f28ff */
[CC--:B------:R-:W-:Y:S02]  /*01d0*/  LEA.HI R12, R2.reuse, R6.reuse, RZ, 0x3 ;  /* 0x00000006020c7211 */ /* 0x0c0fe400078f18ff */
[CC--:B------:R-:W-:Y:S02]  /*01e0*/  LEA.HI R3, R2.reuse, R6.reuse, RZ, 0x4 ;  /* 0x0000000602037211 */ /* 0x0c0fe400078f20ff */
[CC--:B------:R-:W-:Y:S02]  /*01f0*/  LEA.HI R248, R2.reuse, R6.reuse, RZ, 0x7 ;  /* 0x0000000602f87211 */ /* 0x0c0fe400078f38ff */
[CC--:B------:R-:W-:Y:S02]  /*0200*/  LEA.HI R14, R2.reuse, R6.reuse, RZ, 0x6 ;  /* 0x00000006020e7211 */ /* 0x0c0fe400078f30ff */
[----:B------:R-:W-:-:S02]  /*0210*/  LEA.HI R2, R2, R6, RZ, 0x2 ;  /* 0x0000000602027211 */ /* 0x000fc400078f10ff */
[--C-:B-1----:R-:W-:Y:S02]  /*0220*/  SHF.R.S32.HI R0, RZ, 0x5, R4.reuse ;  /* 0x00000005ff007819 */ /* 0x102fe40000011404 */
[----:B------:R-:W-:Y:S02]  /*0230*/  LOP3.LUT R8, R2, 0x7ffffffc, RZ, 0xc0, !PT ;  /* 0x7ffffffc02087812 */ /* 0x000fe400078ec0ff */
[----:B------:R-:W-:Y:S02]  /*0240*/  SHF.R.S32.HI R9, RZ, 0x1f, R4 ;  /* 0x0000001fff097819 */ /* 0x000fe40000011404 */
[----:B------:R-:W-:Y:S01]  /*0250*/  LOP3.LUT R5, R4, 0xffffffe0, RZ, 0xc0, !PT ;  /* 0xffffffe004057812 */ /* 0x000fe200078ec0ff */
[----:B------:R-:W-:Y:S01]  /*0260*/  IMAD.IADD R15, R6, 0x1, -R8 ;  /* 0x00000001060f7824 */ /* 0x000fe200078e0a08 */
[----:B------:R-:W-:Y:S02]  /*0270*/  LOP3.LUT R7, R12, 0xfffffff8, RZ, 0xc0, !PT ;  /* 0xfffffff80c077812 */ /* 0x000fe400078ec0ff */
[----:B------:R-:W-:Y:S01]  /*0280*/  LOP3.LUT R11, R3, 0xfffffff0, RZ, 0xc0, !PT ;  /* 0xfffffff0030b7812 */ /* 0x000fe200078ec0ff */
[C---:B------:R-:W-:Y:S01]  /*0290*/  IMAD.IADD R10, R6.reuse, 0x1, -R5 ;  /* 0x00000001060a7824 */ /* 0x040fe200078e0a05 */
[-C--:B------:R-:W-:Y:S01]  /*02a0*/  LEA.HI R9, R9, R0.reuse, RZ, 0x2 ;  /* 0x0000000009097211 */ /* 0x080fe200078f10ff */
[----:B------:R-:W-:Y:S01]  /*02b0*/  IMAD.IADD R7, R6, 0x1, -R7 ;  /* 0x0000000106077824 */ /* 0x000fe200078e0a07 */
[----:B------:R-:W-:Y:S01]  /*02c0*/  LEA.HI R4, R4, R0, RZ, 0x1 ;  /* 0x0000000004047211 */ /* 0x000fe200078f08ff */
[----:B------:R-:W-:Y:S01]  /*02d0*/  IMAD.IADD R11, R6, 0x1, -R11 ;  /* 0x00000001060b7824 */ /* 0x000fe200078e0a0b */
[----:B------:R-:W-:Y:S01]  /*02e0*/  SHF.R.S32.HI R8, RZ, 0x4, R3 ;  /* 0x00000004ff087819 */ /* 0x000fe20000011403 */
[----:B------:R-:W-:Y:S01]  /*02f0*/  IMAD.SHL.U32 R232, R7, 0x8, RZ ;  /* 0x0000000807e87824 */ /* 0x000fe200078e00ff */
[----:B------:R-:W-:-:S02]  /*0300*/  SHF.R.S32.HI R6, RZ, 0x2, R2 ;  /* 0x00000002ff067819 */ /* 0x000fc40000011402 */
[----:B------:R-:W-:Y:S02]  /*0310*/  SHF.R.S32.HI R5, RZ, 0x1f, R2 ;  /* 0x0000001fff057819 */ /* 0x000fe40000011402 */
[----:B------:R-:W-:Y:S02]  /*0320*/  LOP3.LUT R9, R9, 0xfffffffc, RZ, 0xc0, !PT ;  /* 0xfffffffc09097812 */ /* 0x000fe400078ec0ff */
[----:B------:R-:W-:Y:S02]  /*0330*/  LOP3.LUT R4, R4, 0xfffffffe, RZ, 0xc0, !PT ;  /* 0xfffffffe04047812 */ /* 0x000fe400078ec0ff */
[----:B------:R-:W-:Y:S01]  /*0340*/  LEA.HI R2, R3, R8, RZ, 0x1 ;  /* 0x0000000803027211 */ /* 0x000fe200078f08ff */
[C---:B------:R-:W-:Y:S01]  /*0350*/  IMAD.IADD R16, R0.reuse, 0x1, -R9 ;  /* 0x0000000100107824 */ /* 0x040fe200078e0a09 */
[----:B------:R-:W-:Y:S01]  /*0360*/  LEA.HI R3, R5, R6, RZ, 0x3 ;  /* 0x0000000605037211 */ /* 0x000fe200078f18ff */
[----:B------:R-:W-:Y:S01]  /*0370*/  IMAD.IADD R224, R0, 0x1, -R4 ;  /* 0x0000000100e07824 */ /* 0x000fe200078e0a04 */
[----:B------:R-:W-:-:S02]  /*0380*/  LOP3.LUT R2, R2, 0xfffffffe, RZ, 0xc0, !PT ;  /* 0xfffffffe02027812 */ /* 0x000fc400078ec0ff */
[----:B------:R-:W-:Y:S01]  /*0390*/  LOP3.LUT R0, R3, 0xfffffff8, RZ, 0xc0, !PT ;  /* 0xfffffff803007812 */ /* 0x000fe200078ec0ff */
[----:B------:R1:W-:Y:S01]  /*03a0*/  STL [R1], R16 ;  /* 0x0000001001007387 */ /* 0x0003e20000100800 */
[----:B------:R-:W-:Y:S01]  /*03b0*/  SHF.R.S32.HI R3, RZ, 0x3, R12 ;  /* 0x00000003ff037819 */ /* 0x000fe2000001140c */
[----:B------:R-:W-:Y:S01]  /*03c0*/  IMAD.IADD R13, R8, 0x1, -R2 ;  /* 0x00000001080d7824 */ /* 0x000fe200078e0a02 */
[----:B------:R-:W-:Y:S01]  /*03d0*/  SHF.R.S32.HI R4, RZ, 0x1f, R10 ;  /* 0x0000001fff047819 */ /* 0x000fe2000001140a */
[----:B------:R-:W-:Y:S01]  /*03e0*/  IMAD.IADD R2, R6, 0x1, -R0 ;  /* 0x0000000106027824 */ /* 0x000fe200078e0a00 */
[----:B------:R-:W-:Y:S01]  /*03f0*/  LOP3.LUT P4, RZ, R7, 0x4, RZ, 0xc0, !PT ;  /* 0x0000000407ff7812 */ /* 0x000fe2000788c0ff */
[----:B------:R-:W-:Y:S01]  /*0400*/  IMAD.SHL.U32 R0, R3, 0x40, RZ ;  /* 0x0000004003007824 */ /* 0x000fe200078e00ff */
[----:B------:R-:W-:Y:S02]  /*0410*/  SHF.R.S32.HI R3, RZ, 0x1f, R11 ;  /* 0x0000001fff037819 */ /* 0x000fe4000001140b */
[----:B------:R-:W-:-:S02]  /*0420*/  LEA.HI R238, R4, R10, RZ, 0x2 ;  /* 0x0000000a04ee7211 */ /* 0x000fc400078f10ff */
[----:B------:R-:W-:Y:S02]  /*0430*/  LOP3.LUT R0, R0, 0x1c0, RZ, 0xc0, !PT ;  /* 0x000001c000007812 */ /* 0x000fe400078ec0ff */
[----:B------:R-:W-:Y:S01]  /*0440*/  LEA.HI R10, R3, R11, RZ, 0x3 ;  /* 0x0000000b030a7211 */ /* 0x000fe200078f18ff */
[----:B------:R-:W-:Y:S01]  /*0450*/  IMAD.SHL.U32 R3, R7, 0x40, RZ ;  /* 0x0000004007037824 */ /* 0x000fe200078e00ff */
[----:B------:R-:W-:Y:S02]  /*0460*/  SHF.R.U32.HI R6, RZ, 0x3, R0 ;  /* 0x00000003ff067819 */ /* 0x000fe40000011600 */
[----:B------:R-:W-:Y:S02]  /*0470*/  LOP3.LUT R5, R0, 0x38, R232, 0xf8, !PT ;  /* 0x0000003800057812 */ /* 0x000fe400078ef8e8 */
[----:B------:R-:W-:Y:S02]  /*0480*/  LOP3.LUT R4, R10, 0xfffffff8, RZ, 0xc0, !PT ;  /* 0xfffffff80a047812 */ /* 0x000fe400078ec0ff */
[----:B------:R-:W-:-:S02]  /*0490*/  LOP3.LUT R0, R2, 0x1, RZ, 0xc0, !PT ;  /* 0x0000000102007812 */ /* 0x000fc400078ec0ff */
[----:B------:R-:W-:Y:S01]  /*04a0*/  LOP3.LUT R9, R5, R6, RZ, 0x3c, !PT ;  /* 0x0000000605097212 */ /* 0x000fe200078e3cff */
[----:B------:R-:W-:Y:S01]  /*04b0*/  IMAD.IADD R6, R11, 0x1, -R4 ;  /* 0x000000010b067824 */ /* 0x000fe200078e0a04 */
[----:B------:R-:W-:Y:S01]  /*04c0*/  ISETP.NE.U32.AND P0, PT, R0, 0x1, PT ;  /* 0x000000010000780c */ /* 0x000fe20003f05070 */
[----:B------:R-:W-:Y:S01]  /*04d0*/  IMAD.SHL.U32 R4, R224, 0x10, RZ ;  /* 0x00000010e0047824 */ /* 0x000fe200078e00ff */
[----:B------:R-:W-:Y:S01]  /*04e0*/  LOP3.LUT R0, R3, 0x1c0, RZ, 0xc0, !PT ;  /* 0x000001c003007812 */ /* 0x000fe200078ec0ff */
[----:B------:R-:W-:Y:S01]  /*04f0*/  IMAD.SHL.U32 R5, R13, 0x200, RZ ;  /* 0x000002000d057824 */ /* 0x000fe200078e00ff */
[----:B------:R-:W-:Y:S02]  /*0500*/  LOP3.LUT P3, RZ, R7, 0x2, RZ, 0xc0, !PT ;  /* 0x0000000207ff7812 */ /* 0x000fe4000786c0ff */
[----:B------:R-:W-:Y:S02]  /*0510*/  SHF.R.S32.HI R248, RZ, 0x7, R248 ;  /* 0x00000007fff87819 */ /* 0x000fe400000114f8 */
[----:B------:R-:W-:-:S02]  /*0520*/  LOP3.LUT R7, R0, 0x8, R12, 0xf8, !PT ;  /* 0x0000000800077812 */ /* 0x000fc400078ef80c */
[----:B------:R-:W-:Y:S02]  /*0530*/  SHF.R.U32.HI R219, RZ, 0x3, R0 ;  /* 0x00000003ffdb7819 */ /* 0x000fe40000011600 */
[----:B------:R-:W-:Y:S01]  /*0540*/  LOP3.LUT R8, R0, 0x10, R4, 0xf8, !PT ;  /* 0x0000001000087812 */ /* 0x000fe200078ef804 */
[----:B------:R-:W-:Y:S01]  /*0550*/  IMAD.SHL.U32 R4, R2, 0x40, RZ ;  /* 0x0000004002047824 */ /* 0x000fe200078e00ff */
[----:B------:R-:W-:Y:S01]  /*0560*/  SHF.R.S32.HI R3, RZ, 0x6, R14 ;  /* 0x00000006ff037819 */ /* 0x000fe2000001140e */
[----:B------:R-:W-:Y:S01]  /*0570*/  IMAD R0, R248, 0x800, R5 ;  /* 0x00000800f8007824 */ /* 0x000fe200078e0205 */
[----:B------:R-:W-:Y:S02]  /*0580*/  R2P PR, R2, 0x6 ;  /* 0x0000000602007804 */ /* 0x000fe40000000000 */
[----:B------:R-:W-:Y:S01]  /*0590*/  LOP3.LUT R2, R7, R219, RZ, 0x3c, !PT ;  /* 0x000000db07027212 */ /* 0x000fe200078e3cff */
[C---:B------:R-:W-:Y:S01]  /*05a0*/  IMAD R230, R3.reuse, 0x200, R9 ;  /* 0x0000020003e67824 */ /* 0x040fe200078e0209 */
        /* <DEDUP_REMOVED lines=8> */
[----:B------:R-:W-:-:S02]  /*0630*/  SHF.R.U32.HI R4, RZ, 0x3, R0 ;  /* 0x00000003ff047819 */ /* 0x000fc40000011600 */
[----:B------:R-:W-:Y:S02]  /*0640*/  LOP3.LUT R219, R5, R9, R219, 0xf6, !PT ;  /* 0x0000000905db7212 */ /* 0x000fe400078ef6db */
[----:B------:R-:W-:Y:S02]  /*0650*/  LOP3.LUT R5, R0, 0x20, R8, 0xf8, !PT ;  /* 0x0000002000057812 */ /* 0x000fe400078ef808 */
[----:B------:R-:W-:Y:S01]  /*0660*/  LOP3.LUT R8, R4, R0, R3, 0x1e, !PT ;  /* 0x0000000004087212 */ /* 0x000fe200078e1e03 */
[C---:B------:R-:W-:Y:S01]  /*0670*/  IMAD.SHL.U32 R0, R6.reuse, 0x40, RZ ;  /* 0x0000004006007824 */ /* 0x040fe200078e00ff */
[----:B------:R-:W-:Y:S01]  /*0680*/  LOP3.LUT R9, R3, 0x20, R7, 0xf8, !PT ;  /* 0x0000002003097812 */ /* 0x000fe200078ef807 */
[----:B------:R-:W-:Y:S01]  /*0690*/  IMAD.SHL.U32 R3, R15, 0x2, RZ ;  /* 0x000000020f037824 */ /* 0x000fe200078e00ff */
[----:B------:R-:W-:Y:S02]  /*06a0*/  LOP3.LUT P5, RZ, R6, 0x2, RZ, 0xc0, !PT ;  /* 0x0000000206ff7812 */ /* 0x000fe400078ac0ff */
[----:B------:R-:W-:Y:S01]  /*06b0*/  LOP3.LUT R0, R0, 0x1c0, RZ, 0xc0, !PT ;  /* 0x000001c000007812 */ /* 0x000fe200078ec0ff */
[--C-:B------:R-:W-:Y:S01]  /*06c0*/  IMAD R6, R16, 0x400, R3.reuse ;  /* 0x0000040010067824 */ /* 0x100fe200078e0203 */
[----:B------:R-:W-:Y:S01]  /*06d0*/  LOP3.LUT R7, R5, R4, RZ, 0x3c, !PT ;  /* 0x0000000405077212 */ /* 0x000fe200078e3cff */
[----:B------:R-:W-:Y:S01]  /*06e0*/  IMAD R4, R224, 0x400, R3 ;  /* 0x00000400e0047824 */ /* 0x000fe200078e0203 */
[----:B------:R-:W-:Y:S01]  /*06f0*/  SHF.R.U32.HI R3, RZ, 0x3, R0 ;  /* 0x00000003ff037819 */ /* 0x000fe20000011600 */
[----:B------:R-:W-:Y:S01]  /*0700*/  IMAD.SHL.U32 R5, R13, 0x8, RZ ;  /* 0x000000080d057824 */ /* 0x000fe200078e00ff */
[----:B------:R-:W-:Y:S01]  /*0710*/  SEL R221, R222, 0xffffffc0, !P4 ;  /* 0xffffffc0dedd7807 */ /* 0x000fe20006000000 */
[----:B------:R-:W-:Y:S01]  /*0720*/  IMAD.IADD R8, R4, 0x1, R8 ;  /* 0x0000000104087824 */ /* 0x000fe200078e0208 */
[----:B------:R-:W-:Y:S01]  /*0730*/  LOP3.LUT R4, R3, R9, R0, 0x1e, !PT ;  /* 0x0000000903047212 */ /* 0x000fe200078e1e00 */
[----:B------:R-:W-:Y:S01]  /*0740*/  IMAD.IADD R6, R6, 0x1, R7 ;  /* 0x0000000106067824 */ /* 0x000fe200078e0207 */
[----:B------:R-:W-:Y:S01]  /*0750*/  LOP3.LUT R5, R0, 0x8, R5, 0xf8, !PT ;  /* 0x0000000800057812 */ /* 0x000fe200078ef805 */
[----:B------:R-:W-:Y:S01]  /*0760*/  IMAD.SHL.U32 R0, R10, 0x40, RZ ;  /* 0x000000400a007824 */ /* 0x000fe200078e00ff */
[----:B------:R-:W-:-:S02]  /*0770*/  LEA R2, R2, UR4, 0x1 ;  /* 0x0000000402027c11 */ /* 0x000fc4000f8e08ff */
[----:B------:R-:W-:Y:S02]  /*0780*/  LOP3.LUT R3, R5, R3, RZ, 0x3c, !PT ;  /* 0x0000000305037212 */ /* 0x000fe400078e3cff */
[----:B------:R-:W-:Y:S01]  /*0790*/  LOP3.LUT R0, R0, 0xfffffe00, RZ, 0xc0, !PT ;  /* 0xfffffe0000007812 */ /* 0x000fe200078ec0ff */
[----:B------:R-:W-:Y:S01]  /*07a0*/  IMAD.IADD R217, R221, 0x1, R2 ;  /* 0x00000001ddd97824 */ /* 0x000fe200078e0202 */
[----:B------:R-:W-:Y:S02]  /*07b0*/  LEA R239, R6, UR4, 0x1 ;  /* 0x0000000406ef7c11 */ /* 0x000fe4000f8e08ff */
[----:B------:R-:W-:Y:S01]  /*07c0*/  SEL R222, R222, 0xffffffc0, !P6 ;  /* 0xffffffc0dede7807 */ /* 0x000fe20007000000 */
[--C-:B------:R-:W-:Y:S01]  /*07d0*/  IMAD R218, R16, 0x400, R0.reuse ;  /* 0x0000040010da7824 */ /* 0x100fe200078e0200 */
[----:B------:R-:W-:Y:S01]  /*07e0*/  SEL R241, R241, 0x10, !P0 ;  /* 0x00000010f1f17807 */ /* 0x000fe20004000000 */
[----:B------:R-:W-:Y:S01]  /*07f0*/  IMAD R224, R224, 0x400, R0 ;  /* 0x00000400e0e07824 */ /* 0x000fe200078e0200 */
[----:B------:R-:W-:Y:S01]  /*0800*/  SHF.R.S32.HI R238, RZ, 0x2, R238 ;  /* 0x00000002ffee7819 */ /* 0x000fe200000114ee */
[----:B------:R-:W-:Y:S01]  /*0810*/  IMAD.IADD R218, R218, 0x1, R3 ;  /* 0x00000001dada7824 */ /* 0x000fe200078e0203 */
[----:B------:R-:W-:Y:S01]  /*0820*/  LEA R219, R219, UR4, 0x1 ;  /* 0x00000004dbdb7c11 */ /* 0x000fe2000f8e08ff */
[----:B------:R-:W-:Y:S01]  /*0830*/  IMAD.IADD R224, R3, 0x1, R224 ;  /* 0x0000000103e07824 */ /* 0x000fe200078e02e0 */
[----:B------:R-:W-:Y:S01]  /*0840*/  LOP3.LUT R0, R4, R0, RZ, 0xfc, !PT ;  /* 0x0000000004007212 */ /* 0x000fe200078efcff */
[----:B------:R-:W-:Y:S01]  /*0850*/  IMAD.U32 R3, RZ, RZ, UR5 ;  /* 0x00000005ff037e24 */ /* 0x000fe2000f8e00ff */
[----:B-----5:R-:W-:Y:S01]  /*0860*/  USHF.R.S32.HI UR5, URZ, 0x1f, UR55 ;  /* 0x0000001f3f057899 */ /* 0x020fe20008011437 */
[----:B------:R-:W-:Y:S01]  /*0870*/  LEA R218, R218, UR4, 0x1 ;  /* 0x00000004dada7c11 */ /* 0x000fe2000f8e08ff */
[C---:B------:R-:W-:Y:S01]  /*0880*/  VIADD R240, R239.reuse, 0x20 ;  /* 0x00000020eff07836 */ /* 0x040fe20000000000 */
[----:B------:R-:W-:Y:S01]  /*0890*/  LEA R230, R230, UR4, 0x1 ;  /* 0x00000004e6e67c11 */ /* 0x000fe2000f8e08ff */
[----:B------:R-:W-:Y:S01]  /*08a0*/  @P1 VIADD R240, R239, 0xffffffe0 ;  /* 0xffffffe0eff01836 */ /* 0x000fe20000000000 */
[----:B------:R-:W-:Y:S01]  /*08b0*/  LEA R0, R0, UR4, 0x1 ;  /* 0x0000000400007c11 */ /* 0x000fe2000f8e08ff */
[----:B------:R-:W-:-:S02]  /*08c0*/  IMAD.U32 R3, RZ, RZ, UR5 ;  /* 0x00000005ff037e24 */ /* 0x000fc4000f8e00ff */
[----:B------:R-:W-:Y:S01]  /*08d0*/  IMAD.U32 R3, RZ, RZ, UR8 ;  /* 0x00000008ff037e24 */ /* 0x000fe2000f8e00ff */
[----:B------:R-:W-:Y:S01]  /*08e0*/  UIADD3 UR8, UR4, 0x10000, URZ ;  /* 0x0001000004087890 */ /* 0x000fe2000fffe03f */
[----:B------:R-:W-:Y:S01]  /*08f0*/  IMAD.U32 R3, RZ, RZ, UR5 ;  /* 0x00000005ff037e24 */ /* 0x000fe2000f8e00ff */
[----:B------:R-:W-:Y:S01]  /*0900*/  UIADD3 UR5, UR4, 0x20000, URZ ;  /* 0x0002000004057890 */ /* 0x000fe2000fffe03f */
[C---:B------:R-:W-:Y:S01]  /*0910*/  SEL R3, R226.reuse, 0xffffffe0, !P3 ;  /* 0xffffffe0e2037807 */ /* 0x040fe20005800000 */
[----:B------:R-:W-:Y:S01]  /*0920*/  IMAD.IADD R242, R239, 0x1, R241 ;  /* 0x00000001eff27824 */ /* 0x000fe200078e02f1 */
[----:B------:R-:W-:Y:S01]  /*0930*/  SEL R226, R226, 0xffffffe0, !P5 ;  /* 0xffffffe0e2e27807 */ /* 0x000fe20006800000 */
[----:B------:R-:W-:Y:S01]  /*0940*/  IMAD.IADD R223, R218, 0x1, R222 ;  /* 0x00000001dadf7824 */ /* 0x000fe200078e02de */
[----:B------:R-:W-:Y:S01]  /*0950*/  LEA R249, R8, UR8, 0x1 ;  /* 0x0000000808f97c11 */ /* 0x000fe2000f8e08ff */
[----:B------:R-:W-:Y:S01]  /*0960*/  IMAD.IADD R3, R3, 0x1, R2 ;  /* 0x0000000103037824 */ /* 0x000fe200078e0202 */
[----:B------:R-:W-:Y:S01]  /*0970*/  LEA R224, R224, UR5, 0x1 ;  /* 0x00000005e0e07c11 */ /* 0x000fe2000f8e08ff */
[----:B------:R-:W-:-:S02]  /*0980*/  IMAD.IADD R220, R218, 0x1, R226 ;  /* 0x00000001dadc7824 */ /* 0x000fc400078e02e2 */
[----:B------:R-:W-:Y:S02]  /*0990*/  IMAD.IADD R216, R221, 0x1, R3 ;  /* 0x00000001ddd87824 */ /* 0x000fe400078e0203 */
[--C-:B------:R-:W-:Y:S02]  /*09a0*/  IMAD.IADD R225, R222, 0x1, R224.reuse ;  /* 0x00000001dee17824 */ /* 0x100fe400078e02e0 */
[----:B------:R-:W-:Y:S02]  /*09b0*/  VIADD R250, R249, 0x40 ;  /* 0x00000040f9fa7836 */ /* 0x000fe40000000000 */
[----:B------:R-:W-:Y:S02]  /*09c0*/  IMAD.IADD R227, R226, 0x1, R224 ;  /* 0x00000001e2e37824 */ /* 0x000fe400078e02e0 */
[----:B------:R-:W-:Y:S02]  /*09d0*/  IMAD R238, R16, 0x10, R238 ;  /* 0x0000001010ee7824 */ /* 0x000fe400078e02ee */
[----:B------:R-:W-:-:S02]  /*09e0*/  IMAD.IADD R221, R221, 0x1, R219 ;  /* 0x00000001dddd7824 */ /* 0x000fc400078e02db */
[----:B------:R-:W-:Y:S02]  /*09f0*/  @P2 VIADD R250, R249, 0xffffffc0 ;  /* 0xffffffc0f9fa2836 */ /* 0x000fe40000000000 */
[----:B------:R-:W-:Y:S02]  /*0a00*/  IMAD.IADD R241, R241, 0x1, R240 ;  /* 0x00000001f1f17824 */ /* 0x000fe400078e02f0 */
[----:B------:R-:W-:Y:S02]  /*0a10*/  IMAD.IADD R222, R220, 0x1, R222 ;  /* 0x00000001dcde7824 */ /* 0x000fe400078e02de */
[----:B-1----:R-:W-:-:S07]  /*0a20*/  IMAD.IADD R226, R226, 0x1, R225 ;  /* 0x00000001e2e27824 */ /* 0x002fce00078e02e1 */
.L_x_1065:
        /* <DEDUP_REMOVED lines=46> */
[----:B------:R-:W-:-:S04]  /*0d10*/  @!UP3 UISETP.NE.U32.AND UP1, UPT, UR4, URZ, UPT ;  /* 0x0000003f0400b28c */ /* 0x000fc8000bf25070 */
[----:B------:R-:W-:-:S03]  /*0d20*/  @!UP3 UISETP.NE.AND.EX UP1, UPT, UR5, URZ, UPT, UP1 ;  /* 0x0000003f0500b28c */ /* 0x000fc6000bf25310 */
[----:B------:R-:W-:Y:S02]  /*0d30*/  ULDC UR5, c[0x0][0xc] ;  /* 0x0000030000057ab9 */ /* 0x000fe40000000800 */
        /* <DEDUP_REMOVED lines=24> */
.L_x_1019:
        /* <DEDUP_REMOVED lines=17> */
[----:B------:R-:W-:Y:S02]  /*0fd0*/  USHF.L.U32 UR12, UR49, 0x7, URZ ;  /* 0x00000007310c7899 */ /* 0x000fe4000800063f */
[----:B------:R-:W-:Y:S02]  /*0fe0*/  UIMAD.WIDE.U32 UR22, UR49, UR14, URZ ;  /* 0x0000000e311672a5 */ /* 0x000fe4000f8e003f */
[----:B------:R-:W-:Y:S02]  /*0ff0*/  UIMAD UR14, UR56, UR14, URZ ;  /* 0x0000000e380e72a4 */ /* 0x000fe4000f8e023f */
[----:B------:R-:W-:-:S02]  /*1000*/  UIADD3 UR9, UR10, 0x3f, URZ ;  /* 0x0000003f0a097890 */ /* 0x000fc4000fffe03f */
[----:B------:R-:W-:Y:S02]  /*1010*/  UIMAD UR24, UR49, UR15, UR14 ;  /* 0x0000000f311872a4 */ /* 0x000fe4000f8e020e */
[----:B------:R-:W-:Y:S01]  /*1020*/  USEL UR36, UR12, URZ, UP0 ;  /* 0x0000003f0c247287 */ /* 0x000fe20008000000 */
[----:B------:R-:W-:Y:S01]  /*1030*/  @!UP2 ULDC.64 UR14, c[0x0][0x418] ;  /* 0x00010600000eaab9 */ /* 0x000fe20000000a00 */
[----:B------:R-:W-:Y:S02]  /*1040*/  USHF.R.S32.HI UR12, URZ, 0x1f, UR9 ;  /* 0x0000001f3f0c7899 */ /* 0x000fe40008011409 */
[----:B------:R-:W-:Y:S02]  /*1050*/  @!UP2 UIMAD UR5, UR56, UR14, URZ ;  /* 0x0000000e3805a2a4 */ /* 0x000fe4000f8e023f */
[----:B------:R-:W-:Y:S02]  /*1060*/  @!UP2 UIMAD.WIDE.U32 UR44, UR49, UR14, URZ ;  /* 0x0000000e312ca2a5 */ /* 0x000fe4000f8e003f */
[----:B------:R-:W-:Y:S01]  /*1070*/  @!UP2 UIMAD UR43, UR49, UR15, UR5 ;  /* 0x0000000f312ba2a4 */ /* 0x000fe2000f8e0205 */
[----:B-1----:R-:W-:Y:S01]  /*1080*/  IABS R9, R11 ;  /* 0x0000000b00097213 */ /* 0x002fe20000000000 */
[----:B------:R-:W-:Y:S01]  /*1090*/  UIADD3 UR5, UR10, 0x40, UR32 ;  /* 0x000000400a057890 */ /* 0x000fe2000fffe020 */
[----:B------:R-:W-:Y:S01]  /*10a0*/  ISETP.NE.AND P3, PT, R11, RZ, PT ;  /* 0x000000ff0b00720c */ /* 0x000fe20003f65270 */
[----:B------:R-:W-:Y:S01]  /*10b0*/  ULDC UR14, c[0x0][0x394] ;  /* 0x0000e500000e7ab9 */ /* 0x000fe20000000800 */
[----:B------:R-:W1:Y:S01]  /*10c0*/  I2F.RP R6, R9 ;  /* 0x0000000900067306 */ /* 0x000e620000209400 */
[----:B------:R-:W-:Y:S01]  /*10d0*/  UIADD3 UR5, UR5, UR14, -UR8 ;  /* 0x0000000e05057290 */ /* 0x000fe2000fffe808 */
[----:B------:R-:W-:Y:S01]  /*10e0*/  ULDC.64 UR18, c[0x0][0x488] ;  /* 0x0001220000127ab9 */ /* 0x000fe20000000a00 */
[----:B------:R-:W-:-:S02]  /*10f0*/  @UP2 ULDC.64 UR16, c[0x0][0x420] ;  /* 0x0001080000102ab9 */ /* 0x000fc40000000a00 */
[----:B------:R-:W-:Y:S02]  /*1100*/  UIADD3 UR5, UR5, 0x3f, URZ ;  /* 0x0000003f05057890 */ /* 0x000fe4000fffe03f */
[----:B------:R-:W-:Y:S02]  /*1110*/  UIMAD.WIDE.U32 UR30, UR51, UR18, URZ ;  /* 0x00000012331e72a5 */ /* 0x000fe4000f8e003f */
[----:B------:R-:W-:Y:S01]  /*1120*/  @UP2 UIMAD.WIDE.U32 UR46, UR4, UR16, URZ ;  /* 0x00000010042e22a5 */ /* 0x000fe2000f8e003f */
[----:B------:R-:W-:Y:S01]  /*1130*/  ULDC UR57, c[0x0][0x2d4] ;  /* 0x0000b50000397ab9 */ /* 0x000fe20000000800 */
[----:B------:R-:W-:Y:S02]  /*1140*/  ULEA.HI UR33, UR12, UR9, URZ, 0x6 ;  /* 0x000000090c217291 */ /* 0x000fe4000f8f303f */
[----:B------:R-:W-:Y:S01]  /*1150*/  USHF.R.S32.HI UR9, URZ, 0x1f, UR5 ;  /* 0x0000001f3f097899 */ /* 0x000fe20008011405 */
[----:B-1----:R-:W1:Y:S01]  /*1160*/  MUFU.RCP R6, R6 ;  /* 0x0000000600067308 */ /* 0x002e620000001000 */
[----:B------:R-:W-:Y:S01]  /*1170*/  ULDC.64 UR28, c[0x0][0x240] ;  /* 0x00009000001c7ab9 */ /* 0x000fe20000000a00 */
[----:B------:R-:W-:-:S02]  /*1180*/  USHF.R.S32.HI UR34, URZ, 0x1f, UR57 ;  /* 0x0000001f3f227899 */ /* 0x000fc40008011439 */
[----:B------:R-:W-:Y:S01]  /*1190*/  UIMAD UR51, UR51, UR19, UR31 ;  /* 0x00000013333372a4 */ /* 0x000fe2000f8e021f */
[----:B------:R-:W-:Y:S01]  /*11a0*/  ULDC UR61, c[0x0][0x2dc] ;  /* 0x0000b700003d7ab9 */ /* 0x000fe20000000800 */
[----:B------:R-:W-:Y:S01]  /*11b0*/  ULDC UR60, c[0x0][0x270] ;  /* 0x00009c00003c7ab9 */ /* 0x000fe20000000800 */
[----:B------:R-:W-:Y:S02]  /*11c0*/  @UP2 UIMAD UR38, UR4, UR17, UR47 ;  /* 0x00000011042622a4 */ /* 0x000fe4000f8e022f */
[----:B------:R-:W-:Y:S02]  /*11d0*/  USHF.L.U64.HI UR11, UR49, 0x7, UR56 ;  /* 0x00000007310b7899 */ /* 0x000fe40008010238 */
[----:B------:R-:W-:Y:S02]  /*11e0*/  UIMAD.WIDE.U32 UR18, UR4, UR28, URZ ;  /* 0x0000001c041272a5 */ /* 0x000fe4000f8e003f */
[----:B------:R-:W-:Y:S02]  /*11f0*/  UIMAD UR31, UR4, UR29, URZ ;  /* 0x0000001d041f72a4 */ /* 0x000fe4000f8e023f */
[----:B------:R-:W-:Y:S01]  /*1200*/  UIMAD.WIDE UR14, UR61, UR60, URZ ;  /* 0x0000003c3d0e72a5 */ /* 0x000fe2000f8e023f */
[----:B-1----:R-:W-:Y:S01]  /*1210*/  VIADD R6, R6, 0xffffffe ;  /* 0x0ffffffe06067836 */ /* 0x002fe20000000000 */
[----:B------:R-:W-:-:S02]  /*1220*/  UIMAD.WIDE.U32 UR16, UR49, UR57, URZ ;  /* 0x00000039311072a5 */ /* 0x000fc4000f8e003f */
[----:B------:R-:W-:Y:S01]  /*1230*/  ULEA.HI UR12, UR9, UR5, URZ, 0x6 ;  /* 0x00000005090c7291 */ /* 0x000fe2000f8f303f */
[----:B------:R-:W1:Y:S01]  /*1240*/  F2I.FTZ.U32.TRUNC.NTZ R7, R6 ;  /* 0x0000000600077305 */ /* 0x000e62000021f000 */
[----:B------:R-:W-:Y:S02]  /*1250*/  UIMAD UR5, UR34, UR49, URZ ;  /* 0x00000031220572a4 */ /* 0x000fe4000f8e023f */
[----:B------:R-:W-:Y:S02]  /*1260*/  UIADD3 UR37, UR23, UR24, URZ ;  /* 0x0000001817257290 */ /* 0x000fe4000fffe03f */
[----:B------:R-:W-:Y:S02]  /*1270*/  USEL UR35, UR11, URZ, UP0 ;  /* 0x0000003f0b237287 */ /* 0x000fe40008000000 */
[----:B------:R-:W-:Y:S02]  /*1280*/  USEL UR39, UR22, UR18, !UP2 ;  /* 0x0000001216277287 */ /* 0x000fe4000d000000 */
[----:B------:R-:W-:-:S02]  /*1290*/  @UP2 UIADD3 UR37, UR19, UR31, URZ ;  /* 0x0000001f13252290 */ /* 0x000fc4000fffe03f */
[----:B------:R-:W-:Y:S02]  /*12a0*/  UIMAD.WIDE.U32 UR18, UR14, UR16, URZ ;  /* 0x000000100e1272a5 */ /* 0x000fe4000f8e003f */
[----:B------:R-:W-:Y:S01]  /*12b0*/  UIMAD UR11, UR15, UR16, URZ ;  /* 0x000000100f0b72a4 */ /* 0x000fe2000f8e023f */
[--C-:B-1----:R-:W-:Y:S01]  /*12c0*/  IMAD.MOV R5, RZ, RZ, -R7.reuse ;  /* 0x000000ffff057224 */ /* 0x102fe200078e0a07 */
[----:B------:R-:W-:Y:S01]  /*12d0*/  UIMAD UR16, UR56, UR57, UR5 ;  /* 0x00000039381072a4 */ /* 0x000fe2000f8e0205 */
[----:B------:R-:W-:Y:S01]  /*12e0*/  IMAD.MOV.U32 R6, RZ, RZ, RZ ;  /* 0x000000ffff067224 */ /* 0x000fe200078e00ff */
[----:B------:R-:W-:Y:S01]  /*12f0*/  USHF.R.S32.HI UR9, URZ, 0x6, UR33 ;  /* 0x000000063f097899 */ /* 0x000fe20008011421 */
[----:B------:R-:W-:Y:S01]  /*1300*/  IMAD R5, R5, R9, RZ ;  /* 0x0000000905057224 */ /* 0x000fe200078e02ff */
[----:B------:R-:W-:Y:S02]  /*1310*/  USHF.R.S32.HI UR5, URZ, 0x6, UR12 ;  /* 0x000000063f057899 */ /* 0x000fe4000801140c */
[----:B------:R-:W-:Y:S01]  /*1320*/  UIADD3 UR16, UR17, UR16, URZ ;  /* 0x0000001011107290 */ /* 0x000fe2000fffe03f */
[----:B------:R-:W-:Y:S01]  /*1330*/  IMAD.HI.U32 R5, R7, R5, R6 ;  /* 0x0000000507057227 */ /* 0x000fe200078e0006 */
[----:B------:R-:W-:Y:S01]  /*1340*/  MOV R6, R8 ;  /* 0x0000000800067202 */ /* 0x000fe20000000f00 */
[----:B------:R-:W-:-:S02]  /*1350*/  UISETP.LT.AND UP0, UPT, UR9, UR5, UPT ;  /* 0x000000050900728c */ /* 0x000fc4000bf01270 */
[----:B------:R-:W-:Y:S02]  /*1360*/  UIMAD UR11, UR14, UR16, UR11 ;  /* 0x000000100e0b72a4 */ /* 0x000fe4000f8e020b */
[----:B------:R-:W-:Y:S01]  /*1370*/  IMAD.HI.U32 R5, R5, R6, RZ ;  /* 0x0000000605057227 */ /* 0x000fe200078e00ff */
[----:B------:R-:W-:Y:S02]  /*1380*/  USEL UR41, UR9, UR5, UP0 ;  /* 0x0000000509297287 */ /* 0x000fe40008000000 */
[----:B------:R-:W-:Y:S01]  /*1390*/  UIMAD.WIDE.U32 UR16, UR14, UR4, URZ ;  /* 0x000000040e1072a5 */ /* 0x000fe2000f8e003f */
[----:B------:R-:W-:Y:S01]  /*13a0*/  IMAD.MOV R7, RZ, RZ, -R5 ;  /* 0x000000ffff077224 */ /* 0x000fe200078e0a05 */
[----:B------:R-:W-:Y:S02]  /*13b0*/  UIMAD UR5, UR15, UR4, URZ ;  /* 0x000000040f0572a4 */ /* 0x000fe4000f8e023f */
[----:B------:R-:W-:Y:S01]  /*13c0*/  UIADD3 UR48, UR19, UR11, URZ ;  /* 0x0000000b13307290 */ /* 0x000fe2000fffe03f */
[----:B------:R-:W-:Y:S01]  /*13d0*/  IMAD R6, R9, R7, R6 ;  /* 0x0000000709067224 */ /* 0x000fe200078e0206 */
[----:B------:R-:W-:Y:S01]  /*13e0*/  @UP2 UIADD3 UR48, UR17, UR5, URZ ;  /* 0x0000000511302290 */ /* 0x000fe2000fffe03f */
[----:B------:R-:W-:Y:S01]  /*13f0*/  ULDC.U8 UR20, c[0x0][0x3d8] ;  /* 0x0000f60000147ab9 */ /* 0x000fe20000000000 */
[----:B------:R-:W-:-:S02]  /*1400*/  ULEA UR5, UR41, 0xffffffc0, 0x6 ;  /* 0xffffffc029057891 */ /* 0x000fc4000f8e303f */
[----:B------:R-:W-:Y:S01]  /*1410*/  ISETP.GT.U32.AND P1, PT, R9, R6, PT ;  /* 0x000000060900720c */ /* 0x000fe20003f24070 */
[----:B------:R-:W-:Y:S02]  /*1420*/  UISETP.NE.AND UP1, UPT, UR42, -0x1, UPT ;  /* 0xffffffff2a00788c */ /* 0x000fe4000bf25270 */
[----:B------:R-:W-:Y:S02]  /*1430*/  UISETP.NE.AND UP3, UPT, UR20, URZ, UPT ;  /* 0x0000003f1400728c */ /* 0x000fe4000bf65270 */
[----:B------:R-:W-:Y:S02]  /*1440*/  USHF.R.S32.HI UR34, URZ, 0x1f, UR5 ;  /* 0x0000001f3f227899 */ /* 0x000fe40008011405 */
[----:B------:R-:W-:Y:S01]  /*1450*/  UIADD3 UR9, UP0, UR5, UR36, URZ ;  /* 0x0000002405097290 */ /* 0x000fe2000ff1e03f */
[----:B------:R-:W-:Y:S01]  /*1460*/  ULDC.U8 UR21, c[0x0][0x480] ;  /* 0x0001200000157ab9 */ /* 0x000fe20000000000 */
[----:B------:R-:W-:Y:S02]  /*1470*/  ULDC UR33, c[0x0][0x2c4] ;  /* 0x0000b10000217ab9 */ /* 0x000fe40000000800 */
[----:B------:R-:W-:-:S02]  /*1480*/  UIADD3.X UR12, UR34, UR35, URZ, UP0, !UPT ;  /* 0x00000023220c7290 */ /* 0x000fc400087fe43f */
[----:B------:R-:W-:Y:S01]  /*1490*/  @!P1 IMAD.IADD R6, R6, 0x1, -R9 ;  /* 0x0000000106069824 */ /* 0x000fe200078e0a09 */
[----:B------:R-:W-:Y:S01]  /*14a0*/  UIMAD UR11, UR15, UR9, URZ ;  /* 0x000000090f0b72a4 */ /* 0x000fe2000f8e023f */
[----:B------:R-:W-:Y:S01]  /*14b0*/  @!P1 IADD3 R5, R5, 0x1, RZ ;  /* 0x0000000105059810 */ /* 0x000fe20007ffe0ff */
[----:B------:R-:W-:Y:S01]  /*14c0*/  @UP1 UIADD3 UR26, UR40, UR42, URZ ;  /* 0x0000002a281a1290 */ /* 0x000fe2000fffe03f */
[----:B------:R-:W-:Y:S01]  /*14d0*/  PLOP3.LUT P1, PT, PT, PT, UP1, 0x80, 0x0 ;  /* 0x000000000000781c */ /* 0x000fe20003f2f018 */
[----:B------:R-:W-:Y:S01]  /*14e0*/  @UP1 UIADD3 UR27, UR40, UR42, URZ ;  /* 0x0000002a281b1290 */ /* 0x000fe2000fffe03f */
[----:B------:R-:W-:Y:S01]  /*14f0*/  ISETP.GE.U32.AND P0, PT, R6, R9, PT ;  /* 0x000000090600720c */ /* 0x000fe20003f06070 */
[----:B------:R-:W-:Y:S01]  /*1500*/  UIMAD UR15, UR14, UR12, UR11 ;  /* 0x0000000c0e0f72a4 */ /* 0x000fe2000f8e020b */
[----:B------:R-:W-:Y:S01]  /*1510*/  LOP3.LUT R6, R11, UR55, RZ, 0x3c, !PT ;  /* 0x000000370b067c12 */ /* 0x000fe2000f8e3cff */
[----:B------:R-:W-:Y:S02]  /*1520*/  UISETP.NE.AND UP4, UPT, UR21, URZ, UPT ;  /* 0x0000003f1500728c */ /* 0x000fe4000bf85270 */
[----:B------:R-:W-:Y:S01]  /*1530*/  @UP3 UIMAD UR12, UR49, UR33, URZ ;  /* 0x00000021310c32a4 */ /* 0x000fe2000f8e023f */
[----:B------:R-:W-:Y:S01]  /*1540*/  ISETP.GE.AND P2, PT, R6, RZ, PT ;  /* 0x000000ff0600720c */ /* 0x000fe20003f46270 */
[----:B------:R-:W-:Y:S01]  /*1550*/  @UP1 ULDC.64 UR20, c[0x0][0x248] ;  /* 0x0000920000141ab9 */ /* 0x000fe20000000a00 */
[----:B------:R-:W-:Y:S01]  /*1560*/  @UP1 ULDC.64 UR24, c[0x0][0x250] ;  /* 0x0000940000181ab9 */ /* 0x000fe20000000a00 */
[----:B------:R-:W-:-:S02]  /*1570*/  USEL UR54, UR18, UR16, !UP2 ;  /* 0x0000001012367287 */ /* 0x000fc4000d000000 */
[----:B------:R-:W-:Y:S02]  /*1580*/  @UP1 UIMAD.WIDE.U32 UR22, UR26, UR20, URZ ;  /* 0x000000141a1612a5 */ /* 0x000fe4000f8e003f */
[----:B------:R-:W-:Y:S01]  /*1590*/  @UP1 UIMAD.WIDE.U32 UR16, UR27, UR24, URZ ;  /* 0x000000181b1012a5 */ /* 0x000fe2000f8e003f */
[----:B------:R-:W-:Y:S01]  /*15a0*/  @P0 VIADD R5, R5, 0x1 ;  /* 0x0000000105050836 */ /* 0x000fe20000000000 */
[----:B------:R-:W-:Y:S01]  /*15b0*/  @UP1 UIMAD UR18, UR27, UR25, URZ ;  /* 0x000000191b1212a4 */ /* 0x000fe2000f8e023f */
[----:B------:R-:W-:Y:S01]  /*15c0*/  PLOP3.LUT P0, PT, PT, PT, UP3, 0x80, 0x0 ;  /* 0x000000000000781c */ /* 0x000fe20003f0f038 */
[----:B------:R-:W-:Y:S01]  /*15d0*/  @UP1 UIMAD UR31, UR26, UR21, URZ ;  /* 0x000000151a1f12a4 */ /* 0x000fe2000f8e023f */
[----:B------:R-:W-:Y:S01]  /*15e0*/  IMAD.MOV.U32 R18, RZ, RZ, R5 ;  /* 0x000000ffff127224 */ /* 0x000fe200078e0005 */
[----:B------:R-:W-:Y:S02]  /*15f0*/  @UP3 USEL UR12, UR12, UR4, !UP2 ;  /* 0x000000040c0c3287 */ /* 0x000fe4000d000000 */
[----:B------:R-:W-:-:S02]  /*1600*/  UIMAD.WIDE.U32 UR26, UR14, UR9, URZ ;  /* 0x000000090e1a72a5 */ /* 0x000fc4000f8e003f */
[----:B------:R-:W-:Y:S01]  /*1610*/  @!UP3 UIMAD UR11, UR49, UR60, UR55 ;  /* 0x0000003c310bb2a4 */ /* 0x000fe2000f8e0237 */
[----:B------:R-:W-:Y:S01]  /*1620*/  @!P2 IADD3 R18, -R18, RZ, RZ ;  /* 0x000000ff1212a210 */ /* 0x000fe20007ffe1ff */
[----:B------:R-:W-:Y:S01]  /*1630*/  UIMAD UR50, UR55, UR61, URZ ;  /* 0x0000003d373272a4 */ /* 0x000fe2000f8e023f */
[----:B------:R-:W-:Y:S01]  /*1640*/  @!P3 LOP3.LUT R18, RZ, R11, RZ, 0x33, !PT ;  /* 0x0000000bff12b212 */ /* 0x000fe200078e33ff */
[----:B------:R-:W-:Y:S01]  /*1650*/  @UP3 ULDC UR9, c[0x0][0x2e4] ;  /* 0x0000b90000093ab9 */ /* 0x000fe20000000800 */
[----:B------:R-:W-:Y:S02]  /*1660*/  @UP1 UIADD3 UR36, UR17, UR18, URZ ;  /* 0x0000001211241290 */ /* 0x000fe4000fffe03f */
[----:B------:R-:W-:Y:S02]  /*1670*/  @UP3 UIMAD UR18, UR55, UR9, UR12 ;  /* 0x00000009371232a4 */ /* 0x000fe4000f8e020c */
[----:B------:R-:W-:Y:S02]  /*1680*/  USEL UR53, UR30, URZ, UP4 ;  /* 0x0000003f1e357287 */ /* 0x000fe4000a000000 */
[----:B------:R-:W-:-:S02]  /*1690*/  @!UP2 UIADD3 UR38, UR45, UR43, URZ ;  /* 0x0000002b2d26a290 */ /* 0x000fc4000fffe03f */
[----:B------:R-:W-:Y:S02]  /*16a0*/  @!UP3 UIMAD UR18, UR11, UR33, URZ ;  /* 0x000000210b12b2a4 */ /* 0x000fe4000f8e023f */
[----:B------:R-:W-:Y:S02]  /*16b0*/  USHF.R.S32.HI UR52, URZ, 0x1f, UR50 ;  /* 0x0000001f3f347899 */ /* 0x000fe40008011432 */
[----:B------:R-:W-:Y:S02]  /*16c0*/  USEL UR51, UR51, URZ, UP4 ;  /* 0x0000003f33337287 */ /* 0x000fe4000a000000 */
        /* <DEDUP_REMOVED lines=17> */
.L_x_1021:
        /* <DEDUP_REMOVED lines=13> */
.L_x_1022:
        /* <DEDUP_REMOVED lines=11> */
.L_x_1023:
[----:B------:R-:W-:-:S04]  /*1960*/  UIMAD UR4, UR49, UR60, UR55 ;  /* 0x0000003c310472a4 */ /* 0x000fc8000f8e0237 */
[----:B------:R-:W-:-:S12]  /*1970*/  UIMAD UR4, UR4, UR57, URZ ;  /* 0x00000039040472a4 */ /* 0x000fd8000f8e023f */
.L_x_1024:
[----:B------:R-:W1:Y:S01]  /*1980*/  LDC.64 R6, c[0x0][0x420] ;  /* 0x00010800ff067b82 */ /* 0x000e620000000a00 */
[--C-:B------:R-:W-:Y:S01]  /*1990*/  SHF.R.S32.HI R233, RZ, 0x1f, R232.reuse ;  /* 0x0000001fffe97819 */ /* 0x100fe200000114e8 */
[----:B------:R-:W-:Y:S01]  /*19a0*/  UIMAD UR11, UR61, UR60, URZ ;  /* 0x0000003c3d0b72a4 */ /* 0x000fe2000f8e023f */
[----:B------:R-:W-:Y:S01]  /*19b0*/  IADD3 R8, P0, R232, UR12, RZ ;  /* 0x0000000ce8087c10 */ /* 0x000fe2000ff1e0ff */
[----:B------:R-:W-:Y:S01]  /*19c0*/  UIADD3 UR35, UR5, UR4, URZ ;  /* 0x0000000405237290 */ /* 0x000fe2000fffe03f */
[----:B------:R-:W-:Y:S01]  /*19d0*/  LEA.HI R10, R10, R25, RZ, 0x5 ;  /* 0x000000190a0a7211 */ /* 0x000fe200078f28ff */
[----:B------:R-:W-:Y:S01]  /*19e0*/  USHF.L.U32 UR4, UR11, 0x6, URZ ;  /* 0x000000060b047899 */ /* 0x000fe2000800063f */
[----:B------:R-:W-:Y:S01]  /*19f0*/  IADD3.X R9, R233, UR38, RZ, P0, !PT ;  /* 0x00000026e9097c10 */ /* 0x000fe200087fe4ff */
[----:B------:R-:W-:Y:S01]  /*1a00*/  USHF.R.S32.HI UR45, URZ, 0x1f, UR55 ;  /* 0x0000001f3f2d7899 */ /* 0x000fe20008011437 */
[----:B------:R-:W-:Y:S01]  /*1a10*/  IADD3 R16, P0, R4, UR5, RZ ;  /* 0x0000000504107c10 */ /* 0x000fe2000ff1e0ff */
[----:B------:R-:W-:Y:S01]  /*1a20*/  UIADD3 UR23, UR5, UR18, URZ ;  /* 0x0000001205177290 */ /* 0x000fe2000fffe03f */
[----:B------:R-:W-:Y:S01]  /*1a30*/  LOP3.LUT R11, R10, 0xffffffe0, RZ, 0xc0, !PT ;  /* 0xffffffe00a0b7812 */ /* 0x000fe200078ec0ff */
[----:B------:R-:W-:Y:S01]  /*1a40*/  UIADD3 UR16, UP2, UP0, UR26, UR4, UR50 ;  /* 0x000000041a107290 */ /* 0x000fe2000f85e032 */
[----:B------:R-:W-:Y:S01]  /*1a50*/  IADD3.X R14, R27, UR34, RZ, P0, !PT ;  /* 0x000000221b0e7c10 */ /* 0x000fe200087fe4ff */
[----:B------:R-:W-:Y:S01]  /*1a60*/  ULDC.64 UR18, c[0x0][0x428] ;  /* 0x00010a0000127ab9 */ /* 0x000fe20000000a00 */
[----:B------:R-:W-:Y:S01]  /*1a70*/  USHF.R.S32.HI UR4, URZ, 0x1f, UR4 ;  /* 0x0000001f3f047899 */ /* 0x000fe20008011404 */
[----:B------:R-:W-:Y:S01]  /*1a80*/  IMAD.IADD R25, R25, 0x1, -R11 ;  /* 0x0000000119197824 */ /* 0x000fe200078e0a0b */
[----:B------:R-:W-:Y:S01]  /*1a90*/  UIADD3 UR17, -UR8, UR10, UR32 ;  /* 0x0000000a08117290 */ /* 0x000fe2000fffe120 */
[----:B------:R-:W-:Y:S01]  /*1aa0*/  IMAD.U32 R15, RZ, RZ, UR18 ;  /* 0x00000012ff0f7e24 */ /* 0x000fe2000f8e00ff */
[----:B------:R-:W-:Y:S01]  /*1ab0*/  ULDC UR44, c[0x0][0x398] ;  /* 0x0000e600002c7ab9 */ /* 0x000fe20000000800 */
[----:B------:R-:W-:Y:S01]  /*1ac0*/  IMAD R11, R14, UR28, RZ ;  /* 0x0000001c0e0b7c24 */ /* 0x000fe2000f8e02ff */
[----:B------:R-:W-:Y:S01]  /*1ad0*/  ULDC.64 UR26, c[0x0][0x400] ;  /* 0x00010000001a7ab9 */ /* 0x000fe20000000a00 */
[----:B------:R-:W-:Y:S01]  /*1ae0*/  IMAD.WIDE.U32 R12, R16, UR28, R232 ;  /* 0x0000001c100c7c25 */ /* 0x000fe2000f8e00e8 */
[----:B------:R-:W-:Y:S01]  /*1af0*/  ULDC.64 UR14, c[0x0][0x258] ;  /* 0x00009600000e7ab9 */ /* 0x000fe20000000a00 */
[----:B------:R-:W-:Y:S01]  /*1b00*/  ULDC.64 UR46, c[0x0][0x2b0] ;  /* 0x0000ac00002e7ab9 */ /* 0x000fe20000000a00 */
[----:B------:R-:W-:Y:S01]  /*1b10*/  UIADD3 UR9, UR41, -0x1, URZ ;  /* 0xffffffff29097890 */ /* 0x000fe2000fffe03f */
[----:B-1----:R-:W-:Y:S01]  /*1b20*/  IMAD R5, R6, UR34, RZ ;  /* 0x0000002206057c24 */ /* 0x002fe2000f8e02ff */
[----:B------:R-:W-:Y:S01]  /*1b30*/  IADD3 R12, P2, R12, UR39, RZ ;  /* 0x000000270c0c7c10 */ /* 0x000fe2000ff5e0ff */
[----:B------:R-:W-:Y:S01]  /*1b40*/  IMAD.WIDE.U32 R8, R6, UR5, R8 ;  /* 0x0000000506087c25 */ /* 0x000fe2000f8e0008 */
[----:B------:R-:W-:Y:S01]  /*1b50*/  BSSY B1, `(.L_x_1020) ;  /* 0x0000954000017945 */ /* 0x000fe20003800000 */
[----:B------:R-:W-:-:S02]  /*1b60*/  IADD3 R247, R232, 0xc0, RZ ;  /* 0x000000c0e8f77810 */ /* 0x000fc40007ffe0ff */
[----:B------:R-:W-:Y:S01]  /*1b70*/  IMAD R5, R7, UR5, R5 ;  /* 0x0000000507057c24 */ /* 0x000fe2000f8e0205 */
[----:B------:R-:W-:Y:S01]  /*1b80*/  UIMAD UR5, UR45, UR18, URZ ;  /* 0x000000122d0572a4 */ /* 0x000fe2000f8e023f */
[----:B------:R-:W-:Y:S02]  /*1b90*/  IMAD R20, R16, UR29, R11 ;  /* 0x0000001d10147c24 */ /* 0x000fe4000f8e020b */
[----:B------:R-:W-:Y:S01]  /*1ba0*/  IMAD.IADD R9, R9, 0x1, R5 ;  /* 0x0000000109097824 */ /* 0x000fe200078e0205 */
[----:B------:R-:W-:Y:S01]  /*1bb0*/  UIMAD UR19, UR55, UR19, UR5 ;  /* 0x00000013371372a4 */ /* 0x000fe2000f8e0205 */
[----:B------:R-:W-:Y:S01]  /*1bc0*/  SHF.R.S32.HI R5, RZ, 0x5, R10 ;  /* 0x00000005ff057819 */ /* 0x000fe2000001140a */
[----:B------:R-:W-:Y:S01]  /*1bd0*/  UIADD3.X UR5, UR43, UR4, UR52, UP2, UP0 ;  /* 0x000000042b057290 */ /* 0x000fe200097e0434 */
[----:B------:R-:W-:Y:S01]  /*1be0*/  IMAD.WIDE.U32 R8, R15, UR55, R8 ;  /* 0x000000370f087c25 */ /* 0x000fe2000f8e0008 */
[----:B------:R-:W-:Y:S01]  /*1bf0*/  UIADD3 UR4, UR17, -UR44, URZ ;  /* 0x8000002c11047290 */ /* 0x000fe2000fffe03f */
[----:B------:R-:W-:Y:S01]  /*1c00*/  IADD3.X R13, R13, UR37, R20, P2, !PT ;  /* 0x000000250d0d7c10 */ /* 0x000fe200097fe414 */
[----:B------:R-:W-:Y:S01]  /*1c10*/  UIADD3 UR16, UP2, UP0, UR53, UR16, UR54 ;  /* 0x0000001035107290 */ /* 0x000fe2000f85e036 */
[----:B------:R-:W-:Y:S01]  /*1c20*/  IMAD R5, R5, UR11, R25 ;  /* 0x0000000b05057c24 */ /* 0x000fe2000f8e0219 */
[----:B------:R-:W-:Y:S01]  /*1c30*/  USHF.R.S32.HI UR22, URZ, 0x1f, UR4 ;  /* 0x0000001f3f167899 */ /* 0x000fe20008011404 */
[----:B------:R-:W-:Y:S01]  /*1c40*/  IADD3 R11, R9, UR19, RZ ;  /* 0x00000013090b7c10 */ /* 0x000fe2000fffe0ff */
[----:B------:R-:W-:Y:S01]  /*1c50*/  UIADD3.X UR5, UR51, UR5, UR48, UP2, UP0 ;  /* 0x0000000533057290 */ /* 0x000fe200097e0430 */
[----:B------:R-:W-:Y:S01]  /*1c60*/  IMAD.U32 R19, RZ, RZ, UR14 ;  /* 0x0000000eff137e24 */ /* 0x000fe2000f8e00ff */
[----:B------:R-:W-:Y:S01]  /*1c70*/  ULEA.HI UR22, UR22, UR4, URZ, 0x6 ;  /* 0x0000000416167291 */ /* 0x000fe2000f8f303f */
[----:B------:R-:W-:Y:S01]  /*1c80*/  IADD3 R10, P0, R5, UR16, RZ ;  /* 0x00000010050a7c10 */ /* 0x000fe2000ff1e0ff */
[----:B------:R-:W-:Y:S01]  /*1c90*/  UIMAD UR16, UR45, UR14, URZ ;  /* 0x0000000e2d1072a4 */ /* 0x000fe2000f8e023f */
[----:B------:R-:W-:Y:S01]  /*1ca0*/  IMAD.WIDE.U32 R12, R19, UR55, R12 ;  /* 0x00000037130c7c25 */ /* 0x000fe2000f8e000c */
[----:B------:R-:W-:Y:S01]  /*1cb0*/  USHF.R.S32.HI UR22, URZ, 0x6, UR22 ;  /* 0x000000063f167899 */ /* 0x000fe20008011416 */
[----:B------:R-:W-:Y:S01]  /*1cc0*/  LEA.HI.X.SX32 R5, R5, UR5, 0x1, P0 ;  /* 0x0000000505057c11 */ /* 0x000fe200080f0eff */
[----:B------:R-:W-:Y:S01]  /*1cd0*/  ULDC.64 UR52, c[0x0][0x478] ;  /* 0x00011e0000347ab9 */ /* 0x000fe20000000a00 */
[----:B------:R-:W-:Y:S01]  /*1ce0*/  LEA R228, P0, R10, UR26, 0x2 ;  /* 0x0000001a0ae47c11 */ /* 0x000fe2000f8010ff */
[----:B------:R-:W-:Y:S01]  /*1cf0*/  UISETP.LT.AND UP0, UPT, URZ, UR22, UPT ;  /* 0x000000163f00728c */ /* 0x000fe2000bf01270 */
[----:B------:R-:W-:Y:S01]  /*1d00*/  VIADD R246, R232, 0x40 ;  /* 0x00000040e8f67836 */ /* 0x000fe20000000000 */
[----:B------:R-:W-:Y:S01]  /*1d10*/  UIMAD UR16, UR55, UR15, UR16 ;  /* 0x0000000f371072a4 */ /* 0x000fe2000f8e0210 */
[----:B------:R-:W-:Y:S01]  /*1d20*/  LEA.HI.X R229, R10, UR27, R5, 0x2, P0 ;  /* 0x0000001b0ae57c11 */ /* 0x000fe200080f1405 */
[----:B------:R-:W-:Y:S01]  /*1d30*/  USEL UR22, URZ, UR22, !UP0 ;  /* 0x000000163f167287 */ /* 0x000fe2000c000000 */
[----:B------:R-:W-:Y:S01]  /*1d40*/  IMAD.MOV.U32 R10, RZ, RZ, R8 ;  /* 0x000000ffff0a7224 */ /* 0x000fe200078e0008 */
[----:B------:R-:W-:Y:S01]  /*1d50*/  UIMAD.WIDE UR34, UR35, 0x4, UR52 ;  /* 0x00000004232278a5 */ /* 0x000fe2000f8e0234 */
[-C--:B------:R-:W-:Y:S01]  /*1d60*/  IMAD R5, R27, R6.reuse, RZ ;  /* 0x000000061b057224 */ /* 0x080fe200078e02ff */
[----:B------:R-:W-:Y:S01]  /*1d70*/  UISETP.GT.AND UP0, UPT, UR41, UR22, UPT ;  /* 0x000000162900728c */ /* 0x000fe2000bf04270 */
[----:B------:R-:W-:Y:S01]  /*1d80*/  IMAD.WIDE.U32 R10, R4, R6, R10 ;  /* 0x00000006040a7225 */ /* 0x000fe200078e000a */
[----:B------:R-:W-:Y:S01]  /*1d90*/  ULDC.64 UR26, c[0x0][0x210] ;  /* 0x00008400001a7ab9 */ /* 0x000fe20000000a00 */
[----:B------:R-:W-:Y:S01]  /*1da0*/  ULDC.64 UR14, c[0x0][0x3e0] ;  /* 0x0000f800000e7ab9 */ /* 0x000fe20000000a00 */
[----:B------:R-:W-:Y:S01]  /*1db0*/  LEA R234, P3, R12, UR26, 0x1 ;  /* 0x0000001a0cea7c11 */ /* 0x000fe2000f8608ff */
[----:B------:R-:W-:Y:S01]  /*1dc0*/  IMAD R5, R4, R7, R5 ;  /* 0x0000000704057224 */ /* 0x000fe200078e0205 */
[----:B------:R-:W-:Y:S01]  /*1dd0*/  PLOP3.LUT P0, PT, PT, PT, UP0, 0x80, 0x0 ;  /* 0x000000000000781c */ /* 0x000fe20003f0f008 */
[----:B------:R-:W-:Y:S01]  /*1de0*/  VIADD R21, R13, UR16 ;  /* 0x000000100d157c36 */ /* 0x000fe20008000000 */
[----:B------:R-:W-:Y:S01]  /*1df0*/  LEA R235, P2, R10, UR14, 0x1 ;  /* 0x0000000e0aeb7c11 */ /* 0x000fe2000f8408ff */
[----:B------:R-:W-:Y:S01]  /*1e00*/  UIMAD.WIDE UR4, UR23, 0x4, UR46 ;  /* 0x00000004170478a5 */ /* 0x000fe2000f8e022e */
[----:B------:R-:W-:Y:S01]  /*1e10*/  IADD3 R17, R11, R5, RZ ;  /* 0x000000050b117210 */ /* 0x000fe20007ffe0ff */
[----:B------:R-:W-:Y:S01]  /*1e20*/  UMOV UR18, UR34 ;  /* 0x0000002200127c82 */ /* 0x000fe20008000000 */
[----:B------:R-:W-:Y:S01]  /*1e30*/  UMOV UR17, UR35 ;  /* 0x0000002300117c82 */ /* 0x000fe20008000000 */
[----:B------:R-:W-:Y:S01]  /*1e40*/  VIADD R245, R232, 0x80 ;  /* 0x00000080e8f57836 */ /* 0x000fe20000000000 */
[----:B------:R-:W-:-:S02]  /*1e50*/  LEA.HI.X R236, R12, UR27, R21, 0x1, P3 ;  /* 0x0000001b0cec7c11 */ /* 0x000fc400098f0c15 */
[----:B------:R-:W-:-:S03]  /*1e60*/  LEA.HI.X R237, R10, UR15, R17, 0x1, P2 ;  /* 0x0000000f0aed7c11 */ /* 0x000fc600090f0c11 */
        /* <DEDUP_REMOVED lines=20> */
.L_x_1026:
        /* <DEDUP_REMOVED lines=20> */
.L_x_1027:
        /* <DEDUP_REMOVED lines=38> */
.L_x_1029:
[----:B------:R-:W-:Y:S05]  /*2350*/  BSYNC B0 ;  /* 0x0000000000007941 */ /* 0x000fea0003800000 */
.L_x_1028:
        /* <DEDUP_REMOVED lines=21> */
.L_x_1031:
[----:B------:R-:W-:Y:S05]  /*24b0*/  BSYNC B0 ;  /* 0x0000000000007941 */ /* 0x000fea0003800000 */
.L_x_1030:
        /* <DEDUP_REMOVED lines=34> */
.L_x_1033:
[----:B------:R-:W-:Y:S05]  /*26e0*/  BSYNC B0 ;  /* 0x0000000000007941 */ /* 0x000fea0003800000 */
.L_x_1032:
        /* <DEDUP_REMOVED lines=23> */
.L_x_1025:
        /* <DEDUP_REMOVED lines=53> */
.L_x_1036:
[----:B------:R-:W-:Y:S05]  /*2bb0*/  BSYNC B0 ;  /* 0x0000000000007941 */ /* 0x000fea0003800000 */
.L_x_1035:
        /* <DEDUP_REMOVED lines=45> */
.L_x_1038:
[----:B------:R-:W-:Y:S05]  /*2e90*/  BSYNC B0 ;  /* 0x0000000000007941 */ /* 0x000fea0003800000 */
.L_x_1037:
        /* <DEDUP_REMOVED lines=44> */
.L_x_1040:
[----:B------:R-:W-:Y:S05]  /*3160*/  BSYNC B0 ;  /* 0x0000000000007941 */ /* 0x000fea0003800000 */
.L_x_1039:
        /* <DEDUP_REMOVED lines=47> */
.L_x_1042:
[----:B------:R-:W-:Y:S05]  /*3460*/  BSYNC B0 ;  /* 0x0000000000007941 */ /* 0x000fea0003800000 */
.L_x_1041:
        /* <DEDUP_REMOVED lines=69> */
.L_x_1044:
[----:B------:R-:W-:Y:S05]  /*38c0*/  BSYNC B0 ;  /* 0x0000000000007941 */ /* 0x000fea0003800000 */
.L_x_1043:
        /* <DEDUP_REMOVED lines=59> */
.L_x_1046:
[----:B------:R-:W-:Y:S05]  /*3c80*/  BSYNC B0 ;  /* 0x0000000000007941 */ /* 0x000fea0003800000 */
.L_x_1045:
[----:B------:R-:W-:Y:S01]  /*3c90*/  UIMAD UR11, UR23, UR24, URZ ;  /* 0x00000018170b72a4 */ /* 0x000fe2000f8e023f */
[----:B-1-3--:R-:W-:Y:S01]  /*3ca0*/  IMAD.WIDE.U32 R6, R19, UR32, R232 ;  /* 0x0000002013067c25 */ /* 0x00afe2000f8e00e8 */
[----:B------:R-:W1:Y:S01]  /*3cb0*/  LDC.64 R20, c[0x0][0x3b8] ;  /* 0x0000ee00ff147b82 */ /* 0x000e620000000a00 */
[----:B------:R3:W-:Y:S01]  /*3cc0*/  @P4 STS.128 [R230+0x18000], RZ ;  /* 0x018000ffe6004388 */ /* 0x0007e20000000c00 */
[----:B------:R-:W-:Y:S01]  /*3cd0*/  UIMAD UR11, UR32, UR25, UR11 ;  /* 0x00000019200b72a4 */ /* 0x000fe2000f8e020b */
[----:B------:R-:W-:Y:S01]  /*3ce0*/  BSSY B0, `(.L_x_1047) ;  /* 0x000003c000007945 */ /* 0x000fe20003800000 */
[----:B------:R-:W-:Y:S01]  /*3cf0*/  IADD3 R10, P0, R6, UR33, RZ ;  /* 0x00000021060a7c10 */ /* 0x000fe2000ff1e0ff */
[----:B------:R3:W-:Y:S01]  /*3d00*/  @P4 STS.128 [R230+0x1a000], RZ ;  /* 0x01a000ffe6004388 */ /* 0x0007e20000000c00 */
[----:B------:R-:W-:Y:S02]  /*3d10*/  ULDC.64 UR14, c[0x0][0x268] ;  /* 0x00009a00000e7ab9 */ /* 0x000fe40000000a00 */
[----:B------:R-:W-:Y:S01]  /*3d20*/  MOV R6, UR11 ;  /* 0x0000000b00067c02 */ /* 0x000fe20008000f00 */
[----:B------:R3:W-:Y:S01]  /*3d30*/  @P4 STS.128 [R230+0x1c000], RZ ;  /* 0x01c000ffe6004388 */ /* 0x0007e20000000c00 */
[----:B------:R-:W-:-:S02]  /*3d40*/  IMAD R5, R26, UR14, RZ ;  /* 0x0000000e1a057c24 */ /* 0x000fc4000f8e02ff */
[----:B------:R-:W-:Y:S01]  /*3d50*/  IADD3.X R11, R7, UR36, R6, P0, !PT ;  /* 0x00000024070b7c10 */ /* 0x000fe200087fe406 */
[----:B------:R3:W-:Y:S01]  /*3d60*/  @P4 STS.128 [R230+0x1e000], RZ ;  /* 0x01e000ffe6004388 */ /* 0x0007e20000000c00 */
        /* <DEDUP_REMOVED lines=22> */
[----:B-----5:R-:W-:Y:S01]  /*3ed0*/  IMAD.WIDE R12, R232, 0x2, R28 ;  /* 0x00000002e80c7825 */ /* 0x020fe200078e021c */
[----:B--2---:R-:W-:-:S04]  /*3ee0*/  @!P0 LEA R14, P1, R8, R14, 0x1 ;  /* 0x0000000e080e8211 */ /* 0x004fc800078208ff */
        /* <DEDUP_REMOVED lines=22> */
[----:B-1----:R-:W-:Y:S05]  /*4050*/  @P0 BRA `(.L_x_1048) ;  /* 0x0000000000100947 */ /* 0x002fea0003800000 */
[----:B------:R-:W-:Y:S01]  /*4060*/  @!PT LDS RZ, [RZ] ;  /* 0x00000000fffff984 */ /* 0x000fe20000000800 */
[----:B------:R-:W-:Y:S01]  /*4070*/  @!PT LDS RZ, [RZ] ;  /* 0x00000000fffff984 */ /* 0x000fe20000000800 */
[----:B------:R-:W-:Y:S01]  /*4080*/  @!PT LDS RZ, [RZ] ;  /* 0x00000000fffff984 */ /* 0x000fe20000000800 */
[----:B------:R1:W-:Y:S02]  /*4090*/  LDGSTS.E.BYPASS.LTC128B.128 [R230+0x1e000], desc[UR6][R6.64+0x180] ;  /* 0x1e00018006e67fae */ /* 0x0003e4000b901d46 */
.L_x_1048:
[----:B------:R-:W-:Y:S05]  /*40a0*/  BSYNC B0 ;  /* 0x0000000000007941 */ /* 0x000fea0003800000 */
.L_x_1047:
[----:B------:R1:W-:Y:S01]  /*40b0*/  @P3 STS.128 [R230+0x19000], RZ ;  /* 0x019000ffe6003388 */ /* 0x0003e20000000c00 */
[----:B------:R-:W-:Y:S03]  /*40c0*/  BSSY B0, `(.L_x_1049) ;  /* 0x0000037000007945 */ /* 0x000fe60003800000 */
[----:B------:R1:W-:Y:S04]  /*40d0*/  @P3 STS.128 [R230+0x1b000], RZ ;  /* 0x01b000ffe6003388 */ /* 0x0003e80000000c00 */
[----:B------:R1:W-:Y:S04]  /*40e0*/  @P3 STS.128 [R230+0x1d000], RZ ;  /* 0x01d000ffe6003388 */ /* 0x0003e80000000c00 */
[----:B------:R1:W-:Y:S01]  /*40f0*/  @P3 STS.128 [R230+0x1f000], RZ ;  /* 0x01f000ffe6003388 */ /* 0x0003e20000000c00 */
[----:B------:R-:W-:Y:S05]  /*4100*/  @P3 BRA `(.L_x_1050) ;  /* 0x0000000000c83947 */ /* 0x000fea0003800000 */
[----:B------:R-:W-:Y:S01]  /*4110*/  ULDC UR11, c[0x0][0x2d0] ;  /* 0x0000b400000b7ab9 */ /* 0x000fe20000000800 */
[----:B-12---:R-:W-:Y:S01]  /*4120*/  IADD3 R6, P0, R22, 0x20, RZ ;  /* 0x0000002016067810 */ /* 0x006fe20007f1e0ff */
        /* <DEDUP_REMOVED lines=11> */
[----:B------:R-:W2:Y:S01]  /*41e0*/  @!P3 LDC.64 R12, c[0x0][0x220] ;  /* 0x00008800ff0cbb82 */ /* 0x000ea20000000a00 */
        /* <DEDUP_REMOVED lines=11> */
[----:B--2---:R-:W-:-:S03]  /*42a0*/  @!P3 LEA R10, P0, R8, R12, 0x1 ;  /* 0x0000000c080ab211 */ /* 0x004fc600078008ff */
        /* <DEDUP_REMOVED lines=24> */
.L_x_1050:
[----:B------:R-:W-:Y:S05]  /*4430*/  BSYNC B0 ;  /* 0x0000000000007941 */ /* 0x000fea0003800000 */
.L_x_1049:
[----:B-1----:R-:W-:Y:S01]  /*4440*/  IMAD.MOV.U32 R4, RZ, RZ, 0x4 ;  /* 0x00000004ff047424 */ /* 0x002fe200078e00ff */
[----:B------:R-:W-:Y:S01]  /*4450*/  UIMAD UR11, UR49, UR60, UR55 ;  /* 0x0000003c310b72a4 */ /* 0x000fe2000f8e0237 */
[----:B------:R-:W-:Y:S01]  /*4460*/  IMAD.MOV.U32 R243, RZ, RZ, 0x7f800000 ;  /* 0x7f800000fff37424 */ /* 0x000fe200078e00ff */
[----:B------:R-:W3:Y:S01]  /*4470*/  LDG.E.64 R8, desc[UR6][R20.64] ;  /* 0x0000000614087981 */ /* 0x000ee2000c1e1b00 */
[----:B------:R-:W-:Y:S01]  /*4480*/  IMAD.MOV.U32 R244, RZ, RZ, 0x7f800000 ;  /* 0x7f800000fff47424 */ /* 0x000fe200078e00ff */
[----:B------:R-:W-:Y:S01]  /*4490*/  USHF.L.U32 UR11, UR11, 0x5, URZ ;  /* 0x000000050b0b7899 */ /* 0x000fe2000800063f */
[----:B------:R-:W-:Y:S01]  /*44a0*/  IMAD.WIDE R4, R238, R4, UR4 ;  /* 0x00000004ee047e25 */ /* 0x000fe2000f8e0204 */
[----:B--2---:R-:W2:Y:S04]  /*44b0*/  LDG.E.64 R6, desc[UR6][R20.64+0x8] ;  /* 0x0000080614067981 */ /* 0x004ea8000c1e1b00 */
[----:B------:R-:W0:Y:S01]  /*44c0*/  LDGDEPBAR ;  /* 0x00000000000079af */ /* 0x000e220000000000 */
[----:B------:R-:W-:-:S02]  /*44d0*/  USHF.R.S32.HI UR12, URZ, 0x1f, UR11 ;  /* 0x0000001f3f0c7899 */ /* 0x000fc4000801140b */
[----:B------:R-:W-:Y:S01]  /*44e0*/  UIADD3 UR32, UR32, UR10, URZ ;  /* 0x0000000a20207290 */ /* 0x000fe2000fffe03f */
[----:B------:R-:W5:Y:S01]  /*44f0*/  @!P6 LDG.E R243, desc[UR6][R4.64] ;  /* 0x0000000604f3e981 */ /* 0x000f62000c1e1900 */
[----:B------:R-:W-:Y:S02]  /*4500*/  CS2R R190, SRZ ;  /* 0x0000000000be7805 */ /* 0x000fe4000001ff00 */
[----:B------:R-:W-:Y:S02]  /*4510*/  CS2R R188, SRZ ;  /* 0x0000000000bc7805 */ /* 0x000fe4000001ff00 */
[----:B------:R-:W-:Y:S01]  /*4520*/  CS2R R194, SRZ ;  /* 0x0000000000c27805 */ /* 0x000fe2000001ff00 */
[----:B------:R1:W5:Y:S01]  /*4530*/  @!P5 LDG.E R244, desc[UR6][R4.64+0x20] ;  /* 0x0000200604f4d981 */ /* 0x000362000c1e1900 */
[----:B------:R-:W-:Y:S01]  /*4540*/  UIADD3 UR26, -UR8, 0x40, UR32 ;  /* 0x00000040081a7890 */ /* 0x000fe2000fffe120 */
        /* <DEDUP_REMOVED lines=23> */
[----:B-1----:R-:W-:Y:S02]  /*46c0*/  SHF.R.S32.HI R4, RZ, 0x1f, R25 ;  /* 0x0000001fff047819 */ /* 0x002fe40000011419 */
        /* <DEDUP_REMOVED lines=37> */
[----:B------:R-:W-:Y:S01]  /*4920*/  ULDC UR25, c[0x0][0x2d0] ;  /* 0x0000b40000197ab9 */ /* 0x000fe20000000800 */
[----:B------:R-:W-:Y:S01]  /*4930*/  ULDC UR39, c[0x0][0x398] ;  /* 0x0000e60000277ab9 */ /* 0x000fe20000000800 */
[----:B------:R-:W-:Y:S01]  /*4940*/  ULDC UR41, c[0x0][0x2dc] ;  /* 0x0000b70000297ab9 */ /* 0x000fe20000000800 */
[----:B------:R-:W-:Y:S01]  /*4950*/  ULDC.U8 UR21, c[0x0][0x388] ;  /* 0x0000e20000157ab9 */ /* 0x000fe20000000000 */
[----:B------:R-:W-:Y:S01]  /*4960*/  UIADD3 UR26, UR26, -UR44, URZ ;  /* 0x8000002c1a1a7290 */ /* 0x000fe2000fffe03f */
[----:B------:R-:W-:Y:S01]  /*4970*/  ULDC UR14, c[0x0][0x394] ;  /* 0x0000e500000e7ab9 */ /* 0x000fe20000000800 */
[----:B------:R-:W-:Y:S01]  /*4980*/  ULDC UR20, c[0x0][0x2ec] ;  /* 0x0000bb0000147ab9 */ /* 0x000fe20000000800 */
[----:B---3--:R-:W-:-:S02]  /*4990*/  R2UR UR23, R9 ;  /* 0x00000000091772ca */ /* 0x008fc400000e0000 */
[----:B------:R-:W-:Y:S02]  /*49a0*/  R2UR UR24, R8 ;  /* 0x00000000081872ca */ /* 0x000fe400000e0000 */
[----:B--2---:R-:W-:Y:S02]  /*49b0*/  IADD3 R251, P1, P0, R6, UR11, R25 ;  /* 0x0000000b06fb7c10 */ /* 0x004fe4000f83e019 */
[----:B------:R-:W-:Y:S02]  /*49c0*/  CS2R R24, SRZ ;  /* 0x0000000000187805 */ /* 0x000fe4000001ff00 */
[----:B------:R-:W-:-:S05]  /*49d0*/  IADD3.X R252, R7, UR12, R4, P1, P0 ;  /* 0x0000000c07fc7c10 */ /* 0x000fca0008fe0404 */
[----:B------:R-:W-:Y:S02]  /*49e0*/  UIADD3 UR37, UR23, -0x4498517b, URZ ;  /* 0xbb67ae8517257890 */ /* 0x000fe4000fffe03f */
[----:B------:R-:W-:Y:S02]  /*49f0*/  UIADD3 UR38, UR24, -0x61c88647, URZ ;  /* 0x9e3779b918267890 */ /* 0x000fe4000fffe03f */
[----:B------:R-:W-:Y:S02]  /*4a00*/  UIADD3 UR36, UR24, 0x3c6ef372, URZ ;  /* 0x3c6ef37218247890 */ /* 0x000fe4000fffe03f */
[----:B------:R-:W-:Y:S02]  /*4a10*/  UIADD3 UR35, UR23, 0x76cf5d0a, URZ ;  /* 0x76cf5d0a17237890 */ /* 0x000fe4000fffe03f */
[----:B------:R-:W-:Y:S02]  /*4a20*/  UIADD3 UR34, UR24, -0x255992d5, URZ ;  /* 0xdaa66d2b18227890 */ /* 0x000fe4000fffe03f */
[----:B------:R-:W-:-:S02]  /*4a30*/  UIADD3 UR33, UR23, 0x32370b8f, URZ ;  /* 0x32370b8f17217890 */ /* 0x000fc4000fffe03f */
[----:B------:R-:W-:Y:S02]  /*4a40*/  UIADD3 UR32, UR24, 0x78dde6e4, URZ ;  /* 0x78dde6e418207890 */ /* 0x000fe4000fffe03f */
[----:B------:R-:W-:Y:S02]  /*4a50*/  UIADD3 UR31, UR23, -0x126145ec, URZ ;  /* 0xed9eba14171f7890 */ /* 0x000fe4000fffe03f */
[----:B------:R-:W-:Y:S02]  /*4a60*/  UIADD3 UR30, UR24, 0x1715609d, URZ ;  /* 0x1715609d181e7890 */ /* 0x000fe4000fffe03f */
[----:B------:R-:W-:Y:S02]  /*4a70*/  UIADD3 UR29, UR23, -0x56f99767, URZ ;  /* 0xa9066899171d7890 */ /* 0x000fe4000fffe03f */
[----:B------:R-:W-:Y:S02]  /*4a80*/  UIADD3 UR28, UR24, -0x4ab325aa, URZ ;  /* 0xb54cda56181c7890 */ /* 0x000fe4000fffe03f */
[----:B------:R-:W-:-:S12]  /*4a90*/  UIADD3 UR27, UR23, 0x646e171e, URZ ;  /* 0x646e171e171b7890 */ /* 0x000fd8000fffe03f */
.L_x_1055:
[----:B------:R-:W0:Y:S01]  /*4aa0*/  LDGDEPBAR ;  /* 0x00000000000079af */ /* 0x000e220000000000 */
[----:B------:R-:W-:Y:S01]  /*4ab0*/  USHF.L.U32 UR12, UR9, 0x6, URZ ;  /* 0x00000006090c7899 */ /* 0x000fe2000800063f */
[----:B------:R-:W-:Y:S03]  /*4ac0*/  UMOV UR11, UR59 ;  /* 0x0000003b000b7c82 */ /* 0x000fe60008000000 */
[----:B------:R-:W-:Y:S01]  /*4ad0*/  UISETP.GE.AND UP0, UPT, UR12, UR26, UPT ;  /* 0x0000001a0c00728c */ /* 0x000fe2000bf06270 */
[----:B------:R-:W-:Y:S04]  /*4ae0*/  DEPBAR.LE SB0, 0x0 ;  /* 0x000080000000791a */ /* 0x000fe80000000000 */
[----:B------:R-:W-:Y:S06]  /*4af0*/  BAR.SYNC.DEFER_BLOCKING 0x0 ;  /* 0x0000000000007b1d */ /* 0x000fec0000010000 */
[----:B------:R-:W-:Y:S04]  /*4b00*/  LDSM.16.M88.4 R16, [R218] ;  /* 0x00000000da10783b */ /* 0x000fe80000000200 */
[----:B-1----:R-:W1:Y:S04]  /*4b10*/  LDSM.16.M88.4 R8, [R2+0x10000] ;  /* 0x010000000208783b */ /* 0x002e680000000200 */
[----:B------:R-:W2:Y:S04]  /*4b20*/  LDSM.16.M88.4 R84, [R2+0x10800] ;  /* 0x010800000254783b */ /* 0x000ea80000000200 */
[----:B------:R-:W-:Y:S04]  /*4b30*/  LDSM.16.M88.4 R88, [R220] ;  /* 0x00000000dc58783b */ /* 0x000fe80000000200 */
[----:B------:R-:W3:Y:S04]  /*4b40*/  LDSM.16.M88.4 R92, [R3+0x10000] ;  /* 0x01000000035c783b */ /* 0x000ee80000000200 */
[----:B------:R-:W4:Y:S04]  /*4b50*/  LDSM.16.M88.4 R96, [R3+0x10800] ;  /* 0x010800000360783b */ /* 0x000f280000000200 */
[----:B------:R-:W-:Y:S04]  /*4b60*/  LDSM.16.M88.4 R100, [R223] ;  /* 0x00000000df64783b */ /* 0x000fe80000000200 */
        /* <DEDUP_REMOVED lines=16> */
[----:B------:R-:W-:Y:S04]  /*4c70*/  IMAD.U32 R104, RZ, RZ, UR18 ;  /* 0x00000012ff687e24 */ /* 0x000fe8000f8e00ff */
[----:B------:R-:W-:Y:S01]  /*4c80*/  IMAD.U32 R105, RZ, RZ, UR17 ;  /* 0x00000011ff697e24 */ /* 0x000fe2000f8e00ff */
[C---:B-1----:R-:W-:Y:S06]  /*4c90*/  HMMA.16816.F32 R12, R100.reuse, R84, R12 ;  /* 0x00000054640c723c */ /* 0x042fec000000180c */
[----:B------:R-:W-:Y:S01]  /*4ca0*/  HMMA.16816.F32 R16, R100, R86, R16 ;  /* 0x000000566410723c */ /* 0x000fe20000001810 */
[----:B------:R-:W1:Y:S04]  /*4cb0*/  LDSM.16.M88.4 R84, [R218+0x2000] ;  /* 0x00200000da54783b */ /* 0x000e680000000200 */
[----:B------:R-:W4:Y:S01]  /*4cc0*/  LDSM.16.M88.4 R100, [R2+0x12800] ;  /* 0x012800000264783b */ /* 0x000f220000000200 */
[C---:B--2---:R-:W-:Y:S06]  /*4cd0*/  HMMA.16816.F32 R4, R92.reuse, R108, R4 ;  /* 0x0000006c5c04723c */ /* 0x044fec0000001804 */
[C---:B------:R-:W-:Y:S05]  /*4ce0*/  HMMA.16816.F32 R8, R92.reuse, R110, R8 ;  /* 0x0000006e5c08723c */ /* 0x040fea0000001808 */
[C---:B------:R-:W-:Y:S01]  /*4cf0*/  LEA R108, P0, R238.reuse, R104, 0x2 ;  /* 0x00000068ee6c7211 */ /* 0x040fe200078010ff */
[C---:B---3--:R-:W-:Y:S05]  /*4d00*/  HMMA.16816.F32 R12, R92.reuse, R88, R12 ;  /* 0x000000585c0c723c */ /* 0x048fea000000180c */
[----:B------:R-:W-:Y:S01]  /*4d10*/  LEA.HI.X.SX32 R109, R238, R105, 0x2, P0 ;  /* 0x00000069ee6d7211 */ /* 0x000fe200000f16ff */
[----:B------:R-:W-:Y:S01]  /*4d20*/  HMMA.16816.F32 R16, R92, R90, R16 ;  /* 0x0000005a5c10723c */ /* 0x000fe20000001810 */
[----:B------:R-:W-:Y:S01]  /*4d30*/  LDSM.16.M88.4 R88, [R220+0x2000] ;  /* 0x00200000dc58783b */ /* 0x000fe20000000200 */
[----:B------:R-:W-:Y:S03]  /*4d40*/  PLOP3.LUT P0, PT, PT, PT, UP0, 0x80, 0x0 ;  /* 0x000000000000781c */ /* 0x000fe60003f0f008 */
[----:B------:R-:W2:Y:S04]  /*4d50*/  LDSM.16.M88.4 R92, [R3+0x12000] ;  /* 0x01200000035c783b */ /* 0x000ea80000000200 */
[----:B------:R-:W3:Y:S04]  /*4d60*/  LDSM.16.M88.4 R104, [R3+0x12800] ;  /* 0x012800000368783b */ /* 0x000ee80000000200 */
[----:B-----5:R2:W5:Y:S01]  /*4d70*/  LDG.E R113, desc[UR6][R108.64] ;  /* 0x000000066c717981 */ /* 0x020562000c1e1900 */
[C---:B-1----:R-:W-:Y:S03]  /*4d80*/  HMMA.16816.F32 R4, R84.reuse, R96, R4 ;  /* 0x000000605404723c */ /* 0x042fe60000001804 */
[----:B------:R1:W5:Y:S03]  /*4d90*/  LDG.E R112, desc[UR6][R108.64+0x20] ;  /* 0x000020066c707981 */ /* 0x000366000c1e1900 */
[C---:B------:R-:W-:Y:S01]  /*4da0*/  HMMA.16816.F32 R8, R84.reuse, R98, R8 ;  /* 0x000000625408723c */ /* 0x040fe20000001808 */
[----:B------:R-:W-:Y:S05]  /*4db0*/  LDSM.16.M88.4 R96, [R217+0x12000] ;  /* 0x01200000d960783b */ /* 0x000fea0000000200 */
[C---:B----4-:R-:W-:Y:S06]  /*4dc0*/  HMMA.16816.F32 R12, R84.reuse, R100, R12 ;  /* 0x00000064540c723c */ /* 0x050fec000000180c */
[----:B------:R-:W-:Y:S01]  /*4dd0*/  HMMA.16816.F32 R16, R84, R102, R16 ;  /* 0x000000665410723c */ /* 0x000fe20000001810 */
[----:B------:R-:W4:Y:S04]  /*4de0*/  LDSM.16.M88.4 R84, [R223+0x2000] ;  /* 0x00200000df54783b */ /* 0x000f280000000200 */
[----:B------:R-:W1:Y:S01]  /*4df0*/  LDSM.16.M88.4 R100, [R217+0x12800] ;  /* 0x01280000d964783b */ /* 0x000e620000000200 */
[C---:B--2---:R-:W-:Y:S06]  /*4e00*/  HMMA.16816.F32 R4, R88.reuse, R92, R4 ;  /* 0x0000005c5804723c */ /* 0x044fec0000001804 */
[C---:B------:R-:W-:Y:S01]  /*4e10*/  HMMA.16816.F32 R8, R88.reuse, R94, R8 ;  /* 0x0000005e5808723c */ /* 0x040fe20000001808 */
[----:B------:R-:W-:Y:S05]  /*4e20*/  LDSM.16.M88.4 R92, [R216+0x12000] ;  /* 0x01200000d85c783b */ /* 0x000fea0000000200 */
[C---:B---3--:R-:W-:Y:S06]  /*4e30*/  HMMA.16816.F32 R12, R88.reuse, R104, R12 ;  /* 0x00000068580c723c */ /* 0x048fec000000180c */
        /* <DEDUP_REMOVED lines=82> */
.L_x_1051:
[----:B------:R-:W1:Y:S01]  /*5360*/  S2R R84, SR_TID.X ;  /* 0x0000000000547919 */ /* 0x000e620000002100 */
[----:B------:R-:W-:Y:S01]  /*5370*/  IMAD.SHL.U32 R85, R248, 0x20, RZ ;  /* 0x00000020f8557824 */ /* 0x000fe200078e00ff */
[----:B------:R-:W-:Y:S01]  /*5380*/  UIADD3 UR15, UR8, 0x1, -UR10 ;  /* 0x00000001080f7890 */ /* 0x000fe2000fffe80a */
[----:B------:R-:W-:Y:S01]  /*5390*/  VIADD R87, R238, UR12 ;  /* 0x0000000cee577c36 */ /* 0x000fe20008000000 */
[----:B------:R-:W-:Y:S01]  /*53a0*/  UIADD3 UR14, -UR11, UR8, -UR10 ;  /* 0x000000080b0e7290 */ /* 0x000fe2000fffe90a */
[----:B------:R-:W-:Y:S01]  /*53b0*/  IMAD.U32 R89, RZ, RZ, UR39 ;  /* 0x00000027ff597e24 */ /* 0x000fe2000f8e00ff */
[----:B------:R-:W-:Y:S01]  /*53c0*/  UIADD3 UR12, UR15, UR39, URZ ;  /* 0x000000270f0c7290 */ /* 0x000fe2000fffe03f */
[C---:B------:R-:W-:Y:S03]  /*53d0*/  VIADD R86, R87.reuse, 0x8 ;  /* 0x0000000857567836 */ /* 0x040fe60000000000 */
[----:B------:R-:W-:Y:S02]  /*53e0*/  VIADDMNMX R88, R87, UR14, RZ, !PT ;  /* 0x0000000e57587c46 */ /* 0x000fe4000f8001ff */
[C---:B------:R-:W-:Y:S02]  /*53f0*/  IADD3 R89, R86.reuse, UR15, R89 ;  /* 0x0000000f56597c10 */ /* 0x040fe4000fffe059 */
[----:B------:R-:W-:Y:S01]  /*5400*/  VIADDMNMX R86, R86, UR14, RZ, !PT ;  /* 0x0000000e56567c46 */ /* 0x000fe2000f8001ff */
[----:B------:R-:W-:Y:S01]  /*5410*/  UMOV UR14, UR11 ;  /* 0x0000000b000e7c82 */ /* 0x000fe20008000000 */
[----:B-1----:R-:W-:Y:S05]  /*5420*/  IMAD.SHL.U32 R84, R84, 0x2, RZ ;  /* 0x0000000254547824 */ /* 0x002fea00078e00ff */
[----:B------:R-:W-:Y:S01]  /*5430*/  LOP3.LUT R85, R85, 0x6, R84, 0xf8, !PT ;  /* 0x0000000655557812 */ /* 0x000fe200078ef854 */
[----:B------:R-:W-:Y:S04]  /*5440*/  IMAD.U32 R84, RZ, RZ, UR13 ;  /* 0x0000000dff547e24 */ /* 0x000fe8000f8e00ff */
[----:B------:R-:W-:Y:S02]  /*5450*/  IMAD R84, R84, 0x40, R85 ;  /* 0x0000004054547824 */ /* 0x000fe400078e0255 */
[----:B------:R-:W-:Y:S02]  /*5460*/  IMAD.U32 R85, RZ, RZ, UR12 ;  /* 0x0000000cff557e24 */ /* 0x000fe4000f8e00ff */
[C---:B------:R-:W-:Y:S01]  /*5470*/  VIADD R94, R84.reuse, 0x1 ;  /* 0x00000001545e7836 */ /* 0x040fe20000000000 */
[C---:B------:R-:W-:Y:S01]  /*5480*/  ISETP.GE.AND P1, PT, R84.reuse, R88, PT ;  /* 0x000000585400720c */ /* 0x040fe20003f26270 */
[C---:B------:R-:W-:Y:S01]  /*5490*/  VIADD R93, R84.reuse, 0x8 ;  /* 0x00000008545d7836 */ /* 0x040fe20000000000 */
[----:B------:R-:W-:Y:S01]  /*54a0*/  VIADDMNMX R87, R87, R85, UR8, PT ;  /* 0x0000000857577e46 */ /* 0x000fe2000b800155 */
[C---:B------:R-:W-:Y:S01]  /*54b0*/  VIADD R92, R84.reuse, 0x9 ;  /* 0x00000009545c7836 */ /* 0x040fe20000000000 */
[----:B------:R-:W-:Y:S01]  /*54c0*/  VIMNMX R85, R89, UR8, PT ;  /* 0x0000000859557c48 */ /* 0x000fe2000bfe0100 */
[C---:B------:R-:W-:Y:S01]  /*54d0*/  VIADD R91, R84.reuse, 0x10 ;  /* 0x00000010545b7836 */ /* 0x040fe20000000000 */
[C---:B------:R-:W-:Y:S01]  /*54e0*/  ISETP.GE.AND P0, PT, R84.reuse, R86, PT ;  /* 0x000000565400720c */ /* 0x040fe20003f06270 */
[C---:B------:R-:W-:Y:S01]  /*54f0*/  VIADD R90, R84.reuse, 0x11 ;  /* 0x00000011545a7836 */ /* 0x040fe20000000000 */
[C---:B------:R-:W-:Y:S01]  /*5500*/  ISETP.GE.OR P1, PT, R84.reuse, R87, !P1 ;  /* 0x000000575400720c */ /* 0x040fe20004f26670 */
[C---:B------:R-:W-:Y:S01]  /*5510*/  VIADD R89, R84.reuse, 0x18 ;  /* 0x0000001854597836 */ /* 0x040fe20000000000 */
[C---:B------:R-:W-:Y:S01]  /*5520*/  ISETP.GE.OR P0, PT, R84.reuse, R85, !P0 ;  /* 0x000000555400720c */ /* 0x040fe20004706670 */
[----:B------:R-:W-:Y:S01]  /*5530*/  VIADD R84, R84, 0x19 ;  /* 0x0000001954547836 */ /* 0x000fe20000000000 */
        /* <DEDUP_REMOVED lines=44> */
.L_x_1052:
[----:B------:R-:W2:Y:S01]  /*5800*/  LDL R86, [R1] ;  /* 0x0000000001567983 */ /* 0x000ea20000100800 */
[----:B------:R-:W-:Y:S02]  /*5810*/  IMAD.U32 R84, RZ, RZ, UR9 ;  /* 0x00000009ff547e24 */ /* 0x000fe4000f8e00ff */
[C---:B------:R-:W-:Y:S01]  /*5820*/  FMUL.FTZ R88, R244.reuse, 1.4426950216293334961 ;  /* 0x3fb8aa3bf4587820 */ /* 0x040fe20000410000 */
[----:B------:R-:W-:Y:S01]  /*5830*/  IMAD.U32 R87, RZ, RZ, UR13 ;  /* 0x0000000dff577e24 */ /* 0x000fe2000f8e00ff */
[----:B------:R-:W-:Y:S01]  /*5840*/  FSETP.NEU.FTZ.AND P0, PT, R244, -INF , PT ;  /* 0xff800000f400780b */ /* 0x000fe20003f1d000 */
[----:B------:R-:W-:Y:S04]  /*5850*/  IMAD.WIDE.U32 R94, R251, -0x2daee0ad, RZ ;  /* 0xd2511f53fb5e7825 */ /* 0x000fe800078e00ff */
[C---:B------:R-:W-:Y:S01]  /*5860*/  FMUL.FTZ R85, R243.reuse, 1.4426950216293334961 ;  /* 0x3fb8aa3bf3557820 */ /* 0x040fe20000410000 */
[----:B------:R-:W-:Y:S01]  /*5870*/  FSETP.NEU.FTZ.AND P1, PT, R243, -INF , PT ;  /* 0xff800000f300780b */ /* 0x000fe20003f3d000 */
[----:B------:R-:W-:Y:S01]  /*5880*/  UISETP.GT.AND UP1, UPT, UR9, UR22, UPT ;  /* 0x000000160900728c */ /* 0x000fe2000bf24270 */
[----:B------:R-:W-:Y:S02]  /*5890*/  IMAD R89, R87, 0x2, R248 ;  /* 0x0000000257597824 */ /* 0x000fe400078e02f8 */
[----:B------:R-:W-:Y:S05]  /*58a0*/  FSEL R85, R85, RZ, P1 ;  /* 0x000000ff55557208 */ /* 0x000fea0000800000 */
[--C-:B------:R-:W-:Y:S01]  /*58b0*/  FFMA.FTZ R4, R4, UR20, -R85.reuse ;  /* 0x0000001404047c23 */ /* 0x100fe20008010855 */
[--C-:B------:R-:W-:Y:S01]  /*58c0*/  FFMA.FTZ R8, R8, UR20, -R85.reuse ;  /* 0x0000001408087c23 */ /* 0x100fe20008010855 */
[--C-:B------:R-:W-:Y:S01]  /*58d0*/  FFMA.FTZ R9, R9, UR20, -R85.reuse ;  /* 0x0000001409097c23 */ /* 0x100fe20008010855 */
[--C-:B------:R-:W-:Y:S01]  /*58e0*/  FFMA.FTZ R16, R16, UR20, -R85.reuse ;  /* 0x0000001410107c23 */ /* 0x100fe20008010855 */
[----:B------:R1:W-:Y:S01]  /*58f0*/  MUFU.EX2 R125, R4 ;  /* 0x00000004007d7308 */ /* 0x0003e20000000800 */
[----:B------:R-:W-:Y:S09]  /*5900*/  FFMA.FTZ R5, R5, UR20, -R85 ;  /* 0x0000001405057c23 */ /* 0x000ff20008010855 */
[----:B------:R-:W-:Y:S10]  /*5910*/  MUFU.EX2 R127, R8 ;  /* 0x00000008007f7308 */ /* 0x000ff40000000800 */
[----:B------:R-:W-:Y:S10]  /*5920*/  MUFU.EX2 R124, R9 ;  /* 0x00000009007c7308 */ /* 0x000ff40000000800 */
[----:B------:R3:W4:Y:S10]  /*5930*/  MUFU.EX2 R129, R16 ;  /* 0x0000001000817308 */ /* 0x0007340000000800 */
[----:B------:R-:W-:Y:S01]  /*5940*/  MUFU.EX2 R120, R5 ;  /* 0x0000000500787308 */ /* 0x000fe20000000800 */
[----:B--2---:R-:W-:Y:S01]  /*5950*/  IMAD R86, R84, 0x4, R86 ;  /* 0x0000000454567824 */ /* 0x004fe200078e0256 */
[----:B------:R-:W-:Y:S02]  /*5960*/  FSEL R84, R88, RZ, P0 ;  /* 0x000000ff58547208 */ /* 0x000fe40000000000 */
[----:B------:R-:W-:Y:S01]  /*5970*/  LOP3.LUT R88, R95, UR23, R89, 0x96, !PT ;  /* 0x000000175f587c12 */ /* 0x000fe2000f8e9659 */
[----:B------:R-:W-:Y:S04]  /*5980*/  IMAD.WIDE.U32 R86, R86, -0x326172a9, RZ ;  /* 0xcd9e8d5756567825 */ /* 0x000fe800078e00ff */
[----:B------:R-:W-:Y:S01]  /*5990*/  FFMA.FTZ R7, R7, UR20, -R84 ;  /* 0x0000001407077c23 */ /* 0x000fe20008010854 */
[----:B------:R-:W-:Y:S01]  /*59a0*/  IMAD.WIDE.U32 R88, R88, -0x326172a9, RZ ;  /* 0xcd9e8d5758587825 */ /* 0x000fe200078e00ff */
[----:B------:R-:W-:Y:S02]  /*59b0*/  LOP3.LUT R90, R87, UR24, R252, 0x96, !PT ;  /* 0x00000018575a7c12 */ /* 0x000fe4000f8e96fc */
[----:B------:R2:W-:Y:S01]  /*59c0*/  MUFU.EX2 R126, R7 ;  /* 0x00000007007e7308 */ /* 0x0005e20000000800 */
[----:B-1----:R-:W-:Y:S01]  /*59d0*/  FFMA.FTZ R4, R6, UR20, -R84 ;  /* 0x0000001406047c23 */ /* 0x002fe20008010854 */
[----:B------:R-:W-:Y:S01]  /*59e0*/  LOP3.LUT R92, R89, UR38, R86, 0x96, !PT ;  /* 0x00000026595c7c12 */ /* 0x000fe2000f8e9656 */
[----:B------:R-:W-:Y:S04]  /*59f0*/  IMAD.WIDE.U32 R90, R90, -0x2daee0ad, RZ ;  /* 0xd2511f535a5a7825 */ /* 0x000fe800078e00ff */
[--C-:B------:R-:W-:Y:S01]  /*5a00*/  FFMA.FTZ R19, R19, UR20, -R84.reuse ;  /* 0x0000001413137c23 */ /* 0x100fe20008010854 */
[----:B------:R-:W-:Y:S01]  /*5a10*/  FFMA.FTZ R11, R11, UR20, -R84 ;  /* 0x000000140b0b7c23 */ /* 0x000fe20008010854 */
[----:B------:R-:W-:Y:S01]  /*5a20*/  IMAD.WIDE.U32 R92, R92, -0x2daee0ad, RZ ;  /* 0xd2511f535c5c7825 */ /* 0x000fe200078e00ff */
[----:B------:R-:W-:Y:S01]  /*5a30*/  LOP3.LUT R86, R91, UR37, R94, 0x96, !PT ;  /* 0x000000255b567c12 */ /* 0x000fe2000f8e965e */
[----:B------:R-:W-:Y:S02]  /*5a40*/  MUFU.EX2 R123, R4 ;  /* 0x00000004007b7308 */ /* 0x000fe40000000800 */
[--C-:B---3--:R-:W-:Y:S01]  /*5a50*/  FFMA.FTZ R16, R10, UR20, -R84.reuse ;  /* 0x000000140a107c23 */ /* 0x108fe20008010854 */
[----:B------:R-:W-:Y:S01]  /*5a60*/  FFMA.FTZ R15, R15, UR20, -R84 ;  /* 0x000000140f0f7c23 */ /* 0x000fe20008010854 */
[----:B------:R-:W-:Y:S01]  /*5a70*/  LOP3.LUT R89, R93, UR35, R90, 0x96, !PT ;  /* 0x000000235d597c12 */ /* 0x000fe2000f8e965a */
[----:B------:R-:W-:Y:S04]  /*5a80*/  IMAD.WIDE.U32 R86, R86, -0x326172a9, RZ ;  /* 0xcd9e8d5756567825 */ /* 0x000fe800078e00ff */
[--C-:B------:R-:W-:Y:S01]  /*5a90*/  FFMA.FTZ R14, R14, UR20, -R84.reuse ;  /* 0x000000140e0e7c23 */ /* 0x100fe20008010854 */
[----:B------:R-:W-:Y:S01]  /*5aa0*/  FFMA.FTZ R84, R18, UR20, -R84 ;  /* 0x0000001412547c23 */ /* 0x000fe20008010854 */
[----:B------:R1:W3:Y:S01]  /*5ab0*/  MUFU.EX2 R128, R19 ;  /* 0x0000001300807308 */ /* 0x0002e20000000800 */
[----:B------:R-:W-:Y:S01]  /*5ac0*/  LOP3.LUT R90, R87, UR36, R88, 0x96, !PT ;  /* 0x00000024575a7c12 */ /* 0x000fe2000f8e9658 */
[----:B------:R-:W-:Y:S04]  /*5ad0*/  IMAD.WIDE.U32 R88, R89, -0x326172a9, RZ ;  /* 0xcd9e8d5759587825 */ /* 0x000fe800078e00ff */
[----:B------:R-:W-:Y:S01]  /*5ae0*/  IMAD.WIDE.U32 R90, R90, -0x2daee0ad, RZ ;  /* 0xd2511f535a5a7825 */ /* 0x000fe200078e00ff */
[----:B------:R-:W-:Y:S03]  /*5af0*/  LOP3.LUT R86, R89, UR34, R86, 0x96, !PT ;  /* 0x0000002259567c12 */ /* 0x000fe6000f8e9656 */
[----:B------:R3:W-:Y:S01]  /*5b00*/  MUFU.EX2 R122, R11 ;  /* 0x0000000b007a7308 */ /* 0x0007e20000000800 */
[----:B------:R-:W-:Y:S01]  /*5b10*/  LOP3.LUT R6, R91, UR33, R92, 0x96, !PT ;  /* 0x000000215b067c12 */ /* 0x000fe2000f8e965c */
[----:B------:R-:W-:Y:S04]  /*5b20*/  IMAD.WIDE.U32 R86, R86, -0x2daee0ad, RZ ;  /* 0xd2511f5356567825 */ /* 0x000fe800078e00ff */
[----:B--2---:R-:W-:Y:S01]  /*5b30*/  IMAD.WIDE.U32 R6, R6, -0x326172a9, RZ ;  /* 0xcd9e8d5706067825 */ /* 0x004fe200078e00ff */
[----:B------:R-:W-:Y:S03]  /*5b40*/  LOP3.LUT R89, R87, UR31, R90, 0x96, !PT ;  /* 0x0000001f57597c12 */ /* 0x000fe6000f8e965a */
[----:B------:R-:W-:Y:S01]  /*5b50*/  MUFU.EX2 R116, R16 ;  /* 0x0000001000747308 */ /* 0x000fe20000000800 */
[--C-:B-1----:R-:W-:Y:S01]  /*5b60*/  FFMA.FTZ R19, R12, UR20, -R85.reuse ;  /* 0x000000140c137c23 */ /* 0x102fe20008010855 */
[--C-:B------:R-:W-:Y:S01]  /*5b70*/  FFMA.FTZ R87, R13, UR20, -R85.reuse ;  /* 0x000000140d577c23 */ /* 0x100fe20008010855 */
[----:B------:R-:W-:Y:S01]  /*5b80*/  LOP3.LUT R8, R7, UR32, R88, 0x96, !PT ;  /* 0x0000002007087c12 */ /* 0x000fe2000f8e9658 */
[----:B------:R-:W-:Y:S04]  /*5b90*/  IMAD.WIDE.U32 R88, R89, -0x326172a9, RZ ;  /* 0xcd9e8d5759587825 */ /* 0x000fe800078e00ff */
[----:B------:R-:W-:Y:S01]  /*5ba0*/  FFMA.FTZ R85, R17, UR20, -R85 ;  /* 0x0000001411557c23 */ /* 0x000fe20008010855 */
[----:B------:R-:W-:Y:S01]  /*5bb0*/  IMAD.WIDE.U32 R8, R8, -0x2daee0ad, RZ ;  /* 0xd2511f5308087825 */ /* 0x000fe200078e00ff */
[----:B------:R-:W-:Y:S01]  /*5bc0*/  LOP3.LUT R6, R89, UR30, R6, 0x96, !PT ;  /* 0x0000001e59067c12 */ /* 0x000fe2000f8e9606 */
[----:B------:R-:W1:Y:S03]  /*5bd0*/  MUFU.EX2 R121, R19 ;  /* 0x0000001300797308 */ /* 0x000e660000000800 */
[----:B------:R-:W-:Y:S01]  /*5be0*/  LOP3.LUT R4, R9, UR29, R86, 0x96, !PT ;  /* 0x0000001d09047c12 */ /* 0x000fe2000f8e9656 */
[----:B------:R-:W-:Y:S04]  /*5bf0*/  IMAD.WIDE.U32 R6, R6, -0x2daee0ad, RZ ;  /* 0xd2511f5306067825 */ /* 0x000fe800078e00ff */
[----:B------:R-:W-:Y:S01]  /*5c00*/  IMAD.WIDE.U32 R4, R4, -0x326172a9, RZ ;  /* 0xcd9e8d5704047825 */ /* 0x000fe200078e00ff */
[----:B------:R-:W-:Y:S01]  /*5c10*/  LOP3.LUT R10, R6, 0xff, RZ, 0xc0, !PT ;  /* 0x000000ff060a7812 */ /* 0x000fe200078ec0ff */
[----:B------:R-:W-:Y:S01]  /*5c20*/  MUFU.EX2 R118, R87 ;  /* 0x0000005700767308 */ /* 0x000fe20000000800 */
[----:B------:R-:W-:Y:S02]  /*5c30*/  LOP3.LUT R8, R7, UR27, R8, 0x96, !PT ;  /* 0x0000001b07087c12 */ /* 0x000fe4000f8e9608 */
[----:B------:R-:W-:Y:S02]  /*5c40*/  ISETP.LE.U32.AND P6, PT, R10, UR21, PT ;  /* 0x000000150a007c0c */ /* 0x000fe4000bfc3070 */
[--C-:B------:R-:W-:Y:S02]  /*5c50*/  SHF.R.U32.HI R9, RZ, 0x18, R6.reuse ;  /* 0x00000018ff097819 */ /* 0x100fe40000011606 */
[----:B------:R-:W-:Y:S03]  /*5c60*/  SHF.R.U32.HI R12, RZ, 0x10, R6 ;  /* 0x00000010ff0c7819 */ /* 0x000fe60000011606 */
[----:B------:R-:W2:Y:S01]  /*5c70*/  MUFU.EX2 R119, R15 ;  /* 0x0000000f00777308 */ /* 0x000ea20000000800 */
[----:B------:R-:W-:Y:S02]  /*5c80*/  LOP3.LUT R13, R6, 0xffff, RZ, 0xc0, !PT ;  /* 0x0000ffff060d7812 */ /* 0x000fe400078ec0ff */
[----:B------:R-:W-:Y:S02]  /*5c90*/  LOP3.LUT R6, R5, UR28, R88, 0x96, !PT ;  /* 0x0000001c05067c12 */ /* 0x000fe4000f8e9658 */
[----:B------:R-:W-:Y:S02]  /*5ca0*/  LOP3.LUT R10, R4, 0xffff, RZ, 0xc0, !PT ;  /* 0x0000ffff040a7812 */ /* 0x000fe400078ec0ff */
[----:B------:R-:W-:Y:S01]  /*5cb0*/  LOP3.LUT R5, R8, 0xff, RZ, 0xc0, !PT ;  /* 0x000000ff08057812 */ /* 0x000fe200078ec0ff */
[----:B----4-:R-:W-:Y:S01]  /*5cc0*/  @!P6 FADD.FTZ R129, -R129, -RZ ;  /* 0x800000ff8181e221 */ /* 0x010fe20000010100 */
[----:B------:R-:W-:Y:S01]  /*5cd0*/  ISETP.LE.U32.AND P0, PT, R9, UR21, PT ;  /* 0x0000001509007c0c */ /* 0x000fe2000bf03070 */
[----:B------:R-:W-:Y:S01]  /*5ce0*/  MUFU.EX2 R115, R14 ;  /* 0x0000000e00737308 */ /* 0x000fe20000000800 */
[--C-:B------:R-:W-:Y:S02]  /*5cf0*/  SHF.R.U32.HI R9, RZ, 0x18, R4.reuse ;  /* 0x00000018ff097819 */ /* 0x100fe40000011604 */
[----:B---3--:R-:W-:Y:S02]  /*5d00*/  SHF.R.U32.HI R11, RZ, 0x10, R4 ;  /* 0x00000010ff0b7819 */ /* 0x008fe40000011604 */
[----:B------:R-:W-:Y:S02]  /*5d10*/  LOP3.LUT R7, R4, 0xff, RZ, 0xc0, !PT ;  /* 0x000000ff04077812 */ /* 0x000fe400078ec0ff */
[----:B------:R-:W-:Y:S03]  /*5d20*/  ISETP.LE.U32.AND P2, PT, R5, UR21, PT ;  /* 0x0000001505007c0c */ /* 0x000fe6000bf43070 */
[----:B------:R-:W3:Y:S01]  /*5d30*/  MUFU.EX2 R117, R85 ;  /* 0x0000005500757308 */ /* 0x000ee20000000800 */
[----:B------:R-:W-:Y:S02]  /*5d40*/  SHF.R.U32.HI R4, RZ, 0x18, R8 ;  /* 0x00000018ff047819 */ /* 0x000fe40000011608 */
[----:B------:R-:W-:Y:S01]  /*5d50*/  LOP3.LUT R5, R6, 0xff, RZ, 0xc0, !PT ;  /* 0x000000ff06057812 */ /* 0x000fe200078ec0ff */
[----:B------:R-:W-:Y:S01]  /*5d60*/  @!P0 FADD.FTZ R128, -R128, -RZ ;  /* 0x800000ff80808221 */ /* 0x000fe20000010100 */
[----:B------:R-:W-:Y:S02]  /*5d70*/  ISETP.LE.U32.AND P4, PT, R7, UR21, PT ;  /* 0x0000001507007c0c */ /* 0x000fe4000bf83070 */
[----:B------:R-:W-:Y:S03]  /*5d80*/  ISETP.LE.U32.AND P1, PT, R4, UR21, PT ;  /* 0x0000001504007c0c */ /* 0x000fe6000bf23070 */
[----:B------:R-:W4:Y:S01]  /*5d90*/  MUFU.EX2 R114, R84 ;  /* 0x0000005400727308 */ /* 0x000f220000000800 */
[--C-:B------:R-:W-:Y:S02]  /*5da0*/  SHF.R.U32.HI R7, RZ, 0x18, R6.reuse ;  /* 0x00000018ff077819 */ /* 0x100fe40000011606 */
[----:B------:R-:W-:Y:S01]  /*5db0*/  SHF.R.U32.HI R4, RZ, 0x10, R6 ;  /* 0x00000010ff047819 */ /* 0x000fe20000011606 */
[----:B-1----:R-:W-:Y:S01]  /*5dc0*/  @!P2 FADD.FTZ R121, -R121, -RZ ;  /* 0x800000ff7979a221 */ /* 0x002fe20000010100 */
[----:B------:R-:W-:Y:S02]  /*5dd0*/  ISETP.LE.U32.AND P6, PT, R5, UR21, PT ;  /* 0x0000001505007c0c */ /* 0x000fe4000bfc3070 */
[----:B------:R-:W-:Y:S02]  /*5de0*/  LOP3.LUT R6, R6, 0xffff, RZ, 0xc0, !PT ;  /* 0x0000ffff06067812 */ /* 0x000fe400078ec0ff */
[----:B------:R-:W-:Y:S01]  /*5df0*/  LOP3.LUT R4, R4, 0xff, RZ, 0xc0, !PT ;  /* 0x000000ff04047812 */ /* 0x000fe200078ec0ff */
[----:B------:R-:W-:Y:S01]  /*5e00*/  @!P4 FADD.FTZ R127, -R127, -RZ ;  /* 0x800000ff7f7fc221 */ /* 0x000fe20000010100 */
[----:B------:R-:W-:Y:S01]  /*5e10*/  ISETP.LE.U32.AND P5, PT, R7, UR21, PT ;  /* 0x0000001507007c0c */ /* 0x000fe2000bfa3070 */
[----:B--2---:R-:W-:Y:S01]  /*5e20*/  @!P1 FADD.FTZ R119, -R119, -RZ ;  /* 0x800000ff77779221 */ /* 0x004fe20000010100 */
[----:B------:R-:W-:Y:S02]  /*5e30*/  SHF.R.U32.HI R5, RZ, 0x8, R6 ;  /* 0x00000008ff057819 */ /* 0x000fe40000011606 */
[----:B------:R-:W-:Y:S02]  /*5e40*/  ISETP.LE.U32.AND P0, PT, R4, UR21, PT ;  /* 0x0000001504007c0c */ /* 0x000fe4000bf03070 */
[----:B------:R-:W-:Y:S01]  /*5e50*/  SHF.R.U32.HI R4, RZ, 0x8, R10 ;  /* 0x00000008ff047819 */ /* 0x000fe2000001160a */
[----:B------:R-:W-:Y:S01]  /*5e60*/  @!P6 FADD.FTZ R125, -R125, -RZ ;  /* 0x800000ff7d7de221 */ /* 0x000fe20000010100 */
[----:B------:R-:W-:Y:S02]  /*5e70*/  LOP3.LUT R5, R5, 0xffff, RZ, 0xc0, !PT ;  /* 0x0000ffff05057812 */ /* 0x000fe400078ec0ff */
[----:B------:R-:W-:Y:S02]  /*5e80*/  LOP3.LUT R4, R4, 0xffff, RZ, 0xc0, !PT ;  /* 0x0000ffff04047812 */ /* 0x000fe400078ec0ff */
[----:B------:R-:W-:Y:S01]  /*5e90*/  ISETP.LE.U32.AND P6, PT, R5, UR21, PT ;  /* 0x0000001505007c0c */ /* 0x000fe2000bfc3070 */
[----:B------:R-:W-:Y:S01]  /*5ea0*/  @!P5 FADD.FTZ R126, -R126, -RZ ;  /* 0x800000ff7e7ed221 */ /* 0x000fe20000010100 */
[----:B------:R-:W-:Y:S02]  /*5eb0*/  LOP3.LUT R5, R11, 0xff, RZ, 0xc0, !PT ;  /* 0x000000ff0b057812 */ /* 0x000fe400078ec0ff */
[----:B------:R-:W-:Y:S01]  /*5ec0*/  ISETP.LE.U32.AND P5, PT, R4, UR21, PT ;  /* 0x0000001504007c0c */ /* 0x000fe2000bfa3070 */
[----:B------:R-:W-:Y:S01]  /*5ed0*/  @!P0 FADD.FTZ R123, -R123, -RZ ;  /* 0x800000ff7b7b8221 */ /* 0x000fe20000010100 */
[----:B------:R-:W-:Y:S02]  /*5ee0*/  LOP3.LUT R4, R8, 0xffff, RZ, 0xc0, !PT ;  /* 0x0000ffff08047812 */ /* 0x000fe400078ec0ff */
[----:B------:R-:W-:Y:S02]  /*5ef0*/  ISETP.LE.U32.AND P3, PT, R9, UR21, PT ;  /* 0x0000001509007c0c */ /* 0x000fe4000bf63070 */
[----:B------:R-:W-:Y:S02]  /*5f00*/  ISETP.LE.U32.AND P0, PT, R5, UR21, PT ;  /* 0x0000001505007c0c */ /* 0x000fe4000bf03070 */
[----:B------:R-:W-:Y:S01]  /*5f10*/  SHF.R.U32.HI R5, RZ, 0x8, R4 ;  /* 0x00000008ff057819 */ /* 0x000fe20000011604 */
[----:B------:R-:W-:Y:S01]  /*5f20*/  @!P6 FADD.FTZ R120, -R120, -RZ ;  /* 0x800000ff7878e221 */ /* 0x000fe20000010100 */
[----:B------:R-:W-:Y:S02]  /*5f30*/  SHF.R.U32.HI R4, RZ, 0x8, R13 ;  /* 0x00000008ff047819 */ /* 0x000fe4000001160d */
[----:B------:R-:W-:Y:S01]  /*5f40*/  LOP3.LUT R5, R5, 0xffff, RZ, 0xc0, !PT ;  /* 0x0000ffff05057812 */ /* 0x000fe200078ec0ff */
[----:B------:R-:W-:Y:S01]  /*5f50*/  @!P5 FADD.FTZ R124, -R124, -RZ ;  /* 0x800000ff7c7cd221 */ /* 0x000fe20000010100 */
[----:B------:R-:W-:Y:S02]  /*5f60*/  LOP3.LUT R4, R4, 0xffff, RZ, 0xc0, !PT ;  /* 0x0000ffff04047812 */ /* 0x000fe400078ec0ff */
[----:B------:R-:W-:Y:S01]  /*5f70*/  ISETP.LE.U32.AND P6, PT, R5, UR21, PT ;  /* 0x0000001505007c0c */ /* 0x000fe2000bfc3070 */
[----:B------:R-:W-:Y:S01]  /*5f80*/  @!P3 FADD.FTZ R122, -R122, -RZ ;  /* 0x800000ff7a7ab221 */ /* 0x000fe20000010100 */
[----:B------:R-:W-:Y:S01]  /*5f90*/  F2FP.RELU.F16.F32.PACK_AB R5, R126, R123 ;  /* 0x0000007b7e05723e */ /* 0x000fe200000008ff */
[----:B------:R-:W-:Y:S01]  /*5fa0*/  @!P0 FADD.FTZ R116, -R116, -RZ ;  /* 0x800000ff74748221 */ /* 0x000fe20000010100 */
[----:B------:R-:W-:Y:S02]  /*5fb0*/  F2FP.RELU.F16.F32.PACK_AB R6, R120, R125 ;  /* 0x0000007d7806723e */ /* 0x000fe400000008ff */
[----:B------:R-:W-:Y:S01]  /*5fc0*/  ISETP.LE.U32.AND P3, PT, R4, UR21, PT ;  /* 0x0000001504007c0c */ /* 0x000fe2000bf63070 */
[----:B------:R1:W-:Y:S01]  /*5fd0*/  STS [R239+0x22400], R5 ;  /* 0x02240005ef007388 */ /* 0x0003e20000000800 */
[----:B------:R-:W-:Y:S02]  /*5fe0*/  F2FP.RELU.F16.F32.PACK_AB R4, R124, R127 ;  /* 0x0000007f7c04723e */ /* 0x000fe400000008ff */
[----:B------:R-:W-:Y:S03]  /*5ff0*/  SHF.R.U32.HI R8, RZ, 0x10, R8 ;  /* 0x00000010ff087819 */ /* 0x000fe60000011608 */
[----:B------:R2:W-:Y:S01]  /*6000*/  STS [R239+0x22000], R6 ;  /* 0x02200006ef007388 */ /* 0x0005e20000000800 */
[----:B------:R-:W-:Y:S01]  /*6010*/  LOP3.LUT R7, R12, 0xff, RZ, 0xc0, !PT ;  /* 0x000000ff0c077812 */ /* 0x000fe200078ec0ff */
[----:B------:R-:W-:Y:S01]  /*6020*/  @!P6 FADD.FTZ R118, -R118, -RZ ;  /* 0x800000ff7676e221 */ /* 0x000fe20000010100 */
[----:B------:R-:W-:Y:S03]  /*6030*/  LOP3.LUT R8, R8, 0xff, RZ, 0xc0, !PT ;  /* 0x000000ff08087812 */ /* 0x000fe600078ec0ff */
[----:B------:R2:W-:Y:S01]  /*6040*/  STS [R242+0x22000], R4 ;  /* 0x02200004f2007388 */ /* 0x0005e20000000800 */
[----:B------:R-:W-:Y:S02]  /*6050*/  ISETP.LE.U32.AND P4, PT, R7, UR21, PT ;  /* 0x0000001507007c0c */ /* 0x000fe4000bf83070 */
[----:B------:R-:W-:Y:S01]  /*6060*/  ISETP.LE.U32.AND P5, PT, R8, UR21, PT ;  /* 0x0000001508007c0c */ /* 0x000fe2000bfa3070 */
[----:B---3--:R-:W-:Y:S01]  /*6070*/  @!P3 FADD.FTZ R117, -R117, -RZ ;  /* 0x800000ff7575b221 */ /* 0x008fe20000010100 */
[----:B------:R-:W-:Y:S02]  /*6080*/  F2FP.RELU.F16.F32.PACK_AB R8, R122, R116 ;  /* 0x000000747a08723e */ /* 0x000fe400000008ff */
[----:B------:R-:W-:Y:S02]  /*6090*/  F2FP.RELU.F16.F32.PACK_AB R7, R118, R121 ;  /* 0x000000797607723e */ /* 0x000fe400000008ff */
[----:B------:R-:W-:Y:S01]  /*60a0*/  FSETP.GE.FTZ.AND P1, PT, R123, RZ, PT ;  /* 0x000000ff7b00720b */ /* 0x000fe20003f36000 */
[----:B------:R-:W-:Y:S01]  /*60b0*/  STS [R242+0x22400], R8 ;  /* 0x02240008f2007388 */ /* 0x000fe20000000800 */
[----:B------:R-:W-:Y:S02]  /*60c0*/  FSETP.GE.FTZ.AND P3, PT, R125, RZ, PT ;  /* 0x000000ff7d00720b */ /* 0x000fe40003f76000 */
[----:B------:R-:W-:Y:S01]  /*60d0*/  FSETP.GE.FTZ.AND P2, PT, R120, RZ, PT ;  /* 0x000000ff7800720b */ /* 0x000fe20003f56000 */
[----:B----4-:R-:W-:Y:S02]  /*60e0*/  @!P4 FADD.FTZ R114, -R114, -RZ ;  /* 0x800000ff7272c221 */ /* 0x010fe40000010100 */
[----:B------:R-:W-:Y:S01]  /*60f0*/  STS [R240+0x22000], R7 ;  /* 0x02200007f0007388 */ /* 0x000fe20000000800 */
[----:B------:R-:W-:Y:S01]  /*6100*/  @!P5 FADD.FTZ R115, -R115, -RZ ;  /* 0x800000ff7373d221 */ /* 0x000fe20000010100 */
[----:B-1----:R-:W-:Y:S02]  /*6110*/  F2FP.RELU.F16.F32.PACK_AB R5, R117, R129 ;  /* 0x000000817505723e */ /* 0x002fe400000008ff */
[----:B------:R-:W-:Y:S02]  /*6120*/  FSETP.GE.FTZ.AND P0, PT, R126, RZ, PT ;  /* 0x000000ff7e00720b */ /* 0x000fe40003f16000 */
[----:B--2---:R-:W-:Y:S02]  /*6130*/  F2FP.RELU.F16.F32.PACK_AB R6, R119, R115 ;  /* 0x000000737706723e */ /* 0x004fe400000008ff */
[----:B------:R-:W-:Y:S03]  /*6140*/  F2FP.RELU.F16.F32.PACK_AB R4, R128, R114 ;  /* 0x000000728004723e */ /* 0x000fe600000008ff */
[----:B------:R-:W-:Y:S06]  /*6150*/  STS [R240+0x22400], R6 ;  /* 0x02240006f0007388 */ /* 0x000fec0000000800 */
[----:B------:R-:W-:Y:S06]  /*6160*/  STS [R241+0x22000], R5 ;  /* 0x02200005f1007388 */ /* 0x000fec0000000800 */
[----:B------:R-:W-:Y:S06]  /*6170*/  STS [R241+0x22400], R4 ;  /* 0x02240004f1007388 */ /* 0x000fec0000000800 */
[----:B------:R-:W-:Y:S06]  /*6180*/  LDSM.16.M88.4 R16, [R218+0x8000] ;  /* 0x00800000da10783b */ /* 0x000fec0000000200 */
[----:B------:R-:W1:Y:S06]  /*6190*/  LDSM.16.M88.4 R8, [R2+0x18000] ;  /* 0x018000000208783b */ /* 0x000e6c0000000200 */
[----:B------:R-:W2:Y:S06]  /*61a0*/  LDSM.16.M88.4 R84, [R2+0x18800] ;  /* 0x018800000254783b */ /* 0x000eac0000000200 */
[----:B------:R-:W-:Y:S06]  /*61b0*/  LDSM.16.M88.4 R88, [R220+0x8000] ;  /* 0x00800000dc58783b */ /* 0x000fec0000000200 */
[----:B------:R-:W3:Y:S06]  /*61c0*/  LDSM.16.M88.4 R92, [R3+0x18000] ;  /* 0x01800000035c783b */ /* 0x000eec0000000200 */
[----:B------:R-:W4:Y:S06]  /*61d0*/  LDSM.16.M88.4 R96, [R3+0x18800] ;  /* 0x018800000360783b */ /* 0x000f2c0000000200 */
[----:B------:R-:W-:Y:S06]  /*61e0*/  LDSM.16.M88.4 R100, [R223+0x8000] ;  /* 0x00800000df64783b */ /* 0x000fec0000000200 */
[----:B------:R-:W4:Y:S01]  /*61f0*/  LDSM.16.M88.4 R104, [R217+0x18000] ;  /* 0x01800000d968783b */ /* 0x000f220000000200 */
[C---:B-1----:R-:W-:Y:S05]  /*6200*/  HMMA.16816.F32 R4, R16.reuse, R8, RZ ;  /* 0x000000081004723c */ /* 0x042fea00000018ff */
[----:B------:R-:W-:Y:S01]  /*6210*/  LDSM.16.M88.4 R108, [R216+0x18000] ;  /* 0x01800000d86c783b */ /* 0x000fe20000000200 */
        /* <DEDUP_REMOVED lines=103> */
[C---:B------:R-:W-:Y:S01]  /*6890*/  FADD.FTZ R5, -R112.reuse, R6 ;  /* 0x0000000670057221 */ /* 0x040fe20000010100 */
[----:B------:R-:W-:Y:S03]  /*68a0*/  FADD.FTZ R85, -R113, R4 ;  /* 0x0000000471557221 */ /* 0x000fe60000010100 */
[C---:B------:R-:W-:Y:S01]  /*68b0*/  FADD.FTZ R4, -R112.reuse, R7 ;  /* 0x0000000770047221 */ /* 0x040fe20000010100 */
[-C--:B------:R-:W-:Y:S01]  /*68c0*/  FSEL R5, R5, R112.reuse, P1 ;  /* 0x0000007005057208 */ /* 0x080fe20000800000 */
[C---:B------:R-:W-:Y:S01]  /*68d0*/  FADD.FTZ R7, -R112.reuse, R10 ;  /* 0x0000000a70077221 */ /* 0x040fe20000010100 */
[----:B------:R-:W-:Y:S01]  /*68e0*/  FADD.FTZ R6, -R112, R11 ;  /* 0x0000000b70067221 */ /* 0x000fe20000010100 */
[-C--:B------:R-:W-:Y:S01]  /*68f0*/  FSEL R11, R85, R113.reuse, P3 ;  /* 0x00000071550b7208 */ /* 0x080fe20001800000 */
[----:B------:R-:W-:Y:S01]  /*6900*/  FADD.FTZ R86, -R113, R8 ;  /* 0x0000000871567221 */ /* 0x000fe20000010100 */
[----:B------:R-:W-:Y:S01]  /*6910*/  FSEL R10, R84, R113, P2 ;  /* 0x00000071540a7208 */ /* 0x000fe20001000000 */
[----:B------:R-:W-:Y:S01]  /*6920*/  FMUL.FTZ R85, R123, R5 ;  /* 0x000000057b557220 */ /* 0x000fe20000410000 */
[----:B------:R-:W-:Y:S01]  /*6930*/  FSETP.GE.FTZ.AND P1, PT, R116, RZ, PT ;  /* 0x000000ff7400720b */ /* 0x000fe20003f36000 */
[----:B------:R-:W-:Y:S01]  /*6940*/  FMUL.FTZ R11, R125, R11 ;  /* 0x0000000b7d0b7220 */ /* 0x000fe20000410000 */
[----:B------:R-:W-:Y:S01]  /*6950*/  FSEL R4, R4, R112, P0 ;  /* 0x0000007004047208 */ /* 0x000fe20000000000 */
[----:B------:R-:W-:Y:S01]  /*6960*/  FMUL.FTZ R10, R120, R10 ;  /* 0x0000000a780a7220 */ /* 0x000fe20000410000 */
[----:B------:R-:W-:Y:S01]  /*6970*/  FSEL R5, R7, R112, P1 ;  /* 0x0000007007057208 */ /* 0x000fe20000800000 */
[----:B------:R-:W-:Y:S01]  /*6980*/  FADD.FTZ R8, -R113, R9 ;  /* 0x0000000971087221 */ /* 0x000fe20000010100 */
[----:B------:R-:W-:Y:S01]  /*6990*/  FSETP.GE.FTZ.AND P3, PT, R127, RZ, PT ;  /* 0x000000ff7f00720b */ /* 0x000fe20003f76000 */
[----:B------:R-:W-:Y:S01]  /*69a0*/  FMUL.FTZ R84, R126, R4 ;  /* 0x000000047e547220 */ /* 0x000fe20000410000 */
[----:B------:R-:W-:Y:S01]  /*69b0*/  FSETP.GE.FTZ.AND P0, PT, R122, RZ, PT ;  /* 0x000000ff7a00720b */ /* 0x000fe20003f16000 */
[C---:B------:R-:W-:Y:S01]  /*69c0*/  FADD.FTZ R7, -R113.reuse, R13 ;  /* 0x0000000d71077221 */ /* 0x040fe20000010100 */
[----:B------:R-:W-:Y:S01]  /*69d0*/  FSEL R9, R86, R113, P3 ;  /* 0x0000007156097208 */ /* 0x000fe20001800000 */
[----:B------:R-:W-:Y:S01]  /*69e0*/  FMUL.FTZ R86, R116, R5 ;  /* 0x0000000574567220 */ /* 0x000fe20000410000 */
[----:B------:R-:W-:Y:S01]  /*69f0*/  F2FP.F16.F32.PACK_AB R5, R10, R11 ;  /* 0x0000000b0a05723e */ /* 0x000fe200000000ff */
[----:B------:R-:W-:Y:S01]  /*6a00*/  FADD.FTZ R15, -R112, R15 ;  /* 0x0000000f700f7221 */ /* 0x000fe20000010100 */
[----:B------:R-:W-:Y:S01]  /*6a10*/  FSEL R4, R6, R112, P0 ;  /* 0x0000007006047208 */ /* 0x000fe20000000000 */
[----:B------:R-:W-:Y:S01]  /*6a20*/  FADD.FTZ R6, -R113, R12 ;  /* 0x0000000c71067221 */ /* 0x000fe20000010100 */
[----:B------:R-:W-:Y:S01]  /*6a30*/  FSETP.GE.FTZ.AND P0, PT, R121, RZ, PT ;  /* 0x000000ff7900720b */ /* 0x000fe20003f16000 */
[----:B------:R1:W-:Y:S01]  /*6a40*/  STS [R239+0x20000], R5 ;  /* 0x02000005ef007388 */ /* 0x0003e20000000800 */
[----:B------:R-:W-:Y:S01]  /*6a50*/  FSETP.GE.FTZ.AND P2, PT, R124, RZ, PT ;  /* 0x000000ff7c00720b */ /* 0x000fe20003f56000 */
[----:B------:R-:W-:Y:S01]  /*6a60*/  FMUL.FTZ R13, R122, R4 ;  /* 0x000000047a0d7220 */ /* 0x000fe20000410000 */
[----:B------:R-:W-:Y:S01]  /*6a70*/  F2FP.F16.F32.PACK_AB R4, R84, R85 ;  /* 0x000000555404723e */ /* 0x000fe200000000ff */
[----:B------:R-:W-:Y:S01]  /*6a80*/  FADD.FTZ R14, -R112, R14 ;  /* 0x0000000e700e7221 */ /* 0x000fe20000010100 */
[-C--:B------:R-:W-:Y:S01]  /*6a90*/  FSEL R6, R6, R113.reuse, P0 ;  /* 0x0000007106067208 */ /* 0x080fe20000000000 */
[----:B------:R-:W-:Y:S01]  /*6aa0*/  FADD.FTZ R18, -R112, R18 ;  /* 0x0000001270127221 */ /* 0x000fe20000010100 */
[----:B------:R-:W-:Y:S01]  /*6ab0*/  FSEL R8, R8, R113, P2 ;  /* 0x0000007108087208 */ /* 0x000fe20001000000 */
[----:B------:R2:W-:Y:S01]  /*6ac0*/  STS [R239+0x20400], R4 ;  /* 0x02040004ef007388 */ /* 0x0005e20000000800 */
[----:B------:R-:W-:Y:S01]  /*6ad0*/  FSETP.GE.FTZ.AND P0, PT, R119, RZ, PT ;  /* 0x000000ff7700720b */ /* 0x000fe20003f16000 */
[----:B------:R-:W-:Y:S01]  /*6ae0*/  FMUL.FTZ R84, R121, R6 ;  /* 0x0000000679547220 */ /* 0x000fe20000410000 */
[----:B------:R-:W-:Y:S01]  /*6af0*/  FSETP.GE.FTZ.AND P2, PT, R118, RZ, PT ;  /* 0x000000ff7600720b */ /* 0x000fe20003f56000 */
[----:B------:R-:W-:Y:S01]  /*6b00*/  FMUL.FTZ R9, R127, R9 ;  /* 0x000000097f097220 */ /* 0x000fe20000410000 */
[----:B------:R-:W-:Y:S01]  /*6b10*/  FSEL R6, R15, R112, P0 ;  /* 0x000000700f067208 */ /* 0x000fe20000000000 */
[----:B------:R-:W-:Y:S01]  /*6b20*/  FMUL.FTZ R8, R124, R8 ;  /* 0x000000087c087220 */ /* 0x000fe20000410000 */
[----:B------:R-:W-:Y:S02]  /*6b30*/  FSEL R7, R7, R113, P2 ;  /* 0x0000007107077208 */ /* 0x000fe40001000000 */
[----:B------:R-:W-:Y:S01]  /*6b40*/  FSETP.GE.FTZ.AND P2, PT, R117, RZ, PT ;  /* 0x000000ff7500720b */ /* 0x000fe20003f56000 */
[----:B------:R-:W-:Y:S01]  /*6b50*/  FMUL.FTZ R12, R119, R6 ;  /* 0x00000006770c7220 */ /* 0x000fe20000410000 */
[----:B------:R-:W-:Y:S01]  /*6b60*/  FSETP.GE.FTZ.AND P0, PT, R128, RZ, PT ;  /* 0x000000ff8000720b */ /* 0x000fe20003f16000 */
[----:B------:R-:W-:Y:S01]  /*6b70*/  FADD.FTZ R6, -R113, R16 ;  /* 0x0000001071067221 */ /* 0x000fe20000010100 */
[----:B------:R-:W-:Y:S01]  /*6b80*/  FSETP.GE.FTZ.AND P1, PT, R115, RZ, PT ;  /* 0x000000ff7300720b */ /* 0x000fe20003f36000 */
[----:B------:R-:W-:Y:S01]  /*6b90*/  FMUL.FTZ R7, R118, R7 ;  /* 0x0000000776077220 */ /* 0x000fe20000410000 */
[----:B------:R-:W-:Y:S02]  /*6ba0*/  FSETP.GE.FTZ.AND P3, PT, R129, RZ, PT ;  /* 0x000000ff8100720b */ /* 0x000fe40003f76000 */
[----:B------:R-:W-:Y:S02]  /*6bb0*/  FSEL R14, R14, R112, P1 ;  /* 0x000000700e0e7208 */ /* 0x000fe40000800000 */
[----:B------:R-:W-:Y:S02]  /*6bc0*/  FSETP.GE.FTZ.AND P1, PT, R114, RZ, PT ;  /* 0x000000ff7200720b */ /* 0x000fe40003f36000 */
[----:B------:R-:W-:Y:S01]  /*6bd0*/  FSEL R6, R6, R113, P3 ;  /* 0x0000007106067208 */ /* 0x000fe20001800000 */
[----:B------:R-:W-:Y:S01]  /*6be0*/  FMUL.FTZ R14, R115, R14 ;  /* 0x0000000e730e7220 */ /* 0x000fe20000410000 */
[----:B-1----:R-:W-:Y:S01]  /*6bf0*/  FSEL R5, R18, R112, P1 ;  /* 0x0000007012057208 */ /* 0x002fe20000800000 */
[----:B------:R-:W-:Y:S01]  /*6c00*/  @P2 FADD.FTZ R113, -R113, R17 ;  /* 0x0000001171712221 */ /* 0x000fe20000010100 */
[----:B------:R-:W-:Y:S01]  /*6c10*/  F2FP.F16.F32.PACK_AB R9, R8, R9 ;  /* 0x000000090809723e */ /* 0x000fe200000000ff */
[----:B------:R-:W-:Y:S01]  /*6c20*/  @P0 FADD.FTZ R112, -R112, R19 ;  /* 0x0000001370700221 */ /* 0x000fe20000010100 */
[----:B------:R-:W-:Y:S01]  /*6c30*/  F2FP.F16.F32.PACK_AB R8, R13, R86 ;  /* 0x000000560d08723e */ /* 0x000fe200000000ff */
[----:B------:R-:W-:Y:S01]  /*6c40*/  FMUL.FTZ R10, R114, R5 ;  /* 0x00000005720a7220 */ /* 0x000fe20000410000 */
[----:B------:R-:W-:Y:S01]  /*6c50*/  FMUL.FTZ R11, R129, R6 ;  /* 0x00000006810b7220 */ /* 0x000fe20000410000 */
[----:B------:R-:W-:Y:S01]  /*6c60*/  FMUL.FTZ R5, R117, R113 ;  /* 0x0000007175057220 */ /* 0x000fe20000410000 */
[----:B--2---:R-:W-:Y:S01]  /*6c70*/  FMUL.FTZ R4, R128, R112 ;  /* 0x0000007080047220 */ /* 0x004fe20000410000 */
[----:B------:R-:W-:Y:S01]  /*6c80*/  F2FP.F16.F32.PACK_AB R7, R7, R84 ;  /* 0x000000540707723e */ /* 0x000fe200000000ff */
[----:B------:R-:W-:Y:S01]  /*6c90*/  STS [R242+0x20000], R9 ;  /* 0x02000009f2007388 */ /* 0x000fe20000000800 */
[----:B------:R-:W-:Y:S02]  /*6ca0*/  F2FP.F16.F32.PACK_AB R6, R12, R14 ;  /* 0x0000000e0c06723e */ /* 0x000fe400000000ff */
[----:B------:R-:W-:Y:S03]  /*6cb0*/  F2FP.F16.F32.PACK_AB R5, R5, R11 ;  /* 0x0000000b0505723e */ /* 0x000fe600000000ff */
[----:B------:R-:W-:Y:S01]  /*6cc0*/  STS [R242+0x20400], R8 ;  /* 0x02040008f2007388 */ /* 0x000fe20000000800 */
[----:B------:R-:W-:Y:S02]  /*6cd0*/  F2FP.F16.F32.PACK_AB R4, R4, R10 ;  /* 0x0000000a0404723e */ /* 0x000fe400000000ff */
[----:B------:R-:W-:Y:S03]  /*6ce0*/  PLOP3.LUT P0, PT, PT, PT, UP1, 0x80, 0x0 ;  /* 0x000000000000781c */ /* 0x000fe60003f0f018 */
[----:B------:R-:W-:Y:S06]  /*6cf0*/  STS [R240+0x20000], R7 ;  /* 0x02000007f0007388 */ /* 0x000fec0000000800 */
[----:B------:R-:W-:Y:S06]  /*6d00*/  STS [R240+0x20400], R6 ;  /* 0x02040006f0007388 */ /* 0x000fec0000000800 */
[----:B------:R-:W-:Y:S06]  /*6d10*/  STS [R241+0x20000], R5 ;  /* 0x02000005f1007388 */ /* 0x000fec0000000800 */
[----:B------:R-:W-:Y:S01]  /*6d20*/  STS [R241+0x20400], R4 ;  /* 0x02040004f1007388 */ /* 0x000fe20000000800 */
[----:B------:R-:W-:Y:S06]  /*6d30*/  BAR.SYNC.DEFER_BLOCKING 0x0 ;  /* 0x0000000000007b1d */ /* 0x000fec0000010000 */
[----:B------:R-:W-:Y:S06]  /*6d40*/  LDSM.16.MT88.4 R4, [R219+0x22000] ;  /* 0x02200000db04783b */ /* 0x000fec0000004200 */
[----:B------:R-:W1:Y:S06]  /*6d50*/  LDSM.16.MT88.4 R8, [R0+0x8000] ;  /* 0x008000000008783b */ /* 0x000e6c0000004200 */
[----:B------:R-:W2:Y:S06]  /*6d60*/  LDSM.16.MT88.4 R12, [R221+0x22000] ;  /* 0x02200000dd0c783b */ /* 0x000eac0000004200 */
[----:B------:R-:W3:Y:S06]  /*6d70*/  LDSM.16.MT88.4 R16, [R0+0xa000] ;  /* 0x00a000000010783b */ /* 0x000eec0000004200 */
[----:B------:R-:W4:Y:S06]  /*6d80*/  LDSM.16.MT88.4 R84, [R0+0xc000] ;  /* 0x00c000000054783b */ /* 0x000f2c0000004200 */
[----:B------:R-:W4:Y:S06]  /*6d90*/  LDSM.16.MT88.4 R88, [R0+0xe000] ;  /* 0x00e000000058783b */ /* 0x000f2c0000004200 */
[----:B------:R-:W-:Y:S06]  /*6da0*/  LDSM.16.MT88.4 R92, [R219+0x22800] ;  /* 0x02280000db5c783b */ /* 0x000fec0000004200 */
[----:B------:R-:W4:Y:S01]  /*6db0*/  LDSM.16.MT88.4 R96, [R0+0x8800] ;  /* 0x008800000060783b */ /* 0x000f220000004200 */
[-C--:B-1----:R-:W-:Y:S05]  /*6dc0*/  HMMA.16816.F32 R20, R4, R8.reuse, R20 ;  /* 0x000000080414723c */ /* 0x082fea0000001814 */
[----:B------:R-:W1:Y:S01]  /*6dd0*/  LDSM.16.MT88.4 R100, [R221+0x22800] ;  /* 0x02280000dd64783b */ /* 0x000e620000004200 */
[C---:B--2---:R-:W-:Y:S05]  /*6de0*/  HMMA.16816.F32 R24, R12.reuse, R8, R24 ;  /* 0x000000080c18723c */ /* 0x044fea0000001818 */
[----:B------:R-:W2:Y:S01]  /*6df0*/  LDSM.16.MT88.4 R104, [R0+0xa800] ;  /* 0x00a800000068783b */ /* 0x000ea20000004200 */
[-C--:B------:R-:W-:Y:S05]  /*6e00*/  HMMA.16816.F32 R28, R12, R10.reuse, R28 ;  /* 0x0000000a0c1c723c */ /* 0x080fea000000181c */
[----:B------:R-:W-:Y:S01]  /*6e10*/  LDSM.16.MT88.4 R108, [R0+0xd800] ;  /* 0x00d80000006c783b */ /* 0x000fe20000004200 */
[C---:B------:R-:W-:Y:S05]  /*6e20*/  HMMA.16816.F32 R32, R4.reuse, R10, R32 ;  /* 0x0000000a0420723c */ /* 0x040fea0000001820 */
[----:B------:R-:W2:Y:S01]  /*6e30*/  LDSM.16.MT88.4 R8, [R0+0xc800] ;  /* 0x00c800000008783b */ /* 0x000ea20000004200 */
        /* <DEDUP_REMOVED lines=18> */
[C---:B-1----:R-:W-:Y:S06]  /*6f60*/  HMMA.16816.F32 R24, R100.reuse, R96, R24 ;  /* 0x000000606418723c */ /* 0x042fec0000001818 */
[-C--:B------:R-:W-:Y:S06]  /*6f70*/  HMMA.16816.F32 R28, R100, R98.reuse, R28 ;  /* 0x00000062641c723c */ /* 0x080fec000000181c */
[C---:B------:R-:W-:Y:S01]  /*6f80*/  HMMA.16816.F32 R32, R92.reuse, R98, R32 ;  /* 0x000000625c20723c */ /* 0x040fe20000001820 */
[----:B------:R-:W-:Y:S05]  /*6f90*/  LDSM.16.MT88.4 R96, [R0+0xf000] ;  /* 0x00f000000060783b */ /* 0x000fea0000004200 */
[-C--:B--2---:R-:W-:Y:S06]  /*6fa0*/  HMMA.16816.F32 R36, R92, R104.reuse, R36 ;  /* 0x000000685c24723c */ /* 0x084fec0000001824 */
        /* <DEDUP_REMOVED lines=118> */
.L_x_1053:
[----:B------:R-:W-:Y:S01]  /*7710*/  LDSM.16.M88.4 R128, [R224] ;  /* 0x00000000e080783b */ /* 0x000fe20000000200 */
[----:B------:R-:W1:Y:S01]  /*7720*/  LDC R231, c[0x0][0x270] ;  /* 0x00009c00ffe77b82 */ /* 0x000e620000000800 */
[----:B------:R-:W-:Y:S02]  /*7730*/  @UP1 UIADD3 UR12, UP0, UR4, -0x100, URZ ;  /* 0xffffff00040c1890 */ /* 0x000fe4000ff1e03f */
[----:B------:R-:W3:Y:S02]  /*7740*/  LDSM.16.MT88.4 R16, [R0+0x10000] ;  /* 0x010000000010783b */ /* 0x000ee40000004200 */
[----:B------:R-:W-:Y:S02]  /*7750*/  @UP1 UIADD3.X UR11, UR5, -0x1, URZ, UP0, !UPT ;  /* 0xffffffff050b1890 */ /* 0x000fe400087fe43f */
[----:B------:R-:W2:Y:S01]  /*7760*/  LDSM.16.M88.4 R124, [R224+0x1000] ;  /* 0x00100000e07c783b */ /* 0x000ea20000000200 */
[----:B------:R-:W-:Y:S01]  /*7770*/  @UP1 UMOV UR4, UR12 ;  /* 0x0000000c00041c82 */ /* 0x000fe20008000000 */
[----:B------:R-:W-:Y:S02]  /*7780*/  @UP1 UIADD3 UR18, UP0, UR18, -0x100, URZ ;  /* 0xffffff0012121890 */ /* 0x000fe4000ff1e03f */
[----:B------:R-:W4:Y:S01]  /*7790*/  LDSM.16.MT88.4 R96, [R0+0x12000] ;  /* 0x012000000060783b */ /* 0x000f220000004200 */
[----:B------:R-:W-:Y:S01]  /*77a0*/  @UP1 UMOV UR5, UR11 ;  /* 0x0000000b00051c82 */ /* 0x000fe20008000000 */
[----:B------:R-:W-:Y:S02]  /*77b0*/  @UP1 UIADD3.X UR17, UR17, -0x1, URZ, UP0, !UPT ;  /* 0xffffffff11111890 */ /* 0x000fe400087fe43f */
        /* <DEDUP_REMOVED lines=82> */
[C---:B------:R-:W-:Y:S01]  /*7ce0*/  IMAD.SHL.U32 R196, R231.reuse, 0x8, RZ ;  /* 0x00000008e7c47824 */ /* 0x040fe200078e00ff */
[-C--:B------:R-:W-:Y:S01]  /*7cf0*/  HMMA.16816.F32 R108, R212, R210.reuse, R108 ;  /* 0x000000d2d46c723c */ /* 0x080fe2000000186c */
[----:B------:R-:W-:Y:S04]  /*7d00*/  IMAD.MOV.U32 R208, RZ, RZ, 0x4 ;  /* 0x00000004ffd07424 */ /* 0x000fe800078e00ff */
[----:B------:R-:W-:Y:S01]  /*7d10*/  @P0 IMAD.WIDE R208, R238, R208, UR4 ;  /* 0x00000004eed00e25 */ /* 0x000fe2000f8e02d0 */
[C---:B------:R-:W-:Y:S04]  /*7d20*/  HMMA.16816.F32 R112, R200.reuse, R210, R112 ;  /* 0x000000d2c870723c */ /* 0x040fe80000001870 */
[----:B------:R-:W5:Y:S01]  /*7d30*/  @P0 LDG.E R243, desc[UR6][R208.64] ;  /* 0x00000006d0f30981 */ /* 0x000f62000c1e1900 */
[CC--:B------:R-:W-:Y:S01]  /*7d40*/  LEA R198, P2, R196.reuse, R228.reuse, 0x2 ;  /* 0x000000e4c4c67211 */ /* 0x0c0fe200078410ff */
[-C--:B-1----:R-:W-:Y:S02]  /*7d50*/  HMMA.16816.F32 R116, R200, R204.reuse, R116 ;  /* 0x000000ccc874723c */ /* 0x082fe40000001874 */
[----:B------:R1:W5:Y:S03]  /*7d60*/  @P0 LDG.E R244, desc[UR6][R208.64+0x20] ;  /* 0x00002006d0f40981 */ /* 0x000366000c1e1900 */
[-C--:B------:R-:W-:Y:S01]  /*7d70*/  LEA.HI.X.SX32 R199, R196, R229.reuse, 0x2, P2 ;  /* 0x000000e5c4c77211 */ /* 0x080fe200010f16ff */
[C---:B------:R-:W-:Y:S01]  /*7d80*/  HMMA.16816.F32 R120, R212.reuse, R204, R120 ;  /* 0x000000ccd478723c */ /* 0x040fe20000001878 */
[----:B------:R2:W-:Y:S04]  /*7d90*/  REDG.E.ADD.F32.FTZ.RN.STRONG.GPU desc[UR6][R228.64], R4 ;  /* 0x00000004e40079a6 */ /* 0x0005e8000c10f386 */
[----:B------:R3:W-:Y:S01]  /*7da0*/  REDG.E.ADD.F32.FTZ.RN.STRONG.GPU desc[UR6][R198.64], R5 ;  /* 0x00000005c60079a6 */ /* 0x0007e2000c10f386 */
[-C--:B------:R-:W-:Y:S05]  /*7db0*/  HMMA.16816.F32 R124, R212, R206.reuse, R124 ;  /* 0x000000ced47c723c */ /* 0x080fea000000187c */
[----:B------:R-:W-:Y:S01]  /*7dc0*/  IMAD.SHL.U32 R197, R231, 0x10, RZ ;  /* 0x00000010e7c57824 */ /* 0x000fe200078e00ff */
[----:B------:R-:W-:Y:S05]  /*7dd0*/  HMMA.16816.F32 R128, R200, R206, R128 ;  /* 0x000000cec880723c */ /* 0x000fea0000001880 */
[-C--:B------:R-:W-:Y:S01]  /*7de0*/  LEA R204, P1, R197, R228.reuse, 0x2 ;  /* 0x000000e4c5cc7211 */ /* 0x080fe200078210ff */
[C---:B------:R-:W-:Y:S02]  /*7df0*/  IMAD R210, R231.reuse, 0x18, RZ ;  /* 0x00000018e7d27824 */ /* 0x040fe400078e02ff */
[----:B------:R-:W-:Y:S03]  /*7e00*/  IMAD R211, R231, 0x30, RZ ;  /* 0x00000030e7d37824 */ /* 0x000fe600078e02ff */
[-C--:B------:R-:W-:Y:S01]  /*7e10*/  LEA.HI.X.SX32 R205, R197, R229.reuse, 0x2, P1 ;  /* 0x000000e5c5cd7211 */ /* 0x080fe200008f16ff */
[----:B-1----:R-:W-:Y:S04]  /*7e20*/  IMAD.SHL.U32 R209, R231, 0x20, RZ ;  /* 0x00000020e7d17824 */ /* 0x002fe800078e00ff */
[----:B------:R1:W-:Y:S01]  /*7e30*/  REDG.E.ADD.F32.FTZ.RN.STRONG.GPU desc[UR6][R204.64], R6 ;  /* 0x00000006cc0079a6 */ /* 0x0003e2000c10f386 */
[CC--:B--2---:R-:W-:Y:S02]  /*7e40*/  LEA R4, P2, R210.reuse, R228.reuse, 0x2 ;  /* 0x000000e4d2047211 */ /* 0x0c4fe400078410ff */
[-C--:B------:R-:W-:Y:S02]  /*7e50*/  LEA R208, P1, R209, R228.reuse, 0x2 ;  /* 0x000000e4d1d07211 */ /* 0x080fe400078210ff */
[-C--:B---3--:R-:W-:Y:S01]  /*7e60*/  LEA.HI.X.SX32 R5, R210, R229.reuse, 0x2, P2 ;  /* 0x000000e5d2057211 */ /* 0x088fe200010f16ff */
[----:B------:R-:W-:Y:S01]  /*7e70*/  IMAD R210, R231, 0x38, RZ ;  /* 0x00000038e7d27824 */ /* 0x000fe200078e02ff */
[-C--:B------:R-:W-:Y:S03]  /*7e80*/  LEA.HI.X.SX32 R209, R209, R229.reuse, 0x2, P1 ;  /* 0x000000e5d1d17211 */ /* 0x080fe600008f16ff */
[----:B------:R2:W-:Y:S04]  /*7e90*/  REDG.E.ADD.F32.FTZ.RN.STRONG.GPU desc[UR6][R4.64], R7 ;  /* 0x00000007040079a6 */ /* 0x0005e8000c10f386 */
[----:B------:R3:W-:Y:S01]  /*7ea0*/  REDG.E.ADD.F32.FTZ.RN.STRONG.GPU desc[UR6][R208.64], R8 ;  /* 0x00000008d00079a6 */ /* 0x0007e2000c10f386 */
[----:B-1----:R-:W-:Y:S01]  /*7eb0*/  IMAD R205, R231, 0x28, RZ ;  /* 0x00000028e7cd7824 */ /* 0x002fe200078e02ff */
[-C--:B------:R-:W-:Y:S04]  /*7ec0*/  LEA R6, P2, R211, R228.reuse, 0x2 ;  /* 0x000000e4d3067211 */ /* 0x080fe800078410ff */
[CC--:B------:R-:W-:Y:S04]  /*7ed0*/  LEA R204, P3, R205.reuse, R228.reuse, 0x2 ;  /* 0x000000e4cdcc7211 */ /* 0x0c0fe800078610ff */
[-C--:B------:R-:W-:Y:S02]  /*7ee0*/  LEA.HI.X.SX32 R205, R205, R229.reuse, 0x2, P3 ;  /* 0x000000e5cdcd7211 */ /* 0x080fe400018f16ff */
[-C--:B--2---:R-:W-:Y:S02]  /*7ef0*/  LEA.HI.X.SX32 R7, R211, R229.reuse, 0x2, P2 ;  /* 0x000000e5d3077211 */ /* 0x084fe400010f16ff */
[CC--:B------:R-:W-:Y:S01]  /*7f00*/  LEA R4, P1, R210.reuse, R228.reuse, 0x2 ;  /* 0x000000e4d2047211 */ /* 0x0c0fe200078210ff */
[----:B------:R1:W-:Y:S01]  /*7f10*/  REDG.E.ADD.F32.FTZ.RN.STRONG.GPU desc[UR6][R204.64], R9 ;  /* 0x00000009cc0079a6 */ /* 0x0003e2000c10f386 */
[----:B---3--:R-:W-:Y:S02]  /*7f20*/  VIADD R208, R197, 0x20 ;  /* 0x00000020c5d07836 */ /* 0x008fe40000000000 */
[-C--:B------:R-:W-:Y:S01]  /*7f30*/  LEA.HI.X.SX32 R5, R210, R229.reuse, 0x2, P1 ;  /* 0x000000e5d2057211 */ /* 0x080fe200008f16ff */
[----:B------:R2:W-:Y:S02]  /*7f40*/  REDG.E.ADD.F32.FTZ.RN.STRONG.GPU desc[UR6][R6.64], R10 ;  /* 0x0000000a060079a6 */ /* 0x0005e4000c10f386 */
[CC--:B------:R-:W-:Y:S02]  /*7f50*/  LEA R8, P1, R208.reuse, R228.reuse, 0x2 ;  /* 0x000000e4d0087211 */ /* 0x0c0fe400078210ff */
[----:B------:R3:W-:Y:S04]  /*7f60*/  REDG.E.ADD.F32.FTZ.RN.STRONG.GPU desc[UR6][R4.64], R11 ;  /* 0x0000000b040079a6 */ /* 0x0007e8000c10f386 */
[----:B------:R4:W-:Y:S04]  /*7f70*/  REDG.E.ADD.F32.FTZ.RN.STRONG.GPU desc[UR6][R228.64+0x80], R16 ;  /* 0x00008010e40079a6 */ /* 0x0009e8000c10f386 */
[----:B------:R4:W-:Y:S01]  /*7f80*/  REDG.E.ADD.F32.FTZ.RN.STRONG.GPU desc[UR6][R198.64+0x80], R17 ;  /* 0x00008011c60079a6 */ /* 0x0009e2000c10f386 */
[-C--:B-1----:R-:W-:Y:S01]  /*7f90*/  LEA.HI.X.SX32 R9, R208, R229.reuse, 0x2, P1 ;  /* 0x000000e5d0097211 */ /* 0x082fe200008f16ff */
[C---:B--2---:R-:W-:Y:S04]  /*7fa0*/  IMAD.IADD R7, R196.reuse, 0x1, R208 ;  /* 0x00000001c4077824 */ /* 0x044fe800078e02d0 */
[----:B------:R1:W-:Y:S01]  /*7fb0*/  REDG.E.ADD.F32.FTZ.RN.STRONG.GPU desc[UR6][R8.64], R18 ;  /* 0x00000012080079a6 */ /* 0x0003e2000c10f386 */
[C---:B---3--:R-:W-:Y:S01]  /*7fc0*/  IMAD.IADD R4, R196.reuse, 0x1, R7 ;  /* 0x00000001c4047824 */ /* 0x048fe200078e0207 */
[CC--:B------:R-:W-:Y:S03]  /*7fd0*/  LEA R6, P2, R7.reuse, R228.reuse, 0x2 ;  /* 0x000000e407067211 */ /* 0x0c0fe600078410ff */
[----:B------:R-:W-:Y:S01]  /*7fe0*/  IMAD.IADD R5, R196, 0x1, R4 ;  /* 0x00000001c4057824 */ /* 0x000fe200078e0204 */
[-C--:B------:R-:W-:Y:S02]  /*7ff0*/  LEA.HI.X.SX32 R7, R7, R229.reuse, 0x2, P2 ;  /* 0x000000e507077211 */ /* 0x080fe400010f16ff */
        /* <DEDUP_REMOVED lines=329> */
.L_x_1054:
[----:B------:R-:W-:Y:S02]  /*9490*/  UISETP.GT.AND UP0, UPT, UR9, UR22, UPT ;  /* 0x000000160900728c */ /* 0x000fe4000bf04270 */
[----:B------:R-:W-:Y:S04]  /*94a0*/  UIADD3 UR9, UR9, -0x1, URZ ;  /* 0xffffffff09097890 */ /* 0x000fe8000fffe03f */
[----:B------:R-:W-:Y:S11]  /*94b0*/  PLOP3.LUT P0, PT, PT, PT, UP0, 0x80, 0x0 ;  /* 0x000000000000781c */ /* 0x000ff60003f0f008 */
[----:B------:R-:W-:Y:S02]  /*94c0*/  @!UPT UIADD3 URZ, URZ, URZ, URZ ;  /* 0x0000003f3f3ff290 */ /* 0x000fe4000fffe03f */
        /* <DEDUP_REMOVED lines=283> */
.L_x_1056:
        /* <DEDUP_REMOVED lines=19> */
.L_x_1057:
        /* <DEDUP_REMOVED lines=58> */
.L_x_1059:
[----:B------:R-:W-:Y:S05]  /*ab50*/  BSYNC B0 ;  /* 0x0000000000007941 */ /* 0x000fea0003800000 */
.L_x_1058:
        /* <DEDUP_REMOVED lines=22> */
.L_x_1061:
[----:B------:R-:W-:Y:S05]  /*acc0*/  BSYNC B0 ;  /* 0x0000000000007941 */ /* 0x000fea0003800000 */
.L_x_1060:
        /* <DEDUP_REMOVED lines=38> */
.L_x_1063:
[----:B------:R-:W-:Y:S05]  /*af30*/  BSYNC B0 ;  /* 0x0000000000007941 */ /* 0x000fea0003800000 */
.L_x_1062:
        /* <DEDUP_REMOVED lines=21> */
.L_x_1034:
[----:B------:R-:W-:Y:S05]  /*b090*/  BSYNC B1 ;  /* 0x0000000000017941 */ /* 0x000fea0003800000 */
.L_x_1020:
        /* <DEDUP_REMOVED lines=9> */
.L_x_1064:
[----:B------:R-:W-:Y:S05]  /*b130*/  EXIT ;  /* 0x000000000000794d */ /* 0x000fea0003800000 */
.L_x_1066:
        /* <DEDUP_REMOVED lines=12> */
.L_x_2049:


//--------------------- .text._ZN5flash44flash_bwd_dq_dk_dv_loop_seqk_parallel_kernelI23Flash_bwd_kernel_traitsILi256ELi64ELi64ELi8ELi4ELi2ELi2ELb0ELb1EN7cutlass6half_tE19Flash_kernel_traitsILi256ELi64ELi64ELi8ES3_EELb0ELb0ELb1ELb0ELb0ELb0ELb1EEEvNS_16Flash_bwd_paramsE --------------------------
	.section	.text._ZN5flash44flash_bwd_dq_dk_dv_loop_seqk_parallel_kernelI23Flash_bwd_kernel_traitsILi256ELi64ELi64ELi8ELi4ELi2ELi2ELb0ELb1EN7cutlass6half_tE19Flash_kernel_traitsILi256ELi64ELi64ELi8ES3_EELb0ELb0ELb1ELb0ELb0ELb0ELb1EEEvNS_16Flash_bwd_paramsE,"ax",@progbits
	.align	128
        .global         _ZN5flash44flash_bwd_dq_dk_dv_loop_seqk_parallel_kernelI23Flash_bwd_kernel_traitsILi256ELi64ELi64ELi8ELi4ELi2ELi2ELb0ELb1EN7cutlass6half_tE19Flash_kernel_traitsILi256ELi64ELi64ELi8ES3_EELb0ELb0ELb1ELb0ELb0ELb0ELb1EEEvNS_16Flash_bwd_paramsE
        .type           _ZN5flash44flash_bwd_dq_dk_dv_loop_seqk_parallel_kernelI23Flash_bwd_kernel_traitsILi256ELi64ELi64ELi8ELi4ELi2ELi2ELb0ELb1EN7cutlass6half_tE19Flash_kernel_traitsILi256ELi64ELi64ELi8ES3_EELb0ELb0ELb1ELb0ELb0ELb0ELb1EEEvNS_16Flash_bwd_paramsE,@function
        .size           _ZN5flash44flash_bwd_dq_dk_dv_loop_seqk_parallel_kernelI23Flash_bwd_kernel_traitsILi256ELi64ELi64ELi8ELi4ELi2ELi2ELb0ELb1EN7cutlass6half_tE19Flash_kernel_traitsILi256ELi64ELi64ELi8ES3_EELb0ELb0ELb1ELb0ELb0ELb0ELb1EEEvNS_16Flash_bwd_paramsE,(.L_x_2050 - _ZN5flash44flash_bwd_dq_dk_dv_loop_seqk_parallel_kernelI23Flash_bwd_kernel_traitsILi256ELi64ELi64ELi8ELi4ELi2ELi2ELb0ELb1EN7cutlass6half_tE19Flash_kernel_traitsILi256ELi64ELi64ELi8ES3_EELb0ELb0ELb1ELb0ELb0ELb0ELb1EEEvNS_16Flash_bwd_paramsE)
        .other          _ZN5flash44flash_bwd_dq_dk_dv_loop_seqk_parallel_kernelI23Flash_bwd_kernel_traitsILi256ELi64ELi64ELi8ELi4ELi2ELi2ELb0ELb1EN7cutlass6half_tE19Flash_kernel_traitsILi256ELi64ELi64ELi8ES3_EELb0ELb0ELb1ELb0ELb0ELb0ELb1EEEvNS_16Flash_bwd_paramsE,@"STO_CUDA_ENTRY STV_DEFAULT"
_ZN5flash44flash_bwd_dq_dk_dv_loop_seqk_parallel_kernelI23Flash_bwd_kernel_traitsILi256ELi64ELi64ELi8ELi4ELi2ELi2ELb0ELb1EN7cutlass6half_tE19Flash_kernel_traitsILi256ELi64ELi64ELi8ES3_EELb0ELb0ELb1ELb0ELb0ELb0ELb1EEEvNS_16Flash_bwd_paramsE:
.text._ZN5flash44flash_bwd_dq_dk_dv_loop_seqk_parallel_kernelI23Flash_bwd_kernel_traitsILi256ELi64ELi64ELi8ELi4ELi2ELi2ELb0ELb1EN7cutlass6half_tE19Flash_kernel_traitsILi256ELi64ELi64ELi8ES3_EELb0ELb0ELb1ELb0ELb0ELb0ELb1EEEvNS_16Flash_bwd_paramsE:
        /* <DEDUP_REMOVED lines=169> */
.L_x_1113:
        /* <DEDUP_REMOVED lines=73> */
.L_x_1067:
        /* <DEDUP_REMOVED lines=20> */
[----:B------:R-:W-:Y:S01]  /*1060*/  ULDC.64 UR16, c[0x0][0x488] ;  /* 0x0001220000107ab9 */ /* 0x000fe20000000a00 */
[----:B------:R-:W-:-:S02]  /*1070*/  USHF.R.S32.HI UR25, URZ, 0x1f, UR11 ;  /* 0x0000001f3f197899 */ /* 0x000fc4000801140b */
[----:B------:R-:W-:Y:S02]  /*1080*/  UIMAD UR26, UR48, UR13, UR12 ;  /* 0x0000000d301a72a4 */ /* 0x000fe4000f8e020c */
[----:B------:R-:W-:Y:S01]  /*1090*/  UIMAD.WIDE.U32 UR34, UR50, UR16, URZ ;  /* 0x00000010322272a5 */ /* 0x000fe2000f8e003f */
[----:B------:R-:W-:Y:S01]  /*10a0*/  @!UP2 ULDC.64 UR12, c[0x0][0x418] ;  /* 0x00010600000caab9 */ /* 0x000fe20000000a00 */
[----:B------:R-:W-:Y:S02]  /*10b0*/  ULEA.HI UR25, UR25, UR11, URZ, 0x6 ;  /* 0x0000000b19197291 */ /* 0x000fe4000f8f303f */
        /* <DEDUP_REMOVED lines=8> */
[----:B------:R-:W-:Y:S01]  /*1140*/  ULDC.64 UR32, c[0x0][0x240] ;  /* 0x0000900000207ab9 */ /* 0x000fe20000000a00 */
[----:B------:R-:W-:-:S02]  /*1150*/  UIADD3 UR7, UR7, UR12, -UR5 ;  /* 0x0000000c07077290 */ /* 0x000fc4000fffe805 */
[----:B------:R-:W-:Y:S02]  /*1160*/  UIMAD UR50, UR50, UR17, UR35 ;  /* 0x00000011323272a4 */ /* 0x000fe4000f8e0223 */
[----:B------:R-:W-:Y:S01]  /*1170*/  UIADD3 UR7, UR7, 0x3f, URZ ;  /* 0x0000003f07077890 */ /* 0x000fe2000fffe03f */
[----:B------:R-:W-:Y:S01]  /*1180*/  ULDC UR57, c[0x0][0x2d4] ;  /* 0x0000b50000397ab9 */ /* 0x000fe20000000800 */
[----:B------:R-:W-:Y:S02]  /*1190*/  UIMAD.WIDE.U32 UR16, UR6, UR32, URZ ;  /* 0x00000020061072a5 */ /* 0x000fe4000f8e003f */
[----:B------:R-:W-:Y:S02]  /*11a0*/  USHF.R.S32.HI UR11, URZ, 0x1f, UR7 ;  /* 0x0000001f3f0b7899 */ /* 0x000fe40008011407 */
[----:B------:R-:W-:Y:S01]  /*11b0*/  USHF.R.S32.HI UR43, URZ, 0x1f, UR57 ;  /* 0x0000001f3f2b7899 */ /* 0x000fe20008011439 */
[----:B-1----:R-:W1:Y:S01]  /*11c0*/  MUFU.RCP R6, R6 ;  /* 0x0000000600067308 */ /* 0x002e620000001000 */
[----:B------:R-:W-:Y:S01]  /*11d0*/  @UP2 ULDC.64 UR14, c[0x0][0x420] ;  /* 0x00010800000e2ab9 */ /* 0x000fe20000000a00 */
[----:B------:R-:W-:-:S02]  /*11e0*/  ULEA.HI UR7, UR11, UR7, URZ, 0x6 ;  /* 0x000000070b077291 */ /* 0x000fc4000f8f303f */
[----:B------:R-:W-:Y:S02]  /*11f0*/  @UP2 UIMAD.WIDE.U32 UR46, UR6, UR14, URZ ;  /* 0x0000000e062e22a5 */ /* 0x000fe4000f8e003f */
[----:B------:R-:W-:Y:S02]  /*1200*/  USEL UR42, UR18, UR16, !UP2 ;  /* 0x00000010122a7287 */ /* 0x000fe4000d000000 */
[----:B------:R-:W-:Y:S02]  /*1210*/  USHF.L.U32 UR22, UR48, 0x7, URZ ;  /* 0x0000000730167899 */ /* 0x000fe4000800063f */
[----:B------:R-:W-:Y:S02]  /*1220*/  USHF.L.U64.HI UR20, UR48, 0x7, UR56 ;  /* 0x0000000730147899 */ /* 0x000fe40008010238 */
[----:B------:R-:W-:Y:S02]  /*1230*/  UIMAD UR18, UR43, UR48, URZ ;  /* 0x000000302b1272a4 */ /* 0x000fe4000f8e023f */
[----:B------:R-:W-:-:S02]  /*1240*/  USHF.R.S32.HI UR11, URZ, 0x6, UR25 ;  /* 0x000000063f0b7899 */ /* 0x000fc40008011419 */
[----:B------:R-:W-:Y:S01]  /*1250*/  USHF.R.S32.HI UR7, URZ, 0x6, UR7 ;  /* 0x000000063f077899 */ /* 0x000fe20008011407 */
[----:B-1----:R-:W-:Y:S01]  /*1260*/  VIADD R6, R6, 0xffffffe ;  /* 0x0ffffffe06067836 */ /* 0x002fe20000000000 */
[----:B------:R-:W-:Y:S01]  /*1270*/  ULDC UR61, c[0x0][0x2dc] ;  /* 0x0000b700003d7ab9 */ /* 0x000fe20000000800 */
[----:B------:R-:W-:Y:S01]  /*1280*/  ULDC UR60, c[0x0][0x270] ;  /* 0x00009c00003c7ab9 */ /* 0x000fe20000000800 */
[----:B------:R-:W-:Y:S01]  /*1290*/  @UP2 UIMAD UR41, UR6, UR15, UR47 ;  /* 0x0000000f062922a4 */ /* 0x000fe2000f8e022f */
[----:B------:R-:W1:Y:S01]  /*12a0*/  F2I.FTZ.U32.TRUNC.NTZ R7, R6 ;  /* 0x0000000600077305 */ /* 0x000e62000021f000 */
[----:B------:R-:W-:Y:S02]  /*12b0*/  USEL UR29, UR22, URZ, UP0 ;  /* 0x0000003f161d7287 */ /* 0x000fe40008000000 */
[----:B------:R-:W-:Y:S02]  /*12c0*/  UIMAD.WIDE UR12, UR61, UR60, URZ ;  /* 0x0000003c3d0c72a5 */ /* 0x000fe4000f8e023f */
[----:B------:R-:W-:-:S02]  /*12d0*/  UIMAD.WIDE.U32 UR14, UR48, UR57, URZ ;  /* 0x00000039300e72a5 */ /* 0x000fc4000f8e003f */
[----:B------:R-:W-:Y:S02]  /*12e0*/  USEL UR31, UR20, URZ, UP0 ;  /* 0x0000003f141f7287 */ /* 0x000fe40008000000 */
[----:B------:R-:W-:Y:S02]  /*12f0*/  UIMAD UR18, UR56, UR57, UR18 ;  /* 0x00000039381272a4 */ /* 0x000fe4000f8e0212 */
[----:B------:R-:W-:Y:S02]  /*1300*/  UISETP.LT.AND UP0, UPT, UR11, UR7, UPT ;  /* 0x000000070b00728c */ /* 0x000fe4000bf01270 */
[----:B------:R-:W-:Y:S01]  /*1310*/  UIMAD UR28, UR6, UR33, URZ ;  /* 0x00000021061c72a4 */ /* 0x000fe2000f8e023f */
[----:B-1----:R-:W-:Y:S01]  /*1320*/  IMAD.MOV R5, RZ, RZ, -R7 ;  /* 0x000000ffff057224 */ /* 0x002fe200078e0a07 */
[----:B------:R-:W-:Y:S01]  /*1330*/  UIADD3 UR40, UR19, UR26, URZ ;  /* 0x0000001a13287290 */ /* 0x000fe2000fffe03f */
[----:B------:R-:W-:Y:S01]  /*1340*/  IMAD.MOV.U32 R6, RZ, RZ, RZ ;  /* 0x000000ffff067224 */ /* 0x000fe200078e00ff */
[----:B------:R-:W-:Y:S01]  /*1350*/  UIMAD UR19, UR13, UR14, URZ ;  /* 0x0000000e0d1372a4 */ /* 0x000fe2000f8e023f */
[----:B------:R-:W-:Y:S01]  /*1360*/  IMAD R5, R5, R9, RZ ;  /* 0x0000000905057224 */ /* 0x000fe200078e02ff */
[----:B------:R-:W-:Y:S01]  /*1370*/  UIADD3 UR18, UR15, UR18, URZ ;  /* 0x000000120f127290 */ /* 0x000fe2000fffe03f */
[----:B------:R-:W-:-:S02]  /*1380*/  ULDC.U8 UR22, c[0x0][0x3d8] ;  /* 0x0000f60000167ab9 */ /* 0x000fc40000000000 */
[----:B------:R-:W-:Y:S01]  /*1390*/  IMAD.HI.U32 R5, R7, R5, R6 ;  /* 0x0000000507057227 */ /* 0x000fe200078e0006 */
[----:B------:R-:W-:Y:S01]  /*13a0*/  MOV R6, R8 ;  /* 0x0000000800067202 */ /* 0x000fe20000000f00 */
[----:B------:R-:W-:Y:S02]  /*13b0*/  USEL UR43, UR11, UR7, UP0 ;  /* 0x000000070b2b7287 */ /* 0x000fe40008000000 */
[----:B------:R-:W-:Y:S02]  /*13c0*/  UISETP.NE.AND UP3, UPT, UR22, URZ, UPT ;  /* 0x0000003f1600728c */ /* 0x000fe4000bf65270 */
[----:B------:R-:W-:Y:S01]  /*13d0*/  IMAD.HI.U32 R5, R5, R6, RZ ;  /* 0x0000000605057227 */ /* 0x000fe200078e00ff */
[----:B------:R-:W-:Y:S02]  /*13e0*/  @UP2 UIADD3 UR40, UR17, UR28, URZ ;  /* 0x0000001c11282290 */ /* 0x000fe4000fffe03f */
[----:B------:R-:W-:Y:S01]  /*13f0*/  UIMAD.WIDE.U32 UR16, UR12, UR14, URZ ;  /* 0x0000000e0c1072a5 */ /* 0x000fe2000f8e003f */
[----:B------:R-:W-:Y:S01]  /*1400*/  IMAD.MOV R7, RZ, RZ, -R5 ;  /* 0x000000ffff077224 */ /* 0x000fe200078e0a05 */
[----:B------:R-:W-:-:S02]  /*1410*/  UIMAD UR7, UR12, UR18, UR19 ;  /* 0x000000120c0772a4 */ /* 0x000fc4000f8e0213 */
[----:B------:R-:W-:Y:S01]  /*1420*/  ULEA UR18, UR43, 0xffffffc0, 0x6 ;  /* 0xffffffc02b127891 */ /* 0x000fe2000f8e303f */
[C---:B------:R-:W-:Y:S01]  /*1430*/  IMAD R6, R9.reuse, R7, R6 ;  /* 0x0000000709067224 */ /* 0x040fe200078e0206 */
[----:B------:R-:W-:Y:S02]  /*1440*/  UISETP.NE.AND UP1, UPT, UR37, -0x1, UPT ;  /* 0xffffffff2500788c */ /* 0x000fe4000bf25270 */
[----:B------:R-:W-:Y:S02]  /*1450*/  UIMAD.WIDE.U32 UR14, UR12, UR6, URZ ;  /* 0x000000060c0e72a5 */ /* 0x000fe4000f8e003f */
[----:B------:R-:W-:Y:S01]  /*1460*/  ISETP.GT.U32.AND P1, PT, R9, R6, PT ;  /* 0x000000060900720c */ /* 0x000fe20003f24070 */
[----:B------:R-:W-:Y:S02]  /*1470*/  UIMAD UR11, UR13, UR6, URZ ;  /* 0x000000060d0b72a4 */ /* 0x000fe4000f8e023f */
[----:B------:R-:W-:Y:S02]  /*1480*/  UIADD3 UR45, UR17, UR7, URZ ;  /* 0x00000007112d7290 */ /* 0x000fe4000fffe03f */
[----:B------:R-:W-:-:S02]  /*1490*/  UIADD3 UR7, UP0, UR18, UR29, URZ ;  /* 0x0000001d12077290 */ /* 0x000fc4000ff1e03f */
[----:B------:R-:W-:Y:S02]  /*14a0*/  USHF.R.S32.HI UR20, URZ, 0x1f, UR18 ;  /* 0x0000001f3f147899 */ /* 0x000fe40008011412 */
[----:B------:R-:W-:Y:S01]  /*14b0*/  @UP2 UIADD3 UR45, UR15, UR11, URZ ;  /* 0x0000000b0f2d2290 */ /* 0x000fe2000fffe03f */
[----:B------:R-:W-:Y:S01]  /*14c0*/  ULDC UR25, c[0x0][0x2c4] ;  /* 0x0000b10000197ab9 */ /* 0x000fe20000000800 */
[----:B------:R-:W-:Y:S02]  /*14d0*/  USEL UR54, UR16, UR14, !UP2 ;  /* 0x0000000e10367287 */ /* 0x000fe4000d000000 */
[----:B------:R-:W-:Y:S01]  /*14e0*/  @!P1 IMAD.IADD R6, R6, 0x1, -R9 ;  /* 0x0000000106069824 */ /* 0x000fe200078e0a09 */
[----:B------:R-:W-:Y:S01]  /*14f0*/  UIMAD UR11, UR13, UR7, URZ ;  /* 0x000000070d0b72a4 */ /* 0x000fe2000f8e023f */
[----:B------:R-:W-:Y:S01]  /*1500*/  @!P1 IADD3 R5, R5, 0x1, RZ ;  /* 0x0000000105059810 */ /* 0x000fe20007ffe0ff */
[----:B------:R-:W-:Y:S01]  /*1510*/  UIMAD.WIDE.U32 UR28, UR12, UR7, URZ ;  /* 0x000000070c1c72a5 */ /* 0x000fe2000f8e003f */
[----:B------:R-:W-:Y:S01]  /*1520*/  PLOP3.LUT P1, PT, PT, PT, UP1, 0x80, 0x0 ;  /* 0x000000000000781c */ /* 0x000fe20003f2f018 */
[----:B------:R-:W-:Y:S01]  /*1530*/  UIADD3.X UR14, UR20, UR31, URZ, UP0, !UPT ;  /* 0x0000001f140e7290 */ /* 0x000fe200087fe43f */
[----:B------:R-:W-:Y:S01]  /*1540*/  ISETP.GE.U32.AND P0, PT, R6, R9, PT ;  /* 0x000000090600720c */ /* 0x000fe20003f06070 */
[----:B------:R-:W-:Y:S01]  /*1550*/  @UP3 UIMAD UR7, UR48, UR25, URZ ;  /* 0x00000019300732a4 */ /* 0x000fe2000f8e023f */
[----:B------:R-:W-:Y:S01]  /*1560*/  LOP3.LUT R6, R12, UR55, RZ, 0x3c, !PT ;  /* 0x000000370c067c12 */ /* 0x000fe2000f8e3cff */
[----:B------:R-:W-:Y:S01]  /*1570*/  ULDC.U8 UR23, c[0x0][0x480] ;  /* 0x0001200000177ab9 */ /* 0x000fe20000000000 */
[----:B------:R-:W-:-:S02]  /*1580*/  @UP1 UIADD3 UR35, UR24, UR37, URZ ;  /* 0x0000002518231290 */ /* 0x000fc4000fffe03f */
[----:B------:R-:W-:Y:S01]  /*1590*/  @UP1 UIADD3 UR36, UR24, UR37, URZ ;  /* 0x0000002518241290 */ /* 0x000fe2000fffe03f */
[----:B------:R-:W-:Y:S01]  /*15a0*/  ISETP.GE.AND P2, PT, R6, RZ, PT ;  /* 0x000000ff0600720c */ /* 0x000fe20003f46270 */
[----:B------:R-:W-:Y:S02]  /*15b0*/  UISETP.NE.AND UP4, UPT, UR23, URZ, UPT ;  /* 0x0000003f1700728c */ /* 0x000fe4000bf85270 */
[----:B------:R-:W-:Y:S01]  /*15c0*/  UIMAD UR13, UR12, UR14, UR11 ;  /* 0x0000000e0c0d72a4 */ /* 0x000fe2000f8e020b */
[----:B------:R-:W-:Y:S01]  /*15d0*/  @UP1 ULDC.64 UR22, c[0x0][0x248] ;  /* 0x0000920000161ab9 */ /* 0x000fe20000000a00 */
[----:B------:R-:W-:Y:S01]  /*15e0*/  @UP1 ULDC.64 UR26, c[0x0][0x250] ;  /* 0x00009400001a1ab9 */ /* 0x000fe20000000a00 */
[----:B------:R-:W-:Y:S01]  /*15f0*/  @UP3 USEL UR11, UR7, UR6, !UP2 ;  /* 0x00000006070b3287 */ /* 0x000fe2000d000000 */
[----:B------:R-:W-:Y:S01]  /*1600*/  @P0 VIADD R5, R5, 0x1 ;  /* 0x0000000105050836 */ /* 0x000fe20000000000 */
[----:B------:R-:W-:Y:S01]  /*1610*/  @UP1 UIMAD.WIDE.U32 UR16, UR35, UR22, URZ ;  /* 0x00000016231012a5 */ /* 0x000fe2000f8e003f */
[----:B------:R-:W-:Y:S01]  /*1620*/  PLOP3.LUT P0, PT, PT, PT, UP3, 0x80, 0x0 ;  /* 0x000000000000781c */ /* 0x000fe20003f0f038 */
[----:B------:R-:W-:Y:S01]  /*1630*/  @UP1 UIMAD.WIDE.U32 UR14, UR36, UR26, URZ ;  /* 0x0000001a240e12a5 */ /* 0x000fe2000f8e003f */
[----:B------:R-:W-:Y:S01]  /*1640*/  IMAD.MOV.U32 R18, RZ, RZ, R5 ;  /* 0x000000ffff127224 */ /* 0x000fe200078e0005 */
[----:B------:R-:W-:Y:S01]  /*1650*/  @UP3 ULDC UR7, c[0x0][0x2e4] ;  /* 0x0000b90000073ab9 */ /* 0x000fe20000000800 */
[----:B------:R-:W-:-:S02]  /*1660*/  @!UP2 UIADD3 UR41, UR39, UR44, URZ ;  /* 0x0000002c2729a290 */ /* 0x000fc4000fffe03f */
[----:B------:R-:W-:Y:S01]  /*1670*/  @UP3 UIMAD UR44, UR55, UR7, UR11 ;  /* 0x00000007372c32a4 */ /* 0x000fe2000f8e020b */
[----:B------:R-:W-:Y:S01]  /*1680*/  @!P2 IADD3 R18, -R18, RZ, RZ ;  /* 0x000000ff1212a210 */ /* 0x000fe20007ffe1ff */
[----:B------:R-:W-:Y:S01]  /*1690*/  UIMAD UR49, UR55, UR61, URZ ;  /* 0x0000003d373172a4 */ /* 0x000fe2000f8e023f */
[----:B------:R-:W-:Y:S01]  /*16a0*/  @!P3 LOP3.LUT R18, RZ, R12, RZ, 0x33, !PT ;  /* 0x0000000cff12b212 */ /* 0x000fe200078e33ff */
[----:B------:R-:W-:Y:S02]  /*16b0*/  @UP1 UIMAD UR35, UR35, UR23, URZ ;  /* 0x00000017232312a4 */ /* 0x000fe4000f8e023f */
[----:B------:R-:W-:Y:S02]  /*16c0*/  @UP1 UIMAD UR36, UR36, UR27, URZ ;  /* 0x0000001b242412a4 */ /* 0x000fe4000f8e023f */
[----:B------:R-:W-:Y:S02]  /*16d0*/  @!UP3 UIMAD UR7, UR48, UR60, UR55 ;  /* 0x0000003c3007b2a4 */ /* 0x000fe4000f8e0237 */
[----:B------:R-:W-:-:S02]  /*16e0*/  USEL UR53, UR34, URZ, UP4 ;  /* 0x0000003f22357287 */ /* 0x000fc4000a000000 */
[----:B------:R-:W-:Y:S02]  /*16f0*/  USEL UR51, UR50, URZ, UP4 ;  /* 0x0000003f32337287 */ /* 0x000fe4000a000000 */
[----:B------:R-:W-:Y:S02]  /*1700*/  USHF.R.S32.HI UR52, URZ, 0x1f, UR49 ;  /* 0x0000001f3f347899 */ /* 0x000fe40008011431 */
[----:B------:R-:W-:Y:S02]  /*1710*/  @UP1 UIADD3 UR36, UR15, UR36, URZ ;  /* 0x000000240f241290 */ /* 0x000fe4000fffe03f */
        /* <DEDUP_REMOVED lines=18> */
.L_x_1069:
        /* <DEDUP_REMOVED lines=13> */
.L_x_1070:
        /* <DEDUP_REMOVED lines=11> */
.L_x_1071:
[----:B------:R-:W-:-:S04]  /*19c0*/  UIMAD UR6, UR48, UR60, UR55 ;  /* 0x0000003c300672a4 */ /* 0x000fc8000f8e0237 */
[----:B------:R-:W-:-:S12]  /*19d0*/  UIMAD UR6, UR6, UR57, URZ ;  /* 0x00000039060672a4 */ /* 0x000fd8000f8e023f */
.L_x_1072:
[----:B------:R-:W-:Y:S01]  /*19e0*/  LEA.HI R8, R10, R11, RZ, 0x5 ;  /* 0x0000000b0a087211 */ /* 0x000fe200078f28ff */
[----:B------:R-:W1:Y:S01]  /*19f0*/  LDC.64 R6, c[0x0][0x420] ;  /* 0x00010800ff067b82 */ /* 0x000e620000000a00 */
[----:B------:R-:W-:Y:S01]  /*1a00*/  UIMAD UR7, UR61, UR60, URZ ;  /* 0x0000003c3d0772a4 */ /* 0x000fe2000f8e023f */
[----:B------:R-:W-:Y:S01]  /*1a10*/  IADD3 R16, P2, R4, UR18, RZ ;  /* 0x0000001204107c10 */ /* 0x000fe2000ff5e0ff */
[----:B------:R-:W-:Y:S01]  /*1a20*/  UIADD3 UR14, -UR5, UR10, UR30 ;  /* 0x0000000a050e7290 */ /* 0x000fe2000fffe11e */
[----:B------:R-:W-:Y:S01]  /*1a30*/  LOP3.LUT R5, R8, 0xffffffe0, RZ, 0xc0, !PT ;  /* 0xffffffe008057812 */ /* 0x000fe200078ec0ff */
[----:B------:R-:W-:Y:S01]  /*1a40*/  ULDC UR46, c[0x0][0x398] ;  /* 0x0000e600002e7ab9 */ /* 0x000fe20000000800 */
[----:B------:R-:W-:Y:S01]  /*1a50*/  SHF.R.S32.HI R8, RZ, 0x5, R8 ;  /* 0x00000005ff087819 */ /* 0x000fe20000011408 */
[----:B------:R-:W-:Y:S01]  /*1a60*/  USHF.R.S32.HI UR38, URZ, 0x1f, UR55 ;  /* 0x0000001f3f267899 */ /* 0x000fe20008011437 */
[----:B------:R-:W-:Y:S01]  /*1a70*/  IADD3.X R14, R27, UR20, RZ, P2, !PT ;  /* 0x000000141b0e7c10 */ /* 0x000fe200097fe4ff */
[----:B------:R-:W-:Y:S01]  /*1a80*/  IMAD.IADD R5, R11, 0x1, -R5 ;  /* 0x000000010b057824 */ /* 0x000fe200078e0a05 */
[----:B------:R-:W-:Y:S01]  /*1a90*/  ULDC.64 UR12, c[0x0][0x428] ;  /* 0x00010a00000c7ab9 */ /* 0x000fe20000000a00 */
[--C-:B------:R-:W-:Y:S01]  /*1aa0*/  SHF.R.S32.HI R233, RZ, 0x1f, R232.reuse ;  /* 0x0000001fffe97819 */ /* 0x100fe200000114e8 */
[----:B------:R-:W-:Y:S01]  /*1ab0*/  UIMAD UR25, UR38, UR12, URZ ;  /* 0x0000000c261972a4 */ /* 0x000fe2000f8e023f */
[----:B------:R-:W-:Y:S01]  /*1ac0*/  IMAD R10, R8, UR7, R5 ;  /* 0x00000007080a7c24 */ /* 0x000fe2000f8e0205 */
[----:B------:R-:W-:Y:S01]  /*1ad0*/  USHF.L.U32 UR7, UR7, 0x6, URZ ;  /* 0x0000000607077899 */ /* 0x000fe2000800063f */
[----:B------:R-:W-:Y:S01]  /*1ae0*/  IADD3 R8, P0, R232, UR11, RZ ;  /* 0x0000000be8087c10 */ /* 0x000fe2000ff1e0ff */
[----:B------:R-:W-:Y:S01]  /*1af0*/  UIMAD UR25, UR55, UR13, UR25 ;  /* 0x0000000d371972a4 */ /* 0x000fe2000f8e0219 */
[----:B------:R-:W-:Y:S01]  /*1b00*/  IMAD.U32 R15, RZ, RZ, UR12 ;  /* 0x0000000cff0f7e24 */ /* 0x000fe2000f8e00ff */
[----:B------:R-:W-:Y:S01]  /*1b10*/  UIADD3 UR19, UP2, UP0, UR28, UR7, UR49 ;  /* 0x000000071c137290 */ /* 0x000fe2000f85e031 */
[----:B------:R-:W-:Y:S01]  /*1b20*/  IADD3.X R9, R233, UR41, RZ, P0, !PT ;  /* 0x00000029e9097c10 */ /* 0x000fe200087fe4ff */
[----:B------:R-:W-:Y:S01]  /*1b30*/  USHF.R.S32.HI UR7, URZ, 0x1f, UR7 ;  /* 0x0000001f3f077899 */ /* 0x000fe20008011407 */
[----:B------:R-:W-:Y:S01]  /*1b40*/  IMAD R11, R14, UR32, RZ ;  /* 0x000000200e0b7c24 */ /* 0x000fe2000f8e02ff */
[----:B------:R-:W-:Y:S01]  /*1b50*/  ULDC.64 UR28, c[0x0][0x400] ;  /* 0x00010000001c7ab9 */ /* 0x000fe20000000a00 */
[----:B------:R-:W-:Y:S01]  /*1b60*/  IMAD.WIDE.U32 R12, R16, UR32, R232 ;  /* 0x00000020100c7c25 */ /* 0x000fe2000f8e00e8 */
[----:B------:R-:W-:Y:S01]  /*1b70*/  UIADD3.X UR15, UR50, UR7, UR52, UP2, UP0 ;  /* 0x00000007320f7290 */ /* 0x000fe200097e0434 */
[----:B------:R-:W-:Y:S01]  /*1b80*/  BSSY B1, `(.L_x_1068) ;  /* 0x00008e5000017945 */ /* 0x000fe20003800000 */
[----:B------:R-:W-:Y:S01]  /*1b90*/  UIADD3 UR7, UR14, -UR46, URZ ;  /* 0x8000002e0e077290 */ /* 0x000fe2000fffe03f */
[C---:B-1----:R-:W-:Y:S01]  /*1ba0*/  IMAD R5, R6.reuse, UR20, RZ ;  /* 0x0000001406057c24 */ /* 0x042fe2000f8e02ff */
[----:B------:R-:W-:Y:S01]  /*1bb0*/  UIADD3 UR13, UP2, UP0, UR53, UR19, UR54 ;  /* 0x00000013350d7290 */ /* 0x000fe2000f85e036 */
[----:B------:R-:W-:Y:S01]  /*1bc0*/  IMAD.WIDE.U32 R8, R6, UR18, R8 ;  /* 0x0000001206087c25 */ /* 0x000fe2000f8e0008 */
[----:B------:R-:W-:Y:S01]  /*1bd0*/  USHF.R.S32.HI UR20, URZ, 0x1f, UR7 ;  /* 0x0000001f3f147899 */ /* 0x000fe20008011407 */
[----:B------:R-:W-:Y:S01]  /*1be0*/  IADD3 R12, P2, R12, UR42, RZ ;  /* 0x0000002a0c0c7c10 */ /* 0x000fe2000ff5e0ff */
[----:B------:R-:W-:Y:S01]  /*1bf0*/  UIADD3.X UR12, UR51, UR15, UR45, UP2, UP0 ;  /* 0x0000000f330c7290 */ /* 0x000fe200097e042d */
[----:B------:R-:W-:Y:S01]  /*1c00*/  IMAD R5, R7, UR18, R5 ;  /* 0x0000001207057c24 */ /* 0x000fe2000f8e0205 */
[----:B------:R-:W-:Y:S01]  /*1c10*/  ULEA.HI UR20, UR20, UR7, URZ, 0x6 ;  /* 0x0000000714147291 */ /* 0x000fe2000f8f303f */
[----:B------:R-:W-:Y:S01]  /*1c20*/  IMAD R20, R16, UR33, R11 ;  /* 0x0000002110147c24 */ /* 0x000fe2000f8e020b */
[----:B------:R-:W-:Y:S01]  /*1c30*/  ULDC.64 UR16, c[0x0][0x258] ;  /* 0x0000960000107ab9 */ /* 0x000fe20000000a00 */
[----:B------:R-:W-:Y:S01]  /*1c40*/  IMAD.IADD R9, R9, 0x1, R5 ;  /* 0x0000000109097824 */ /* 0x000fe200078e0205 */
[----:B------:R-:W-:Y:S01]  /*1c50*/  USHF.R.S32.HI UR20, URZ, 0x6, UR20 ;  /* 0x000000063f147899 */ /* 0x000fe20008011414 */
[C---:B------:R-:W-:Y:S01]  /*1c60*/  IADD3 R5, P0, R10.reuse, UR13, RZ ;  /* 0x0000000d0a057c10 */ /* 0x040fe2000ff1e0ff */
[----:B------:R-:W-:Y:S01]  /*1c70*/  UIMAD UR14, UR38, UR16, URZ ;  /* 0x00000010260e72a4 */ /* 0x000fe2000f8e023f */
[----:B------:R-:W-:Y:S01]  /*1c80*/  IMAD.WIDE.U32 R8, R15, UR55, R8 ;  /* 0x000000370f087c25 */ /* 0x000fe2000f8e0008 */
[----:B------:R-:W-:Y:S01]  /*1c90*/  UISETP.LT.AND UP0, UPT, URZ, UR20, UPT ;  /* 0x000000143f00728c */ /* 0x000fe2000bf01270 */
[----:B------:R-:W-:Y:S01]  /*1ca0*/  LEA.HI.X.SX32 R10, R10, UR12, 0x1, P0 ;  /* 0x0000000c0a0a7c11 */ /* 0x000fe200080f0eff */
[----:B------:R-:W-:Y:S01]  /*1cb0*/  UIADD3 UR39, UR18, UR6, URZ ;  /* 0x0000000612277290 */ /* 0x000fe2000fffe03f */
[----:B------:R-:W-:Y:S01]  /*1cc0*/  LEA R228, P0, R5, UR28, 0x2 ;  /* 0x0000001c05e47c11 */ /* 0x000fe2000f8010ff */
[----:B------:R-:W-:Y:S01]  /*1cd0*/  USEL UR20, URZ, UR20, !UP0 ;  /* 0x000000143f147287 */ /* 0x000fe2000c000000 */
[----:B------:R-:W-:Y:S01]  /*1ce0*/  IADD3 R11, R9, UR25, RZ ;  /* 0x00000019090b7c10 */ /* 0x000fe2000fffe0ff */
[----:B------:R-:W-:Y:S01]  /*1cf0*/  UIADD3 UR38, UR18, UR44, URZ ;  /* 0x0000002c12267290 */ /* 0x000fe2000fffe03f */
[----:B------:R-:W-:Y:S01]  /*1d00*/  LEA.HI.X R229, R5, UR29, R10, 0x2, P0 ;  /* 0x0000001d05e57c11 */ /* 0x000fe200080f140a */
[----:B------:R-:W-:Y:S01]  /*1d10*/  UISETP.GT.AND UP0, UPT, UR43, UR20, UPT ;  /* 0x000000142b00728c */ /* 0x000fe2000bf04270 */
[----:B------:R-:W-:Y:S01]  /*1d20*/  IADD3.X R13, R13, UR40, R20, P2, !PT ;  /* 0x000000280d0d7c10 */ /* 0x000fe200097fe414 */
[----:B------:R-:W-:Y:S01]  /*1d30*/  ULDC.64 UR60, c[0x0][0x478] ;  /* 0x00011e00003c7ab9 */ /* 0x000fe20000000a00 */
[----:B------:R-:W-:Y:S01]  /*1d40*/  IMAD.MOV.U32 R10, RZ, RZ, R8 ;  /* 0x000000ffff0a7224 */ /* 0x000fe200078e0008 */
[----:B------:R-:W-:Y:S01]  /*1d50*/  UIMAD UR14, UR55, UR17, UR14 ;  /* 0x00000011370e72a4 */ /* 0x000fe2000f8e020e */
[----:B------:R-:W-:Y:S01]  /*1d60*/  IMAD.U32 R19, RZ, RZ, UR16 ;  /* 0x00000010ff137e24 */ /* 0x000fe2000f8e00ff */
[----:B------:R-:W-:Y:S01]  /*1d70*/  PLOP3.LUT P0, PT, PT, PT, UP0, 0x80, 0x0 ;  /* 0x000000000000781c */ /* 0x000fe20003f0f008 */
[-C--:B------:R-:W-:Y:S01]  /*1d80*/  IMAD R5, R27, R6.reuse, RZ ;  /* 0x000000061b057224 */ /* 0x080fe200078e02ff */
[----:B------:R-:W-:Y:S01]  /*1d90*/  ULDC.64 UR52, c[0x0][0x2b0] ;  /* 0x0000ac0000347ab9 */ /* 0x000fe20000000a00 */
[----:B------:R-:W-:Y:S01]  /*1da0*/  UIMAD.WIDE UR16, UR39, 0x4, UR60 ;  /* 0x00000004271078a5 */ /* 0x000fe2000f8e023c */
[----:B------:R-:W-:Y:S01]  /*1db0*/  IMAD.WIDE.U32 R12, R19, UR55, R12 ;  /* 0x00000037130c7c25 */ /* 0x000fe2000f8e000c */
[----:B------:R-:W-:Y:S01]  /*1dc0*/  UIMAD.WIDE UR38, UR38, 0x4, UR52 ;  /* 0x00000004262678a5 */ /* 0x000fe2000f8e0234 */
[----:B------:R-:W-:Y:S01]  /*1dd0*/  IADD3 R246, R232, 0x40, RZ ;  /* 0x00000040e8f67810 */ /* 0x000fe20007ffe0ff */
[----:B------:R-:W-:Y:S01]  /*1de0*/  ULDC.64 UR28, c[0x0][0x210] ;  /* 0x00008400001c7ab9 */ /* 0x000fe20000000a00 */
[----:B------:R-:W-:Y:S01]  /*1df0*/  IMAD.WIDE.U32 R10, R4, R6, R10 ;  /* 0x00000006040a7225 */ /* 0x000fe200078e000a */
[----:B------:R-:W-:Y:S01]  /*1e00*/  ULDC.64 UR12, c[0x0][0x3e0] ;  /* 0x0000f800000c7ab9 */ /* 0x000fe20000000a00 */
[----:B------:R-:W-:Y:S01]  /*1e10*/  UMOV UR18, UR16 ;  /* 0x0000001000127c82 */ /* 0x000fe20008000000 */
[----:B------:R-:W-:Y:S01]  /*1e20*/  LEA R234, P3, R12, UR28, 0x1 ;  /* 0x0000001c0cea7c11 */ /* 0x000fe2000f8608ff */
[----:B------:R-:W-:Y:S01]  /*1e30*/  IMAD R5, R4, R7, R5 ;  /* 0x0000000704057224 */ /* 0x000fe200078e0205 */
[----:B------:R-:W-:Y:S01]  /*1e40*/  LEA R235, P2, R10, UR12, 0x1 ;  /* 0x0000000c0aeb7c11 */ /* 0x000fe2000f8408ff */
[----:B------:R-:W-:Y:S01]  /*1e50*/  UIADD3 UR6, UR43, -0x1, URZ ;  /* 0xffffffff2b067890 */ /* 0x000fe2000fffe03f */
[----:B------:R-:W-:Y:S01]  /*1e60*/  IADD3 R21, R13, UR14, RZ ;  /* 0x0000000e0d157c10 */ /* 0x000fe2000fffe0ff */
[----:B------:R-:W-:Y:S01]  /*1e70*/  IMAD.IADD R17, R11, 0x1, R5 ;  /* 0x000000010b117824 */ /* 0x000fe200078e0205 */
        /* <DEDUP_REMOVED lines=26> */
.L_x_1074:
        /* <DEDUP_REMOVED lines=20> */
.L_x_1075:
        /* <DEDUP_REMOVED lines=38> */
.L_x_1077:
[----:B------:R-:W-:Y:S05]  /*23c0*/  BSYNC B0 ;  /* 0x0000000000007941 */ /* 0x000fea0003800000 */
.L_x_1076:
        /* <DEDUP_REMOVED lines=21> */
.L_x_1079:
[----:B------:R-:W-:Y:S05]  /*2520*/  BSYNC B0 ;  /* 0x0000000000007941 */ /* 0x000fea0003800000 */
.L_x_1078:
        /* <DEDUP_REMOVED lines=34> */
.L_x_1081:
[----:B------:R-:W-:Y:S05]  /*2750*/  BSYNC B0 ;  /* 0x0000000000007941 */ /* 0x000fea0003800000 */
.L_x_1080:
        /* <DEDUP_REMOVED lines=23> */
.L_x_1073:
        /* <DEDUP_REMOVED lines=53> */
.L_x_1084:
[----:B------:R-:W-:Y:S05]  /*2c20*/  BSYNC B0 ;  /* 0x0000000000007941 */ /* 0x000fea0003800000 */
.L_x_1083:
        /* <DEDUP_REMOVED lines=45> */
.L_x_1086:
[----:B------:R-:W-:Y:S05]  /*2f00*/  BSYNC B0 ;  /* 0x0000000000007941 */ /* 0x000fea0003800000 */
.L_x_1085:
        /* <DEDUP_REMOVED lines=44> */
.L_x_1088:
[----:B------:R-:W-:Y:S05]  /*31d0*/  BSYNC B0 ;  /* 0x0000000000007941 */ /* 0x000fea0003800000 */
.L_x_1087:
        /* <DEDUP_REMOVED lines=47> */
.L_x_1090:
[----:B------:R-:W-:Y:S05]  /*34d0*/  BSYNC B0 ;  /* 0x0000000000007941 */ /* 0x000fea0003800000 */
.L_x_1089:
[----:B------:R-:W-:Y:S01]  /*34e0*/  UIADD3 UR11, -UR30, UR5, URZ ;  /* 0x000000051e0b7290 */ /* 0x000fe2000fffe13f */
[----:B--23--:R-:W-:Y:S01]  /*34f0*/  IMAD.WIDE.U32 R6, R23, UR30, R232 ;  /* 0x0000001e17067c25 */ /* 0x00cfe2000f8e00e8 */
[----:B------:R-:W-:Y:S01]  /*3500*/  UIMAD UR12, UR19, UR22, URZ ;  /* 0x00000016130c72a4 */ /* 0x000fe2000f8e023f */
[----:B------:R-:W-:Y:S01]  /*3510*/  BSSY B0, `(.L_x_1091) ;  /* 0x0000042000007945 */ /* 0x000fe20003800000 */
[C---:B------:R-:W-:Y:S02]  /*3520*/  ISETP.GE.AND P6, PT, R251.reuse, UR7, PT ;  /* 0x00000007fb007c0c */ /* 0x040fe4000bfc6270 */
        /* <DEDUP_REMOVED lines=64> */
.L_x_1092:
[----:B------:R-:W-:Y:S05]  /*3930*/  BSYNC B0 ;  /* 0x0000000000007941 */ /* 0x000fea0003800000 */
.L_x_1091:
        /* <DEDUP_REMOVED lines=59> */
.L_x_1094:
[----:B------:R-:W-:Y:S05]  /*3cf0*/  BSYNC B0 ;  /* 0x0000000000007941 */ /* 0x000fea0003800000 */
.L_x_1093:
        /* <DEDUP_REMOVED lines=71> */
.L_x_1096:
[----:B------:R-:W-:Y:S05]  /*4170*/  BSYNC B0 ;  /* 0x0000000000007941 */ /* 0x000fea0003800000 */
.L_x_1095:
        /* <DEDUP_REMOVED lines=57> */
.L_x_1098:
[----:B------:R-:W-:Y:S05]  /*4510*/  BSYNC B0 ;  /* 0x0000000000007941 */ /* 0x000fea0003800000 */
.L_x_1097:
        /* <DEDUP_REMOVED lines=66> */
[----:B------:R-:W-:Y:S01]  /*4940*/  ULDC UR7, c[0x0][0x394] ;  /* 0x0000e50000077ab9 */ /* 0x000fe20000000800 */
[----:B------:R-:W-:Y:S02]  /*4950*/  CS2R R20, SRZ ;  /* 0x0000000000147805 */ /* 0x000fe4000001ff00 */
[----:B------:R-:W-:Y:S01]  /*4960*/  SHF.L.U64.HI R244, R251, 0x2, R244 ;  /* 0x00000002fbf47819 */ /* 0x000fe200000102f4 */
[----:B------:R-:W-:Y:S01]  /*4970*/  UMOV UR14, UR7 ;  /* 0x00000007000e7c82 */ /* 0x000fe20008000000 */
[----:B------:R-:W-:Y:S01]  /*4980*/  ULDC UR22, c[0x0][0x2d0] ;  /* 0x0000b40000167ab9 */ /* 0x000fe20000000800 */
[----:B------:R-:W-:Y:S01]  /*4990*/  ULDC UR25, c[0x0][0x398] ;  /* 0x0000e60000197ab9 */ /* 0x000fe20000000800 */
[----:B------:R-:W-:Y:S01]  /*49a0*/  ULDC UR26, c[0x0][0x2dc] ;  /* 0x0000b700001a7ab9 */ /* 0x000fe20000000800 */
[----:B------:R-:W-:Y:S01]  /*49b0*/  UIADD3 UR23, UR23, -UR46, URZ ;  /* 0x8000002e17177290 */ /* 0x000fe2000fffe03f */
[----:B------:R1:W5:Y:S01]  /*49c0*/  @!P6 LDG.E R242, desc[UR8][R16.64] ;  /* 0x0000000810f2e981 */ /* 0x000362000c1e1900 */
[----:B------:R-:W-:Y:S01]  /*49d0*/  ULDC UR7, c[0x0][0x39c] ;  /* 0x0000e70000077ab9 */ /* 0x000fe20000000800 */
[----:B------:R-:W-:-:S02]  /*49e0*/  ULDC UR19, c[0x0][0x2ec] ;  /* 0x0000bb0000137ab9 */ /* 0x000fc40000000800 */
[----:B------:R1:W5:Y:S04]  /*49f0*/  @!P5 LDG.E R243, desc[UR8][R16.64+0x20] ;  /* 0x0000200810f3d981 */ /* 0x000368000c1e1900 */
[----:B------:R-:W0:Y:S03]  /*4a00*/  LDGDEPBAR ;  /* 0x00000000000079af */ /* 0x000e260000000000 */
.L_x_1103:
[----:B------:R-:W0:Y:S01]  /*4a10*/  LDGDEPBAR ;  /* 0x00000000000079af */ /* 0x000e220000000000 */
[----:B------:R-:W-:Y:S01]  /*4a20*/  USHF.L.U32 UR12, UR6, 0x6, URZ ;  /* 0x00000006060c7899 */ /* 0x000fe2000800063f */
[----:B------:R-:W-:Y:S03]  /*4a30*/  UMOV UR11, UR59 ;  /* 0x0000003b000b7c82 */ /* 0x000fe60008000000 */
[----:B------:R-:W-:Y:S01]  /*4a40*/  UISETP.GE.AND UP0, UPT, UR12, UR23, UPT ;  /* 0x000000170c00728c */ /* 0x000fe2000bf06270 */
        /* <DEDUP_REMOVED lines=9> */
[----:B------:R-:W4:Y:S04]  /*4ae0*/  LDSM.16.M88.4 R104, [R217] ;  /* 0x00000000d968783b */ /* 0x000f280000000200 */
[----:B------:R-:W-:Y:S04]  /*4af0*/  LDSM.16.M88.4 R108, [R222] ;  /* 0x00000000de6c783b */ /* 0x000fe80000000200 */
[----:B------:R-:W-:Y:S01]  /*4b00*/  LDSM.16.M88.4 R112, [R216] ;  /* 0x00000000d870783b */ /* 0x000fe20000000200 */
[C---:B---3--:R-:W-:Y:S06]  /*4b10*/  HMMA.16816.F32 R4, R16.reuse, R8, RZ ;  /* 0x000000081004723c */ /* 0x048fec00000018ff */
[C---:B------:R-:W-:Y:S06]  /*4b20*/  HMMA.16816.F32 R8, R16.reuse, R10, RZ ;  /* 0x0000000a1008723c */ /* 0x040fec00000018ff */
[C---:B-1----:R-:W-:Y:S06]  /*4b30*/  HMMA.16816.F32 R12, R16.reuse, R84, RZ ;  /* 0x00000054100c723c */ /* 0x042fec00000018ff */
[----:B------:R-:W-:Y:S01]  /*4b40*/  HMMA.16816.F32 R16, R16, R86, RZ ;  /* 0x000000561010723c */ /* 0x000fe200000018ff */
[----:B------:R-:W1:Y:S05]  /*4b50*/  LDSM.16.M88.4 R84, [R217+0x800] ;  /* 0x00080000d954783b */ /* 0x000e6a0000000200 */
[C---:B--2---:R-:W-:Y:S06]  /*4b60*/  HMMA.16816.F32 R4, R88.reuse, R92, R4 ;  /* 0x0000005c5804723c */ /* 0x044fec0000001804 */
        /* <DEDUP_REMOVED lines=42> */
[C---:B------:R-:W-:Y:S05]  /*4e10*/  HMMA.16816.F32 R8, R92.reuse, R98, R8 ;  /* 0x000000625c08723c */ /* 0x040fea0000001808 */
[----:B------:R-:W-:Y:S01]  /*4e20*/  IADD3 R96, P0, R245, UR18, RZ ;  /* 0x00000012f5607c10 */ /* 0x000fe2000ff1e0ff */
[C---:B--2---:R-:W-:Y:S05]  /*4e30*/  HMMA.16816.F32 R12, R92.reuse, R88, R12 ;  /* 0x000000585c0c723c */ /* 0x044fea000000180c */
[----:B------:R-:W-:Y:S01]  /*4e40*/  IADD3.X R97, R244, UR17, RZ, P0, !PT ;  /* 0x00000011f4617c10 */ /* 0x000fe200087fe4ff */
[----:B------:R-:W-:Y:S01]  /*4e50*/  HMMA.16816.F32 R16, R92, R90, R16 ;  /* 0x0000005a5c10723c */ /* 0x000fe20000001810 */
[----:B------:R-:W2:Y:S01]  /*4e60*/  LDSM.16.M88.4 R88, [R2+0x4800] ;  /* 0x004800000258783b */ /* 0x000ea20000000200 */
[----:B------:R-:W-:Y:S03]  /*4e70*/  PLOP3.LUT P0, PT, PT, PT, UP0, 0x80, 0x0 ;  /* 0x000000000000781c */ /* 0x000fe60003f0f008 */
[----:B-----5:R-:W5:Y:S01]  /*4e80*/  LDG.E R117, desc[UR8][R96.64] ;  /* 0x0000000860757981 */ /* 0x020f62000c1e1900 */
[C---:B----4-:R-:W-:Y:S03]  /*4e90*/  HMMA.16816.F32 R4, R100.reuse, R104, R4 ;  /* 0x000000686404723c */ /* 0x050fe60000001804 */
[----:B------:R3:W5:Y:S03]  /*4ea0*/  LDG.E R116, desc[UR8][R96.64+0x20] ;  /* 0x0000200860747981 */ /* 0x000766000c1e1900 */
[C---:B------:R-:W-:Y:S01]  /*4eb0*/  HMMA.16816.F32 R8, R100.reuse, R106, R8 ;  /* 0x0000006a6408723c */ /* 0x040fe20000001808 */
[----:B------:R-:W-:Y:S04]  /*4ec0*/  LDSM.16.M88.4 R92, [R223+0x4000] ;  /* 0x00400000df5c783b */ /* 0x000fe80000000200 */
[----:B------:R-:W-:Y:S01]  /*4ed0*/  LDSM.16.M88.4 R104, [R216+0x4000] ;  /* 0x00400000d868783b */ /* 0x000fe20000000200 */
[C---:B-1----:R-:W-:Y:S06]  /*4ee0*/  HMMA.16816.F32 R12, R100.reuse, R84, R12 ;  /* 0x00000054640c723c */ /* 0x042fec000000180c */
[----:B------:R-:W-:Y:S01]  /*4ef0*/  HMMA.16816.F32 R16, R100, R86, R16 ;  /* 0x000000566410723c */ /* 0x000fe20000001810 */
[----:B------:R-:W-:Y:S04]  /*4f00*/  LDSM.16.M88.4 R84, [R217+0x4800] ;  /* 0x00480000d954783b */ /* 0x000fe80000000200 */
[----:B------:R-:W-:Y:S01]  /*4f10*/  LDSM.16.M88.4 R100, [R222+0x4000] ;  /* 0x00400000de64783b */ /* 0x000fe20000000200 */
[C---:B------:R-:W-:Y:S03]  /*4f20*/  HMMA.16816.F32 R4, R108.reuse, R112, R4 ;  /* 0x000000706c04723c */ /* 0x040fe60000001804 */
[----:B---3--:R-:W1:Y:S03]  /*4f30*/  LDSM.16.M88.4 R96, [R217+0x4000] ;  /* 0x00400000d960783b */ /* 0x008e660000000200 */
[C---:B------:R-:W-:Y:S01]  /*4f40*/  HMMA.16816.F32 R8, R108.reuse, R114, R8 ;  /* 0x000000726c08723c */ /* 0x040fe20000001808 */
[----:B------:R-:W-:Y:S05]  /*4f50*/  LDSM.16.M88.4 R112, [R3+UR4+0x16000] ;  /* 0x016000040370783b */ /* 0x000fea0008000200 */
[C---:B--2---:R-:W-:Y:S06]  /*4f60*/  HMMA.16816.F32 R12, R108.reuse, R88, R12 ;  /* 0x000000586c0c723c */ /* 0x044fec000000180c */
[----:B------:R-:W-:Y:S01]  /*4f70*/  HMMA.16816.F32 R16, R108, R90, R16 ;  /* 0x0000005a6c10723c */ /* 0x000fe20000001810 */
[----:B------:R-:W2:Y:S04]  /*4f80*/  LDSM.16.M88.4 R88, [R216+0x4800] ;  /* 0x00480000d858783b */ /* 0x000ea80000000200 */
[----:B------:R-:W3:Y:S01]  /*4f90*/  LDSM.16.M88.4 R108, [R218+0x6000] ;  /* 0x00600000da6c783b */ /* 0x000ee20000000200 */
[C---:B-1----:R-:W-:Y:S06]  /*4fa0*/  HMMA.16816.F32 R4, R92.reuse, R96, R4 ;  /* 0x000000605c04723c */ /* 0x042fec0000001804 */
[C---:B------:R-:W-:Y:S01]  /*4fb0*/  HMMA.16816.F32 R8, R92.reuse, R98, R8 ;  /* 0x000000625c08723c */ /* 0x040fe20000001808 */
[----:B------:R-:W-:Y:S05]  /*4fc0*/  LDSM.16.M88.4 R96, [R2+0x6000] ;  /* 0x006000000260783b */ /* 0x000fea0000000200 */
[C---:B------:R-:W-:Y:S06]  /*4fd0*/  HMMA.16816.F32 R12, R92.reuse, R84, R12 ;  /* 0x000000545c0c723c */ /* 0x040fec000000180c */
        /* <DEDUP_REMOVED lines=18> */
[C---:B------:R-:W-:Y:S06]  /*5100*/  HMMA.16816.F32 R8, R92.reuse, R98, R8 ;  /* 0x000000625c08723c */ /* 0x040fec0000001808 */
[C---:B--2---:R-:W-:Y:S06]  /*5110*/  HMMA.16816.F32 R12, R92.reuse, R88, R12 ;  /* 0x000000585c0c723c */ /* 0x044fec000000180c */
[----:B------:R-:W-:Y:S06]  /*5120*/  HMMA.16816.F32 R16, R92, R90, R16 ;  /* 0x0000005a5c10723c */ /* 0x000fec0000001810 */
[C---:B------:R-:W-:Y:S06]  /*5130*/  HMMA.16816.F32 R4, R100.reuse, R104, R4 ;  /* 0x000000686404723c */ /* 0x040fec0000001804 */
[C---:B------:R-:W-:Y:S06]  /*5140*/  HMMA.16816.F32 R8, R100.reuse, R106, R8 ;  /* 0x0000006a6408723c */ /* 0x040fec0000001808 */
[C---:B-1----:R-:W-:Y:S06]  /*5150*/  HMMA.16816.F32 R12, R100.reuse, R84, R12 ;  /* 0x00000054640c723c */ /* 0x042fec000000180c */
[----:B------:R-:W-:Y:S01]  /*5160*/  HMMA.16816.F32 R16, R100, R86, R16 ;  /* 0x000000566410723c */ /* 0x000fe20000001810 */
[----:B------:R-:W1:Y:S05]  /*5170*/  LDSM.16.M88.4 R84, [R216+0x6800] ;  /* 0x00680000d854783b */ /* 0x000e6a0000000200 */
[C---:B---3--:R-:W-:Y:S06]  /*5180*/  HMMA.16816.F32 R4, R108.reuse, R112, R4 ;  /* 0x000000706c04723c */ /* 0x048fec0000001804 */
[C---:B------:R-:W-:Y:S11]  /*5190*/  HMMA.16816.F32 R8, R108.reuse, R114, R8 ;  /* 0x000000726c08723c */ /* 0x040ff60000001808 */
        /* <DEDUP_REMOVED lines=9> */
[----:B------:R-:W-:Y:S01]  /*5230*/  FMUL.FTZ R11, R11, UR7 ;  /* 0x000000070b0b7c20 */ /* 0x000fe20008410000 */
[C---:B-1----:R-:W-:Y:S04]  /*5240*/  HMMA.16816.F32 R12, R108.reuse, R84, R12 ;  /* 0x000000546c0c723c */ /* 0x042fe8000000180c */
[----:B------:R2:W1:Y:S02]  /*5250*/  MUFU.TANH R121, R5 ;  /* 0x0000000500797308 */ /* 0x0004640000002400 */
[----:B------:R-:W-:Y:S08]  /*5260*/  HMMA.16816.F32 R16, R108, R86, R16 ;  /* 0x000000566c10723c */ /* 0x000ff00000001810 */
[----:B------:R2:W4:Y:S10]  /*5270*/  MUFU.TANH R120, R6 ;  /* 0x0000000600787308 */ /* 0x0005340000002400 */
[----:B------:R2:W1:Y:S01]  /*5280*/  MUFU.TANH R118, R7 ;  /* 0x0000000700767308 */ /* 0x0004620000002400 */
[----:B------:R-:W-:Y:S09]  /*5290*/  FMUL.FTZ R12, R12, UR7 ;  /* 0x000000070c0c7c20 */ /* 0x000ff20008410000 */
[----:B------:R2:W1:Y:S01]  /*52a0*/  MUFU.TANH R129, R8 ;  /* 0x0000000800817308 */ /* 0x0004620000002400 */
[----:B------:R-:W-:Y:S01]  /*52b0*/  FMUL.FTZ R13, R13, UR7 ;  /* 0x000000070d0d7c20 */ /* 0x000fe20008410000 */
[----:B------:R-:W-:Y:S01]  /*52c0*/  FMUL.FTZ R14, R14, UR7 ;  /* 0x000000070e0e7c20 */ /* 0x000fe20008410000 */
[----:B------:R-:W-:Y:S01]  /*52d0*/  FMUL.FTZ R15, R15, UR7 ;  /* 0x000000070f0f7c20 */ /* 0x000fe20008410000 */
[----:B------:R-:W-:Y:S01]  /*52e0*/  FMUL.FTZ R16, R16, UR7 ;  /* 0x0000000710107c20 */ /* 0x000fe20008410000 */
[----:B------:R-:W-:Y:S01]  /*52f0*/  FMUL.FTZ R17, R17, UR7 ;  /* 0x0000000711117c20 */ /* 0x000fe20008410000 */
[----:B------:R-:W-:Y:S04]  /*5300*/  FMUL.FTZ R18, R18, UR7 ;  /* 0x0000000712127c20 */ /* 0x000fe80008410000 */
[----:B------:R2:W1:Y:S01]  /*5310*/  MUFU.TANH R127, R9 ;  /* 0x00000009007f7308 */ /* 0x0004620000002400 */
[----:B------:R-:W-:Y:S09]  /*5320*/  FMUL.FTZ R19, R19, UR7 ;  /* 0x0000000713137c20 */ /* 0x000ff20008410000 */
[----:B------:R2:W1:Y:S10]  /*5330*/  MUFU.TANH R125, R10 ;  /* 0x0000000a007d7308 */ /* 0x0004740000002400 */
        /* <DEDUP_REMOVED lines=11> */
[----:B------:R-:W-:Y:S01]  /*53f0*/  USHF.L.U32 UR11, UR21, 0x6, URZ ;  /* 0x00000006150b7899 */ /* 0x000fe2000800063f */
[----:B------:R-:W-:Y:S01]  /*5400*/  MOV R85, R196 ;  /* 0x000000c400557202 */ /* 0x000fe20000000f00 */
[----:B------:R-:W-:Y:S01]  /*5410*/  IMAD.MOV.U32 R11, RZ, RZ, R131 ;  /* 0x000000ffff0b7224 */ /* 0x000fe200078e0083 */
[----:B------:R-:W-:Y:S01]  /*5420*/  MOV R10, R123 ;  /* 0x0000007b000a7202 */ /* 0x000fe20000000f00 */
[----:B------:R-:W-:Y:S01]  /*5430*/  IMAD.MOV.U32 R84, RZ, RZ, R197 ;  /* 0x000000ffff547224 */ /* 0x000fe200078e00c5 */
[----:B------:R-:W-:Y:S01]  /*5440*/  MOV R19, R126 ;  /* 0x0000007e00137202 */ /* 0x000fe20000000f00 */
[----:B------:R-:W-:Y:S01]  /*5450*/  IMAD.MOV.U32 R9, RZ, RZ, R124 ;  /* 0x000000ffff097224 */ /* 0x000fe200078e007c */
[----:B------:R-:W-:Y:S01]  /*5460*/  MOV R8, R119 ;  /* 0x0000007700087202 */ /* 0x000fe20000000f00 */
[----:B------:R-:W-:Y:S01]  /*5470*/  IMAD.MOV.U32 R18, RZ, RZ, R128 ;  /* 0x000000ffff127224 */ /* 0x000fe200078e0080 */
[----:B------:R-:W-:Y:S01]  /*5480*/  UIADD3 UR13, UR11, 0x40, URZ ;  /* 0x000000400b0d7890 */ /* 0x000fe2000fffe03f */
[----:B------:R-:W-:Y:S01]  /*5490*/  MOV R17, R127 ;  /* 0x0000007f00117202 */ /* 0x000fe20000000f00 */
[----:B------:R-:W-:Y:S01]  /*54a0*/  IMAD.MOV.U32 R7, RZ, RZ, R125 ;  /* 0x000000ffff077224 */ /* 0x000fe200078e007d */
[----:B------:R-:W-:Y:S01]  /*54b0*/  UIADD3 UR11, UR11, UR10, URZ ;  /* 0x0000000a0b0b7290 */ /* 0x000fe2000fffe03f */
[----:B------:R-:W-:Y:S01]  /*54c0*/  MOV R6, R118 ;  /* 0x0000007600067202 */ /* 0x000fe20000000f00 */
[----:B------:R-:W-:Y:S01]  /*54d0*/  IMAD.MOV.U32 R16, RZ, RZ, R129 ;  /* 0x000000ffff107224 */ /* 0x000fe200078e0081 */
[----:B------:R-:W-:Y:S01]  /*54e0*/  MOV R87, R121 ;  /* 0x0000007900577202 */ /* 0x000fe20000000f00 */
[----:B------:R-:W-:Y:S01]  /*54f0*/  UIADD3 UR11, UR14, UR11, -UR5 ;  /* 0x0000000b0e0b7290 */ /* 0x000fe2000fffe805 */
[----:B------:R-:W-:Y:S01]  /*5500*/  IMAD.U32 R4, RZ, RZ, UR13 ;  /* 0x0000000dff047e24 */ /* 0x000fe2000f8e00ff */
[----:B------:R-:W-:Y:S01]  /*5510*/  UIADD3 UR13, UR12, 0x40, URZ ;  /* 0x000000400c0d7890 */ /* 0x000fe2000fffe03f */
[----:B------:R-:W-:Y:S02]  /*5520*/  IMAD.MOV.U32 R15, RZ, RZ, R120 ;  /* 0x000000ffff0f7224 */ /* 0x000fe400078e0078 */
[----:B------:R-:W-:Y:S01]  /*5530*/  IMAD.MOV.U32 R86, RZ, RZ, R122 ;  /* 0x000000ffff567224 */ /* 0x000fe200078e007a */
[----:B------:R-:W-:Y:S01]  /*5540*/  ISETP.LT.AND P0, PT, R4, UR5, PT ;  /* 0x0000000504007c0c */ /* 0x000fe2000bf01270 */
[----:B------:R-:W-:Y:S03]  /*5550*/  UISETP.GE.AND UP0, UPT, UR13, UR11, UPT ;  /* 0x0000000b0d00728c */ /* 0x000fe6000bf06270 */
[----:B------:R-:W-:Y:S03]  /*5560*/  UMOV UR11, UR14 ;  /* 0x0000000e000b7c82 */ /* 0x000fe60008000000 */
[----:B------:R-:W-:Y:S11]  /*5570*/  PLOP3.LUT P1, PT, PT, PT, UP0, 0x80, 0x0 ;  /* 0x000000000000781c */ /* 0x000ff60003f2f008 */
[----:B------:R-:W-:Y:S02]  /*5580*/  @!UPT UIADD3 URZ, URZ, URZ, URZ ;  /* 0x0000003f3f3ff290 */ /* 0x000fe4000fffe03f */
[----:B------:R-:W-:Y:S05]  /*5590*/  @!P1 BRA P0, `(.L_x_1100) ;  /* 0x0000000400189947 */ /* 0x000fea0000000000 */
.L_x_1099:
[----:B------:R-:W-:Y:S01]  /*55a0*/  UIADD3 UR14, UR5, 0x1, -UR10 ;  /* 0x00000001050e7890 */ /* 0x000fe2000fffe80a */
[----:B--2---:R-:W-:Y:S01]  /*55b0*/  IMAD.U32 R4, RZ, RZ, UR21 ;  /* 0x00000015ff047e24 */ /* 0x004fe2000f8e00ff */
        /* <DEDUP_REMOVED lines=30> */
[----:B-1----:R-:W-:Y:S02]  /*57a0*/  FSEL R87, R121, -INF , !P0 ;  /* 0xff80000079577808 */ /* 0x002fe40004000000 */
        /* <DEDUP_REMOVED lines=37> */
.L_x_1100:
[C---:B------:R-:W-:Y:S01]  /*5a00*/  FMUL.FTZ R5, R242.reuse, 1.4426950216293334961 ;  /* 0x3fb8aa3bf2057820 */ /* 0x040fe20000410000 */
[----:B------:R-:W-:Y:S01]  /*5a10*/  FSETP.NEU.FTZ.AND P0, PT, R242, -INF , PT ;  /* 0xff800000f200780b */ /* 0x000fe20003f1d000 */
[----:B------:R-:W-:Y:S01]  /*5a20*/  FMUL.FTZ R13, R243, 1.4426950216293334961 ;  /* 0x3fb8aa3bf30d7820 */ /* 0x000fe20000410000 */
[----:B------:R-:W-:Y:S02]  /*5a30*/  UISETP.GT.AND UP0, UPT, UR6, UR20, UPT ;  /* 0x000000140600728c */ /* 0x000fe4000bf04270 */
[----:B------:R-:W-:Y:S02]  /*5a40*/  FSEL R5, R5, RZ, P0 ;  /* 0x000000ff05057208 */ /* 0x000fe40000000000 */
[----:B------:R-:W-:Y:S03]  /*5a50*/  FSETP.NEU.FTZ.AND P0, PT, R243, -INF , PT ;  /* 0xff800000f300780b */ /* 0x000fe60003f1d000 */
[--C-:B------:R-:W-:Y:S04]  /*5a60*/  FFMA.FTZ R4, R86, UR19, -R5.reuse ;  /* 0x0000001356047c23 */ /* 0x100fe80008010805 */
[----:B------:R1:W-:Y:S02]  /*5a70*/  MUFU.EX2 R202, R4 ;  /* 0x0000000400ca7308 */ /* 0x0003e40000000800 */
[----:B-1----:R-:W-:Y:S01]  /*5a80*/  FSEL R4, R13, RZ, P0 ;  /* 0x000000ff0d047208 */ /* 0x002fe20000000000 */
[--C-:B------:R-:W-:Y:S01]  /*5a90*/  FFMA.FTZ R13, R87, UR19, -R5.reuse ;  /* 0x00000013570d7c23 */ /* 0x100fe20008010805 */
[----:B------:R-:W-:Y:S03]  /*5aa0*/  PLOP3.LUT P0, PT, PT, PT, UP0, 0x80, 0x0 ;  /* 0x000000000000781c */ /* 0x000fe60003f0f008 */
[--C-:B------:R-:W-:Y:S03]  /*5ab0*/  FFMA.FTZ R6, R6, UR19, -R4.reuse ;  /* 0x0000001306067c23 */ /* 0x100fe60008010804 */
[----:B------:R1:W-:Y:S10]  /*5ac0*/  MUFU.EX2 R200, R13 ;  /* 0x0000000d00c87308 */ /* 0x0003f40000000800 */
[----:B------:R2:W-:Y:S01]  /*5ad0*/  MUFU.EX2 R198, R6 ;  /* 0x0000000600c67308 */ /* 0x0005e20000000800 */
[--C-:B-1----:R-:W-:Y:S09]  /*5ae0*/  FFMA.FTZ R13, R15, UR19, -R4.reuse ;  /* 0x000000130f0d7c23 */ /* 0x102ff20008010804 */
[----:B------:R-:W-:Y:S01]  /*5af0*/  MUFU.EX2 R199, R13 ;  /* 0x0000000d00c77308 */ /* 0x000fe20000000800 */
[--C-:B--2---:R-:W-:Y:S09]  /*5b00*/  FFMA.FTZ R6, R16, UR19, -R5.reuse ;  /* 0x0000001310067c23 */ /* 0x104ff20008010805 */
[----:B------:R1:W-:Y:S02]  /*5b10*/  MUFU.EX2 R205, R6 ;  /* 0x0000000600cd7308 */ /* 0x0003e40000000800 */
[--C-:B-1----:R-:W-:Y:S08]  /*5b20*/  FFMA.FTZ R6, R17, UR19, -R5.reuse ;  /* 0x0000001311067c23 */ /* 0x102ff00008010805 */
[----:B------:R1:W-:Y:S02]  /*5b30*/  MUFU.EX2 R204, R6 ;  /* 0x0000000600cc7308 */ /* 0x0003e40000000800 */
[--C-:B-1----:R-:W-:Y:S08]  /*5b40*/  FFMA.FTZ R6, R7, UR19, -R4.reuse ;  /* 0x0000001307067c23 */ /* 0x102ff00008010804 */
[----:B------:R1:W-:Y:S02]  /*5b50*/  MUFU.EX2 R203, R6 ;  /* 0x0000000600cb7308 */ /* 0x0003e40000000800 */
[--C-:B-1----:R-:W-:Y:S08]  /*5b60*/  FFMA.FTZ R6, R8, UR19, -R4.reuse ;  /* 0x0000001308067c23 */ /* 0x102ff00008010804 */
[----:B------:R1:W2:Y:S02]  /*5b70*/  MUFU.EX2 R201, R6 ;  /* 0x0000000600c97308 */ /* 0x0002a40000000800 */
[--C-:B-1----:R-:W-:Y:S01]  /*5b80*/  FFMA.FTZ R6, R18, UR19, -R5.reuse ;  /* 0x0000001312067c23 */ /* 0x102fe20008010805 */
[----:B--2---:R-:W-:Y:S07]  /*5b90*/  F2FP.F16.F32.PACK_AB R8, R201, R203 ;  /* 0x000000cbc908723e */ /* 0x004fee00000000ff */
        /* <DEDUP_REMOVED lines=9> */
[----:B------:R-:W-:Y:S07]  /*5c30*/  FFMA.FTZ R5, R85, UR19, -R5 ;  /* 0x0000001355057c23 */ /* 0x000fee0008010805 */
[----:B------:R1:W-:Y:S10]  /*5c40*/  MUFU.EX2 R213, R6 ;  /* 0x0000000600d57308 */ /* 0x0003f40000000800 */
[----:B------:R3:W4:Y:S01]  /*5c50*/  MUFU.EX2 R212, R5 ;  /* 0x0000000500d47308 */ /* 0x0007220000000800 */
[----:B-1----:R-:W-:Y:S05]  /*5c60*/  F2FP.F16.F32.PACK_AB R6, R200, R202 ;  /* 0x000000cac806723e */ /* 0x002fea00000000ff */
[----:B------:R2:W-:Y:S01]  /*5c70*/  STS [R239+0x22000], R6 ;  /* 0x02200006ef007388 */ /* 0x0005e20000000800 */
[--C-:B---3--:R-:W-:Y:S01]  /*5c80*/  FFMA.FTZ R5, R11, UR19, -R4.reuse ;  /* 0x000000130b057c23 */ /* 0x108fe20008010804 */
[----:B------:R-:W-:Y:S03]  /*5c90*/  FFMA.FTZ R4, R12, UR19, -R4 ;  /* 0x000000130c047c23 */ /* 0x000fe60008010804 */
[----:B------:R1:W-:Y:S10]  /*5ca0*/  MUFU.EX2 R211, R5 ;  /* 0x0000000500d37308 */ /* 0x0003f40000000800 */
[----:B------:R3:W4:Y:S01]  /*5cb0*/  MUFU.EX2 R210, R4 ;  /* 0x0000000400d27308 */ /* 0x0007220000000800 */
[----:B-1----:R-:W-:Y:S02]  /*5cc0*/  F2FP.F16.F32.PACK_AB R5, R198, R199 ;  /* 0x000000c7c605723e */ /* 0x002fe400000000ff */
[----:B--2---:R-:W-:Y:S03]  /*5cd0*/  F2FP.F16.F32.PACK_AB R6, R206, R207 ;  /* 0x000000cfce06723e */ /* 0x004fe600000000ff */
[----:B------:R4:W-:Y:S01]  /*5ce0*/  STS [R239+0x22400], R5 ;  /* 0x02240005ef007388 */ /* 0x0009e20000000800 */
[----:B---3--:R-:W-:Y:S04]  /*5cf0*/  F2FP.F16.F32.PACK_AB R4, R204, R205 ;  /* 0x000000cdcc04723e */ /* 0x008fe800000000ff */
[----:B------:R-:W-:Y:S05]  /*5d00*/  STS [R241+0x22400], R8 ;  /* 0x02240008f1007388 */ /* 0x000fea0000000800 */
[----:B------:R1:W-:Y:S05]  /*5d10*/  STS [R241+0x22000], R4 ;  /* 0x02200004f1007388 */ /* 0x0003ea0000000800 */
[----:B------:R-:W-:Y:S05]  /*5d20*/  STS [R238+0x22000], R7 ;  /* 0x02200007ee007388 */ /* 0x000fea0000000800 */
[----:B------:R-:W-:Y:S01]  /*5d30*/  STS [R238+0x22400], R6 ;  /* 0x02240006ee007388 */ /* 0x000fe20000000800 */
[----:B----4-:R-:W-:Y:S05]  /*5d40*/  F2FP.F16.F32.PACK_AB R5, R212, R213 ;  /* 0x000000d5d405723e */ /* 0x010fea00000000ff */
[----:B------:R-:W-:Y:S01]  /*5d50*/  STS [R240+0x22000], R5 ;  /* 0x02200005f0007388 */ /* 0x000fe20000000800 */
[----:B-1----:R-:W-:Y:S05]  /*5d60*/  F2FP.F16.F32.PACK_AB R4, R210, R211 ;  /* 0x000000d3d204723e */ /* 0x002fea00000000ff */
        /* <DEDUP_REMOVED lines=10> */
[C---:B-1----:R-:W-:Y:S04]  /*5e10*/  HMMA.16816.F32 R4, R16.reuse, R8, RZ ;  /* 0x000000081004723c */ /* 0x042fe800000018ff */
[----:B------:R-:W-:Y:S02]  /*5e20*/  LDSM.16.M88.4 R112, [R216+0x8000] ;  /* 0x00800000d870783b */ /* 0x000fe40000000200 */
[C---:B------:R-:W-:Y:S06]  /*5e30*/  HMMA.16816.F32 R8, R16.reuse, R10, RZ ;  /* 0x0000000a1008723c */ /* 0x040fec00000018ff */
[C---:B--2---:R-:W-:Y:S06]  /*5e40*/  HMMA.16816.F32 R12, R16.reuse, R84, RZ ;  /* 0x00000054100c723c */ /* 0x044fec00000018ff */
        /* <DEDUP_REMOVED lines=89> */
[----:B------:R-:W-:Y:S01]  /*63e0*/  HMMA.16816.F32 R16, R92, R90, R16 ;  /* 0x0000005a5c10723c */ /* 0x000fe20000001810 */
[----:B------:R-:W2:Y:S05]  /*63f0*/  LDSM.16.M88.4 R88, [R216+0xe800] ;  /* 0x00e80000d858783b */ /* 0x000eaa0000000200 */
[C---:B---3--:R-:W-:Y:S06]  /*6400*/  HMMA.16816.F32 R4, R100.reuse, R104, R4 ;  /* 0x000000686404723c */ /* 0x048fec0000001804 */
[C---:B------:R-:W-:Y:S06]  /*6410*/  HMMA.16816.F32 R8, R100.reuse, R106, R8 ;  /* 0x0000006a6408723c */ /* 0x040fec0000001808 */
[C---:B-1----:R-:W-:Y:S06]  /*6420*/  HMMA.16816.F32 R12, R100.reuse, R84, R12 ;  /* 0x00000054640c723c */ /* 0x042fec000000180c */
[----:B------:R-:W-:Y:S06]  /*6430*/  HMMA.16816.F32 R16, R100, R86, R16 ;  /* 0x000000566410723c */ /* 0x000fec0000001810 */
[C---:B----4-:R-:W-:Y:S06]  /*6440*/  HMMA.16816.F32 R4, R108.reuse, R112, R4 ;  /* 0x000000706c04723c */ /* 0x050fec0000001804 */
[C---:B------:R-:W-:Y:S06]  /*6450*/  HMMA.16816.F32 R8, R108.reuse, R114, R8 ;  /* 0x000000726c08723c */ /* 0x040fec0000001808 */
[C---:B--2---:R-:W-:Y:S06]  /*6460*/  HMMA.16816.F32 R12, R108.reuse, R88, R12 ;  /* 0x000000586c0c723c */ /* 0x044fec000000180c */
[----:B------:R-:W-:Y:S06]  /*6470*/  HMMA.16816.F32 R16, R108, R90, R16 ;  /* 0x0000005a6c10723c */ /* 0x000fec0000001810 */
[C---:B-----5:R-:W-:Y:S01]  /*6480*/  FADD.FTZ R4, -R117.reuse, R4 ;  /* 0x0000000475047221 */ /* 0x060fe20000010100 */
[----:B------:R-:W-:Y:S01]  /*6490*/  FADD.FTZ R5, -R117, R5 ;  /* 0x0000000575057221 */ /* 0x000fe20000010100 */
[----:B------:R-:W-:Y:S03]  /*64a0*/  FADD.FTZ R6, -R116, R6 ;  /* 0x0000000674067221 */ /* 0x000fe60000010100 */
[----:B------:R-:W-:Y:S01]  /*64b0*/  FMUL.FTZ R87, R202, R4 ;  /* 0x00000004ca577220 */ /* 0x000fe20000410000 */
[----:B------:R-:W-:Y:S01]  /*64c0*/  FMUL.FTZ R86, R200, R5 ;  /* 0x00000005c8567220 */ /* 0x000fe20000410000 */
[----:B------:R-:W-:Y:S01]  /*64d0*/  FADD.FTZ R7, -R116, R7 ;  /* 0x0000000774077221 */ /* 0x000fe20000010100 */
[----:B------:R-:W-:Y:S01]  /*64e0*/  FFMA.FTZ R5, -R120, R120, 1 ;  /* 0x3f80000078057423 */ /* 0x000fe20000010178 */
[----:B------:R-:W-:Y:S01]  /*64f0*/  FFMA.FTZ R4, -R118, R118, 1 ;  /* 0x3f80000076047423 */ /* 0x000fe20000010176 */
[----:B------:R-:W-:Y:S01]  /*6500*/  FMUL.FTZ R85, R199, R6 ;  /* 0x00000006c7557220 */ /* 0x000fe20000410000 */
[----:B------:R-:W-:Y:S01]  /*6510*/  FMUL.FTZ R84, R198, R7 ;  /* 0x00000007c6547220 */ /* 0x000fe20000410000 */
[----:B------:R-:W-:Y:S01]  /*6520*/  FMUL.FTZ R5, R5, UR7 ;  /* 0x0000000705057c20 */ /* 0x000fe20008410000 */
[----:B------:R-:W-:Y:S01]  /*6530*/  FMUL.FTZ R4, R4, UR7 ;  /* 0x0000000704047c20 */ /* 0x000fe20008410000 */
[----:B------:R-:W-:Y:S01]  /*6540*/  FFMA.FTZ R7, -R122, R122, 1 ;  /* 0x3f8000007a077423 */ /* 0x000fe2000001017a */
[----:B------:R-:W-:Y:S01]  /*6550*/  FFMA.FTZ R6, -R121, R121, 1 ;  /* 0x3f80000079067423 */ /* 0x000fe20000010179 */
[C---:B------:R-:W-:Y:S01]  /*6560*/  FADD.FTZ R8, -R117.reuse, R8 ;  /* 0x0000000875087221 */ /* 0x040fe20000010100 */
[----:B------:R-:W-:Y:S01]  /*6570*/  FADD.FTZ R9, -R117, R9 ;  /* 0x0000000975097221 */ /* 0x000fe20000010100 */
[----:B------:R-:W-:Y:S01]  /*6580*/  FMUL.FTZ R85, R85, R5 ;  /* 0x0000000555557220 */ /* 0x000fe20000410000 */
[----:B------:R-:W-:Y:S01]  /*6590*/  FMUL.FTZ R84, R84, R4 ;  /* 0x0000000454547220 */ /* 0x000fe20000410000 */
[C---:B------:R-:W-:Y:S01]  /*65a0*/  FADD.FTZ R10, -R116.reuse, R10 ;  /* 0x0000000a740a7221 */ /* 0x040fe20000010100 */
[----:B------:R-:W-:Y:S01]  /*65b0*/  FADD.FTZ R11, -R116, R11 ;  /* 0x0000000b740b7221 */ /* 0x000fe20000010100 */
[----:B------:R-:W-:Y:S01]  /*65c0*/  FMUL.FTZ R7, R7, UR7 ;  /* 0x0000000707077c20 */ /* 0x000fe20008410000 */
[----:B------:R-:W-:Y:S01]  /*65d0*/  FMUL.FTZ R6, R6, UR7 ;  /* 0x0000000706067c20 */ /* 0x000fe20008410000 */
[----:B------:R-:W-:Y:S01]  /*65e0*/  FFMA.FTZ R5, -R125, R125, 1 ;  /* 0x3f8000007d057423 */ /* 0x000fe2000001017d */
[----:B------:R-:W-:Y:S01]  /*65f0*/  FFMA.FTZ R4, -R119, R119, 1 ;  /* 0x3f80000077047423 */ /* 0x000fe20000010177 */
        /* <DEDUP_REMOVED lines=8> */
[----:B------:R-:W-:Y:S01]  /*6680*/  FMUL.FTZ R5, R5, UR7 ;  /* 0x0000000705057c20 */ /* 0x000fe20008410000 */
[----:B------:R-:W-:Y:S01]  /*6690*/  FMUL.FTZ R4, R4, UR7 ;  /* 0x0000000704047c20 */ /* 0x000fe20008410000 */
[----:B------:R-:W-:Y:S01]  /*66a0*/  FMUL.FTZ R89, R209, R12 ;  /* 0x0000000cd1597220 */ /* 0x000fe20000410000 */
[----:B------:R-:W-:Y:S01]  /*66b0*/  FMUL.FTZ R88, R208, R13 ;  /* 0x0000000dd0587220 */ /* 0x000fe20000410000 */
[----:B------:R-:W-:Y:S01]  /*66c0*/  FMUL.FTZ R13, R91, R5 ;  /* 0x000000055b0d7220 */ /* 0x000fe20000410000 */
[----:B------:R-:W-:Y:S01]  /*66d0*/  FMUL.FTZ R12, R90, R4 ;  /* 0x000000045a0c7220 */ /* 0x000fe20000410000 */
[----:B------:R-:W-:Y:S01]  /*66e0*/  F2FP.F16.F32.PACK_AB R5, R8, R9 ;  /* 0x000000090805723e */ /* 0x000fe200000000ff */
[----:B------:R-:W-:Y:S01]  /*66f0*/  FFMA.FTZ R7, -R129, R129, 1 ;  /* 0x3f80000081077423 */ /* 0x000fe20000010181 */
[----:B------:R-:W-:Y:S01]  /*6700*/  F2FP.F16.F32.PACK_AB R4, R84, R85 ;  /* 0x000000555404723e */ /* 0x000fe200000000ff */
[----:B------:R-:W-:Y:S01]  /*6710*/  FFMA.FTZ R6, -R127, R127, 1 ;  /* 0x3f8000007f067423 */ /* 0x000fe2000001017f */
[----:B------:R-:W-:Y:S01]  /*6720*/  FADD.FTZ R14, -R116, R14 ;  /* 0x0000000e740e7221 */ /* 0x000fe20000010100 */
[----:B------:R1:W-:Y:S01]  /*6730*/  STS [R239+0x20000], R5 ;  /* 0x02000005ef007388 */ /* 0x0003e20000000800 */
[----:B------:R-:W-:Y:S01]  /*6740*/  FMUL.FTZ R7, R7, UR7 ;  /* 0x0000000707077c20 */ /* 0x000fe20008410000 */
[----:B------:R-:W-:Y:S01]  /*6750*/  FMUL.FTZ R6, R6, UR7 ;  /* 0x0000000706067c20 */ /* 0x000fe20008410000 */
[----:B------:R-:W-:Y:S02]  /*6760*/  FADD.FTZ R15, -R116, R15 ;  /* 0x0000000f740f7221 */ /* 0x000fe40000010100 */
[----:B------:R2:W-:Y:S01]  /*6770*/  STS [R239+0x20400], R4 ;  /* 0x02040004ef007388 */ /* 0x0005e20000000800 */
[----:B------:R-:W-:Y:S01]  /*6780*/  FMUL.FTZ R11, R93, R7 ;  /* 0x000000075d0b7220 */ /* 0x000fe20000410000 */
[----:B------:R-:W-:Y:S01]  /*6790*/  FMUL.FTZ R10, R92, R6 ;  /* 0x000000065c0a7220 */ /* 0x000fe20000410000 */
[----:B------:R-:W-:Y:S01]  /*67a0*/  FFMA.FTZ R7, -R124, R124, 1 ;  /* 0x3f8000007c077423 */ /* 0x000fe2000001017c */
[----:B------:R-:W-:Y:S01]  /*67b0*/  FFMA.FTZ R6, -R123, R123, 1 ;  /* 0x3f8000007b067423 */ /* 0x000fe2000001017b */
[C---:B------:R-:W-:Y:S01]  /*67c0*/  FADD.FTZ R16, -R117.reuse, R16 ;  /* 0x0000001075107221 */ /* 0x040fe20000010100 */
[----:B------:R-:W-:Y:S01]  /*67d0*/  FADD.FTZ R17, -R117, R17 ;  /* 0x0000001175117221 */ /* 0x000fe20000010100 */
        /* <DEDUP_REMOVED lines=9> */
[----:B------:R-:W-:Y:S01]  /*6870*/  FMUL.FTZ R16, R86, R6 ;  /* 0x0000000656107220 */ /* 0x000fe20000410000 */
[----:B------:R-:W-:Y:S01]  /*6880*/  FMUL.FTZ R8, R8, UR7 ;  /* 0x0000000708087c20 */ /* 0x000fe20008410000 */
[----:B------:R-:W-:Y:S01]  /*6890*/  FFMA.FTZ R7, -R197, R197, 1 ;  /* 0x3f800000c5077423 */ /* 0x000fe200000101c5 */
[----:B------:R-:W-:Y:S01]  /*68a0*/  FFMA.FTZ R6, -R196, R196, 1 ;  /* 0x3f800000c4067423 */ /* 0x000fe200000101c4 */
[C---:B------:R-:W-:Y:S01]  /*68b0*/  FADD.FTZ R18, -R116.reuse, R18 ;  /* 0x0000001274127221 */ /* 0x040fe20000010100 */
[----:B------:R-:W-:Y:S01]  /*68c0*/  FADD.FTZ R19, -R116, R19 ;  /* 0x0000001374137221 */ /* 0x000fe20000010100 */
[----:B------:R-:W-:Y:S01]  /*68d0*/  FMUL.FTZ R9, R9, UR7 ;  /* 0x0000000709097c20 */ /* 0x000fe20008410000 */
[----:B-1----:R-:W-:Y:S01]  /*68e0*/  FFMA.FTZ R5, -R131, R131, 1 ;  /* 0x3f80000083057423 */ /* 0x002fe20000010183 */
[----:B------:R-:W-:Y:S01]  /*68f0*/  FMUL.FTZ R14, R88, R8 ;  /* 0x00000008580e7220 */ /* 0x000fe20000410000 */
[----:B--2---:R-:W-:Y:S01]  /*6900*/  FFMA.FTZ R4, -R130, R130, 1 ;  /* 0x3f80000082047423 */ /* 0x004fe20000010182 */
[----:B------:R-:W-:Y:S01]  /*6910*/  F2FP.F16.F32.PACK_AB R8, R10, R11 ;  /* 0x0000000b0a08723e */ /* 0x000fe200000000ff */
[----:B------:R-:W-:Y:S01]  /*6920*/  FMUL.FTZ R7, R7, UR7 ;  /* 0x0000000707077c20 */ /* 0x000fe20008410000 */
[----:B------:R-:W-:Y:S01]  /*6930*/  FMUL.FTZ R6, R6, UR7 ;  /* 0x0000000706067c20 */ /* 0x000fe20008410000 */
[----:B------:R-:W-:Y:S01]  /*6940*/  FMUL.FTZ R18, R211, R18 ;  /* 0x00000012d3127220 */ /* 0x000fe20000410000 */
[----:B------:R-:W-:Y:S01]  /*6950*/  FMUL.FTZ R19, R210, R19 ;  /* 0x00000013d2137220 */ /* 0x000fe20000410000 */
[----:B------:R-:W-:Y:S01]  /*6960*/  FMUL.FTZ R15, R89, R9 ;  /* 0x00000009590f7220 */ /* 0x000fe20000410000 */
[----:B------:R-:W-:Y:S01]  /*6970*/  FMUL.FTZ R11, R5, UR7 ;  /* 0x00000007050b7c20 */ /* 0x000fe20008410000 */
[----:B------:R-:W-:Y:S01]  /*6980*/  FMUL.FTZ R10, R4, UR7 ;  /* 0x00000007040a7c20 */ /* 0x000fe20008410000 */
[----:B------:R-:W-:Y:S01]  /*6990*/  F2FP.F16.F32.PACK_AB R9, R12, R13 ;  /* 0x0000000d0c09723e */ /* 0x000fe200000000ff */
[----:B------:R-:W-:Y:S01]  /*69a0*/  FMUL.FTZ R4, R85, R7 ;  /* 0x0000000755047220 */ /* 0x000fe20000410000 */
[----:B------:R-:W-:Y:S01]  /*69b0*/  FMUL.FTZ R5, R84, R6 ;  /* 0x0000000654057220 */ /* 0x000fe20000410000 */
[----:B------:R-:W-:Y:S01]  /*69c0*/  FMUL.FTZ R11, R18, R11 ;  /* 0x0000000b120b7220 */ /* 0x000fe20000410000 */
[----:B------:R-:W-:Y:S01]  /*69d0*/  FMUL.FTZ R10, R19, R10 ;  /* 0x0000000a130a7220 */ /* 0x000fe20000410000 */
[----:B------:R-:W-:Y:S01]  /*69e0*/  F2FP.F16.F32.PACK_AB R7, R14, R15 ;  /* 0x0000000f0e07723e */ /* 0x000fe200000000ff */
[----:B------:R-:W-:Y:S01]  /*69f0*/  STS [R241+0x20000], R8 ;  /* 0x02000008f1007388 */ /* 0x000fe20000000800 */
[----:B------:R-:W-:Y:S02]  /*6a00*/  F2FP.F16.F32.PACK_AB R6, R16, R17 ;  /* 0x000000111006723e */ /* 0x000fe400000000ff */
[----:B------:R-:W-:Y:S02]  /*6a10*/  F2FP.F16.F32.PACK_AB R5, R5, R4 ;  /* 0x000000040505723e */ /* 0x000fe400000000ff */
[----:B------:R-:W-:Y:S01]  /*6a20*/  STS [R241+0x20400], R9 ;  /* 0x02040009f1007388 */ /* 0x000fe20000000800 */
[----:B------:R-:W-:Y:S04]  /*6a30*/  F2FP.F16.F32.PACK_AB R4, R10, R11 ;  /* 0x0000000b0a04723e */ /* 0x000fe800000000ff */
[----:B------:R-:W-:Y:S05]  /*6a40*/  STS [R238+0x20000], R7 ;  /* 0x02000007ee007388 */ /* 0x000fea0000000800 */
        /* <DEDUP_REMOVED lines=161> */
.L_x_1101:
        /* <DEDUP_REMOVED lines=472> */
.L_x_1102:
        /* <DEDUP_REMOVED lines=222> */
.L_x_1104:
        /* <DEDUP_REMOVED lines=19> */
.L_x_1105:
        /* <DEDUP_REMOVED lines=58> */
.L_x_1107:
[----:B------:R-:W-:Y:S05]  /*a490*/  BSYNC B0 ;  /* 0x0000000000007941 */ /* 0x000fea0003800000 */
.L_x_1106:
        /* <DEDUP_REMOVED lines=22> */
.L_x_1109:
[----:B------:R-:W-:Y:S05]  /*a600*/  BSYNC B0 ;  /* 0x0000000000007941 */ /* 0x000fea0003800000 */
.L_x_1108:
        /* <DEDUP_REMOVED lines=38> */
.L_x_1111:
[----:B------:R-:W-:Y:S05]  /*a870*/  BSYNC B0 ;  /* 0x0000000000007941 */ /* 0x000fea0003800000 */
.L_x_1110:
        /* <DEDUP_REMOVED lines=21> */
.L_x_1082:
[----:B------:R-:W-:Y:S05]  /*a9d0*/  BSYNC B1 ;  /* 0x0000000000017941 */ /* 0x000fea0003800000 */
.L_x_1068:
        /* <DEDUP_REMOVED lines=9> */
.L_x_1112:
[----:B------:R-:W-:Y:S05]  /*aa70*/  EXIT ;  /* 0x000000000000794d */ /* 0x000fea0003800000 */
.L_x_1114:
        /* <DEDUP_REMOVED lines=16> */
.L_x_2050:


//--------------------- .text._ZN5flash44flash_bwd_dq_dk_dv_loop_seqk_parallel_kernelI23Flash_bwd_kernel_traitsILi256ELi64ELi64ELi8ELi4ELi2ELi2ELb0ELb1EN7cutlass6half_tE19Flash_kernel_traitsILi256ELi64ELi64ELi8ES3_EELb1ELb0ELb0ELb0ELb0ELb1ELb0EEEvNS_16Flash_bwd_paramsE --------------------------
	.section	.text._ZN5flash44flash_bwd_dq_dk_dv_loop_seqk_parallel_kernelI23Flash_bwd_kernel_traitsILi256ELi64ELi64ELi8ELi4ELi2ELi2ELb0ELb1EN7cutlass6half_tE19Flash_kernel_traitsILi256ELi64ELi64ELi8ES3_EELb1ELb0ELb0ELb0ELb0ELb1ELb0EEEvNS_16Flash_bwd_paramsE,"ax",@progbits
	.align	128
        .global         _ZN5flash44flash_bwd_dq_dk_dv_loop_seqk_parallel_kernelI23Flash_bwd_kernel_traitsILi256ELi64ELi64ELi8ELi4ELi2ELi2ELb0ELb1EN7cutlass6half_tE19Flash_kernel_traitsILi256ELi64ELi64ELi8ES3_EELb1ELb0ELb0ELb0ELb0ELb1ELb0EEEvNS_16Flash_bwd_paramsE
        .type           _ZN5flash44flash_bwd_dq_dk_dv_loop_seqk_parallel_kernelI23Flash_bwd_kernel_traitsILi256ELi64ELi64ELi8ELi4ELi2ELi2ELb0ELb1EN7cutlass6half_tE19Flash_kernel_traitsILi256ELi64ELi64ELi8ES3_EELb1ELb0ELb0ELb0ELb0ELb1ELb0EEEvNS_16Flash_bwd_paramsE,@function
        .size           _ZN5flash44flash_bwd_dq_dk_dv_loop_seqk_parallel_kernelI23Flash_bwd_kernel_traitsILi256ELi64ELi64ELi8ELi4ELi2ELi2ELb0ELb1EN7cutlass6half_tE19Flash_kernel_traitsILi256ELi64ELi64ELi8ES3_EELb1ELb0ELb0ELb0ELb0ELb1ELb0EEEvNS_16Flash_bwd_paramsE,(.L_x_2051 - _ZN5flash44flash_bwd_dq_dk_dv_loop_seqk_parallel_kernelI23Flash_bwd_kernel_traitsILi256ELi64ELi64ELi8ELi4ELi2ELi2ELb0ELb1EN7cutlass6half_tE19Flash_kernel_traitsILi256ELi64ELi64ELi8ES3_EELb1ELb0ELb0ELb0ELb0ELb1ELb0EEEvNS_16Flash_bwd_paramsE)
        .other          _ZN5flash44flash_bwd_dq_dk_dv_loop_seqk_parallel_kernelI23Flash_bwd_kernel_traitsILi256ELi64ELi64ELi8ELi4ELi2ELi2ELb0ELb1EN7cutlass6half_tE19Flash_kernel_traitsILi256ELi64ELi64ELi8ES3_EELb1ELb0ELb0ELb0ELb0ELb1ELb0EEEvNS_16Flash_bwd_paramsE,@"STO_CUDA_ENTRY STV_DEFAULT"
_ZN5flash44flash_bwd_dq_dk_dv_loop_seqk_parallel_kernelI23Flash_bwd_kernel_traitsILi256ELi64ELi64ELi8ELi4ELi2ELi2ELb0ELb1EN7cutlass6half_tE19Flash_kernel_traitsILi256ELi64ELi64ELi8ES3_EELb1ELb0ELb0ELb0ELb0ELb1ELb0EEEvNS_16Flash_bwd_paramsE:
.text._ZN5flash44flash_bwd_dq_dk_dv_loop_seqk_parallel_kernelI23Flash_bwd_kernel_traitsILi256ELi64ELi64ELi8ELi4ELi2ELi2ELb0ELb1EN7cutlass6half_tE19Flash_kernel_traitsILi256ELi64ELi64ELi8ES3_EELb1ELb0ELb0ELb0ELb0ELb1ELb0EEEvNS_16Flash_bwd_paramsE:
        /* <DEDUP_REMOVED lines=13> */
[----:B------:R-:W-:Y:S02]  /*00d0*/  IMAD.MOV.U32 R226, RZ, RZ, 0x20 ;  /* 0x00000020ffe27424 */ /* 0x000fe400078e00ff */
[----:B------:R-:W-:Y:S02]  /*00e0*/  IMAD.MOV.U32 R222, RZ, RZ, 0x40 ;  /* 0x00000040ffde7424 */ /* 0x000fe400078e00ff */
[----:B------:R-:W-:Y:S02]  /*00f0*/  IMAD.MOV.U32 R238, RZ, RZ, -0x10 ;  /* 0xfffffff0ffee7424 */ /* 0x000fe400078e00ff */
[----:B------:R-:W3:Y:S08]  /*0100*/  S2UR UR53, SR_CTAID.Z ;  /* 0x00000000003579c3 */ /* 0x000ef00000002700 */
[----:B------:R-:W4:Y:S01]  /*0110*/  S2UR UR42, SR_CTAID.Y ;  /* 0x00000000002a79c3 */ /* 0x000f220000002600 */
[----:B--2---:R-:W-:Y:S01]  /*0120*/  ULEA UR4, UR4, UR5, 0x18 ;  /* 0x0000000504047291 */ /* 0x004fe2000f8ec03f */
[----:B-1----:R-:W-:Y:S01]  /*0130*/  SHF.R.S32.HI R2, RZ, 0x1f, R8 ;  /* 0x0000001fff027819 */ /* 0x002fe20000011408 */
[----:B---3--:R-:W-:-:S02]  /*0140*/  USHF.R.S32.HI UR5, URZ, 0x1f, UR53 ;  /* 0x0000001f3f057899 */ /* 0x008fc40008011435 */
[----:B------:R-:W-:Y:S01]  /*0150*/  USHF.R.S32.HI UR6, URZ, 0x1f, UR53 ;  /* 0x0000001f3f067899 */ /* 0x000fe20008011435 */
[CC--:B------:R-:W-:Y:S01]  /*0160*/  LEA.HI R12, R2.reuse, R8.reuse, RZ, 0x3 ;  /* 0x00000008020c7211 */ /* 0x0c0fe200078f18ff */
[----:B------:R-:W-:Y:S01]  /*0170*/  USHF.R.S32.HI UR61, URZ, 0x1f, UR53 ;  /* 0x0000001f3f3d7899 */ /* 0x000fe20008011435 */
[CC--:B------:R-:W-:Y:S02]  /*0180*/  LEA.HI R0, R2.reuse, R8.reuse, RZ, 0x5 ;  /* 0x0000000802007211 */ /* 0x0c0fe400078f28ff */
[CC--:B------:R-:W-:Y:S02]  /*0190*/  LEA.HI R3, R2.reuse, R8.reuse, RZ, 0x4 ;  /* 0x0000000802037211 */ /* 0x0c0fe400078f20ff */
[CC--:B------:R-:W-:Y:S02]  /*01a0*/  LEA.HI R249, R2.reuse, R8.reuse, RZ, 0x7 ;  /* 0x0000000802f97211 */ /* 0x0c0fe400078f38ff */
[CC--:B------:R-:W-:Y:S02]  /*01b0*/  LEA.HI R16, R2.reuse, R8.reuse, RZ, 0x6 ;  /* 0x0000000802107211 */ /* 0x0c0fe400078f30ff */
[----:B------:R-:W-:-:S02]  /*01c0*/  LEA.HI R2, R2, R8, RZ, 0x2 ;  /* 0x0000000802027211 */ /* 0x000fc400078f10ff */
[----:B------:R-:W-:Y:S02]  /*01d0*/  LOP3.LUT R4, R0, 0xffffffe0, RZ, 0xc0, !PT ;  /* 0xffffffe000047812 */ /* 0x000fe400078ec0ff */
[----:B------:R-:W-:Y:S02]  /*01e0*/  LOP3.LUT R6, R3, 0xfffffff0, RZ, 0xc0, !PT ;  /* 0xfffffff003067812 */ /* 0x000fe400078ec0ff */
[----:B------:R-:W-:Y:S01]  /*01f0*/  LOP3.LUT R7, R2, 0x7ffffffc, RZ, 0xc0, !PT ;  /* 0x7ffffffc02077812 */ /* 0x000fe200078ec0ff */
[C---:B------:R-:W-:Y:S01]  /*0200*/  IMAD.IADD R10, R8.reuse, 0x1, -R4 ;  /* 0x00000001080a7824 */ /* 0x040fe200078e0a04 */
[----:B------:R-:W-:Y:S01]  /*0210*/  SHF.R.S32.HI R4, RZ, 0x5, R0 ;  /* 0x00000005ff047819 */ /* 0x000fe20000011400 */
[C---:B------:R-:W-:Y:S01]  /*0220*/  IMAD.IADD R11, R8.reuse, 0x1, -R6 ;  /* 0x00000001080b7824 */ /* 0x040fe200078e0a06 */
[----:B------:R-:W-:Y:S01]  /*0230*/  SHF.R.S32.HI R6, RZ, 0x1f, R0 ;  /* 0x0000001fff067819 */ /* 0x000fe20000011400 */
[----:B------:R-:W-:Y:S01]  /*0240*/  IMAD.IADD R15, R8, 0x1, -R7 ;  /* 0x00000001080f7824 */ /* 0x000fe200078e0a07 */
[----:B------:R-:W-:-:S02]  /*0250*/  LOP3.LUT R5, R12, 0xfffffff8, RZ, 0xc0, !PT ;  /* 0xfffffff80c057812 */ /* 0x000fc400078ec0ff */
[----:B------:R-:W-:Y:S02]  /*0260*/  SHF.R.S32.HI R7, RZ, 0x4, R3 ;  /* 0x00000004ff077819 */ /* 0x000fe40000011403 */
[--C-:B------:R-:W-:Y:S01]  /*0270*/  SHF.R.S32.HI R9, RZ, 0x2, R2.reuse ;  /* 0x00000002ff097819 */ /* 0x100fe20000011402 */
[----:B------:R-:W-:Y:S01]  /*0280*/  IMAD.IADD R5, R8, 0x1, -R5 ;  /* 0x0000000108057824 */ /* 0x000fe200078e0a05 */
[----:B------:R-:W-:Y:S02]  /*0290*/  SHF.R.S32.HI R2, RZ, 0x1f, R2 ;  /* 0x0000001fff027819 */ /* 0x000fe40000011402 */
[----:B------:R-:W-:Y:S02]  /*02a0*/  LEA.HI R6, R6, R4, RZ, 0x2 ;  /* 0x0000000406067211 */ /* 0x000fe400078f10ff */
[----:B------:R-:W-:Y:S02]  /*02b0*/  LEA.HI R3, R3, R7, RZ, 0x1 ;  /* 0x0000000703037211 */ /* 0x000fe400078f08ff */
[----:B------:R-:W-:-:S02]  /*02c0*/  SHF.R.S32.HI R243, RZ, 0x3, R12 ;  /* 0x00000003fff37819 */ /* 0x000fc4000001140c */
[----:B------:R-:W-:Y:S02]  /*02d0*/  LEA.HI R0, R0, R4, RZ, 0x1 ;  /* 0x0000000400007211 */ /* 0x000fe400078f08ff */
[----:B------:R-:W-:Y:S02]  /*02e0*/  LEA.HI R8, R2, R9, RZ, 0x3 ;  /* 0x0000000902087211 */ /* 0x000fe400078f18ff */
[----:B------:R-:W-:Y:S01]  /*02f0*/  LOP3.LUT R2, R6, 0xfffffffc, RZ, 0xc0, !PT ;  /* 0xfffffffc06027812 */ /* 0x000fe200078ec0ff */
[----:B------:R-:W-:Y:S01]  /*0300*/  IMAD.SHL.U32 R6, R243, 0x40, RZ ;  /* 0x00000040f3067824 */ /* 0x000fe200078e00ff */
[----:B------:R-:W-:Y:S02]  /*0310*/  LOP3.LUT R3, R3, 0xfffffffe, RZ, 0xc0, !PT ;  /* 0xfffffffe03037812 */ /* 0x000fe400078ec0ff */
[----:B------:R-:W-:Y:S01]  /*0320*/  LOP3.LUT R0, R0, 0xfffffffe, RZ, 0xc0, !PT ;  /* 0xfffffffe00007812 */ /* 0x000fe200078ec0ff */
[----:B------:R-:W-:Y:S01]  /*0330*/  IMAD.IADD R251, R4, 0x1, -R2 ;  /* 0x0000000104fb7824 */ /* 0x000fe200078e0a02 */
[----:B------:R-:W-:Y:S01]  /*0340*/  LOP3.LUT R2, R8, 0xfffffff8, RZ, 0xc0, !PT ;  /* 0xfffffff808027812 */ /* 0x000fe200078ec0ff */
[----:B------:R-:W-:Y:S01]  /*0350*/  IMAD.IADD R13, R7, 0x1, -R3 ;  /* 0x00000001070d7824 */ /* 0x000fe200078e0a03 */
[----:B------:R-:W-:Y:S01]  /*0360*/  SHF.R.S32.HI R249, RZ, 0x7, R249 ;  /* 0x00000007fff97819 */ /* 0x000fe200000114f9 */
[----:B------:R-:W-:Y:S01]  /*0370*/  IMAD.IADD R224, R4, 0x1, -R0 ;  /* 0x0000000104e07824 */ /* 0x000fe200078e0a00 */
[----:B------:R-:W-:Y:S01]  /*0380*/  LOP3.LUT R0, R6, 0x1c0, RZ, 0xc0, !PT ;  /* 0x000001c006007812 */ /* 0x000fe200078ec0ff */
[----:B------:R-:W-:Y:S01]  /*0390*/  IMAD.SHL.U32 R3, R5, 0x8, RZ ;  /* 0x0000000805037824 */ /* 0x000fe200078e00ff */
[----:B------:R-:W-:Y:S01]  /*03a0*/  SHF.R.S32.HI R4, RZ, 0x1f, R10 ;  /* 0x0000001fff047819 */ /* 0x000fe2000001140a */
[----:B------:R-:W-:Y:S01]  /*03b0*/  IMAD.IADD R6, R9, 0x1, -R2 ;  /* 0x0000000109067824 */ /* 0x000fe200078e0a02 */
[----:B------:R-:W-:Y:S01]  /*03c0*/  SHF.R.U32.HI R2, RZ, 0x3, R0 ;  /* 0x00000003ff027819 */ /* 0x000fe20000011600 */
[----:B------:R-:W-:Y:S01]  /*03d0*/  IMAD.SHL.U32 R219, R13, 0x200, RZ ;  /* 0x000002000ddb7824 */ /* 0x000fe200078e00ff */
[----:B------:R-:W-:Y:S01]  /*03e0*/  LOP3.LUT R3, R0, 0x38, R3, 0xf8, !PT ;  /* 0x0000003800037812 */ /* 0x000fe200078ef803 */
[----:B------:R-:W-:Y:S01]  /*03f0*/  IMAD.SHL.U32 R0, R5, 0x40, RZ ;  /* 0x0000004005007824 */ /* 0x000fe200078e00ff */
[----:B------:R-:W-:-:S02]  /*0400*/  LEA.HI R242, R4, R10, RZ, 0x2 ;  /* 0x0000000a04f27211 */ /* 0x000fc400078f10ff */
[----:B------:R-:W-:Y:S01]  /*0410*/  LOP3.LUT R8, R3, R2, RZ, 0x3c, !PT ;  /* 0x0000000203087212 */ /* 0x000fe200078e3cff */
[----:B------:R-:W-:Y:S01]  /*0420*/  IMAD.SHL.U32 R2, R224, 0x10, RZ ;  /* 0x00000010e0027824 */ /* 0x000fe200078e00ff */
[----:B------:R-:W-:Y:S02]  /*0430*/  SHF.R.S32.HI R3, RZ, 0x1f, R11 ;  /* 0x0000001fff037819 */ /* 0x000fe4000001140b */
[----:B------:R-:W-:Y:S02]  /*0440*/  LOP3.LUT R0, R0, 0x1c0, RZ, 0xc0, !PT ;  /* 0x000001c000007812 */ /* 0x000fe400078ec0ff */
[----:B------:R-:W-:Y:S02]  /*0450*/  LEA.HI R14, R3, R11, RZ, 0x3 ;  /* 0x0000000b030e7211 */ /* 0x000fe400078f18ff */
[C---:B------:R-:W-:Y:S02]  /*0460*/  LOP3.LUT R4, R0.reuse, 0x10, R2, 0xf8, !PT ;  /* 0x0000001000047812 */ /* 0x040fe400078ef802 */
[----:B------:R-:W-:-:S02]  /*0470*/  LOP3.LUT R3, R0, 0x8, R12, 0xf8, !PT ;  /* 0x0000000800037812 */ /* 0x000fc400078ef80c */
[----:B------:R-:W-:Y:S02]  /*0480*/  SHF.R.U32.HI R0, RZ, 0x3, R0 ;  /* 0x00000003ff007819 */ /* 0x000fe40000011600 */
[----:B------:R-:W-:Y:S02]  /*0490*/  LOP3.LUT R4, R4, 0x8, R12, 0xf8, !PT ;  /* 0x0000000804047812 */ /* 0x000fe400078ef80c */
[----:B------:R-:W-:Y:S01]  /*04a0*/  LOP3.LUT R2, R3, R0, RZ, 0x3c, !PT ;  /* 0x0000000003027212 */ /* 0x000fe200078e3cff */
[----:B------:R-:W-:Y:S01]  /*04b0*/  IMAD R3, R249, 0x800, R219 ;  /* 0x00000800f9037824 */ /* 0x000fe200078e02db */
[----:B------:R-:W-:Y:S02]  /*04c0*/  LOP3.LUT R219, R219, R4, R0, 0xf6, !PT ;  /* 0x00000004dbdb7212 */ /* 0x000fe400078ef600 */
[----:B------:R-:W-:Y:S01]  /*04d0*/  SHF.R.S32.HI R0, RZ, 0x6, R16 ;  /* 0x00000006ff007819 */ /* 0x000fe20000011410 */
[----:B------:R-:W-:Y:S01]  /*04e0*/  IMAD.IADD R2, R3, 0x1, R2 ;  /* 0x0000000103027824 */ /* 0x000fe200078e0202 */
[----:B------:R-:W-:-:S02]  /*04f0*/  LOP3.LUT P4, RZ, R5, 0x2, RZ, 0xc0, !PT ;  /* 0x0000000205ff7812 */ /* 0x000fc4000788c0ff */
[----:B------:R-:W-:Y:S01]  /*0500*/  LOP3.LUT P3, RZ, R5, 0x4, RZ, 0xc0, !PT ;  /* 0x0000000405ff7812 */ /* 0x000fe2000786c0ff */
[----:B------:R-:W-:Y:S01]  /*0510*/  IMAD R231, R0, 0x200, R8 ;  /* 0x0000020000e77824 */ /* 0x000fe200078e0208 */
[----:B------:R-:W-:Y:S01]  /*0520*/  LOP3.LUT R7, R14, 0xfffffff8, RZ, 0xc0, !PT ;  /* 0xfffffff80e077812 */ /* 0x000fe200078ec0ff */
[----:B------:R-:W-:Y:S01]  /*0530*/  IMAD.SHL.U32 R3, R0, 0x8, RZ ;  /* 0x0000000800037824 */ /* 0x000fe200078e00ff */
[C---:B------:R-:W-:Y:S01]  /*0540*/  LOP3.LUT R5, R6.reuse, 0x1, RZ, 0xc0, !PT ;  /* 0x0000000106057812 */ /* 0x040fe200078ec0ff */
[----:B------:R-:W-:Y:S01]  /*0550*/  IMAD.SHL.U32 R0, R6, 0x40, RZ ;  /* 0x0000004006007824 */ /* 0x000fe200078e00ff */
[----:B------:R-:W-:Y:S01]  /*0560*/  SEL R221, R222, 0xffffffc0, !P3 ;  /* 0xffffffc0dedd7807 */ /* 0x000fe20005800000 */
[----:B------:R-:W-:Y:S01]  /*0570*/  IMAD.SHL.U32 R8, R249, 0x20, RZ ;  /* 0x00000020f9087824 */ /* 0x000fe200078e00ff */
[----:B------:R-:W-:Y:S01]  /*0580*/  ISETP.NE.U32.AND P0, PT, R5, 0x1, PT ;  /* 0x000000010500780c */ /* 0x000fe20003f05070 */
[----:B------:R-:W-:Y:S01]  /*0590*/  IMAD.IADD R7, R11, 0x1, -R7 ;  /* 0x000000010b077824 */ /* 0x000fe200078e0a07 */
[----:B------:R-:W-:Y:S01]  /*05a0*/  LOP3.LUT R0, R0, 0x1c0, RZ, 0xc0, !PT ;  /* 0x000001c000007812 */ /* 0x000fe200078ec0ff */
[----:B------:R-:W-:Y:S01]  /*05b0*/  IMAD.SHL.U32 R5, R13, 0x20, RZ ;  /* 0x000000200d057824 */ /* 0x000fe200078e00ff */
[----:B------:R-:W-:Y:S01]  /*05c0*/  R2P PR, R6, 0x6 ;  /* 0x0000000606007804 */ /* 0x000fe20000000000 */
[----:B------:R-:W-:Y:S01]  /*05d0*/  IMAD.SHL.U32 R6, R15, 0x2, RZ ;  /* 0x000000020f067824 */ /* 0x000fe200078e00ff */
[----:B------:R-:W-:-:S02]  /*05e0*/  LOP3.LUT R8, R0, 0x20, R8, 0xf8, !PT ;  /* 0x0000002000087812 */ /* 0x000fc400078ef808 */
[----:B------:R-:W-:Y:S01]  /*05f0*/  SHF.R.U32.HI R4, RZ, 0x3, R0 ;  /* 0x00000003ff047819 */ /* 0x000fe20000011600 */
[--C-:B------:R-:W-:Y:S01]  /*0600*/  IMAD R9, R251, 0x400, R6.reuse ;  /* 0x00000400fb097824 */ /* 0x100fe200078e0206 */
[----:B------:R-:W-:Y:S02]  /*0610*/  LOP3.LUT R3, R3, 0x18, RZ, 0xc0, !PT ;  /* 0x0000001803037812 */ /* 0x000fe400078ec0ff */
[C---:B------:R-:W-:Y:S02]  /*0620*/  LOP3.LUT P6, RZ, R7.reuse, 0x2, RZ, 0xc0, !PT ;  /* 0x0000000207ff7812 */ /* 0x040fe400078cc0ff */
[C---:B------:R-:W-:Y:S01]  /*0630*/  LOP3.LUT P5, RZ, R7.reuse, 0x4, RZ, 0xc0, !PT ;  /* 0x0000000407ff7812 */ /* 0x040fe200078ac0ff */
[----:B------:R-:W-:Y:S01]  /*0640*/  IMAD.SHL.U32 R7, R7, 0x40, RZ ;  /* 0x0000004007077824 */ /* 0x000fe200078e00ff */
[----:B------:R-:W-:Y:S02]  /*0650*/  LOP3.LUT R8, R8, R4, RZ, 0x3c, !PT ;  /* 0x0000000408087212 */ /* 0x000fe400078e3cff */
[----:B------:R-:W-:Y:S01]  /*0660*/  LOP3.LUT R10, R3, 0x20, R5, 0xf8, !PT ;  /* 0x00000020030a7812 */ /* 0x000fe200078ef805 */
[----:B------:R-:W-:Y:S01]  /*0670*/  IMAD R5, R224, 0x400, R6 ;  /* 0x00000400e0057824 */ /* 0x000fe200078e0206 */
[----:B------:R-:W-:Y:S01]  /*0680*/  LOP3.LUT R4, R4, R0, R3, 0x1e, !PT ;  /* 0x0000000004047212 */ /* 0x000fe200078e1e03 */
[----:B------:R-:W-:Y:S01]  /*0690*/  IMAD.SHL.U32 R6, R13, 0x8, RZ ;  /* 0x000000080d067824 */ /* 0x000fe200078e00ff */
[----:B------:R-:W-:Y:S01]  /*06a0*/  LOP3.LUT R0, R7, 0x1c0, RZ, 0xc0, !PT ;  /* 0x000001c007007812 */ /* 0x000fe200078ec0ff */
[----:B------:R-:W-:Y:S01]  /*06b0*/  IMAD.IADD R8, R9, 0x1, R8 ;  /* 0x0000000109087824 */ /* 0x000fe200078e0208 */
[----:B------:R-:W-:Y:S01]  /*06c0*/  LEA R2, R2, UR4, 0x1 ;  /* 0x0000000402027c11 */ /* 0x000fe2000f8e08ff */
[----:B------:R-:W-:Y:S01]  /*06d0*/  IMAD.IADD R246, R5, 0x1, R4 ;  /* 0x0000000105f67824 */ /* 0x000fe200078e0204 */
[----:B------:R-:W-:Y:S01]  /*06e0*/  SHF.R.U32.HI R3, RZ, 0x3, R0 ;  /* 0x00000003ff037819 */ /* 0x000fe20000011600 */
[----:B------:R-:W-:Y:S01]  /*06f0*/  IMAD.SHL.U32 R4, R14, 0x40, RZ ;  /* 0x000000400e047824 */ /* 0x000fe200078e00ff */
[----:B------:R-:W-:Y:S01]  /*0700*/  LOP3.LUT R5, R0, 0x8, R6, 0xf8, !PT ;  /* 0x0000000800057812 */ /* 0x000fe200078ef806 */
[----:B------:R-:W-:Y:S01]  /*0710*/  IMAD.IADD R217, R221, 0x1, R2 ;  /* 0x00000001ddd97824 */ /* 0x000fe200078e0202 */
[----:B------:R-:W-:-:S02]  /*0720*/  LOP3.LUT R6, R3, R10, R0, 0x1e, !PT ;  /* 0x0000000a03067212 */ /* 0x000fc400078e1e00 */
[----:B------:R-:W-:Y:S01]  /*0730*/  LOP3.LUT R0, R4, 0xfffffe00, RZ, 0xc0, !PT ;  /* 0xfffffe0004007812 */ /* 0x000fe200078ec0ff */
[----:B------:R-:W-:Y:S01]  /*0740*/  IMAD.U32 R4, RZ, RZ, UR5 ;  /* 0x00000005ff047e24 */ /* 0x000fe2000f8e00ff */
[----:B------:R-:W-:Y:S01]  /*0750*/  LOP3.LUT R3, R5, R3, RZ, 0x3c, !PT ;  /* 0x0000000305037212 */ /* 0x000fe200078e3cff */
[----:B----4-:R-:W-:Y:S01]  /*0760*/  USHF.L.U32 UR5, UR42, 0x7, URZ ;  /* 0x000000072a057899 */ /* 0x010fe2000800063f */
[----:B------:R-:W-:Y:S01]  /*0770*/  LEA R236, R8, UR4, 0x1 ;  /* 0x0000000408ec7c11 */ /* 0x000fe2000f8e08ff */
[--C-:B------:R-:W-:Y:S01]  /*0780*/  IMAD R218, R251, 0x400, R0.reuse ;  /* 0x00000400fbda7824 */ /* 0x100fe200078e0200 */
[----:B------:R-:W-:Y:S01]  /*0790*/  SEL R222, R222, 0xffffffc0, !P5 ;  /* 0xffffffc0dede7807 */ /* 0x000fe20006800000 */
[----:B------:R-:W-:Y:S01]  /*07a0*/  IMAD R224, R224, 0x400, R0 ;  /* 0x00000400e0e07824 */ /* 0x000fe200078e0200 */
[----:B------:R-:W-:Y:S01]  /*07b0*/  SEL R238, R238, 0x10, !P0 ;  /* 0x00000010eeee7807 */ /* 0x000fe20004000000 */
[----:B------:R-:W-:Y:S01]  /*07c0*/  IMAD.IADD R218, R218, 0x1, R3 ;  /* 0x00000001dada7824 */ /* 0x000fe200078e0203 */
[----:B------:R-:W-:Y:S01]  /*07d0*/  SHF.R.S32.HI R242, RZ, 0x2, R242 ;  /* 0x00000002fff27819 */ /* 0x000fe200000114f2 */
[----:B------:R-:W-:Y:S01]  /*07e0*/  IMAD.IADD R224, R3, 0x1, R224 ;  /* 0x0000000103e07824 */ /* 0x000fe200078e02e0 */
[----:B------:R-:W-:Y:S01]  /*07f0*/  LEA R219, R219, UR4, 0x1 ;  /* 0x00000004dbdb7c11 */ /* 0x000fe2000f8e08ff */
[----:B------:R-:W-:Y:S01]  /*0800*/  IMAD.U32 R3, RZ, RZ, UR5 ;  /* 0x00000005ff037e24 */ /* 0x000fe2000f8e00ff */
[----:B------:R-:W-:Y:S01]  /*0810*/  USHF.R.S32.HI UR5, URZ, 0x1f, UR42 ;  /* 0x0000001f3f057899 */ /* 0x000fe2000801142a */
[----:B------:R-:W-:Y:S01]  /*0820*/  IMAD.U32 R3, RZ, RZ, UR6 ;  /* 0x00000006ff037e24 */ /* 0x000fe2000f8e00ff */
[----:B------:R-:W-:Y:S01]  /*0830*/  UIADD3 UR6, UR4, 0x10000, URZ ;  /* 0x0001000004067890 */ /* 0x000fe2000fffe03f */
[----:B------:R-:W-:Y:S01]  /*0840*/  LEA R218, R218, UR4, 0x1 ;  /* 0x00000004dada7c11 */ /* 0x000fe2000f8e08ff */
[----:B------:R-:W-:Y:S01]  /*0850*/  VIADD R237, R236, 0x20 ;  /* 0x00000020eced7836 */ /* 0x000fe20000000000 */
[----:B------:R-:W-:Y:S01]  /*0860*/  LOP3.LUT R0, R6, R0, RZ, 0xfc, !PT ;  /* 0x0000000006007212 */ /* 0x000fe200078efcff */
[----:B------:R-:W-:Y:S01]  /*0870*/  IMAD.U32 R4, RZ, RZ, UR5 ;  /* 0x00000005ff047e24 */ /* 0x000fe2000f8e00ff */
[----:B------:R-:W-:Y:S01]  /*0880*/  LEA R231, R231, UR4, 0x1 ;  /* 0x00000004e7e77c11 */ /* 0x000fe2000f8e08ff */
[----:B------:R-:W-:Y:S01]  /*0890*/  IMAD.U32 R3, RZ, RZ, UR5 ;  /* 0x00000005ff037e24 */ /* 0x000fe2000f8e00ff */
[----:B------:R-:W-:Y:S01]  /*08a0*/  UIADD3 UR5, UR4, 0x20000, URZ ;  /* 0x0002000004057890 */ /* 0x000fe2000fffe03f */
[----:B------:R-:W-:Y:S01]  /*08b0*/  SEL R3, R226, 0xffffffe0, !P4 ;  /* 0xffffffe0e2037807 */ /* 0x000fe20006000000 */
[----:B------:R-:W-:Y:S01]  /*08c0*/  @P1 VIADD R237, R236, 0xffffffe0 ;  /* 0xffffffe0eced1836 */ /* 0x000fe20000000000 */
[----:B------:R-:W-:Y:S01]  /*08d0*/  SEL R226, R226, 0xffffffe0, !P6 ;  /* 0xffffffe0e2e27807 */ /* 0x000fe20007000000 */
        /* <DEDUP_REMOVED lines=9> */
[----:B------:R-:W-:Y:S02]  /*0970*/  VIADD R247, R246, 0x40 ;  /* 0x00000040f6f77836 */ /* 0x000fe40000000000 */
[----:B------:R-:W-:Y:S02]  /*0980*/  IMAD.IADD R223, R218, 0x1, R222 ;  /* 0x00000001dadf7824 */ /* 0x000fe400078e02de */
[----:B------:R-:W-:Y:S02]  /*0990*/  IMAD.IADD R227, R226, 0x1, R224 ;  /* 0x00000001e2e37824 */ /* 0x000fe400078e02e0 */
[----:B------:R-:W-:Y:S02]  /*09a0*/  IMAD R242, R251, 0x10, R242 ;  /* 0x00000010fbf27824 */ /* 0x000fe400078e02f2 */
[----:B------:R-:W-:Y:S02]  /*09b0*/  IMAD.IADD R221, R221, 0x1, R219 ;  /* 0x00000001dddd7824 */ /* 0x000fe400078e02db */
[----:B------:R-:W-:-:S02]  /*09c0*/  @P2 VIADD R247, R246, 0xffffffc0 ;  /* 0xffffffc0f6f72836 */ /* 0x000fc40000000000 */
[----:B------:R-:W-:Y:S02]  /*09d0*/  IMAD.IADD R238, R238, 0x1, R237 ;  /* 0x00000001eeee7824 */ /* 0x000fe400078e02ed */
[----:B------:R-:W-:Y:S02]  /*09e0*/  IMAD.IADD R222, R220, 0x1, R222 ;  /* 0x00000001dcde7824 */ /* 0x000fe400078e02de */
[----:B------:R-:W-:-:S07]  /*09f0*/  IMAD.IADD R226, R226, 0x1, R225 ;  /* 0x00000001e2e27824 */ /* 0x000fce00078e02e1 */
.L_x_1143:
        /* <DEDUP_REMOVED lines=39> */
[----:B-1----:R-:W-:Y:S02]  /*0c70*/  IMAD.U32 R4, RZ, RZ, UR7 ;  /* 0x00000007ff047e24 */ /* 0x002fe4000f8e00ff */
[----:B------:R-:W-:Y:S01]  /*0c80*/  IMAD.U32 R5, RZ, RZ, UR6 ;  /* 0x00000006ff057e24 */ /* 0x000fe2000f8e00ff */
[----:B------:R-:W-:Y:S01]  /*0c90*/  UMOV UR31, URZ ;  /* 0x0000003f001f7c82 */ /* 0x000fe20008000000 */
[----:B------:R-:W-:-:S03]  /*0ca0*/  @!UP3 ULDC.64 UR6, c[0x0][0x318] ;  /* 0x0000c6000006bab9 */ /* 0x000fc60000000a00 */
[----:B------:R-:W5:Y:S01]  /*0cb0*/  @!P2 LDG.E R7, desc[UR4][R4.64] ;  /* 0x000000040407a981 */ /* 0x000f62000c1e1900 */
[----:B------:R-:W-:-:S03]  /*0cc0*/  @!UP3 UISETP.NE.U32.AND UP0, UPT, UR6, URZ, UPT ;  /* 0x0000003f0600b28c */ /* 0x000fc6000bf05070 */
[----:B------:R-:W-:Y:S01]  /*0cd0*/  @!UP3 ULDC UR6, c[0x0][0x2cc] ;  /* 0x0000b3000006bab9 */ /* 0x000fe20000000800 */
        /* <DEDUP_REMOVED lines=21> */
.L_x_1115:
        /* <DEDUP_REMOVED lines=15> */
[----:B------:R-:W-:-:S02]  /*0f20*/  USHF.L.U32 UR12, UR42, 0x7, URZ ;  /* 0x000000072a0c7899 */ /* 0x000fc4000800063f */
[----:B------:R-:W-:Y:S02]  /*0f30*/  UIMAD UR25, UR42, UR9, UR8 ;  /* 0x000000092a1972a4 */ /* 0x000fe4000f8e0208 */
[----:B------:R-:W-:Y:S01]  /*0f40*/  USHF.R.S32.HI UR41, URZ, 0x1f, UR56 ;  /* 0x0000001f3f297899 */ /* 0x000fe20008011438 */
[----:B------:R-:W-:Y:S01]  /*0f50*/  @!UP1 ULDC.64 UR8, c[0x0][0x418] ;  /* 0x0001060000089ab9 */ /* 0x000fe20000000a00 */
[----:B------:R-:W-:Y:S01]  /*0f60*/  ULDC.64 UR34, c[0x0][0x240] ;  /* 0x0000900000227ab9 */ /* 0x000fe20000000a00 */
[----:B------:R-:W-:Y:S01]  /*0f70*/  ULDC UR58, c[0x0][0x2dc] ;  /* 0x0000b700003a7ab9 */ /* 0x000fe20000000800 */
[----:B------:R-:W-:Y:S01]  /*0f80*/  ULDC UR57, c[0x0][0x270] ;  /* 0x00009c0000397ab9 */ /* 0x000fe20000000800 */
[----:B------:R-:W-:Y:S02]  /*0f90*/  @!UP1 UIMAD.WIDE.U32 UR36, UR42, UR8, URZ ;  /* 0x000000082a2492a5 */ /* 0x000fe4000f8e003f */
[----:B------:R-:W-:Y:S01]  /*0fa0*/  UIMAD UR23, UR16, UR35, URZ ;  /* 0x00000023101772a4 */ /* 0x000fe2000f8e023f */
[----:B-1----:R-:W-:Y:S01]  /*0fb0*/  IABS R8, R9 ;  /* 0x0000000900087213 */ /* 0x002fe20000000000 */
[----:B------:R-:W-:Y:S01]  /*0fc0*/  UIADD3 UR44, UR15, UR25, URZ ;  /* 0x000000190f2c7290 */ /* 0x000fe2000fffe03f */
[----:B------:R-:W-:Y:S01]  /*0fd0*/  ISETP.NE.AND P3, PT, R9, RZ, PT ;  /* 0x000000ff0900720c */ /* 0x000fe20003f65270 */
[----:B------:R-:W-:Y:S01]  /*0fe0*/  UISETP.NE.AND UP0, UPT, UR33, -0x1, UPT ;  /* 0xffffffff2100788c */ /* 0x000fe2000bf05270 */
[----:B------:R-:W1:Y:S01]  /*0ff0*/  I2F.RP R4, R8 ;  /* 0x0000000800047306 */ /* 0x000e620000209400 */
[----:B------:R-:W-:Y:S01]  /*1000*/  USHF.L.U64.HI UR17, UR42, 0x7, UR55 ;  /* 0x000000072a117899 */ /* 0x000fe20008010237 */
[----:B------:R-:W-:Y:S01]  /*1010*/  ULDC.U8 UR19, c[0x0][0x3d8] ;  /* 0x0000f60000137ab9 */ /* 0x000fe20000000000 */
[----:B--2---:R-:W-:-:S02]  /*1020*/  UIMAD.WIDE.U32 UR26, UR7, UR10, URZ ;  /* 0x0000000a071a72a5 */ /* 0x004fc4000f8e003f */
[----:B------:R-:W-:Y:S02]  /*1030*/  USEL UR17, UR17, URZ, UP2 ;  /* 0x0000003f11117287 */ /* 0x000fe40009000000 */
[----:B------:R-:W-:Y:S02]  /*1040*/  UIMAD UR45, UR7, UR11, UR27 ;  /* 0x0000000b072d72a4 */ /* 0x000fe4000f8e021b */
[----:B------:R-:W-:Y:S01]  /*1050*/  @!UP1 UIMAD UR7, UR55, UR8, URZ ;  /* 0x00000008370792a4 */ /* 0x000fe2000f8e023f */
[----:B------:R-:W-:Y:S01]  /*1060*/  @UP1 ULDC.64 UR10, c[0x0][0x420] ;  /* 0x00010800000a1ab9 */ /* 0x000fe20000000a00 */
[----:B------:R-:W-:Y:S01]  /*1070*/  USEL UR27, UR12, URZ, UP2 ;  /* 0x0000003f0c1b7287 */ /* 0x000fe20009000000 */
[----:B-1----:R-:W1:Y:S01]  /*1080*/  MUFU.RCP R4, R4 ;  /* 0x0000000400047308 */ /* 0x002e620000001000 */
[----:B------:R-:W-:Y:S02]  /*1090*/  @!UP1 UIMAD UR32, UR42, UR9, UR7 ;  /* 0x000000092a2092a4 */ /* 0x000fe4000f8e0207 */
[----:B------:R-:W-:-:S02]  /*10a0*/  UIADD3 UR7, UR29, 0x3f, URZ ;  /* 0x0000003f1d077890 */ /* 0x000fc4000fffe03f */
[----:B------:R-:W-:Y:S02]  /*10b0*/  @UP1 UIMAD.WIDE.U32 UR38, UR16, UR10, URZ ;  /* 0x0000000a102612a5 */ /* 0x000fe4000f8e003f */
[----:B------:R-:W-:Y:S02]  /*10c0*/  USHF.R.S32.HI UR18, URZ, 0x1f, UR7 ;  /* 0x0000001f3f127899 */ /* 0x000fe40008011407 */
[----:B------:R-:W-:Y:S02]  /*10d0*/  @UP1 UIMAD UR46, UR16, UR11, UR39 ;  /* 0x0000000b102e12a4 */ /* 0x000fe4000f8e0227 */
[----:B------:R-:W-:Y:S02]  /*10e0*/  ULEA.HI UR40, UR18, UR7, URZ, 0x6 ;  /* 0x0000000712287291 */ /* 0x000fe4000f8f303f */
[----:B------:R-:W-:Y:S02]  /*10f0*/  UIMAD UR7, UR41, UR42, URZ ;  /* 0x0000002a290772a4 */ /* 0x000fe4000f8e023f */
[----:B------:R-:W-:Y:S01]  /*1100*/  UIMAD.WIDE.U32 UR12, UR16, UR34, URZ ;  /* 0x00000022100c72a5 */ /* 0x000fe2000f8e003f */
[----:B-1----:R-:W-:Y:S01]  /*1110*/  VIADD R4, R4, 0xffffffe ;  /* 0x0ffffffe04047836 */ /* 0x002fe20000000000 */
[----:B------:R-:W-:-:S02]  /*1120*/  UIMAD.WIDE UR8, UR58, UR57, URZ ;  /* 0x000000393a0872a5 */ /* 0x000fc4000f8e023f */
[----:B------:R-:W-:Y:S01]  /*1130*/  UIMAD.WIDE.U32 UR10, UR42, UR56, URZ ;  /* 0x000000382a0a72a5 */ /* 0x000fe2000f8e003f */
[----:B------:R-:W1:Y:S01]  /*1140*/  F2I.FTZ.U32.TRUNC.NTZ R5, R4 ;  /* 0x0000000400057305 */ /* 0x000e62000021f000 */
[----:B------:R-:W-:Y:S02]  /*1150*/  UIMAD UR7, UR55, UR56, UR7 ;  /* 0x00000038370772a4 */ /* 0x000fe4000f8e0207 */
[----:B------:R-:W-:Y:S02]  /*1160*/  USEL UR54, UR14, UR12, !UP1 ;  /* 0x0000000c0e367287 */ /* 0x000fe4000c800000 */
[----:B------:R-:W-:Y:S02]  /*1170*/  @UP1 UIADD3 UR44, UR13, UR23, URZ ;  /* 0x000000170d2c1290 */ /* 0x000fe4000fffe03f */
[----:B------:R-:W-:Y:S02]  /*1180*/  UIMAD.WIDE.U32 UR14, UR8, UR10, URZ ;  /* 0x0000000a080e72a5 */ /* 0x000fe4000f8e003f */
[----:B------:R-:W-:-:S02]  /*1190*/  UIMAD UR13, UR9, UR10, URZ ;  /* 0x0000000a090d72a4 */ /* 0x000fc4000f8e023f */
[----:B------:R-:W-:Y:S02]  /*11a0*/  UIADD3 UR7, UR11, UR7, URZ ;  /* 0x000000070b077290 */ /* 0x000fe4000fffe03f */
[----:B------:R-:W-:Y:S01]  /*11b0*/  UIMAD.WIDE.U32 UR10, UR8, UR16, URZ ;  /* 0x00000010080a72a5 */ /* 0x000fe2000f8e003f */
[----:B-1----:R-:W-:Y:S01]  /*11c0*/  IMAD.MOV R4, RZ, RZ, -R5 ;  /* 0x000000ffff047224 */ /* 0x002fe200078e0a05 */
[----:B------:R-:W-:Y:S02]  /*11d0*/  ULOP3.LUT UR12, UR40, 0xffffffc0, URZ, 0xc0, !UPT ;  /* 0xffffffc0280c7892 */ /* 0x000fe4000f8ec03f */
[----:B------:R-:W-:Y:S01]  /*11e0*/  UIMAD UR7, UR8, UR7, UR13 ;  /* 0x00000007080772a4 */ /* 0x000fe2000f8e020d */
[----:B------:R-:W-:Y:S01]  /*11f0*/  IMAD R6, R4, R8, RZ ;  /* 0x0000000804067224 */ /* 0x000fe200078e02ff */
[----:B------:R-:W-:Y:S01]  /*1200*/  USEL UR52, UR14, UR10, !UP1 ;  /* 0x0000000a0e347287 */ /* 0x000fe2000c800000 */
[----:B------:R-:W-:Y:S01]  /*1210*/  IMAD.MOV.U32 R4, RZ, RZ, RZ ;  /* 0x000000ffff047224 */ /* 0x000fe200078e00ff */
[----:B------:R-:W-:-:S02]  /*1220*/  UIADD3 UR14, UR12, -0x40, URZ ;  /* 0xffffffc00c0e7890 */ /* 0x000fc4000fffe03f */
[----:B------:R-:W-:Y:S01]  /*1230*/  UIADD3 UR43, UR15, UR7, URZ ;  /* 0x000000070f2b7290 */ /* 0x000fe2000fffe03f */
[----:B------:R-:W-:Y:S01]  /*1240*/  IMAD.HI.U32 R5, R5, R6, R4 ;  /* 0x0000000605057227 */ /* 0x000fe200078e0004 */
[----:B------:R-:W-:Y:S01]  /*1250*/  MOV R4, R7 ;  /* 0x0000000700047202 */ /* 0x000fe20000000f00 */
[----:B------:R-:W-:Y:S02]  /*1260*/  UISETP.NE.AND UP3, UPT, UR19, URZ, UPT ;  /* 0x0000003f1300728c */ /* 0x000fe4000bf65270 */
[----:B------:R-:W-:Y:S02]  /*1270*/  USHF.R.S32.HI UR23, URZ, 0x1f, UR14 ;  /* 0x0000001f3f177899 */ /* 0x000fe4000801140e */
[----:B------:R-:W-:Y:S01]  /*1280*/  IMAD.HI.U32 R6, R5, R4, RZ ;  /* 0x0000000405067227 */ /* 0x000fe200078e00ff */
[----:B------:R-:W-:Y:S02]  /*1290*/  UIADD3 UR7, UP2, UR14, UR27, URZ ;  /* 0x0000001b0e077290 */ /* 0x000fe4000ff5e03f */
[----:B------:R-:W-:Y:S01]  /*12a0*/  UIMAD UR13, UR9, UR16, URZ ;  /* 0x00000010090d72a4 */ /* 0x000fe2000f8e023f */
[----:B------:R-:W-:Y:S01]  /*12b0*/  IMAD.MOV R5, RZ, RZ, -R6 ;  /* 0x000000ffff057224 */ /* 0x000fe200078e0a06 */
[----:B------:R-:W-:-:S02]  /*12c0*/  UIADD3.X UR10, UR23, UR17, URZ, UP2, !UPT ;  /* 0x00000011170a7290 */ /* 0x000fc400097fe43f */
[----:B------:R-:W-:Y:S01]  /*12d0*/  UIMAD UR9, UR9, UR7, URZ ;  /* 0x00000007090972a4 */ /* 0x000fe2000f8e023f */
[C---:B------:R-:W-:Y:S01]  /*12e0*/  IMAD R4, R8.reuse, R5, R4 ;  /* 0x0000000508047224 */ /* 0x040fe200078e0204 */
[----:B------:R-:W-:Y:S01]  /*12f0*/  @UP0 UIADD3 UR24, UR31, UR33, URZ ;  /* 0x000000211f180290 */ /* 0x000fe2000fffe03f */
[----:B------:R-:W-:Y:S01]  /*1300*/  @UP0 ULDC.64 UR18, c[0x0][0x250] ;  /* 0x0000940000120ab9 */ /* 0x000fe20000000a00 */
[----:B------:R-:W-:Y:S02]  /*1310*/  @UP1 UIADD3 UR43, UR11, UR13, URZ ;  /* 0x0000000d0b2b1290 */ /* 0x000fe4000fffe03f */
[----:B------:R-:W-:Y:S01]  /*1320*/  ISETP.GT.U32.AND P1, PT, R8, R4, PT ;  /* 0x000000040800720c */ /* 0x000fe20003f24070 */
[----:B------:R-:W-:Y:S01]  /*1330*/  UIMAD UR9, UR8, UR10, UR9 ;  /* 0x0000000a080972a4 */ /* 0x000fe2000f8e0209 */
[----:B------:R-:W-:Y:S01]  /*1340*/  ULDC UR59, c[0x0][0x2c4] ;  /* 0x0000b100003b7ab9 */ /* 0x000fe20000000800 */
[----:B------:R-:W-:Y:S02]  /*1350*/  @UP0 UIMAD.WIDE.U32 UR10, UR24, UR18, URZ ;  /* 0x00000012180a02a5 */ /* 0x000fe4000f8e003f */
[----:B------:R-:W-:-:S02]  /*1360*/  @UP0 UIMAD UR15, UR24, UR19, URZ ;  /* 0x00000013180f02a4 */ /* 0x000fc4000f8e023f */
[----:B------:R-:W-:Y:S02]  /*1370*/  UIMAD.WIDE.U32 UR24, UR8, UR7, URZ ;  /* 0x00000007081872a5 */ /* 0x000fe4000f8e003f */
[----:B------:R-:W-:Y:S01]  /*1380*/  @UP3 UIMAD UR7, UR42, UR59, URZ ;  /* 0x0000003b2a0732a4 */ /* 0x000fe2000f8e023f */
[----:B------:R-:W-:-:S03]  /*1390*/  ULDC.U8 UR20, c[0x0][0x480] ;  /* 0x0001200000147ab9 */ /* 0x000fc60000000000 */
[----:B------:R-:W-:Y:S01]  /*13a0*/  @!P1 IMAD.IADD R4, R4, 0x1, -R8 ;  /* 0x0000000104049824 */ /* 0x000fe200078e0a08 */
[----:B------:R-:W-:Y:S01]  /*13b0*/  @!P1 IADD3 R6, R6, 0x1, RZ ;  /* 0x0000000106069810 */ /* 0x000fe20007ffe0ff */
[----:B------:R-:W-:Y:S01]  /*13c0*/  @UP0 UIADD3 UR22, UR31, UR33, URZ ;  /* 0x000000211f160290 */ /* 0x000fe2000fffe03f */
[----:B------:R-:W-:Y:S01]  /*13d0*/  PLOP3.LUT P1, PT, PT, PT, UP0, 0x80, 0x0 ;  /* 0x000000000000781c */ /* 0x000fe20003f2f008 */
[----:B------:R-:W-:Y:S01]  /*13e0*/  UISETP.NE.AND UP4, UPT, UR20, URZ, UPT ;  /* 0x0000003f1400728c */ /* 0x000fe2000bf85270 */
[----:B------:R-:W-:Y:S01]  /*13f0*/  ISETP.GE.U32.AND P0, PT, R4, R8, PT ;  /* 0x000000080400720c */ /* 0x000fe20003f06070 */
[----:B------:R-:W-:Y:S01]  /*1400*/  @UP3 USEL UR8, UR7, UR16, !UP1 ;  /* 0x0000001007083287 */ /* 0x000fe2000c800000 */
[----:B------:R-:W-:Y:S01]  /*1410*/  LOP3.LUT R4, R9, UR53, RZ, 0x3c, !PT ;  /* 0x0000003509047c12 */ /* 0x000fe2000f8e3cff */
[----:B------:R-:W-:Y:S01]  /*1420*/  @UP0 ULDC.64 UR20, c[0x0][0x248] ;  /* 0x0000920000140ab9 */ /* 0x000fe20000000a00 */
[----:B------:R-:W-:Y:S01]  /*1430*/  @UP3 ULDC UR7, c[0x0][0x2e4] ;  /* 0x0000b90000073ab9 */ /* 0x000fe20000000800 */
[----:B------:R-:W-:Y:S01]  /*1440*/  @UP0 UIMAD.WIDE.U32 UR12, UR22, UR20, URZ ;  /* 0x00000014160c02a5 */ /* 0x000fe2000f8e003f */
[----:B------:R-:W-:Y:S01]  /*1450*/  ISETP.GE.AND P2, PT, R4, RZ, PT ;  /* 0x000000ff0400720c */ /* 0x000fe20003f46270 */
[----:B------:R-:W-:-:S02]  /*1460*/  @UP3 UIMAD UR17, UR53, UR7, UR8 ;  /* 0x00000007351132a4 */ /* 0x000fc4000f8e0208 */
[----:B------:R-:W-:Y:S02]  /*1470*/  UIMAD UR47, UR53, UR58, URZ ;  /* 0x0000003a352f72a4 */ /* 0x000fe4000f8e023f */
[----:B------:R-:W-:Y:S02]  /*1480*/  @UP0 UIMAD UR22, UR22, UR21, URZ ;  /* 0x00000015161602a4 */ /* 0x000fe4000f8e023f */
[----:B------:R-:W-:Y:S01]  /*1490*/  @!UP3 UIMAD UR7, UR42, UR57, UR53 ;  /* 0x000000392a07b2a4 */ /* 0x000fe2000f8e0235 */
[----:B------:R-:W-:Y:S01]  /*14a0*/  @P0 VIADD R6, R6, 0x1 ;  /* 0x0000000106060836 */ /* 0x000fe20000000000 */
[----:B------:R-:W-:Y:S01]  /*14b0*/  @!UP1 UIADD3 UR46, UR37, UR32, URZ ;  /* 0x00000020252e9290 */ /* 0x000fe2000fffe03f */
[----:B------:R-:W-:Y:S01]  /*14c0*/  PLOP3.LUT P0, PT, PT, PT, UP3, 0x80, 0x0 ;  /* 0x000000000000781c */ /* 0x000fe20003f0f038 */
[----:B------:R-:W-:Y:S02]  /*14d0*/  USEL UR50, UR26, URZ, UP4 ;  /* 0x0000003f1a327287 */ /* 0x000fe4000a000000 */
[----:B------:R-:W-:Y:S01]  /*14e0*/  USEL UR49, UR45, URZ, UP4 ;  /* 0x0000003f2d317287 */ /* 0x000fe2000a000000 */
[----:B------:R-:W-:Y:S01]  /*14f0*/  @!P2 IADD3 R6, -R6, RZ, RZ ;  /* 0x000000ff0606a210 */ /* 0x000fe20007ffe1ff */
[----:B------:R-:W-:Y:S01]  /*1500*/  USHF.R.S32.HI UR48, URZ, 0x1f, UR28 ;  /* 0x0000001f3f307899 */ /* 0x000fe2000801141c */
[----:B------:R-:W-:Y:S01]  /*1510*/  @!P3 LOP3.LUT R6, RZ, R9, RZ, 0x33, !PT ;  /* 0x00000009ff06b212 */ /* 0x000fe200078e33ff */
[----:B------:R-:W-:-:S02]  /*1520*/  USHF.R.S32.HI UR51, URZ, 0x1f, UR47 ;  /* 0x0000001f3f337899 */ /* 0x000fc4000801142f */
        /* <DEDUP_REMOVED lines=19> */
.L_x_1117:
        /* <DEDUP_REMOVED lines=13> */
.L_x_1118:
        /* <DEDUP_REMOVED lines=11> */
.L_x_1119:
[----:B------:R-:W-:-:S04]  /*17e0*/  UIMAD UR7, UR42, UR57, UR53 ;  /* 0x000000392a0772a4 */ /* 0x000fc8000f8e0235 */
[----:B------:R-:W-:-:S12]  /*17f0*/  UIMAD UR7, UR7, UR56, URZ ;  /* 0x00000038070772a4 */ /* 0x000fd8000f8e023f */
.L_x_1120:
        /* <DEDUP_REMOVED lines=12> */
[----:B------:R-:W-:Y:S01]  /*18c0*/  UIADD3 UR16, UR14, UR17, URZ ;  /* 0x000000110e107290 */ /* 0x000fe2000fffe03f */
[----:B------:R-:W-:Y:S02]  /*18d0*/  ULDC.64 UR12, c[0x0][0x258] ;  /* 0x00009600000c7ab9 */ /* 0x000fe40000000a00 */
[----:B------:R-:W-:Y:S01]  /*18e0*/  IMAD R13, R10, UR35, R11 ;  /* 0x000000230a0d7c24 */ /* 0x000fe2000f8e020b */
[----:B------:R-:W-:Y:S01]  /*18f0*/  ULDC.64 UR36, c[0x0][0x2b0] ;  /* 0x0000ac0000247ab9 */ /* 0x000fe20000000a00 */
[----:B------:R-:W-:Y:S01]  /*1900*/  ULDC.64 UR38, c[0x0][0x478] ;  /* 0x00011e0000267ab9 */ /* 0x000fe20000000a00 */
[----:B------:R-:W-:Y:S02]  /*1910*/  ULEA.HI.SX32 UR25, UR40, 0xffffffff, 0x1a ;  /* 0xffffffff28197891 */ /* 0x000fe4000f8fd23f */
[----:B------:R-:W-:Y:S01]  /*1920*/  UIMAD.WIDE UR16, UR16, 0x4, UR36 ;  /* 0x00000004101078a5 */ /* 0x000fe2000f8e0224 */
        /* <DEDUP_REMOVED lines=11> */
[----:B------:R-:W-:-:S03]  /*19e0*/  IMAD R12, R12, UR11, R32 ;  /* 0x0000000b0c0c7c24 */ /* 0x000fc6000f8e0220 */
[--C-:B------:R-:W-:Y:S02]  /*19f0*/  SHF.R.S32.HI R5, RZ, 0x1f, R4.reuse ;  /* 0x0000001fff057819 */ /* 0x100fe40000011404 */
[----:B------:R-:W-:Y:S01]  /*1a00*/  IADD3 R8, P0, R4, UR10, RZ ;  /* 0x0000000a04087c10 */ /* 0x000fe2000ff1e0ff */
[----:B------:R-:W-:Y:S01]  /*1a10*/  USHF.L.U32 UR10, UR11, 0x6, URZ ;  /* 0x000000060b0a7899 */ /* 0x000fe2000800063f */
[----:B------:R-:W-:Y:S02]  /*1a20*/  IMAD.WIDE.U32 R10, R10, UR34, R4 ;  /* 0x000000220a0a7c25 */ /* 0x000fe4000f8e0004 */
[----:B------:R-:W-:Y:S02]  /*1a30*/  IADD3.X R9, R5, UR46, RZ, P0, !PT ;  /* 0x0000002e05097c10 */ /* 0x000fe400087fe4ff */
[----:B------:R-:W-:Y:S01]  /*1a40*/  IADD3 R10, P0, R10, UR54, RZ ;  /* 0x000000360a0a7c10 */ /* 0x000fe2000ff1e0ff */
[----:B------:R-:W-:Y:S01]  /*1a50*/  IMAD.WIDE.U32 R8, R14, UR14, R8 ;  /* 0x0000000e0e087c25 */ /* 0x000fe2000f8e0008 */
[----:B------:R-:W-:-:S02]  /*1a60*/  UIMAD UR14, UR53, UR9, UR7 ;  /* 0x00000009350e72a4 */ /* 0x000fc4000f8e0207 */
[----:B------:R-:W-:Y:S01]  /*1a70*/  UIMAD UR7, UR15, UR12, URZ ;  /* 0x0000000c0f0772a4 */ /* 0x000fe2000f8e023f */
[----:B------:R-:W-:Y:S01]  /*1a80*/  IMAD.IADD R9, R9, 0x1, R7 ;  /* 0x0000000109097824 */ /* 0x000fe200078e0207 */
[----:B------:R-:W-:Y:S01]  /*1a90*/  USHF.R.S32.HI UR9, URZ, 0x1f, UR10 ;  /* 0x0000001f3f097899 */ /* 0x000fe2000801140a */
[----:B------:R-:W-:Y:S01]  /*1aa0*/  IMAD.U32 R7, RZ, RZ, UR8 ;  /* 0x00000008ff077e24 */ /* 0x000fe2000f8e00ff */
[----:B------:R-:W-:Y:S01]  /*1ab0*/  UIADD3 UR8, UP1, UP0, UR24, UR10, UR47 ;  /* 0x0000000a18087290 */ /* 0x000fe2000f83e02f */
[----:B------:R-:W-:Y:S01]  /*1ac0*/  IADD3.X R11, R11, UR44, R13, P0, !PT ;  /* 0x0000002c0b0b7c10 */ /* 0x000fe200087fe40d */
[----:B------:R-:W-:Y:S01]  /*1ad0*/  UIMAD UR15, UR53, UR13, UR7 ;  /* 0x0000000d350f72a4 */ /* 0x000fe2000f8e0207 */
[----:B------:R-:W-:Y:S01]  /*1ae0*/  IMAD.WIDE.U32 R8, R7, UR53, R8 ;  /* 0x0000003507087c25 */ /* 0x000fe2000f8e0008 */
[----:B------:R-:W-:Y:S02]  /*1af0*/  UIADD3.X UR7, UR45, UR9, UR51, UP1, UP0 ;  /* 0x000000092d077290 */ /* 0x000fe40008fe0433 */
[----:B------:R-:W-:Y:S01]  /*1b00*/  UIADD3 UR8, UP1, UP0, UR50, UR8, UR52 ;  /* 0x0000000832087290 */ /* 0x000fe2000f83e034 */
[----:B------:R-:W-:Y:S01]  /*1b10*/  IMAD.U32 R7, RZ, RZ, UR12 ;  /* 0x0000000cff077e24 */ /* 0x000fe2000f8e00ff */
[----:B------:R-:W-:Y:S01]  /*1b20*/  ULDC.64 UR12, c[0x0][0x210] ;  /* 0x00008400000c7ab9 */ /* 0x000fe20000000a00 */
[----:B------:R-:W-:Y:S01]  /*1b30*/  VIADD R9, R9, UR14 ;  /* 0x0000000e09097c36 */ /* 0x000fe20008000000 */
[----:B------:R-:W-:Y:S01]  /*1b40*/  UIADD3.X UR7, UR49, UR7, UR43, UP1, UP0 ;  /* 0x0000000731077290 */ /* 0x000fe20008fe042b */
[----:B------:R-:W-:Y:S01]  /*1b50*/  IMAD.WIDE.U32 R10, R7, UR53, R10 ;  /* 0x00000035070a7c25 */ /* 0x000fe2000f8e000a */
[----:B------:R-:W-:Y:S01]  /*1b60*/  IADD3 R7, P0, R12, UR8, RZ ;  /* 0x000000080c077c10 */ /* 0x000fe2000ff1e0ff */
[----:B------:R-:W-:Y:S01]  /*1b70*/  ULDC.64 UR8, c[0x0][0x400] ;  /* 0x0001000000087ab9 */ /* 0x000fe20000000a00 */
[----:B------:R-:W-:Y:S01]  /*1b80*/  UISETP.GE.AND UP0, UPT, UR29, 0x1, UPT ;  /* 0x000000011d00788c */ /* 0x000fe2000bf06270 */
[-C--:B------:R-:W-:Y:S01]  /*1b90*/  IMAD R13, R22, R14.reuse, RZ ;  /* 0x0000000e160d7224 */ /* 0x080fe200078e02ff */
[----:B------:R-:W-:Y:S01]  /*1ba0*/  LEA.HI.X.SX32 R12, R12, UR7, 0x1, P0 ;  /* 0x000000070c0c7c11 */ /* 0x000fe200080f0eff */
[----:B------:R-:W-:Y:S01]  /*1bb0*/  IMAD.WIDE.U32 R8, R243, R14, R8 ;  /* 0x0000000ef3087225 */ /* 0x000fe200078e0008 */
[----:B------:R-:W-:Y:S01]  /*1bc0*/  LEA R228, P0, R7, UR8, 0x2 ;  /* 0x0000000807e47c11 */ /* 0x000fe2000f8010ff */
        /* <DEDUP_REMOVED lines=8> */
[----:B------:R-:W-:Y:S01]  /*1c50*/  UIMAD.WIDE UR14, UR22, 0x4, UR38 ;  /* 0x00000004160e78a5 */ /* 0x000fe2000f8e0226 */
[----:B------:R-:W-:-:S02]  /*1c60*/  LEA.HI.X R21, R10, UR13, R11, 0x1, P2 ;  /* 0x0000000d0a157c11 */ /* 0x000fc400090f0c0b */
[----:B------:R-:W-:-:S07]  /*1c70*/  LEA.HI.X R13, R8, UR11, R7, 0x1, P1 ;  /* 0x0000000b080d7c11 */ /* 0x000fce00088f0c07 */
[----:B------:R-:W-:Y:S05]  /*1c80*/  @!P0 BRA `(.L_x_1121) ;  /* 0x0000006c00c88947 */ /* 0x000fea0003800000 */
[----:B------:R-:W-:Y:S01]  /*1c90*/  UIMAD UR8, UR48, UR20, URZ ;  /* 0x00000014300872a4 */ /* 0x000fe2000f8e023f */
[----:B------:R-:W-:Y:S01]  /*1ca0*/  IMAD.U32 R8, RZ, RZ, UR20 ;  /* 0x00000014ff087e24 */ /* 0x000fe2000f8e00ff */
[----:B------:R-:W-:Y:S01]  /*1cb0*/  UMOV UR7, UR25 ;  /* 0x0000001900077c82 */ /* 0x000fe20008000000 */
[----:B------:R-:W-:Y:S01]  /*1cc0*/  IMAD.U32 R7, RZ, RZ, UR18 ;  /* 0x00000012ff077e24 */ /* 0x000fe2000f8e00ff */
[----:B------:R-:W-:Y:S01]  /*1cd0*/  UIMAD UR10, UR28, UR21, UR8 ;  /* 0x000000151c0a72a4 */ /* 0x000fe2000f8e0208 */
[----:B------:R-:W-:Y:S01]  /*1ce0*/  VIADD R10, R243, 0x20 ;  /* 0x00000020f30a7836 */ /* 0x000fe20000000000 */
[----:B------:R-:W-:Y:S01]  /*1cf0*/  UIMAD UR8, UR7, -0x40, UR29 ;  /* 0xffffffc0070878a4 */ /* 0x000fe2000f8e021d */
[--C-:B------:R-:W-:Y:S01]  /*1d00*/  IMAD.WIDE.U32 R8, R8, UR28, R4.reuse ;  /* 0x0000001c08087c25 */ /* 0x100fe2000f8e0004 */
[----:B------:R-:W-:Y:S01]  /*1d10*/  UIMAD UR9, UR30, -0x40, UR6 ;  /* 0xffffffc01e0978a4 */ /* 0x000fe2000f8e0206 */
[----:B------:R-:W1:Y:S01]  /*1d20*/  LDC R250, c[0x0][0x270] ;  /* 0x00009c00fffa7b82 */ /* 0x000e620000000800 */
[----:B------:R-:W-:Y:S01]  /*1d30*/  UIMAD UR12, UR48, UR18, URZ ;  /* 0x00000012300c72a4 */ /* 0x000fe2000f8e023f */
[----:B------:R-:W-:Y:S01]  /*1d40*/  IMAD.WIDE.U32 R4, R7, UR28, R4 ;  /* 0x0000001c07047c25 */ /* 0x000fe2000f8e0004 */
[----:B------:R-:W-:-:S03]  /*1d50*/  ISETP.GE.AND P2, PT, R10, UR8, PT ;  /* 0x000000080a007c0c */ /* 0x000fc6000bf46270 */
[----:B------:R-:W-:Y:S01]  /*1d60*/  IMAD.SHL.U32 R17, R15, 0x40, RZ ;  /* 0x000000400f117824 */ /* 0x000fe200078e00ff */
[----:B------:R-:W-:Y:S01]  /*1d70*/  IADD3 R8, P1, R8, UR26, RZ ;  /* 0x0000001a08087c10 */ /* 0x000fe2000ff3e0ff */
[----:B------:R-:W-:Y:S01]  /*1d80*/  IMAD.U32 R7, RZ, RZ, UR10 ;  /* 0x0000000aff077e24 */ /* 0x000fe2000f8e00ff */
[----:B------:R-:W-:Y:S01]  /*1d90*/  ULDC.64 UR10, c[0x0][0x260] ;  /* 0x00009800000a7ab9 */ /* 0x000fe20000000a00 */
[----:B------:R-:W-:Y:S01]  /*1da0*/  ISETP.GE.AND P0, PT, R10, UR9, PT ;  /* 0x000000090a007c0c */ /* 0x000fe2000bf06270 */
[----:B------:R-:W-:Y:S01]  /*1db0*/  UIMAD UR12, UR28, UR19, UR12 ;  /* 0x000000131c0c72a4 */ /* 0x000fe2000f8e020c */
[----:B------:R-:W-:Y:S01]  /*1dc0*/  IMAD.WIDE.U32 R14, R14, 0x40, RZ ;  /* 0x000000400e0e7825 */ /* 0x000fe200078e00ff */
[----:B------:R-:W-:-:S03]  /*1dd0*/  IADD3.X R9, R9, UR32, R7, P1, !PT ;  /* 0x0000002009097c10 */ /* 0x000fc60008ffe407 */
[----:B------:R-:W-:Y:S01]  /*1de0*/  IMAD.MOV.U32 R234, RZ, RZ, R12 ;  /* 0x000000ffffea7224 */ /* 0x000fe200078e000c */
[----:B------:R-:W-:Y:S01]  /*1df0*/  IADD3 R10, P3, R4, UR27, RZ ;  /* 0x0000001b040a7c10 */ /* 0x000fe2000ff7e0ff */
[----:B------:R-:W-:Y:S01]  /*1e00*/  IMAD R7, R16, UR10, RZ ;  /* 0x0000000a10077c24 */ /* 0x000fe2000f8e02ff */
[----:B------:R-:W-:Y:S01]  /*1e10*/  ISETP.GE.AND P1, PT, R243, UR9, PT ;  /* 0x00000009f3007c0c */ /* 0x000fe2000bf26270 */
[----:B------:R-:W-:Y:S01]  /*1e20*/  IMAD.MOV.U32 R235, RZ, RZ, R13 ;  /* 0x000000ffffeb7224 */ /* 0x000fe200078e000d */
[----:B------:R-:W-:Y:S01]  /*1e30*/  @!P2 IADD3 R4, P4, R234, R14, RZ ;  /* 0x0000000eea04a210 */ /* 0x000fe20007f9e0ff */
[C---:B------:R-:W-:Y:S01]  /*1e40*/  IMAD R12, R6.reuse, UR11, R7 ;  /* 0x0000000b060c7c24 */ /* 0x040fe2000f8e0207 */
[----:B------:R-:W-:Y:S01]  /*1e50*/  USHF.L.U32 UR9, UR35, 0x6, URZ ;  /* 0x0000000623097899 */ /* 0x000fe2000800063f */
[----:B------:R-:W-:Y:S01]  /*1e60*/  IMAD.U32 R7, RZ, RZ, UR12 ;  /* 0x0000000cff077e24 */ /* 0x000fe2000f8e00ff */
[----:B------:R-:W2:Y:S01]  /*1e70*/  @!P0 LDC.64 R28, c[0x0][0x218] ;  /* 0x00008600ff1c8b82 */ /* 0x000ea20000000a00 */
[----:B------:R-:W-:Y:S01]  /*1e80*/  IMAD.WIDE.U32 R8, R6, UR10, R8 ;  /* 0x0000000a06087c25 */ /* 0x000fe2000f8e0008 */
[----:B------:R-:W-:-:S03]  /*1e90*/  ULDC.64 UR10, c[0x0][0x268] ;  /* 0x00009a00000a7ab9 */ /* 0x000fc60000000a00 */
[----:B------:R-:W-:Y:S01]  /*1ea0*/  IMAD.MOV.U32 R232, RZ, RZ, R20 ;  /* 0x000000ffffe87224 */ /* 0x000fe200078e0014 */
[----:B------:R-:W-:Y:S01]  /*1eb0*/  IADD3.X R11, R5, UR41, R7, P3, !PT ;  /* 0x00000029050b7c10 */ /* 0x000fe20009ffe407 */
[----:B------:R-:W-:Y:S01]  /*1ec0*/  IMAD R7, R16, UR10, RZ ;  /* 0x0000000a10077c24 */ /* 0x000fe2000f8e02ff */
[----:B------:R-:W-:Y:S01]  /*1ed0*/  @!P2 IADD3.X R5, R235, R15, R17, P4, !PT ;  /* 0x0000000feb05a210 */ /* 0x000fe200027fe411 */
[----:B------:R-:W3:Y:S01]  /*1ee0*/  @!P1 LDC.64 R26, c[0x0][0x218] ;  /* 0x00008600ff1a9b82 */ /* 0x000ee20000000a00 */
[C---:B------:R-:W-:Y:S01]  /*1ef0*/  @!P0 IADD3 R16, P4, R243.reuse, 0x20, RZ ;  /* 0x00000020f3108810 */ /* 0x040fe20007f9e0ff */
[C---:B------:R-:W-:Y:S01]  /*1f00*/  IMAD R14, R6.reuse, UR11, R7 ;  /* 0x0000000b060e7c24 */ /* 0x040fe2000f8e0207 */
[----:B------:R-:W-:Y:S01]  /*1f10*/  @!P0 IADD3 R18, P3, R243, 0x20, RZ ;  /* 0x00000020f3128810 */ /* 0x000fe20007f7e0ff */
[----:B------:R-:W-:Y:S01]  /*1f20*/  IMAD.WIDE.U32 R6, R6, UR10, R10 ;  /* 0x0000000a06067c25 */ /* 0x000fe2000f8e000a */
[----:B------:R-:W-:-:S03]  /*1f30*/  UIMAD.WIDE.U32 UR10, UR34, 0x40, URZ ;  /* 0x00000040220a78a5 */ /* 0x000fc6000f8e003f */
[----:B------:R-:W-:Y:S01]  /*1f40*/  IMAD.MOV.U32 R233, RZ, RZ, R21 ;  /* 0x000000ffffe97224 */ /* 0x000fe200078e0015 */
[----:B------:R-:W4:Y:S01]  /*1f50*/  @!P0 LDC.64 R24, c[0x0][0x220] ;  /* 0x00008800ff188b82 */ /* 0x000f220000000a00 */
[----:B------:R-:W-:Y:S01]  /*1f60*/  @!P0 IMAD.X R10, RZ, RZ, R22, P4 ;  /* 0x000000ffff0a8224 */ /* 0x000fe200020e0616 */
[----:B------:R-:W-:Y:S01]  /*1f70*/  PLOP3.LUT P4, PT, PT, PT, UP4, 0x80, 0x0 ;  /* 0x000000000000781c */ /* 0x000fe20003f8f048 */
[----:B------:R-:W-:Y:S02]  /*1f80*/  IMAD.IADD R7, R7, 0x1, R14 ;  /* 0x0000000107077824 */ /* 0x000fe400078e020e */
[----:B------:R-:W-:Y:S02]  /*1f90*/  IMAD.MOV.U32 R240, RZ, RZ, 0x7f800000 ;  /* 0x7f800000fff07424 */ /* 0x000fe400078e00ff */
[----:B------:R-:W-:Y:S01]  /*1fa0*/  IMAD.MOV.U32 R241, RZ, RZ, 0x7f800000 ;  /* 0x7f800000fff17424 */ /* 0x000fe200078e00ff */
[----:B------:R-:W-:Y:S01]  /*1fb0*/  CS2R R190, SRZ ;  /* 0x0000000000be7805 */ /* 0x000fe2000001ff00 */
[----:B------:R-:W-:Y:S01]  /*1fc0*/  @!P0 IMAD.X R14, RZ, RZ, R22, P3 ;  /* 0x000000ffff0e8224 */ /* 0x000fe200018e0616 */
[----:B------:R-:W-:Y:S01]  /*1fd0*/  ISETP.GE.AND P3, PT, R243, UR8, PT ;  /* 0x00000008f3007c0c */ /* 0x000fe2000bf66270 */
[----:B------:R-:W-:Y:S01]  /*1fe0*/  IMAD.IADD R9, R9, 0x1, R12 ;  /* 0x0000000109097824 */ /* 0x000fe200078e020c */
[----:B------:R-:W-:Y:S01]  /*1ff0*/  CS2R R188, SRZ ;  /* 0x0000000000bc7805 */ /* 0x000fe2000001ff00 */
[----:B------:R-:W-:Y:S01]  /*2000*/  @!P0 IMAD R15, R10, UR20, RZ ;  /* 0x000000140a0f8c24 */ /* 0x000fe2000f8e02ff */
[----:B------:R-:W-:Y:S01]  /*2010*/  CS2R R194, SRZ ;  /* 0x0000000000c27805 */ /* 0x000fe2000001ff00 */
[----:B------:R-:W-:Y:S01]  /*2020*/  @P4 BAR.SYNC.DEFER_BLOCKING 0x0 ;  /* 0x0000000000004b1d */ /* 0x000fe20000010000 */
[----:B------:R-:W-:-:S02]  /*2030*/  @!P0 IMAD R14, R14, UR18, RZ ;  /* 0x000000120e0e8c24 */ /* 0x000fc4000f8e02ff */
[----:B------:R-:W-:Y:S02]  /*2040*/  @!P0 IMAD.MOV.U32 R10, RZ, RZ, R6 ;  /* 0x000000ffff0a8224 */ /* 0x000fe400078e0006 */
[----:B------:R-:W-:Y:S01]  /*2050*/  @!P0 IMAD.MOV.U32 R11, RZ, RZ, R7 ;  /* 0x000000ffff0b8224 */ /* 0x000fe200078e0007 */
[----:B------:R-:W-:Y:S01]  /*2060*/  CS2R R192, SRZ ;  /* 0x0000000000c07805 */ /* 0x000fe2000001ff00 */
[----:B------:R-:W-:Y:S01]  /*2070*/  @!P0 IMAD.MOV.U32 R12, RZ, RZ, R8 ;  /* 0x000000ffff0c8224 */ /* 0x000fe200078e0008 */
[----:B------:R-:W-:Y:S01]  /*2080*/  CS2R R186, SRZ ;  /* 0x0000000000ba7805 */ /* 0x000fe2000001ff00 */
[----:B------:R-:W-:Y:S01]  /*2090*/  @!P0 IMAD.MOV.U32 R13, RZ, RZ, R9 ;  /* 0x000000ffff0d8224 */ /* 0x000fe200078e0009 */
[----:B------:R-:W-:Y:S01]  /*20a0*/  CS2R R184, SRZ ;  /* 0x0000000000b87805 */ /* 0x000fe2000001ff00 */
[----:B------:R-:W-:Y:S01]  /*20b0*/  @!P0 IMAD R31, R18, UR19, R14 ;  /* 0x00000013121f8c24 */ /* 0x000fe2000f8e020e */
[----:B------:R-:W-:Y:S01]  /*20c0*/  CS2R R182, SRZ ;  /* 0x0000000000b67805 */ /* 0x000fe2000001ff00 */
[----:B------:R-:W-:Y:S01]  /*20d0*/  @!P0 IMAD R30, R16, UR21, R15 ;  /* 0x00000015101e8c24 */ /* 0x000fe2000f8e020f */
[----:B------:R-:W-:Y:S01]  /*20e0*/  CS2R R180, SRZ ;  /* 0x0000000000b47805 */ /* 0x000fe2000001ff00 */
[----:B------:R-:W-:Y:S01]  /*20f0*/  @!P0 IMAD.WIDE.U32 R18, R18, UR18, R10 ;  /* 0x0000001212128c25 */ /* 0x000fe2000f8e000a */
[----:B------:R-:W-:-:S02]  /*2100*/  CS2R R174, SRZ ;  /* 0x0000000000ae7805 */ /* 0x000fc4000001ff00 */
[----:B------:R-:W-:Y:S02]  /*2110*/  CS2R R172, SRZ ;  /* 0x0000000000ac7805 */ /* 0x000fe4000001ff00 */
[----:B------:R-:W-:Y:S01]  /*2120*/  CS2R R178, SRZ ;  /* 0x0000000000b27805 */ /* 0x000fe2000001ff00 */
[----:B------:R-:W-:Y:S01]  /*2130*/  @!P0 IMAD.WIDE.U32 R16, R16, UR20, R12 ;  /* 0x0000001410108c25 */ /* 0x000fe2000f8e000c */
[----:B------:R-:W-:Y:S02]  /*2140*/  CS2R R176, SRZ ;  /* 0x0000000000b07805 */ /* 0x000fe4000001ff00 */
[----:B------:R-:W-:Y:S02]  /*2150*/  CS2R R170, SRZ ;  /* 0x0000000000aa7805 */ /* 0x000fe4000001ff00 */
[----:B------:R-:W-:Y:S01]  /*2160*/  CS2R R168, SRZ ;  /* 0x0000000000a87805 */ /* 0x000fe2000001ff00 */
[----:B------:R-:W-:Y:S01]  /*2170*/  IMAD.U32 R10, RZ, RZ, UR9 ;  /* 0x00000009ff0a7e24 */ /* 0x000fe2000f8e00ff */
[----:B------:R1:W-:Y:S01]  /*2180*/  @P3 STS.128 [R231+0x8000], RZ ;  /* 0x008000ffe7003388 */ /* 0x0003e20000000c00 */
[----:B------:R-:W-:Y:S01]  /*2190*/  @!P1 IMAD.WIDE.U32 R12, R243, UR20, R8 ;  /* 0x00000014f30c9c25 */ /* 0x000fe2000f8e0008 */
[----:B------:R-:W-:-:S02]  /*21a0*/  CS2R R166, SRZ ;  /* 0x0000000000a67805 */ /* 0x000fc4000001ff00 */
[----:B------:R-:W-:Y:S01]  /*21b0*/  CS2R R164, SRZ ;  /* 0x0000000000a47805 */ /* 0x000fe2000001ff00 */
[----:B------:R1:W-:Y:S01]  /*21c0*/  @P3 STS.128 [R231+0xa000], RZ ;  /* 0x00a000ffe7003388 */ /* 0x0003e20000000c00 */
[----:B------:R-:W-:Y:S01]  /*21d0*/  @!P1 IMAD.WIDE.U32 R14, R243, UR18, R6 ;  /* 0x00000012f30e9c25 */ /* 0x000fe2000f8e0006 */
[----:B------:R-:W-:Y:S02]  /*21e0*/  CS2R R158, SRZ ;  /* 0x00000000009e7805 */ /* 0x000fe4000001ff00 */
[----:B------:R-:W-:Y:S01]  /*21f0*/  CS2R R156, SRZ ;  /* 0x00000000009c7805 */ /* 0x000fe2000001ff00 */
[----:B------:R1:W-:Y:S01]  /*2200*/  @P3 STS.128 [R231+0xc000], RZ ;  /* 0x00c000ffe7003388 */ /* 0x0003e20000000c00 */
[----:B------:R-:W-:Y:S01]  /*2210*/  @!P1 IMAD R11, R22, UR18, RZ ;  /* 0x00000012160b9c24 */ /* 0x000fe2000f8e02ff */
[----:B------:R-:W-:Y:S01]  /*2220*/  CS2R R162, SRZ ;  /* 0x0000000000a27805 */ /* 0x000fe2000001ff00 */
[----:B------:R-:W-:Y:S01]  /*2230*/  @!P0 IMAD.IADD R7, R17, 0x1, R30 ;  /* 0x0000000111078824 */ /* 0x000fe200078e021e */
[----:B------:R1:W-:Y:S01]  /*2240*/  @P3 STS.128 [R231+0xe000], RZ ;  /* 0x00e000ffe7003388 */ /* 0x0003e20000000c00 */
[----:B------:R-:W-:Y:S01]  /*2250*/  @!P1 IMAD R21, R243, UR19, R11 ;  /* 0x00000013f3159c24 */ /* 0x000fe2000f8e020b */
[----:B------:R-:W-:Y:S01]  /*2260*/  CS2R R160, SRZ ;  /* 0x0000000000a07805 */ /* 0x000fe2000001ff00 */
[----:B------:R-:W-:Y:S01]  /*2270*/  IMAD.SHL.U32 R252, R249, 0x20, RZ ;  /* 0x00000020f9fc7824 */ /* 0x000fe200078e00ff */
        /* <DEDUP_REMOVED lines=55> */
[----:B------:R-:W-:Y:S01]  /*25f0*/  CS2R R34, SRZ ;  /* 0x0000000000227805 */ /* 0x000fe2000001ff00 */
[----:B------:R-:W-:Y:S01]  /*2600*/  ULDC UR32, c[0x0][0x2dc] ;  /* 0x0000b70000207ab9 */ /* 0x000fe20000000800 */
[----:B------:R-:W-:Y:S01]  /*2610*/  ULDC.U8 UR13, c[0x0][0x388] ;  /* 0x0000e200000d7ab9 */ /* 0x000fe20000000000 */
[----:B------:R1:W-:Y:S04]  /*2620*/  @P3 STS.128 [R231+0x2000], RZ ;  /* 0x002000ffe7003388 */ /* 0x0003e80000000c00 */
[----:B------:R1:W-:Y:S04]  /*2630*/  @P3 STS.128 [R231+0x4000], RZ ;  /* 0x004000ffe7003388 */ /* 0x0003e80000000c00 */
[----:B------:R1:W-:Y:S04]  /*2640*/  @P3 STS.128 [R231+0x6000], RZ ;  /* 0x006000ffe7003388 */ /* 0x0003e80000000c00 */
[----:B------:R-:W-:Y:S01]  /*2650*/  @!PT LDS RZ, [RZ] ;  /* 0x00000000fffff984 */ /* 0x000fe20000000800 */
[----:B------:R-:W-:Y:S01]  /*2660*/  @!PT LDS RZ, [RZ] ;  /* 0x00000000fffff984 */ /* 0x000fe20000000800 */
[----:B------:R-:W-:Y:S01]  /*2670*/  @!PT LDS RZ, [RZ] ;  /* 0x00000000fffff984 */ /* 0x000fe20000000800 */
[----:B------:R-:W-:Y:S04]  /*2680*/  @!P3 LDGSTS.E.BYPASS.LTC128B.128 [R231], desc[UR4][R232.64] ;  /* 0x00000000e8e7bfae */ /* 0x000fe8000b901d44 */
[----:B------:R-:W-:Y:S01]  /*2690*/  @!P3 LDGSTS.E.BYPASS.LTC128B.128 [R231+0x2000], desc[UR4][R232.64+0x80] ;  /* 0x02000080e8e7bfae */ /* 0x000fe2000b901d44 */
[----:B--2---:R-:W-:Y:S01]  /*26a0*/  @!P1 IMAD R5, R22, UR20, RZ ;  /* 0x0000001416059c24 */ /* 0x004fe2000f8e02ff */
[----:B------:R-:W-:-:S02]  /*26b0*/  @!P2 IADD3 R4, P4, R232, UR10, RZ ;  /* 0x0000000ae804ac10 */ /* 0x000fc4000ff9e0ff */
[----:B------:R-:W-:Y:S01]  /*26c0*/  @!P3 LDGSTS.E.BYPASS.LTC128B.128 [R231+0x4000], desc[UR4][R232.64+0x100] ;  /* 0x04000100e8e7bfae */ /* 0x000fe2000b901d44 */
[----:B------:R-:W2:Y:S01]  /*26d0*/  @!P1 LDC.64 R22, c[0x0][0x220] ;  /* 0x00008800ff169b82 */ /* 0x000ea20000000a00 */
[----:B------:R-:W-:Y:S01]  /*26e0*/  @!P1 IMAD R20, R243, UR21, R5 ;  /* 0x00000015f3149c24 */ /* 0x000fe2000f8e0205 */
[----:B------:R-:W-:Y:S01]  /*26f0*/  @!P2 IADD3.X R5, R233, UR11, R10, P4, !PT ;  /* 0x0000000be905ac10 */ /* 0x000fe2000a7fe40a */
[----:B------:R-:W-:Y:S01]  /*2700*/  @!P3 LDGSTS.E.BYPASS.LTC128B.128 [R231+0x6000], desc[UR4][R232.64+0x180] ;  /* 0x06000180e8e7bfae */ /* 0x000fe2000b901d44 */
[----:B---3--:R-:W-:Y:S01]  /*2710*/  @!P1 LEA R10, P5, R12, R26, 0x1 ;  /* 0x0000001a0c0a9211 */ /* 0x008fe200078a08ff */
[----:B------:R-:W-:Y:S01]  /*2720*/  @!P1 IMAD.IADD R6, R13, 0x1, R20 ;  /* 0x000000010d069824 */ /* 0x000fe200078e0214 */
[----:B------:R-:W-:Y:S01]  /*2730*/  @!P0 LEA R8, P4, R16, R28, 0x1 ;  /* 0x0000001c10088211 */ /* 0x000fe200078808ff */
[----:B------:R3:W-:Y:S03]  /*2740*/  @P2 STS.128 [R231+0x1000], RZ ;  /* 0x001000ffe7002388 */ /* 0x0007e60000000c00 */
[----:B------:R-:W-:Y:S01]  /*2750*/  @!P1 LEA.HI.X R11, R12, R27, R6, 0x1, P5 ;  /* 0x0000001b0c0b9211 */ /* 0x000fe200028f0c06 */
[----:B------:R3:W-:Y:S01]  /*2760*/  @P2 STS.128 [R231+0x3000], RZ ;  /* 0x003000ffe7002388 */ /* 0x0007e20000000c00 */
[----:B------:R-:W-:Y:S01]  /*2770*/  @!P0 LEA.HI.X R9, R16, R29, R7, 0x1, P4 ;  /* 0x0000001d10098211 */ /* 0x000fe200020f0c07 */
[----:B------:R-:W-:-:S02]  /*2780*/  @!P0 IMAD.IADD R12, R19, 0x1, R31 ;  /* 0x00000001130c8824 */ /* 0x000fc400078e021f */
[----:B------:R3:W-:Y:S04]  /*2790*/  @P2 STS.128 [R231+0x5000], RZ ;  /* 0x005000ffe7002388 */ /* 0x0007e80000000c00 */
[----:B------:R3:W-:Y:S04]  /*27a0*/  @P2 STS.128 [R231+0x7000], RZ ;  /* 0x007000ffe7002388 */ /* 0x0007e80000000c00 */
[----:B------:R-:W-:Y:S01]  /*27b0*/  @!PT LDS RZ, [RZ] ;  /* 0x00000000fffff984 */ /* 0x000fe20000000800 */
[----:B------:R-:W-:Y:S01]  /*27c0*/  @!PT LDS RZ, [RZ] ;  /* 0x00000000fffff984 */ /* 0x000fe20000000800 */
[----:B------:R-:W-:Y:S01]  /*27d0*/  @!PT LDS RZ, [RZ] ;  /* 0x00000000fffff984 */ /* 0x000fe20000000800 */
[----:B------:R-:W-:Y:S01]  /*27e0*/  @!P2 LDGSTS.E.BYPASS.LTC128B.128 [R231+0x1000], desc[UR4][R4.64] ;  /* 0x0100000004e7afae */ /* 0x000fe2000b901d44 */
[----:B--2---:R-:W-:-:S03]  /*27f0*/  @!P1 LEA R6, P3, R14, R22, 0x1 ;  /* 0x000000160e069211 */ /* 0x004fc600078608ff */
        /* <DEDUP_REMOVED lines=12> */
[----:B--2---:R-:W-:-:S03]  /*28c0*/  @!P1 IMAD.IADD R5, R15, 0x1, R21 ;  /* 0x000000010f059824 */ /* 0x004fc600078e0215 */
[----:B------:R-:W-:Y:S01]  /*28d0*/  @!P1 LDGSTS.E.BYPASS.LTC128B.128 [R231+0x14000], desc[UR4][R10.64+0x100] ;  /* 0x140001000ae79fae */ /* 0x000fe2000b901d44 */
[----:B----4-:R-:W-:-:S03]  /*28e0*/  @!P0 LEA R4, P2, R18, R24, 0x1 ;  /* 0x0000001812048211 */ /* 0x010fc600078408ff */
[----:B------:R2:W-:Y:S01]  /*28f0*/  @!P1 LDGSTS.E.BYPASS.LTC128B.128 [R231+0x16000], desc[UR4][R10.64+0x180] ;  /* 0x160001800ae79fae */ /* 0x0005e2000b901d44 */
[----:B------:R-:W-:Y:S02]  /*2900*/  @!P1 LEA.HI.X R7, R14, R23, R5, 0x1, P3 ;  /* 0x000000170e079211 */ /* 0x000fe400018f0c05 */
[----:B------:R-:W-:Y:S01]  /*2910*/  @!P0 LEA.HI.X R5, R18, R25, R12, 0x1, P2 ;  /* 0x0000001912058211 */ /* 0x000fe200010f0c0c */
        /* <DEDUP_REMOVED lines=9> */
[----:B--2---:R-:W2:Y:S03]  /*29b0*/  LDC.64 R10, c[0x0][0x3b8] ;  /* 0x0000ee00ff0a7b82 */ /* 0x004ea60000000a00 */
        /* <DEDUP_REMOVED lines=24> */
[----:B------:R-:W-:-:S03]  /*2b40*/  ISETP.GE.AND P1, PT, R242, UR8, PT ;  /* 0x00000008f2007c0c */ /* 0x000fc6000bf26270 */
[----:B------:R-:W0:Y:S04]  /*2b50*/  LDGDEPBAR ;  /* 0x00000000000079af */ /* 0x000e280000000000 */
[----:B--2---:R-:W2:Y:S04]  /*2b60*/  LDG.E.64 R8, desc[UR4][R10.64] ;  /* 0x000000040a087981 */ /* 0x004ea8000c1e1b00 */
[----:B------:R-:W3:Y:S01]  /*2b70*/  LDG.E.64 R6, desc[UR4][R10.64+0x8] ;  /* 0x000008040a067981 */ /* 0x000ee2000c1e1b00 */
[----:B------:R-:W-:Y:S01]  /*2b80*/  UIMAD UR10, UR42, UR57, UR53 ;  /* 0x000000392a0a72a4 */ /* 0x000fe2000f8e0235 */
[----:B------:R-:W-:Y:S01]  /*2b90*/  UMOV UR9, UR17 ;  /* 0x0000001100097c82 */ /* 0x000fe20008000000 */
[----:B----4-:R-:W-:-:S05]  /*2ba0*/  VIADD R4, R242, 0x8 ;  /* 0x00000008f2047836 */ /* 0x010fca0000000000 */
[----:B------:R-:W-:Y:S01]  /*2bb0*/  ISETP.GE.AND P0, PT, R4, UR8, PT ;  /* 0x0000000804007c0c */ /* 0x000fe2000bf06270 */
[----:B------:R-:W-:Y:S01]  /*2bc0*/  IMAD.MOV.U32 R4, RZ, RZ, 0x4 ;  /* 0x00000004ff047424 */ /* 0x000fe200078e00ff */
[----:B------:R-:W-:Y:S01]  /*2bd0*/  UMOV UR8, UR16 ;  /* 0x0000001000087c82 */ /* 0x000fe20008000000 */
[----:B------:R-:W-:Y:S02]  /*2be0*/  USHF.L.U32 UR10, UR10, 0x5, URZ ;  /* 0x000000050a0a7899 */ /* 0x000fe4000800063f */
[----:B------:R-:W-:Y:S01]  /*2bf0*/  IMAD.WIDE R4, R242, R4, UR8 ;  /* 0x00000008f2047e25 */ /* 0x000fe2000f8e0204 */
[----:B------:R-:W-:Y:S02]  /*2c00*/  UIADD3 UR12, UR28, 0x40, URZ ;  /* 0x000000401c0c7890 */ /* 0x000fe4000fffe03f */
[----:B------:R-:W-:Y:S02]  /*2c10*/  USHF.R.S32.HI UR11, URZ, 0x1f, UR10 ;  /* 0x0000001f3f0b7899 */ /* 0x000fe4000801140a */
[----:B------:R-:W5:Y:S04]  /*2c20*/  @!P1 LDG.E R240, desc[UR4][R4.64] ;  /* 0x0000000404f09981 */ /* 0x000f68000c1e1900 */
[----:B------:R4:W5:Y:S01]  /*2c30*/  @!P0 LDG.E R241, desc[UR4][R4.64+0x20] ;  /* 0x0000200404f18981 */ /* 0x000962000c1e1900 */
[----:B------:R-:W-:-:S02]  /*2c40*/  CS2R R30, SRZ ;  /* 0x00000000001e7805 */ /* 0x000fc4000001ff00 */
[----:B------:R-:W-:Y:S02]  /*2c50*/  CS2R R28, SRZ ;  /* 0x00000000001c7805 */ /* 0x000fe4000001ff00 */
[----:B------:R-:W-:Y:S02]  /*2c60*/  CS2R R26, SRZ ;  /* 0x00000000001a7805 */ /* 0x000fe4000001ff00 */
[----:B------:R-:W-:Y:S02]  /*2c70*/  CS2R R24, SRZ ;  /* 0x0000000000187805 */ /* 0x000fe4000001ff00 */
[----:B------:R-:W-:Y:S02]  /*2c80*/  CS2R R22, SRZ ;  /* 0x0000000000167805 */ /* 0x000fe4000001ff00 */
[----:B------:R-:W-:Y:S01]  /*2c90*/  CS2R R20, SRZ ;  /* 0x0000000000147805 */ /* 0x000fe2000001ff00 */
[----:B------:R-:W-:-:S03]  /*2ca0*/  UISETP.GE.AND UP0, UPT, UR12, UR6, UPT ;  /* 0x000000060c00728c */ /* 0x000fc6000bf06270 */
[----:B------:R-:W-:Y:S01]  /*2cb0*/  ULDC UR12, c[0x0][0x2ec] ;  /* 0x0000bb00000c7ab9 */ /* 0x000fe20000000800 */
[--C-:B----4-:R-:W-:Y:S02]  /*2cc0*/  SHF.R.S32.HI R4, RZ, 0x1f, R32.reuse ;  /* 0x0000001fff047819 */ /* 0x110fe40000011420 */
[----:B--2---:R-:W-:Y:S02]  /*2cd0*/  R2UR UR16, R9 ;  /* 0x00000000091072ca */ /* 0x004fe400000e0000 */
[----:B------:R-:W-:Y:S02]  /*2ce0*/  R2UR UR17, R8 ;  /* 0x00000000081172ca */ /* 0x000fe400000e0000 */
[----:B---3--:R-:W-:Y:S02]  /*2cf0*/  IADD3 R244, P1, P0, R6, UR10, R32 ;  /* 0x0000000a06f47c10 */ /* 0x008fe4000f83e020 */
[----:B------:R-:W-:Y:S01]  /*2d00*/  CS2R R32, SRZ ;  /* 0x0000000000207805 */ /* 0x000fe2000001ff00 */
[----:B------:R-:W-:-:S02]  /*2d10*/  UMOV UR10, UR15 ;  /* 0x0000000f000a7c82 */ /* 0x000fc40008000000 */
[----:B------:R-:W-:Y:S01]  /*2d20*/  IMAD.WIDE.U32 R244, R244, -0x2daee0ad, RZ ;  /* 0xd2511f53f4f47825 */ /* 0x000fe200078e00ff */
[----:B------:R-:W-:Y:S01]  /*2d30*/  IADD3.X R248, R7, UR11, R4, P1, P0 ;  /* 0x0000000b07f87c10 */ /* 0x000fe20008fe0404 */
[----:B------:R-:W-:Y:S02]  /*2d40*/  UMOV UR11, UR14 ;  /* 0x0000000e000b7c82 */ /* 0x000fe40008000000 */
        /* <DEDUP_REMOVED lines=11> */
[----:B-1----:R-:W-:-:S12]  /*2e00*/  UIADD3 UR18, UR16, 0x646e171e, URZ ;  /* 0x646e171e10127890 */ /* 0x002fd8000fffe03f */
.L_x_1124:
        /* <DEDUP_REMOVED lines=170> */
[----:B------:R-:W-:Y:S01]  /*38b0*/  FFMA.FTZ R4, R4, UR12, -R88 ;  /* 0x0000000c04047c23 */ /* 0x000fe20008010858 */
        /* <DEDUP_REMOVED lines=14> */
[----:B------:R-:W-:Y:S01]  /*39a0*/  FFMA.FTZ R8, R8, UR12, -R88 ;  /* 0x0000000c08087c23 */ /* 0x000fe20008010858 */
        /* <DEDUP_REMOVED lines=23> */
[----:B------:R-:W-:Y:S01]  /*3b20*/  FFMA.FTZ R9, R9, UR12, -R88 ;  /* 0x0000000c09097c23 */ /* 0x000fe20008010858 */
        /* <DEDUP_REMOVED lines=9> */
[----:B------:R-:W-:Y:S03]  /*3bc0*/  FFMA.FTZ R12, R12, UR12, -R88 ;  /* 0x0000000c0c0c7c23 */ /* 0x000fe60008010858 */
        /* <DEDUP_REMOVED lines=15> */
[----:B------:R-:W-:Y:S01]  /*3cc0*/  SHF.R.U32.HI R91, RZ, 0x10, R84 ;  /* 0x00000010ff5b7819 */ /* 0x000fe20000011654 */
[----:B------:R-:W-:Y:S01]  /*3cd0*/  FFMA.FTZ R13, R13, UR12, -R88 ;  /* 0x0000000c0d0d7c23 */ /* 0x000fe20008010858 */
        /* <DEDUP_REMOVED lines=48> */
[----:B------:R-:W-:Y:S01]  /*3fe0*/  SHF.R.U32.HI R6, RZ, 0x18, R89 ;  /* 0x00000018ff067819 */ /* 0x000fe20000011659 */
        /* <DEDUP_REMOVED lines=357> */
.L_x_1122:
[----:B------:R-:W-:Y:S01]  /*5640*/  LDSM.16.M88.4 R128, [R224] ;  /* 0x00000000e080783b */ /* 0x000fe20000000200 */
[----:B------:R-:W-:Y:S01]  /*5650*/  IMAD R230, R250, UR32, RZ ;  /* 0x00000020fae67c24 */ /* 0x000fe2000f8e02ff */
[----:B------:R-:W-:Y:S02]  /*5660*/  @UP2 UIADD3 UR15, UP1, UR8, -0x100, URZ ;  /* 0xffffff00080f2890 */ /* 0x000fe4000ff3e03f */
[----:B------:R-:W1:Y:S02]  /*5670*/  LDSM.16.MT88.4 R16, [R0+0x10000] ;  /* 0x010000000010783b */ /* 0x000e640000004200 */
[----:B------:R-:W-:Y:S02]  /*5680*/  @UP2 UIADD3.X UR14, UR9, -0x1, URZ, UP1, !UPT ;  /* 0xffffffff090e2890 */ /* 0x000fe40008ffe43f */
[----:B------:R-:W2:Y:S01]  /*5690*/  LDSM.16.M88.4 R124, [R224+0x1000] ;  /* 0x00100000e07c783b */ /* 0x000ea20000000200 */
[----:B------:R-:W-:Y:S01]  /*56a0*/  @UP2 UMOV UR8, UR15 ;  /* 0x0000000f00082c82 */ /* 0x000fe20008000000 */
[----:B------:R-:W-:Y:S02]  /*56b0*/  @UP2 UIADD3 UR11, UP1, UR11, -0x100, URZ ;  /* 0xffffff000b0b2890 */ /* 0x000fe4000ff3e03f */
[----:B------:R-:W3:Y:S01]  /*56c0*/  LDSM.16.MT88.4 R96, [R0+0x12000] ;  /* 0x012000000060783b */ /* 0x000ee20000004200 */
        /* <DEDUP_REMOVED lines=97> */
[C---:B------:R-:W-:Y:S01]  /*5ce0*/  IMAD.SHL.U32 R197, R230.reuse, 0x10, RZ ;  /* 0x00000010e6c57824 */ /* 0x040fe200078e00ff */
[----:B------:R-:W-:Y:S05]  /*5cf0*/  HMMA.16816.F32 R128, R200, R206, R128 ;  /* 0x000000cec880723c */ /* 0x000fea0000001880 */
[CC--:B------:R-:W-:Y:S01]  /*5d00*/  LEA R204, P0, R197.reuse, R228.reuse, 0x2 ;  /* 0x000000e4c5cc7211 */ /* 0x0c0fe200078010ff */
[C---:B------:R-:W-:Y:S02]  /*5d10*/  IMAD R210, R230.reuse, 0x18, RZ ;  /* 0x00000018e6d27824 */ /* 0x040fe400078e02ff */
[C---:B------:R-:W-:Y:S03]  /*5d20*/  IMAD R211, R230.reuse, 0x30, RZ ;  /* 0x00000030e6d37824 */ /* 0x040fe600078e02ff */
[-C--:B------:R-:W-:Y:S01]  /*5d30*/  LEA.HI.X.SX32 R205, R197, R229.reuse, 0x2, P0 ;  /* 0x000000e5c5cd7211 */ /* 0x080fe200000f16ff */
[----:B-1----:R-:W-:Y:S04]  /*5d40*/  IMAD.SHL.U32 R209, R230, 0x20, RZ ;  /* 0x00000020e6d17824 */ /* 0x002fe800078e00ff */
[----:B------:R1:W-:Y:S01]  /*5d50*/  REDG.E.ADD.F32.FTZ.RN.STRONG.GPU desc[UR4][R204.64], R6 ;  /* 0x00000006cc0079a6 */ /* 0x0003e2000c10f384 */
[CC--:B--2---:R-:W-:Y:S02]  /*5d60*/  LEA R4, P1, R210.reuse, R228.reuse, 0x2 ;  /* 0x000000e4d2047211 */ /* 0x0c4fe400078210ff */
[CC--:B------:R-:W-:Y:S02]  /*5d70*/  LEA R208, P0, R209.reuse, R228.reuse, 0x2 ;  /* 0x000000e4d1d07211 */ /* 0x0c0fe400078010ff */
[-C--:B---3--:R-:W-:Y:S01]  /*5d80*/  LEA.HI.X.SX32 R5, R210, R229.reuse, 0x2, P1 ;  /* 0x000000e5d2057211 */ /* 0x088fe200008f16ff */
[C---:B------:R-:W-:Y:S01]  /*5d90*/  IMAD R210, R230.reuse, 0x38, RZ ;  /* 0x00000038e6d27824 */ /* 0x040fe200078e02ff */
        /* <DEDUP_REMOVED lines=308> */
.L_x_1123:
[----:B------:R-:W-:Y:S01]  /*70e0*/  ISETP.LT.AND P0, PT, RZ, UR7, PT ;  /* 0x00000007ff007c0c */ /* 0x000fe2000bf01270 */
[----:B------:R-:W-:Y:S11]  /*70f0*/  UIADD3 UR7, UR7, -0x1, URZ ;  /* 0xffffffff07077890 */ /* 0x000ff6000fffe03f */
[----:B------:R-:W-:Y:S01]  /*7100*/  @!UPT UIADD3 URZ, URZ, URZ, URZ ;  /* 0x0000003f3f3ff290 */ /* 0x000fe2000fffe03f */
[----:B------:R-:W-:Y:S05]  /*7110*/  @P0 BRA `(.L_x_1124) ;  /* 0xffffffbc003c0947 */ /* 0x000fea000383ffff */
[----:B------:R-:W-:Y:S01]  /*7120*/  BAR.SYNC.DEFER_BLOCKING 0x0 ;  /* 0x0000000000007b1d */ /* 0x000fe20000010000 */
[----:B------:R-:W-:Y:S02]  /*7130*/  UISETP.NE.AND UP0, UPT, UR33, -0x1, UPT ;  /* 0xffffffff2100788c */ /* 0x000fe4000bf05270 */
[----:B------:R-:W-:-:S03]  /*7140*/  USHF.L.U32 UR17, UR30, 0x6, URZ ;  /* 0x000000061e117899 */ /* 0x000fc6000800063f */
[----:B------:R-:W-:Y:S01]  /*7150*/  ULDC UR8, c[0x0][0x38c] ;  /* 0x0000e30000087ab9 */ /* 0x000fe20000000800 */
[----:B------:R-:W-:Y:S01]  /*7160*/  ULDC UR7, c[0x0][0x390] ;  /* 0x0000e40000077ab9 */ /* 0x000fe20000000800 */
        /* <DEDUP_REMOVED lines=206> */
[----:B-1----:R-:W-:Y:S01]  /*7e50*/  FMUL.FTZ R5, R77, UR8 ;  /* 0x000000084d057c20 */ /* 0x002fe20008410000 */
[----:B------:R-:W-:Y:S01]  /*7e60*/  FMUL.FTZ R78, R78, UR8 ;  /* 0x000000084e4e7c20 */ /* 0x000fe20008410000 */
[----:B------:R-:W-:Y:S01]  /*7e70*/  FMUL.FTZ R4, R79, UR8 ;  /* 0x000000084f047c20 */ /* 0x000fe20008410000 */
        /* <DEDUP_REMOVED lines=25> */
[----:B------:R-:W-:-:S03]  /*8010*/  PLOP3.LUT P0, PT, PT, PT, UP0, 0x80, 0x0 ;  /* 0x000000000000781c */ /* 0x000fc60003f0f008 */
        /* <DEDUP_REMOVED lines=14> */
[----:B------:R-:W-:Y:S04]  /*8100*/  STS [R247+0xc000], R15 ;  /* 0x00c0000ff7007388 */ /* 0x000fe80000000800 */
[----:B------:R-:W-:Y:S04]  /*8110*/  STS [R247+0xc400], R14 ;  /* 0x00c4000ef7007388 */ /* 0x000fe80000000800 */
[----:B------:R-:W-:Y:S04]  /*8120*/  STS [R246+0xd000], R17 ;  /* 0x00d00011f6007388 */ /* 0x000fe80000000800 */
[----:B------:R-:W-:Y:S04]  /*8130*/  STS [R246+0xd400], R16 ;  /* 0x00d40010f6007388 */ /* 0x000fe80000000800 */
[----:B------:R-:W-:Y:S01]  /*8140*/  STS [R247+0xd000], R13 ;  /* 0x00d0000df7007388 */ /* 0x000fe20000000800 */
[----:B-1----:R-:W1:Y:S03]  /*8150*/  S2R R19, SR_TID.X ;  /* 0x0000000000137919 */ /* 0x002e660000002100 */
        /* <DEDUP_REMOVED lines=8> */
[----:B------:R2:W-:Y:S01]  /*81e0*/  STS [R247+0xf400], R4 ;  /* 0x00f40004f7007388 */ /* 0x0005e20000000800 */
[----:B-1----:R-:W-:Y:S01]  /*81f0*/  SHF.R.S32.HI R6, RZ, 0x1f, R19 ;  /* 0x0000001fff067819 */ /* 0x002fe20000011413 */
[----:B------:R-:W-:Y:S06]  /*8200*/  @P0 BRA `(.L_x_1125) ;  /* 0x0000000000340947 */ /* 0x000fec0003800000 */
        /* <DEDUP_REMOVED lines=13> */
.L_x_1125:
        /* <DEDUP_REMOVED lines=23> */
.L_x_1126:
[----:B------:R-:W-:Y:S01]  /*8450*/  BAR.SYNC.DEFER_BLOCKING 0x0 ;  /* 0x0000000000007b1d */ /* 0x000fe20000010000 */
[----:B------:R-:W-:Y:S01]  /*8460*/  IMAD.SHL.U32 R6, R6, 0x8, RZ ;  /* 0x0000000806067824 */ /* 0x000fe200078e00ff */
[----:B------:R-:W-:Y:S01]  /*8470*/  USHF.R.S32.HI UR7, URZ, 0x1f, UR17 ;  /* 0x0000001f3f077899 */ /* 0x000fe20008011411 */
[----:B--2---:R-:W-:Y:S01]  /*8480*/  IMAD.U32 R4, RZ, RZ, UR12 ;  /* 0x0000000cff047e24 */ /* 0x004fe2000f8e00ff */
        /* <DEDUP_REMOVED lines=9> */
[----:B------:R-:W-:-:S02]  /*8520*/  ISETP.GE.AND P1, PT, R9, UR6, PT ;  /* 0x0000000609007c0c */ /* 0x000fc4000bf26270 */
[----:B------:R-:W-:Y:S01]  /*8530*/  SHF.R.S32.HI R64, RZ, 0x1f, R243 ;  /* 0x0000001fff407819 */ /* 0x000fe200000114f3 */
[----:B------:R-:W-:Y:S01]  /*8540*/  IMAD.U32 R8, RZ, RZ, UR10 ;  /* 0x0000000aff087e24 */ /* 0x000fe2000f8e00ff */
[----:B------:R-:W-:Y:S01]  /*8550*/  IADD3 R4, P0, R4, UR18, RZ ;  /* 0x0000001204047c10 */ /* 0x000fe2000ff1e0ff */
[----:B------:R-:W-:Y:S02]  /*8560*/  ULDC.64 UR10, c[0x0][0x468] ;  /* 0x00011a00000a7ab9 */ /* 0x000fe40000000a00 */
        /* <DEDUP_REMOVED lines=32> */
.L_x_1128:
[----:B------:R-:W-:Y:S05]  /*8770*/  BSYNC B0 ;  /* 0x0000000000007941 */ /* 0x000fea0003800000 */
.L_x_1127:
        /* <DEDUP_REMOVED lines=16> */
.L_x_1130:
[----:B------:R-:W-:Y:S05]  /*8880*/  BSYNC B0 ;  /* 0x0000000000007941 */ /* 0x000fea0003800000 */
.L_x_1129:
        /* <DEDUP_REMOVED lines=33> */
.L_x_1132:
[----:B------:R-:W-:Y:S05]  /*8aa0*/  BSYNC B0 ;  /* 0x0000000000007941 */ /* 0x000fea0003800000 */
.L_x_1131:
        /* <DEDUP_REMOVED lines=16> */
.L_x_1121:
        /* <DEDUP_REMOVED lines=23> */
.L_x_1134:
        /* <DEDUP_REMOVED lines=21> */
.L_x_1135:
[----:B------:R-:W-:Y:S01]  /*8e70*/  UIMAD UR7, UR17, UR12, URZ ;  /* 0x0000000c110772a4 */ /* 0x000fe2000f8e023f */
[----:B------:R-:W-:Y:S01]  /*8e80*/  IMAD.U32 R6, RZ, RZ, UR12 ;  /* 0x0000000cff067e24 */ /* 0x000fe2000f8e00ff */
[----:B------:R-:W-:Y:S01]  /*8e90*/  UIMAD UR6, UR30, -0x40, UR6 ;  /* 0xffffffc01e0678a4 */ /* 0x000fe2000f8e0206 */
[C---:B------:R-:W-:Y:S01]  /*8ea0*/  IADD3 R10, R243.reuse, 0x20, RZ ;  /* 0x00000020f30a7810 */ /* 0x040fe20007ffe0ff */
[----:B------:R-:W-:Y:S01]  /*8eb0*/  UIMAD UR7, UR16, UR13, UR7 ;  /* 0x0000000d100772a4 */ /* 0x000fe2000f8e0207 */
[----:B------:R-:W-:Y:S01]  /*8ec0*/  IMAD.WIDE.U32 R6, R6, UR16, R4 ;  /* 0x0000001006067c25 */ /* 0x000fe2000f8e0004 */
[----:B------:R-:W-:Y:S01]  /*8ed0*/  ULDC.64 UR10, c[0x0][0x468] ;  /* 0x00011a00000a7ab9 */ /* 0x000fe20000000a00 */
[----:B------:R-:W-:Y:S01]  /*8ee0*/  BSSY B0, `(.L_x_1136) ;  /* 0x000001a000007945 */ /* 0x000fe20003800000 */
[----:B------:R-:W-:Y:S02]  /*8ef0*/  ISETP.GE.AND P2, PT, R243, UR6, PT ;  /* 0x00000006f3007c0c */ /* 0x000fe4000bf46270 */
[----:B------:R-:W-:Y:S01]  /*8f00*/  IMAD.U32 R9, RZ, RZ, UR7 ;  /* 0x00000007ff097e24 */ /* 0x000fe2000f8e00ff */
[----:B------:R-:W-:Y:S01]  /*8f10*/  IADD3 R8, P0, R6, UR18, RZ ;  /* 0x0000001206087c10 */ /* 0x000fe2000ff1e0ff */
[----:B------:R-:W-:Y:S01]  /*8f20*/  UIMAD UR7, UR61, UR10, URZ ;  /* 0x0000000a3d0772a4 */ /* 0x000fe2000f8e023f */
[----:B------:R-:W-:Y:S01]  /*8f30*/  IMAD.U32 R6, RZ, RZ, UR10 ;  /* 0x0000000aff067e24 */ /* 0x000fe2000f8e00ff */
[----:B------:R-:W-:-:S02]  /*8f40*/  ISETP.GE.AND P1, PT, R10, UR6, PT ;  /* 0x000000060a007c0c */ /* 0x000fc4000bf26270 */
[----:B------:R-:W-:Y:S01]  /*8f50*/  IADD3.X R9, R7, UR19, R9, P0, !PT ;  /* 0x0000001307097c10 */ /* 0x000fe200087fe409 */
[----:B------:R-:W-:Y:S01]  /*8f60*/  UIMAD UR11, UR53, UR11, UR7 ;  /* 0x0000000b350b72a4 */ /* 0x000fe2000f8e0207 */
[----:B------:R-:W-:Y:S01]  /*8f70*/  SHF.R.S32.HI R14, RZ, 0x1f, R243 ;  /* 0x0000001fff0e7819 */ /* 0x000fe200000114f3 */
        /* <DEDUP_REMOVED lines=16> */
.L_x_1137:
[----:B------:R-:W-:Y:S05]  /*9080*/  BSYNC B0 ;  /* 0x0000000000007941 */ /* 0x000fea0003800000 */
.L_x_1136:
        /* <DEDUP_REMOVED lines=16> */
.L_x_1139:
[----:B------:R-:W-:Y:S05]  /*9190*/  BSYNC B0 ;  /* 0x0000000000007941 */ /* 0x000fea0003800000 */
.L_x_1138:
[----:B-12---:R-:W-:Y:S01]  /*91a0*/  IMAD.U32 R6, RZ, RZ, UR8 ;  /* 0x00000008ff067e24 */ /* 0x006fe2000f8e00ff */
[----:B------:R-:W-:Y:S01]  /*91b0*/  UIMAD UR6, UR17, UR8, URZ ;  /* 0x00000008110672a4 */ /* 0x000fe2000f8e023f */
[----:B------:R-:W-:Y:S02]  /*91c0*/  BSSY B0, `(.L_x_1140) ;  /* 0x000001a000007945 */ /* 0x000fe40003800000 */
[----:B------:R-:W-:Y:S01]  /*91d0*/  IMAD.WIDE.U32 R4, R6, UR16, R4 ;  /* 0x0000001006047c25 */ /* 0x000fe2000f8e0004 */
[----:B------:R-:W-:Y:S02]  /*91e0*/  UIMAD UR6, UR16, UR9, UR6 ;  /* 0x00000009100672a4 */ /* 0x000fe4000f8e0206 */
[----:B------:R-:W-:-:S04]  /*91f0*/  IADD3 R6, P0, R4, UR14, RZ ;  /* 0x0000000e04067c10 */ /* 0x000fc8000ff1e0ff */
[----:B------:R-:W-:Y:S01]  /*9200*/  IMAD.U32 R4, RZ, RZ, UR6 ;  /* 0x00000006ff047e24 */ /* 0x000fe2000f8e00ff */
[----:B------:R-:W-:Y:S02]  /*9210*/  ULDC.64 UR6, c[0x0][0x470] ;  /* 0x00011c0000067ab9 */ /* 0x000fe40000000a00 */
[----:B------:R-:W-:Y:S02]  /*9220*/  UIMAD UR10, UR61, UR6, URZ ;  /* 0x000000063d0a72a4 */ /* 0x000fe4000f8e023f */
        /* <DEDUP_REMOVED lines=19> */
.L_x_1141:
[----:B------:R-:W-:Y:S05]  /*9360*/  BSYNC B0 ;  /* 0x0000000000007941 */ /* 0x000fea0003800000 */
.L_x_1140:
        /* <DEDUP_REMOVED lines=15> */
.L_x_1133:
[----:B------:R-:W-:Y:S05]  /*9460*/  BSYNC B1 ;  /* 0x0000000000017941 */ /* 0x000fea0003800000 */
.L_x_1116:
[----:B------:R-:W-:Y:S02]  /*9470*/  ULDC UR6, c[0x0][0xc] ;  /* 0x0000030000067ab9 */ /* 0x000fe40000000800 */
[----:B------:R-:W-:-:S04]  /*9480*/  UIADD3 UR30, UR6, UR30, URZ ;  /* 0x0000001e061e7290 */ /* 0x000fc8000fffe03f */
[----:B------:R-:W-:-:S06]  /*9490*/  UISETP.GE.AND UP0, UPT, UR30, UR60, UPT ;  /* 0x0000003c1e00728c */ /* 0x000fcc000bf06270 */
[----:B------:R-:W-:-:S13]  /*94a0*/  PLOP3.LUT P0, PT, PT, PT, UP0, 0x80, 0x0 ;  /* 0x000000000000781c */ /* 0x000fda0003f0f008 */
[----:B------:R-:W-:Y:S05]  /*94b0*/  @P0 BRA `(.L_x_1142) ;  /* 0x0000000000040947 */ /* 0x000fea0003800000 */
[----:B------:R-:W-:Y:S05]  /*94c0*/  BRA `(.L_x_1143) ;  /* 0xffffff74004c7947 */ /* 0x000fea000383ffff */
.L_x_1142:
[----:B------:R-:W-:Y:S05]  /*94d0*/  EXIT ;  /* 0x000000000000794d */ /* 0x000fea0003800000 */
.L_x_1144:
        /* <DEDUP_REMOVED lines=10> */
.L_x_2051:


//--------------------- .text._ZN5flash44flash_bwd_dq_dk_dv_loop_seqk_parallel_kernelI23Flash_bwd_kernel_traitsILi256ELi64ELi64ELi8ELi4ELi2ELi2ELb0ELb1EN7cutlass6half_tE19Flash_kernel_traitsILi256ELi64ELi64ELi8ES3_EELb0ELb0ELb0ELb0ELb0ELb1ELb1EEEvNS_16Flash_bwd_paramsE --------------------------
	.section	.text._ZN5flash44flash_bwd_dq_dk_dv_loop_seqk_parallel_kernelI23Flash_bwd_kernel_traitsILi256ELi64ELi64ELi8ELi4ELi2ELi2ELb0ELb1EN7cutlass6half_tE19Flash_kernel_traitsILi256ELi64ELi64ELi8ES3_EELb0ELb0ELb0ELb0ELb0ELb1ELb1EEEvNS_16Flash_bwd_paramsE,"ax",@progbits
	.align	128
        .global         _ZN5flash44flash_bwd_dq_dk_dv_loop_seqk_parallel_kernelI23Flash_bwd_kernel_traitsILi256ELi64ELi64ELi8ELi4ELi2ELi2ELb0ELb1EN7cutlass6half_tE19Flash_kernel_traitsILi256ELi64ELi64ELi8ES3_EELb0ELb0ELb0ELb0ELb0ELb1ELb1EEEvNS_16Flash_bwd_paramsE
        .type           _ZN5flash44flash_bwd_dq_dk_dv_loop_seqk_parallel_kernelI23Flash_bwd_kernel_traitsILi256ELi64ELi64ELi8ELi4ELi2ELi2ELb0ELb1EN7cutlass6half_tE19Flash_kernel_traitsILi256ELi64ELi64ELi8ES3_EELb0ELb0ELb0ELb0ELb0ELb1ELb1EEEvNS_16Flash_bwd_paramsE,@function
        .size           _ZN5flash44flash_bwd_dq_dk_dv_loop_seqk_parallel_kernelI23Flash_bwd_kernel_traitsILi256ELi64ELi64ELi8ELi4ELi2ELi2ELb0ELb1EN7cutlass6half_tE19Flash_kernel_traitsILi256ELi64ELi64ELi8ES3_EELb0ELb0ELb0ELb0ELb0ELb1ELb1EEEvNS_16Flash_bwd_paramsE,(.L_x_2052 - _ZN5flash44flash_bwd_dq_dk_dv_loop_seqk_parallel_kernelI23Flash_bwd_kernel_traitsILi256ELi64ELi64ELi8ELi4ELi2ELi2ELb0ELb1EN7cutlass6half_tE19Flash_kernel_traitsILi256ELi64ELi64ELi8ES3_EELb0ELb0ELb0ELb0ELb0ELb1ELb1EEEvNS_16Flash_bwd_paramsE)
        .other          _ZN5flash44flash_bwd_dq_dk_dv_loop_seqk_parallel_kernelI23Flash_bwd_kernel_traitsILi256ELi64ELi64ELi8ELi4ELi2ELi2ELb0ELb1EN7cutlass6half_tE19Flash_kernel_traitsILi256ELi64ELi64ELi8ES3_EELb0ELb0ELb0ELb0ELb0ELb1ELb1EEEvNS_16Flash_bwd_paramsE,@"STO_CUDA_ENTRY STV_DEFAULT"
_ZN5flash44flash_bwd_dq_dk_dv_loop_seqk_parallel_kernelI23Flash_bwd_kernel_traitsILi256ELi64ELi64ELi8ELi4ELi2ELi2ELb0ELb1EN7cutlass6half_tE19Flash_kernel_traitsILi256ELi64ELi64ELi8ES3_EELb0ELb0ELb0ELb0ELb0ELb1ELb1EEEvNS_16Flash_bwd_paramsE:
.text._ZN5flash44flash_bwd_dq_dk_dv_loop_seqk_parallel_kernelI23Flash_bwd_kernel_traitsILi256ELi64ELi64ELi8ELi4ELi2ELi2ELb0ELb1EN7cutlass6half_tE19Flash_kernel_traitsILi256ELi64ELi64ELi8ES3_EELb0ELb0ELb0ELb0ELb0ELb1ELb1EEEvNS_16Flash_bwd_paramsE:
        /* <DEDUP_REMOVED lines=18> */
[----:B------:R-:W4:Y:S08]  /*0120*/  S2UR UR44, SR_CTAID.Y ;  /* 0x00000000002c79c3 */ /* 0x000f300000002600 */
[----:B------:R-:W5:Y:S01]  /*0130*/  S2UR UR4, SR_CgaCtaId ;  /* 0x00000000000479c3 */ /* 0x000f620000008800 */
        /* <DEDUP_REMOVED lines=8> */
[----:B----4-:R-:W-:Y:S01]  /*01c0*/  USHF.L.U32 UR7, UR44, 0x7, URZ ;  /* 0x000000072c077899 */ /* 0x010fe2000800063f */
[----:B------:R-:W-:Y:S02]  /*01d0*/  SHF.R.S32.HI R3, RZ, 0x1f, R2 ;  /* 0x0000001fff037819 */ /* 0x000fe40000011402 */
[-C--:B------:R-:W-:Y:S02]  /*01e0*/  LEA.HI R2, R2, R0.reuse, RZ, 0x1 ;  /* 0x0000000002027211 */ /* 0x080fe400078f08ff */
[----:B------:R-:W-:-:S02]  /*01f0*/  LEA.HI R3, R3, R0, RZ, 0x2 ;  /* 0x0000000003037211 */ /* 0x000fc400078f10ff */
[----:B------:R-:W-:Y:S01]  /*0200*/  LOP3.LUT R2, R2, 0xfffffffe, RZ, 0xc0, !PT ;  /* 0xfffffffe02027812 */ /* 0x000fe200078ec0ff */
[----:B-----5:R-:W-:Y:S01]  /*0210*/  ULEA UR4, UR4, UR6, 0x18 ;  /* 0x0000000604047291 */ /* 0x020fe2000f8ec03f */
[----:B------:R-:W-:Y:S01]  /*0220*/  LOP3.LUT R3, R3, 0xfffffffc, RZ, 0xc0, !PT ;  /* 0xfffffffc03037812 */ /* 0x000fe200078ec0ff */
[----:B------:R-:W-:Y:S01]  /*0230*/  USHF.R.S32.HI UR6, URZ, 0x1f, UR44 ;  /* 0x0000001f3f067899 */ /* 0x000fe2000801142c */
[-C--:B------:R-:W-:Y:S01]  /*0240*/  LEA.HI R5, R10, R16.reuse, RZ, 0x4 ;  /* 0x000000100a057211 */ /* 0x080fe200078f20ff */
[----:B------:R-:W-:Y:S01]  /*0250*/  IMAD.IADD R228, R0, 0x1, -R2 ;  /* 0x0000000100e47824 */ /* 0x000fe200078e0a02 */
[----:B------:R-:W-:Y:S01]  /*0260*/  LEA.HI R17, R10, R16, RZ, 0x2 ;  /* 0x000000100a117211 */ /* 0x000fe200078f10ff */
[----:B------:R-:W-:Y:S01]  /*0270*/  IMAD.IADD R222, R0, 0x1, -R3 ;  /* 0x0000000100de7824 */ /* 0x000fe200078e0a03 */
[----:B------:R-:W-:Y:S01]  /*0280*/  SHF.R.S32.HI R4, RZ, 0x4, R5 ;  /* 0x00000004ff047819 */ /* 0x000fe20000011405 */
[----:B------:R-:W-:Y:S01]  /*0290*/  IMAD.U32 R252, RZ, RZ, UR6 ;  /* 0x00000006fffc7e24 */ /* 0x000fe2000f8e00ff */
[----:B------:R-:W-:-:S02]  /*02a0*/  SHF.R.S32.HI R247, RZ, 0x3, R15 ;  /* 0x00000003fff77819 */ /* 0x000fc4000001140f */
[--C-:B------:R-:W-:Y:S02]  /*02b0*/  SHF.R.S32.HI R7, RZ, 0x2, R17.reuse ;  /* 0x00000002ff077819 */ /* 0x100fe40000011411 */
[----:B------:R-:W-:Y:S01]  /*02c0*/  SHF.R.S32.HI R2, RZ, 0x1f, R17 ;  /* 0x0000001fff027819 */ /* 0x000fe20000011411 */
[----:B------:R-:W-:Y:S01]  /*02d0*/  IMAD.SHL.U32 R6, R247, 0x40, RZ ;  /* 0x00000040f7067824 */ /* 0x000fe200078e00ff */
[----:B------:R-:W-:Y:S02]  /*02e0*/  LOP3.LUT R0, R15, 0xfffffff8, RZ, 0xc0, !PT ;  /* 0xfffffff80f007812 */ /* 0x000fe400078ec0ff */
[C---:B------:R-:W-:Y:S02]  /*02f0*/  LEA.HI R3, R5.reuse, R4, RZ, 0x1 ;  /* 0x0000000405037211 */ /* 0x040fe400078f08ff */
[----:B------:R-:W-:Y:S01]  /*0300*/  LEA.HI R2, R2, R7, RZ, 0x3 ;  /* 0x0000000702027211 */ /* 0x000fe200078f18ff */
[----:B------:R-:W-:Y:S01]  /*0310*/  IMAD.IADD R0, R16, 0x1, -R0 ;  /* 0x0000000110007824 */ /* 0x000fe200078e0a00 */
[----:B------:R-:W-:-:S02]  /*0320*/  LOP3.LUT R8, R5, 0xfffffff0, RZ, 0xc0, !PT ;  /* 0xfffffff005087812 */ /* 0x000fc400078ec0ff */
[----:B------:R-:W-:Y:S02]  /*0330*/  LOP3.LUT R5, R3, 0xfffffffe, RZ, 0xc0, !PT ;  /* 0xfffffffe03057812 */ /* 0x000fe400078ec0ff */
[----:B------:R-:W-:Y:S02]  /*0340*/  LOP3.LUT R3, R2, 0xfffffff8, RZ, 0xc0, !PT ;  /* 0xfffffff802037812 */ /* 0x000fe400078ec0ff */
[----:B------:R-:W-:Y:S01]  /*0350*/  LOP3.LUT R2, R6, 0x1c0, RZ, 0xc0, !PT ;  /* 0x000001c006027812 */ /* 0x000fe200078ec0ff */
[C---:B------:R-:W-:Y:S01]  /*0360*/  IMAD.SHL.U32 R6, R0.reuse, 0x8, RZ ;  /* 0x0000000800067824 */ /* 0x040fe200078e00ff */
[C---:B------:R-:W-:Y:S01]  /*0370*/  LOP3.LUT P4, RZ, R0.reuse, 0x2, RZ, 0xc0, !PT ;  /* 0x0000000200ff7812 */ /* 0x040fe2000788c0ff */
[----:B------:R-:W-:Y:S01]  /*0380*/  IMAD.IADD R7, R7, 0x1, -R3 ;  /* 0x0000000107077824 */ /* 0x000fe200078e0a03 */
[----:B------:R-:W-:Y:S01]  /*0390*/  LOP3.LUT P3, RZ, R0, 0x4, RZ, 0xc0, !PT ;  /* 0x0000000400ff7812 */ /* 0x000fe2000786c0ff */
[----:B------:R-:W-:Y:S01]  /*03a0*/  IMAD.IADD R12, R4, 0x1, -R5 ;  /* 0x00000001040c7824 */ /* 0x000fe200078e0a05 */
[----:B------:R-:W-:Y:S01]  /*03b0*/  LOP3.LUT R3, R2, 0x38, R6, 0xf8, !PT ;  /* 0x0000003802037812 */ /* 0x000fe200078ef806 */
[----:B------:R-:W-:Y:S01]  /*03c0*/  IMAD.IADD R5, R16, 0x1, -R8 ;  /* 0x0000000110057824 */ /* 0x000fe200078e0a08 */
[----:B------:R-:W-:Y:S01]  /*03d0*/  SHF.R.U32.HI R2, RZ, 0x3, R2 ;  /* 0x00000003ff027819 */ /* 0x000fe20000011602 */
[----:B------:R-:W-:Y:S01]  /*03e0*/  IMAD.SHL.U32 R0, R0, 0x40, RZ ;  /* 0x0000004000007824 */ /* 0x000fe200078e00ff */
[----:B------:R-:W-:Y:S01]  /*03f0*/  LEA.HI R9, R10, R16, RZ, 0x7 ;  /* 0x000000100a097211 */ /* 0x000fe200078f38ff */
[----:B------:R-:W-:Y:S01]  /*0400*/  IMAD.SHL.U32 R11, R12, 0x200, RZ ;  /* 0x000002000c0b7824 */ /* 0x000fe200078e00ff */
[----:B------:R-:W-:Y:S01]  /*0410*/  LOP3.LUT R13, R3, R2, RZ, 0x3c, !PT ;  /* 0x00000002030d7212 */ /* 0x000fe200078e3cff */
[----:B------:R-:W-:Y:S01]  /*0420*/  IMAD.SHL.U32 R2, R228, 0x10, RZ ;  /* 0x00000010e4027824 */ /* 0x000fe200078e00ff */
[----:B------:R-:W-:-:S02]  /*0430*/  SHF.R.S32.HI R3, RZ, 0x1f, R5 ;  /* 0x0000001fff037819 */ /* 0x000fc40000011405 */
[----:B------:R-:W-:Y:S02]  /*0440*/  LOP3.LUT R0, R0, 0x1c0, RZ, 0xc0, !PT ;  /* 0x000001c000007812 */ /* 0x000fe400078ec0ff */
[----:B------:R-:W-:Y:S02]  /*0450*/  LEA.HI R14, R3, R5, RZ, 0x3 ;  /* 0x00000005030e7211 */ /* 0x000fe400078f18ff */
[----:B------:R-:W-:Y:S02]  /*0460*/  SHF.R.S32.HI R9, RZ, 0x7, R9 ;  /* 0x00000007ff097819 */ /* 0x000fe40000011409 */
[C---:B------:R-:W-:Y:S02]  /*0470*/  LOP3.LUT R3, R0.reuse, 0x8, R15, 0xf8, !PT ;  /* 0x0000000800037812 */ /* 0x040fe400078ef80f */
[----:B------:R-:W-:Y:S02]  /*0480*/  SHF.R.U32.HI R223, RZ, 0x3, R0 ;  /* 0x00000003ffdf7819 */ /* 0x000fe40000011600 */
[----:B------:R-:W-:Y:S01]  /*0490*/  LOP3.LUT R6, R0, 0x10, R2, 0xf8, !PT ;  /* 0x0000001000067812 */ /* 0x000fe200078ef802 */
[----:B------:R-:W-:Y:S01]  /*04a0*/  IMAD R2, R9, 0x800, R11 ;  /* 0x0000080009027824 */ /* 0x000fe200078e020b */
[----:B------:R-:W-:-:S02]  /*04b0*/  LOP3.LUT R0, R7, 0x1, RZ, 0xc0, !PT ;  /* 0x0000000107007812 */ /* 0x000fc400078ec0ff */
[----:B------:R-:W-:Y:S02]  /*04c0*/  LOP3.LUT R3, R3, R223, RZ, 0x3c, !PT ;  /* 0x000000df03037212 */ /* 0x000fe400078e3cff */
[----:B------:R-:W-:Y:S02]  /*04d0*/  ISETP.NE.U32.AND P0, PT, R0, 0x1, PT ;  /* 0x000000010000780c */ /* 0x000fe40003f05070 */
[----:B------:R-:W-:Y:S01]  /*04e0*/  LOP3.LUT R4, R14, 0xfffffff8, RZ, 0xc0, !PT ;  /* 0xfffffff80e047812 */ /* 0x000fe200078ec0ff */
[----:B------:R-:W-:Y:S01]  /*04f0*/  IMAD.IADD R3, R2, 0x1, R3 ;  /* 0x0000000102037824 */ /* 0x000fe200078e0203 */
[----:B------:R-:W-:Y:S02]  /*0500*/  LEA.HI R0, R10, R16, RZ, 0x6 ;  /* 0x000000100a007211 */ /* 0x000fe400078f30ff */
[----:B------:R-:W-:Y:S01]  /*0510*/  LOP3.LUT R2, R17, 0x7ffffffc, RZ, 0xc0, !PT ;  /* 0x7ffffffc11027812 */ /* 0x000fe200078ec0ff */
[----:B------:R-:W-:Y:S01]  /*0520*/  IMAD.IADD R8, R5, 0x1, -R4 ;  /* 0x0000000105087824 */ /* 0x000fe200078e0a04 */
[----:B------:R-:W-:Y:S01]  /*0530*/  SHF.R.S32.HI R0, RZ, 0x6, R0 ;  /* 0x00000006ff007819 */ /* 0x000fe20000011400 */
[C---:B------:R-:W-:Y:S01]  /*0540*/  IMAD.SHL.U32 R4, R7.reuse, 0x40, RZ ;  /* 0x0000004007047824 */ /* 0x040fe200078e00ff */
[----:B------:R-:W-:Y:S01]  /*0550*/  R2P PR, R7, 0x6 ;  /* 0x0000000607007804 */ /* 0x000fe20000000000 */
[----:B------:R-:W-:Y:S01]  /*0560*/  IMAD.IADD R10, R16, 0x1, -R2 ;  /* 0x00000001100a7824 */ /* 0x000fe200078e0a02 */
[----:B------:R-:W-:Y:S01]  /*0570*/  LOP3.LUT R15, R6, 0x8, R15, 0xf8, !PT ;  /* 0x00000008060f7812 */ /* 0x000fe200078ef80f */
[----:B------:R-:W-:Y:S01]  /*0580*/  IMAD.SHL.U32 R2, R0, 0x8, RZ ;  /* 0x0000000800027824 */ /* 0x000fe200078e00ff */
        /* <DEDUP_REMOVED lines=9> */
[----:B------:R-:W-:Y:S01]  /*0620*/  LOP3.LUT R6, R0, 0x20, R5, 0xf8, !PT ;  /* 0x0000002000067812 */ /* 0x000fe200078ef805 */
[----:B------:R-:W-:Y:S01]  /*0630*/  IMAD.SHL.U32 R5, R10, 0x2, RZ ;  /* 0x000000020a057824 */ /* 0x000fe200078e00ff */
[----:B------:R-:W-:Y:S02]  /*0640*/  LOP3.LUT R9, R2, 0x20, R7, 0xf8, !PT ;  /* 0x0000002002097812 */ /* 0x000fe400078ef807 */
[----:B------:R-:W-:Y:S01]  /*0650*/  LOP3.LUT R7, R4, R0, R2, 0x1e, !PT ;  /* 0x0000000004077212 */ /* 0x000fe200078e1e02 */
[--C-:B------:R-:W-:Y:S01]  /*0660*/  IMAD R0, R228, 0x400, R5.reuse ;  /* 0x00000400e4007824 */ /* 0x100fe200078e0205 */
[----:B------:R-:W-:Y:S01]  /*0670*/  LOP3.LUT R4, R6, R4, RZ, 0x3c, !PT ;  /* 0x0000000406047212 */ /* 0x000fe200078e3cff */
[C---:B------:R-:W-:Y:S01]  /*0680*/  IMAD.SHL.U32 R2, R8.reuse, 0x40, RZ ;  /* 0x0000004008027824 */ /* 0x040fe200078e00ff */
[----:B------:R-:W-:Y:S01]  /*0690*/  LOP3.LUT P5, RZ, R8, 0x4, RZ, 0xc0, !PT ;  /* 0x0000000408ff7812 */ /* 0x000fe200078ac0ff */
[----:B------:R-:W-:Y:S01]  /*06a0*/  IMAD R6, R222, 0x400, R5 ;  /* 0x00000400de067824 */ /* 0x000fe200078e0205 */
[----:B------:R-:W-:Y:S01]  /*06b0*/  LOP3.LUT R223, R11, R15, R223, 0xf6, !PT ;  /* 0x0000000f0bdf7212 */ /* 0x000fe200078ef6df */
[----:B------:R-:W-:Y:S01]  /*06c0*/  IMAD.IADD R7, R0, 0x1, R7 ;  /* 0x0000000100077824 */ /* 0x000fe200078e0207 */
[----:B------:R-:W-:Y:S01]  /*06d0*/  LOP3.LUT R0, R2, 0x1c0, RZ, 0xc0, !PT ;  /* 0x000001c002007812 */ /* 0x000fe200078ec0ff */
[----:B------:R-:W-:Y:S01]  /*06e0*/  IMAD.IADD R240, R6, 0x1, R4 ;  /* 0x0000000106f07824 */ /* 0x000fe200078e0204 */
[----:B------:R-:W-:Y:S01]  /*06f0*/  SEL R220, R226, 0xffffffc0, !P3 ;  /* 0xffffffc0e2dc7807 */ /* 0x000fe20005800000 */
[----:B------:R-:W-:Y:S01]  /*0700*/  IMAD.SHL.U32 R5, R12, 0x8, RZ ;  /* 0x000000080c057824 */ /* 0x000fe200078e00ff */
[----:B------:R-:W-:Y:S01]  /*0710*/  SHF.R.U32.HI R2, RZ, 0x3, R0 ;  /* 0x00000003ff027819 */ /* 0x000fe20000011600 */
[----:B------:R-:W-:Y:S01]  /*0720*/  IMAD.SHL.U32 R4, R14, 0x40, RZ ;  /* 0x000000400e047824 */ /* 0x000fe200078e00ff */
[----:B------:R-:W-:-:S02]  /*0730*/  LEA R240, R240, UR5, 0x1 ;  /* 0x00000005f0f07c11 */ /* 0x000fc4000f8e08ff */
[----:B------:R-:W-:Y:S02]  /*0740*/  LOP3.LUT R5, R0, 0x8, R5, 0xf8, !PT ;  /* 0x0000000800057812 */ /* 0x000fe400078ef805 */
[----:B------:R-:W-:Y:S01]  /*0750*/  LOP3.LUT R6, R2, R9, R0, 0x1e, !PT ;  /* 0x0000000902067212 */ /* 0x000fe200078e1e00 */
[----:B------:R-:W-:Y:S01]  /*0760*/  VIADD R235, R240, 0x20 ;  /* 0x00000020f0eb7836 */ /* 0x000fe20000000000 */
[----:B------:R-:W-:Y:S01]  /*0770*/  LOP3.LUT R0, R4, 0xfffffe00, RZ, 0xc0, !PT ;  /* 0xfffffe0004007812 */ /* 0x000fe200078ec0ff */
[----:B------:R-:W-:Y:S01]  /*0780*/  IMAD.U32 R4, RZ, RZ, UR8 ;  /* 0x00000008ff047e24 */ /* 0x000fe2000f8e00ff */
[----:B------:R-:W-:Y:S01]  /*0790*/  LOP3.LUT R2, R5, R2, RZ, 0x3c, !PT ;  /* 0x0000000205027212 */ /* 0x000fe200078e3cff */
[----:B------:R-:W-:Y:S01]  /*07a0*/  IMAD.U32 R4, RZ, RZ, UR7 ;  /* 0x00000007ff047e24 */ /* 0x000fe2000f8e00ff */
[----:B------:R-:W-:Y:S01]  /*07b0*/  USHF.R.S32.HI UR7, URZ, 0x1f, UR54 ;  /* 0x0000001f3f077899 */ /* 0x000fe20008011436 */
[--C-:B------:R-:W-:Y:S01]  /*07c0*/  IMAD R222, R222, 0x400, R0.reuse ;  /* 0x00000400dede7824 */ /* 0x100fe200078e0200 */
[----:B------:R-:W-:Y:S01]  /*07d0*/  SEL R226, R226, 0xffffffc0, !P5 ;  /* 0xffffffc0e2e27807 */ /* 0x000fe20006800000 */
[----:B------:R-:W-:Y:S01]  /*07e0*/  IMAD R228, R228, 0x400, R0 ;  /* 0x00000400e4e47824 */ /* 0x000fe200078e0200 */
[----:B------:R-:W-:Y:S01]  /*07f0*/  SEL R241, R241, 0x10, !P0 ;  /* 0x00000010f1f17807 */ /* 0x000fe20004000000 */
[----:B------:R-:W-:Y:S01]  /*0800*/  IMAD.IADD R222, R222, 0x1, R2 ;  /* 0x00000001dede7824 */ /* 0x000fe200078e0202 */
[----:B------:R-:W-:Y:S01]  /*0810*/  LEA R223, R223, UR5, 0x1 ;  /* 0x00000005dfdf7c11 */ /* 0x000fe2000f8e08ff */
[----:B------:R-:W-:Y:S01]  /*0820*/  IMAD.IADD R228, R2, 0x1, R228 ;  /* 0x0000000102e47824 */ /* 0x000fe200078e02e4 */
[----:B------:R-:W-:Y:S01]  /*0830*/  LOP3.LUT R0, R6, R0, RZ, 0xfc, !PT ;  /* 0x0000000006007212 */ /* 0x000fe200078efcff */
[----:B------:R-:W-:Y:S01]  /*0840*/  IMAD.U32 R2, RZ, RZ, UR6 ;  /* 0x00000006ff027e24 */ /* 0x000fe2000f8e00ff */
[----:B------:R-:W-:Y:S01]  /*0850*/  UIADD3 UR6, UR5, 0x20000, URZ ;  /* 0x0002000005067890 */ /* 0x000fe2000fffe03f */
[----:B------:R-:W-:Y:S01]  /*0860*/  IMAD.U32 R2, RZ, RZ, UR7 ;  /* 0x00000007ff027e24 */ /* 0x000fe2000f8e00ff */
[----:B------:R-:W-:Y:S01]  /*0870*/  UIADD3 UR7, UR5, 0x10000, URZ ;  /* 0x0001000005077890 */ /* 0x000fe2000fffe03f */
[----:B------:R-:W-:Y:S01]  /*0880*/  SEL R2, R230, 0xffffffe0, !P4 ;  /* 0xffffffe0e6027807 */ /* 0x000fe20006000000 */
[----:B------:R-:W-:Y:S01]  /*0890*/  @P1 VIADD R235, R240, 0xffffffe0 ;  /* 0xffffffe0f0eb1836 */ /* 0x000fe20000000000 */
[----:B------:R-:W-:Y:S01]  /*08a0*/  SEL R230, R230, 0xffffffe0, !P6 ;  /* 0xffffffe0e6e67807 */ /* 0x000fe20007000000 */
[----:B------:R-:W-:Y:S01]  /*08b0*/  IMAD.IADD R225, R220, 0x1, R223 ;  /* 0x00000001dce17824 */ /* 0x000fe200078e02df */
[----:B------:R-:W-:Y:S01]  /*08c0*/  LEA R222, R222, UR5, 0x1 ;  /* 0x00000005dede7c11 */ /* 0x000fe2000f8e08ff */
[----:B------:R-:W-:Y:S01]  /*08d0*/  VIADD R221, R3, UR7 ;  /* 0x0000000703dd7c36 */ /* 0x000fe20008000000 */
        /* <DEDUP_REMOVED lines=13> */
[----:B------:R-:W-:Y:S02]  /*09b0*/  IMAD.IADD R220, R2, 0x1, R220 ;  /* 0x0000000102dc7824 */ /* 0x000fe400078e02dc */
[----:B------:R-:W-:Y:S02]  /*09c0*/  @P2 VIADD R249, R248, 0xffffffc0 ;  /* 0xffffffc0f8f92836 */ /* 0x000fe40000000000 */
[----:B------:R-:W-:-:S02]  /*09d0*/  IMAD.IADD R241, R241, 0x1, R235 ;  /* 0x00000001f1f17824 */ /* 0x000fc400078e02eb */
[----:B------:R-:W-:Y:S02]  /*09e0*/  IMAD.IADD R226, R224, 0x1, R226 ;  /* 0x00000001e0e27824 */ /* 0x000fe400078e02e2 */
[----:B------:R-:W-:-:S07]  /*09f0*/  IMAD.IADD R230, R230, 0x1, R229 ;  /* 0x00000001e6e67824 */ /* 0x000fce00078e02e5 */
.L_x_1173:
        /* <DEDUP_REMOVED lines=67> */
.L_x_1145:
        /* <DEDUP_REMOVED lines=98> */
[----:B------:R-:W-:Y:S02]  /*1450*/  @UP0 UIMAD.WIDE.U32 UR14, UR21, UR26, URZ ;  /* 0x0000001a150e02a5 */ /* 0x000fe4000f8e003f */
[----:B------:R-:W-:Y:S02]  /*1460*/  @UP0 UIMAD.WIDE.U32 UR10, UR31, UR24, URZ ;  /* 0x000000181f0a02a5 */ /* 0x000fe4000f8e003f */
[----:B------:R-:W-:Y:S02]  /*1470*/  UIMAD UR28, UR8, UR37, URZ ;  /* 0x00000025081c72a4 */ /* 0x000fe4000f8e023f */
[----:B------:R-:W-:Y:S01]  /*1480*/  UIMAD UR48, UR54, UR59, URZ ;  /* 0x0000003b363072a4 */ /* 0x000fe2000f8e023f */
[----:B------:R-:W-:Y:S01]  /*1490*/  @P0 VIADD R6, R6, 0x1 ;  /* 0x0000000106060836 */ /* 0x000fe20000000000 */
[----:B------:R-:W-:Y:S01]  /*14a0*/  @UP0 UIMAD UR13, UR21, UR27, URZ ;  /* 0x0000001b150d02a4 */ /* 0x000fe2000f8e023f */
[----:B------:R-:W-:Y:S01]  /*14b0*/  PLOP3.LUT P0, PT, PT, PT, UP3, 0x80, 0x0 ;  /* 0x000000000000781c */ /* 0x000fe20003f0f038 */
[----:B------:R-:W-:-:S02]  /*14c0*/  @UP0 UIMAD UR12, UR31, UR25, URZ ;  /* 0x000000191f0c02a4 */ /* 0x000fc4000f8e023f */
[----:B------:R-:W-:Y:S01]  /*14d0*/  USEL UR50, UR30, URZ, UP4 ;  /* 0x0000003f1e327287 */ /* 0x000fe2000a000000 */
[----:B------:R-:W-:Y:S01]  /*14e0*/  @!P2 IADD3 R6, -R6, RZ, RZ ;  /* 0x000000ff0606a210 */ /* 0x000fe20007ffe1ff */
[----:B------:R-:W-:Y:S01]  /*14f0*/  USHF.R.S32.HI UR52, URZ, 0x1f, UR29 ;  /* 0x0000001f3f347899 */ /* 0x000fe2000801141d */
[----:B------:R-:W-:Y:S01]  /*1500*/  @!P3 LOP3.LUT R6, RZ, R9, RZ, 0x33, !PT ;  /* 0x00000009ff06b212 */ /* 0x000fe200078e33ff */
[----:B------:R-:W-:Y:S02]  /*1510*/  @UP1 UIADD3 UR46, UR19, UR28, URZ ;  /* 0x0000001c132e1290 */ /* 0x000fe4000fffe03f */
        /* <DEDUP_REMOVED lines=20> */
.L_x_1147:
        /* <DEDUP_REMOVED lines=13> */
.L_x_1148:
        /* <DEDUP_REMOVED lines=11> */
.L_x_1149:
[----:B------:R-:W-:-:S04]  /*17e0*/  UIMAD UR8, UR44, UR58, UR54 ;  /* 0x0000003a2c0872a4 */ /* 0x000fc8000f8e0236 */
[----:B------:R-:W-:-:S12]  /*17f0*/  UIMAD UR8, UR8, UR57, URZ ;  /* 0x00000039080872a4 */ /* 0x000fd8000f8e023f */
.L_x_1150:
        /* <DEDUP_REMOVED lines=12> */
[----:B------:R-:W-:Y:S01]  /*18c0*/  USHF.L.U32 UR8, UR13, 0x6, URZ ;  /* 0x000000060d087899 */ /* 0x000fe2000800063f */
[----:B------:R-:W-:Y:S02]  /*18d0*/  ULDC.64 UR14, c[0x0][0x258] ;  /* 0x00009600000e7ab9 */ /* 0x000fe40000000a00 */
[----:B------:R-:W-:Y:S01]  /*18e0*/  IMAD R13, R10, UR37, R11 ;  /* 0x000000250a0d7c24 */ /* 0x000fe2000f8e020b */
[----:B------:R-:W-:Y:S02]  /*18f0*/  UIMAD UR12, UR54, UR11, UR12 ;  /* 0x0000000b360c72a4 */ /* 0x000fe4000f8e020c */
[----:B------:R-:W-:Y:S02]  /*1900*/  USHF.R.S32.HI UR11, URZ, 0x1f, UR8 ;  /* 0x0000001f3f0b7899 */ /* 0x000fe40008011408 */
[----:B------:R-:W-:Y:S01]  /*1910*/  UIADD3 UR20, UR16, UR20, URZ ;  /* 0x0000001410147290 */ /* 0x000fe2000fffe03f */
[----:B------:R-:W-:Y:S01]  /*1920*/  ULDC.64 UR38, c[0x0][0x2b0] ;  /* 0x0000ac0000267ab9 */ /* 0x000fe20000000a00 */
[----:B--2---:R-:W-:Y:S01]  /*1930*/  IMAD R7, R14, UR18, RZ ;  /* 0x000000120e077c24 */ /* 0x004fe2000f8e02ff */
[----:B------:R-:W-:Y:S01]  /*1940*/  ULDC.64 UR40, c[0x0][0x478] ;  /* 0x00011e0000287ab9 */ /* 0x000fe20000000a00 */
[----:B------:R-:W-:-:S02]  /*1950*/  ULEA.HI.SX32 UR28, UR43, 0xffffffff, 0x1a ;  /* 0xffffffff2b1c7891 */ /* 0x000fc4000f8fd23f */
[----:B------:R-:W-:Y:S01]  /*1960*/  IMAD R12, R15, UR16, R7 ;  /* 0x000000100f0c7c24 */ /* 0x000fe2000f8e0207 */
[----:B------:R-:W-:Y:S01]  /*1970*/  UIMAD.WIDE UR18, UR19, 0x4, UR40 ;  /* 0x00000004131278a5 */ /* 0x000fe2000f8e0228 */
        /* <DEDUP_REMOVED lines=9> */
[----:B------:R-:W-:-:S03]  /*1a10*/  IMAD R17, R24, R14, RZ ;  /* 0x0000000e18117224 */ /* 0x000fc600078e02ff */
[--C-:B------:R-:W-:Y:S01]  /*1a20*/  SHF.R.S32.HI R5, RZ, 0x1f, R4.reuse ;  /* 0x0000001fff057819 */ /* 0x100fe20000011404 */
[----:B------:R-:W-:Y:S01]  /*1a30*/  IMAD R17, R247, R15, R17 ;  /* 0x0000000ff7117224 */ /* 0x000fe200078e0211 */
[----:B------:R-:W-:Y:S01]  /*1a40*/  IADD3 R8, P0, R4, UR9, RZ ;  /* 0x0000000904087c10 */ /* 0x000fe2000ff1e0ff */
[----:B------:R-:W-:Y:S01]  /*1a50*/  UIMAD UR9, UR56, UR14, URZ ;  /* 0x0000000e380972a4 */ /* 0x000fe2000f8e023f */
[----:B------:R-:W-:Y:S02]  /*1a60*/  IMAD.WIDE.U32 R10, R10, UR36, R4 ;  /* 0x000000240a0a7c25 */ /* 0x000fe4000f8e0004 */
[----:B------:R-:W-:Y:S01]  /*1a70*/  IADD3.X R9, R5, UR47, RZ, P0, !PT ;  /* 0x0000002f05097c10 */ /* 0x000fe200087fe4ff */
[----:B------:R-:W-:Y:S01]  /*1a80*/  UIMAD UR15, UR54, UR15, UR9 ;  /* 0x0000000f360f72a4 */ /* 0x000fe2000f8e0209 */
[----:B------:R-:W-:Y:S01]  /*1a90*/  IADD3 R10, P0, R10, UR55, RZ ;  /* 0x000000370a0a7c10 */ /* 0x000fe2000ff1e0ff */
[----:B------:R-:W-:-:S03]  /*1aa0*/  IMAD.WIDE.U32 R8, R14, UR16, R8 ;  /* 0x000000100e087c25 */ /* 0x000fc6000f8e0008 */
[----:B------:R-:W-:Y:S01]  /*1ab0*/  IADD3.X R11, R11, UR46, R13, P0, !PT ;  /* 0x0000002e0b0b7c10 */ /* 0x000fe200087fe40d */
[----:B------:R-:W-:Y:S02]  /*1ac0*/  IMAD.IADD R9, R9, 0x1, R12 ;  /* 0x0000000109097824 */ /* 0x000fe400078e020c */
[----:B------:R-:W-:Y:S01]  /*1ad0*/  IMAD.U32 R12, RZ, RZ, UR10 ;  /* 0x0000000aff0c7e24 */ /* 0x000fe2000f8e00ff */
[----:B------:R-:W-:Y:S01]  /*1ae0*/  UIADD3 UR10, UP1, UP0, UR32, UR8, UR48 ;  /* 0x00000008200a7290 */ /* 0x000fe2000f83e030 */
[----:B------:R-:W-:Y:S02]  /*1af0*/  IMAD R13, R20, UR13, R7 ;  /* 0x0000000d140d7c24 */ /* 0x000fe4000f8e0207 */
[----:B------:R-:W-:Y:S01]  /*1b00*/  IMAD.WIDE.U32 R8, R12, UR54, R8 ;  /* 0x000000360c087c25 */ /* 0x000fe2000f8e0008 */
[----:B------:R-:W-:Y:S02]  /*1b10*/  UIADD3.X UR8, UR21, UR11, UR51, UP1, UP0 ;  /* 0x0000000b15087290 */ /* 0x000fe40008fe0433 */
[----:B------:R-:W-:Y:S01]  /*1b20*/  UIADD3 UR9, UP1, UP0, UR50, UR10, UR53 ;  /* 0x0000000a32097290 */ /* 0x000fe2000f83e035 */
[----:B------:R-:W-:Y:S01]  /*1b30*/  IMAD.U32 R12, RZ, RZ, UR14 ;  /* 0x0000000eff0c7e24 */ /* 0x000fe2000f8e00ff */
[----:B------:R-:W-:Y:S01]  /*1b40*/  UIMAD.WIDE UR20, UR20, 0x4, UR38 ;  /* 0x00000004141478a5 */ /* 0x000fe2000f8e0226 */
[----:B------:R-:W-:Y:S01]  /*1b50*/  VIADD R9, R9, UR12 ;  /* 0x0000000c09097c36 */ /* 0x000fe20008000000 */
[----:B------:R-:W-:Y:S01]  /*1b60*/  UIADD3.X UR10, UR49, UR8, UR45, UP1, UP0 ;  /* 0x00000008310a7290 */ /* 0x000fe20008fe042d */
[----:B------:R-:W-:Y:S01]  /*1b70*/  IMAD.WIDE.U32 R10, R12, UR54, R10 ;  /* 0x000000360c0a7c25 */ /* 0x000fe2000f8e000a */
[----:B------:R-:W-:Y:S01]  /*1b80*/  IADD3 R12, P0, R13, UR9, RZ ;  /* 0x000000090d0c7c10 */ /* 0x000fe2000ff1e0ff */
[----:B------:R-:W-:Y:S01]  /*1b90*/  ULDC.64 UR8, c[0x0][0x400] ;  /* 0x0001000000087ab9 */ /* 0x000fe20000000a00 */
[----:B------:R-:W-:Y:S01]  /*1ba0*/  UISETP.GE.AND UP0, UPT, UR34, 0x1, UPT ;  /* 0x000000012200788c */ /* 0x000fe2000bf06270 */
[----:B------:R-:W-:Y:S01]  /*1bb0*/  IMAD.WIDE.U32 R8, R247, R14, R8 ;  /* 0x0000000ef7087225 */ /* 0x000fe200078e0008 */
[----:B------:R-:W-:Y:S01]  /*1bc0*/  LEA.HI.X.SX32 R13, R13, UR10, 0x1, P0 ;  /* 0x0000000a0d0d7c11 */ /* 0x000fe200080f0eff */
[----:B------:R-:W-:Y:S01]  /*1bd0*/  ULDC.64 UR12, c[0x0][0x210] ;  /* 0x00008400000c7ab9 */ /* 0x000fe20000000a00 */
[----:B------:R-:W-:Y:S01]  /*1be0*/  LEA R232, P0, R12, UR8, 0x2 ;  /* 0x000000080ce87c11 */ /* 0x000fe2000f8010ff */
[----:B------:R-:W-:Y:S01]  /*1bf0*/  ULDC.64 UR10, c[0x0][0x3e0] ;  /* 0x0000f800000a7ab9 */ /* 0x000fe20000000a00 */
[----:B------:R-:W-:Y:S01]  /*1c00*/  VIADD R11, R11, UR15 ;  /* 0x0000000f0b0b7c36 */ /* 0x000fe20008000000 */
[----:B------:R-:W-:Y:S01]  /*1c10*/  LEA R236, P2, R10, UR12, 0x1 ;  /* 0x0000000c0aec7c11 */ /* 0x000fe2000f8408ff */
[----:B------:R-:W-:Y:S01]  /*1c20*/  IMAD.IADD R9, R9, 0x1, R17 ;  /* 0x0000000109097824 */ /* 0x000fe200078e0211 */
[----:B------:R-:W-:-:S02]  /*1c30*/  LEA.HI.X R233, R12, UR9, R13, 0x2, P0 ;  /* 0x000000090ce97c11 */ /* 0x000fc400080f140d */
[----:B------:R-:W-:Y:S02]  /*1c40*/  PLOP3.LUT P0, PT, PT, PT, UP0, 0x80, 0x0 ;  /* 0x000000000000781c */ /* 0x000fe40003f0f008 */
[----:B------:R-:W-:Y:S02]  /*1c50*/  LEA R12, P1, R8, UR10, 0x1 ;  /* 0x0000000a080c7c11 */ /* 0x000fe4000f8208ff */
[----:B------:R-:W-:Y:S02]  /*1c60*/  LEA.HI.X R237, R10, UR13, R11, 0x1, P2 ;  /* 0x0000000d0aed7c11 */ /* 0x000fe400090f0c0b */
[----:B------:R-:W-:-:S07]  /*1c70*/  LEA.HI.X R13, R8, UR11, R9, 0x1, P1 ;  /* 0x0000000b080d7c11 */ /* 0x000fce00088f0c09 */
[----:B------:R-:W-:Y:S05]  /*1c80*/  @!P0 BRA `(.L_x_1151) ;  /* 0x0000006800088947 */ /* 0x000fea0003800000 */
[----:B------:R-:W-:Y:S01]  /*1c90*/  SHF.R.S32.HI R18, RZ, 0x1f, R7 ;  /* 0x0000001fff127819 */ /* 0x000fe20000011407 */
[----:B------:R-:W-:Y:S01]  /*1ca0*/  UMOV UR9, UR28 ;  /* 0x0000001c00097c82 */ /* 0x000fe20008000000 */
[----:B------:R-:W-:Y:S01]  /*1cb0*/  UIMAD UR14, UR22, -0x40, UR5 ;  /* 0xffffffc0160e78a4 */ /* 0x000fe2000f8e0205 */
[----:B------:R-:W-:Y:S01]  /*1cc0*/  IMAD.U32 R8, RZ, RZ, UR26 ;  /* 0x0000001aff087e24 */ /* 0x000fe2000f8e00ff */
[----:B------:R-:W-:Y:S01]  /*1cd0*/  LEA.HI R18, R18, R7, RZ, 0x2 ;  /* 0x0000000712127211 */ /* 0x000fe200078f10ff */
[----:B------:R-:W-:Y:S01]  /*1ce0*/  UIMAD UR8, UR9, -0x40, UR34 ;  /* 0xffffffc0090878a4 */ /* 0x000fe2000f8e0222 */
[----:B------:R-:W-:Y:S01]  /*1cf0*/  VIADD R7, R247, 0x20 ;  /* 0x00000020f7077836 */ /* 0x000fe20000000000 */
[----:B------:R-:W-:Y:S01]  /*1d00*/  UIMAD UR11, UR52, UR26, URZ ;  /* 0x0000001a340b72a4 */ /* 0x000fe2000f8e023f */
[----:B------:R-:W-:Y:S01]  /*1d10*/  IMAD.U32 R10, RZ, RZ, UR24 ;  /* 0x00000018ff0a7e24 */ /* 0x000fe2000f8e00ff */
[----:B------:R-:W-:Y:S01]  /*1d20*/  UIMAD UR10, UR52, UR24, URZ ;  /* 0x00000018340a72a4 */ /* 0x000fe2000f8e023f */
[----:B------:R-:W-:Y:S01]  /*1d30*/  IMAD.WIDE.U32 R8, R8, UR29, R4 ;  /* 0x0000001d08087c25 */ /* 0x000fe2000f8e0004 */
[C---:B------:R-:W-:Y:S01]  /*1d40*/  ISETP.GE.AND P2, PT, R7.reuse, UR8, PT ;  /* 0x0000000807007c0c */ /* 0x040fe2000bf46270 */
[----:B------:R-:W-:Y:S01]  /*1d50*/  UIMAD UR11, UR29, UR27, UR11 ;  /* 0x0000001b1d0b72a4 */ /* 0x000fe2000f8e020b */
[----:B------:R-:W-:Y:S01]  /*1d60*/  ISETP.GE.AND P0, PT, R7, UR14, PT ;  /* 0x0000000e07007c0c */ /* 0x000fe2000bf06270 */
[----:B------:R-:W-:Y:S01]  /*1d70*/  UIMAD UR10, UR29, UR25, UR10 ;  /* 0x000000191d0a72a4 */ /* 0x000fe2000f8e020a */
[----:B------:R-:W-:Y:S01]  /*1d80*/  SHF.R.S32.HI R7, RZ, 0x1f, R16 ;  /* 0x0000001fff077819 */ /* 0x000fe20000011410 */
[----:B------:R-:W-:Y:S01]  /*1d90*/  IMAD.WIDE.U32 R4, R10, UR29, R4 ;  /* 0x0000001d0a047c25 */ /* 0x000fe2000f8e0004 */
[----:B------:R-:W-:Y:S01]  /*1da0*/  IADD3 R10, P3, R8, UR31, RZ ;  /* 0x0000001f080a7c10 */ /* 0x000fe2000ff7e0ff */
[----:B------:R-:W-:Y:S01]  /*1db0*/  ULDC.64 UR12, c[0x0][0x260] ;  /* 0x00009800000c7ab9 */ /* 0x000fe20000000a00 */
[----:B------:R-:W-:Y:S01]  /*1dc0*/  LEA.HI R7, R7, R20, RZ, 0x2 ;  /* 0x0000001407077211 */ /* 0x000fe200078f10ff */
[----:B------:R-:W-:Y:S01]  /*1dd0*/  IMAD.SHL.U32 R16, R15, 0x40, RZ ;  /* 0x000000400f107824 */ /* 0x000fe200078e00ff */
[----:B------:R-:W-:Y:S01]  /*1de0*/  IADD3 R8, P1, R4, UR30, RZ ;  /* 0x0000001e04087c10 */ /* 0x000fe2000ff3e0ff */
[----:B------:R-:W-:Y:S01]  /*1df0*/  IMAD.WIDE.U32 R14, R14, 0x40, RZ ;  /* 0x000000400e0e7825 */ /* 0x000fe200078e00ff */
[----:B------:R-:W-:Y:S01]  /*1e00*/  LOP3.LUT R7, R7, 0xfffffffc, RZ, 0xc0, !PT ;  /* 0xfffffffc07077812 */ /* 0x000fe200078ec0ff */
[----:B------:R-:W1:Y:S01]  /*1e10*/  LDC R250, c[0x0][0x270] ;  /* 0x00009c00fffa7b82 */ /* 0x000e620000000800 */
[----:B------:R-:W-:Y:S01]  /*1e20*/  SHF.R.S32.HI R18, RZ, 0x2, R18 ;  /* 0x00000002ff127819 */ /* 0x000fe20000011412 */
[----:B------:R-:W-:-:S02]  /*1e30*/  IMAD.MOV.U32 R238, RZ, RZ, R12 ;  /* 0x000000ffffee7224 */ /* 0x000fc400078e000c */
[----:B------:R-:W-:Y:S02]  /*1e40*/  IMAD.U32 R11, RZ, RZ, UR11 ;  /* 0x0000000bff0b7e24 */ /* 0x000fe4000f8e00ff */
[----:B------:R-:W-:Y:S01]  /*1e50*/  IMAD.U32 R12, RZ, RZ, UR10 ;  /* 0x0000000aff0c7e24 */ /* 0x000fe2000f8e00ff */
[----:B------:R-:W-:Y:S01]  /*1e60*/  @!P2 IADD3 R4, P4, R238, R14, RZ ;  /* 0x0000000eee04a210 */ /* 0x000fe20007f9e0ff */
[----:B------:R-:W-:Y:S01]  /*1e70*/  IMAD.MOV.U32 R239, RZ, RZ, R13 ;  /* 0x000000ffffef7224 */ /* 0x000fe200078e000d */
[----:B------:R-:W-:Y:S01]  /*1e80*/  IADD3.X R11, R9, UR35, R11, P3, !PT ;  /* 0x00000023090b7c10 */ /* 0x000fe20009ffe40b */
[----:B------:R-:W-:Y:S01]  /*1e90*/  IMAD.IADD R7, R20, 0x1, -R7 ;  /* 0x0000000114077824 */ /* 0x000fe200078e0a07 */
[----:B------:R-:W-:Y:S01]  /*1ea0*/  IADD3.X R9, R5, UR42, R12, P1, !PT ;  /* 0x0000002a05097c10 */ /* 0x000fe20008ffe40c */
[----:B------:R-:W-:Y:S01]  /*1eb0*/  ULDC.64 UR10, c[0x0][0x268] ;  /* 0x00009a00000a7ab9 */ /* 0x000fe20000000a00 */
[----:B------:R-:W-:Y:S01]  /*1ec0*/  @!P2 IADD3.X R5, R239, R15, R16, P4, !PT ;  /* 0x0000000fef05a210 */ /* 0x000fe200027fe410 */
[----:B------:R-:W-:Y:S01]  /*1ed0*/  IMAD R12, R19, UR12, RZ ;  /* 0x0000000c130c7c24 */ /* 0x000fe2000f8e02ff */
[----:B------:R-:W-:Y:S01]  /*1ee0*/  @!P0 IADD3 R14, P4, R247, 0x20, RZ ;  /* 0x00000020f70e8810 */ /* 0x000fe20007f9e0ff */
[----:B------:R-:W-:Y:S01]  /*1ef0*/  IMAD R18, R7, 0x10, R18 ;  /* 0x0000001007127824 */ /* 0x000fe200078e0212 */
[----:B------:R-:W-:Y:S01]  /*1f00*/  ISETP.GE.AND P1, PT, R247, UR14, PT ;  /* 0x0000000ef7007c0c */ /* 0x000fe2000bf26270 */
[----:B------:R-:W-:Y:S01]  /*1f10*/  IMAD R7, R19, UR10, RZ ;  /* 0x0000000a13077c24 */ /* 0x000fe2000f8e02ff */
[----:B------:R-:W-:Y:S01]  /*1f20*/  @!P0 IADD3 R16, P3, R247, 0x20, RZ ;  /* 0x00000020f7108810 */ /* 0x000fe20007f7e0ff */
[----:B------:R-:W-:Y:S01]  /*1f30*/  @!P0 IMAD.X R15, RZ, RZ, R24, P4 ;  /* 0x000000ffff0f8224 */ /* 0x000fe200020e0618 */
[----:B------:R-:W-:Y:S01]  /*1f40*/  PLOP3.LUT P4, PT, PT, PT, UP4, 0x80, 0x0 ;  /* 0x000000000000781c */ /* 0x000fe20003f8f048 */
[C---:B------:R-:W-:Y:S01]  /*1f50*/  IMAD R13, R6.reuse, UR13, R12 ;  /* 0x0000000d060d7c24 */ /* 0x040fe2000f8e020c */
[----:B------:R-:W2:Y:S01]  /*1f60*/  @!P0 LDC.64 R22, c[0x0][0x218] ;  /* 0x00008600ff168b82 */ /* 0x000ea20000000a00 */
[----:B------:R-:W-:Y:S01]  /*1f70*/  IMAD.WIDE.U32 R10, R6, UR12, R10 ;  /* 0x0000000c060a7c25 */ /* 0x000fe2000f8e000a */
[----:B------:R-:W-:-:S03]  /*1f80*/  USHF.L.U32 UR12, UR37, 0x6, URZ ;  /* 0x00000006250c7899 */ /* 0x000fc6000800063f */
[----:B------:R-:W-:Y:S02]  /*1f90*/  IMAD.MOV.U32 R243, RZ, RZ, 0x7f800000 ;  /* 0x7f800000fff37424 */ /* 0x000fe400078e00ff */
[----:B------:R-:W-:Y:S01]  /*1fa0*/  IMAD.MOV.U32 R244, RZ, RZ, 0x7f800000 ;  /* 0x7f800000fff47424 */ /* 0x000fe200078e00ff */
[----:B------:R-:W3:Y:S01]  /*1fb0*/  @!P1 LDC.64 R20, c[0x0][0x218] ;  /* 0x00008600ff149b82 */ /* 0x000ee20000000a00 */
[C---:B------:R-:W-:Y:S01]  /*1fc0*/  IMAD R17, R6.reuse, UR11, R7 ;  /* 0x0000000b06117c24 */ /* 0x040fe2000f8e0207 */
[----:B------:R-:W-:Y:S01]  /*1fd0*/  CS2R R190, SRZ ;  /* 0x0000000000be7805 */ /* 0x000fe2000001ff00 */
[----:B------:R-:W-:Y:S01]  /*1fe0*/  IMAD.WIDE.U32 R8, R6, UR10, R8 ;  /* 0x0000000a06087c25 */ /* 0x000fe2000f8e0008 */
[----:B------:R-:W-:Y:S01]  /*1ff0*/  UIMAD.WIDE.U32 UR10, UR36, 0x40, URZ ;  /* 0x00000040240a78a5 */ /* 0x000fe2000f8e003f */
[----:B------:R-:W-:Y:S02]  /*2000*/  CS2R R188, SRZ ;  /* 0x0000000000bc7805 */ /* 0x000fe4000001ff00 */
[----:B------:R-:W-:Y:S01]  /*2010*/  CS2R R194, SRZ ;  /* 0x0000000000c27805 */ /* 0x000fe2000001ff00 */
[----:B------:R-:W-:Y:S01]  /*2020*/  IMAD.IADD R7, R11, 0x1, R13 ;  /* 0x000000010b077824 */ /* 0x000fe200078e020d */
[----:B------:R-:W-:Y:S01]  /*2030*/  CS2R R192, SRZ ;  /* 0x0000000000c07805 */ /* 0x000fe2000001ff00 */
[----:B------:R-:W-:Y:S01]  /*2040*/  IMAD.IADD R11, R9, 0x1, R17 ;  /* 0x00000001090b7824 */ /* 0x000fe200078e0211 */
[----:B------:R-:W-:Y:S01]  /*2050*/  CS2R R186, SRZ ;  /* 0x0000000000ba7805 */ /* 0x000fe2000001ff00 */
[----:B------:R-:W-:Y:S01]  /*2060*/  @!P0 IMAD.X R17, RZ, RZ, R24, P3 ;  /* 0x000000ffff118224 */ /* 0x000fe200018e0618 */
[----:B------:R-:W-:Y:S01]  /*2070*/  ISETP.GE.AND P3, PT, R247, UR8, PT ;  /* 0x00000008f7007c0c */ /* 0x000fe2000bf66270 */
[----:B------:R-:W-:Y:S01]  /*2080*/  @P4 BAR.SYNC.DEFER_BLOCKING 0x0 ;  /* 0x0000000000004b1d */ /* 0x000fe20000010000 */
[----:B------:R-:W-:-:S02]  /*2090*/  VIADD R12, R18, 0x8 ;  /* 0x00000008120c7836 */ /* 0x000fc40000000000 */
[----:B------:R-:W-:Y:S02]  /*20a0*/  @!P0 IMAD R15, R15, UR26, RZ ;  /* 0x0000001a0f0f8c24 */ /* 0x000fe4000f8e02ff */
[----:B------:R-:W-:Y:S01]  /*20b0*/  @!P0 IMAD.MOV.U32 R13, RZ, RZ, R7 ;  /* 0x000000ffff0d8224 */ /* 0x000fe200078e0007 */
[----:B------:R-:W-:Y:S01]  /*20c0*/  ISETP.GE.AND P6, PT, R12, UR8, PT ;  /* 0x000000080c007c0c */ /* 0x000fe2000bfc6270 */
[----:B------:R-:W-:Y:S01]  /*20d0*/  @!P0 IMAD.MOV.U32 R12, RZ, RZ, R10 ;  /* 0x000000ffff0c8224 */ /* 0x000fe200078e000a */
[----:B------:R-:W-:Y:S01]  /*20e0*/  CS2R R184, SRZ ;  /* 0x0000000000b87805 */ /* 0x000fe2000001ff00 */
[C---:B------:R-:W-:Y:S01]  /*20f0*/  @!P0 IMAD R26, R14.reuse, UR27, R15 ;  /* 0x0000001b0e1a8c24 */ /* 0x040fe2000f8e020f */
[----:B------:R-:W-:Y:S01]  /*2100*/  CS2R R182, SRZ ;  /* 0x0000000000b67805 */ /* 0x000fe2000001ff00 */
[----:B------:R-:W-:Y:S01]  /*2110*/  @!P0 IMAD.WIDE.U32 R14, R14, UR26, R12 ;  /* 0x0000001a0e0e8c25 */ /* 0x000fe2000f8e000c */
[----:B------:R-:W-:Y:S02]  /*2120*/  CS2R R180, SRZ ;  /* 0x0000000000b47805 */ /* 0x000fe4000001ff00 */
[----:B------:R-:W-:-:S02]  /*2130*/  CS2R R174, SRZ ;  /* 0x0000000000ae7805 */ /* 0x000fc4000001ff00 */
[----:B------:R-:W-:Y:S01]  /*2140*/  CS2R R172, SRZ ;  /* 0x0000000000ac7805 */ /* 0x000fe2000001ff00 */
[----:B------:R-:W-:Y:S01]  /*2150*/  @!P0 IMAD R12, R17, UR24, RZ ;  /* 0x00000018110c8c24 */ /* 0x000fe2000f8e02ff */
[----:B------:R-:W-:Y:S01]  /*2160*/  CS2R R178, SRZ ;  /* 0x0000000000b27805 */ /* 0x000fe2000001ff00 */
[----:B------:R-:W-:Y:S01]  /*2170*/  @!P0 IMAD.MOV.U32 R9, RZ, RZ, R11 ;  /* 0x000000ffff098224 */ /* 0x000fe200078e000b */
[----:B------:R-:W-:Y:S01]  /*2180*/  CS2R R176, SRZ ;  /* 0x0000000000b07805 */ /* 0x000fe2000001ff00 */
[C---:B------:R-:W-:Y:S01]  /*2190*/  @!P1 IMAD R13, R24.reuse, UR26, RZ ;  /* 0x0000001a180d9c24 */ /* 0x040fe2000f8e02ff */
[----:B------:R-:W-:Y:S01]  /*21a0*/  CS2R R170, SRZ ;  /* 0x0000000000aa7805 */ /* 0x000fe2000001ff00 */
[----:B------:R-:W-:Y:S01]  /*21b0*/  @!P1 IMAD.MOV.U32 R6, RZ, RZ, R10 ;  /* 0x000000ffff069224 */ /* 0x000fe200078e000a */
[----:B------:R-:W-:Y:S01]  /*21c0*/  CS2R R168, SRZ ;  /* 0x0000000000a87805 */ /* 0x000fe2000001ff00 */
[----:B------:R-:W-:Y:S01]  /*21d0*/  @!P1 IMAD R19, R24, UR24, RZ ;  /* 0x0000001818139c24 */ /* 0x000fe2000f8e02ff */
[----:B------:R4:W-:Y:S01]  /*21e0*/  @P3 STS.128 [R234+0x8000], RZ ;  /* 0x008000ffea003388 */ /* 0x0009e20000000c00 */
[C---:B------:R-:W-:Y:S01]  /*21f0*/  @!P0 IMAD R27, R16.reuse, UR25, R12 ;  /* 0x00000019101b8c24 */ /* 0x040fe2000f8e020c */
[----:B------:R-:W1:Y:S01]  /*2200*/  @!P1 LDC.64 R24, c[0x0][0x220] ;  /* 0x00008800ff189b82 */ /* 0x000e620000000a00 */
[--C-:B------:R-:W-:Y:S01]  /*2210*/  @!P1 IMAD.MOV.U32 R10, RZ, RZ, R8.reuse ;  /* 0x000000ffff0a9224 */ /* 0x100fe200078e0008 */
[----:B------:R4:W-:Y:S01]  /*2220*/  @P3 STS.128 [R234+0xa000], RZ ;  /* 0x00a000ffea003388 */ /* 0x0009e20000000c00 */
[----:B------:R-:W-:Y:S01]  /*2230*/  @!P0 IMAD.WIDE.U32 R16, R16, UR24, R8 ;  /* 0x0000001810108c25 */ /* 0x000fe2000f8e0008 */
[----:B------:R-:W-:-:S02]  /*2240*/  CS2R R166, SRZ ;  /* 0x0000000000a67805 */ /* 0x000fc4000001ff00 */
[----:B------:R-:W-:Y:S01]  /*2250*/  CS2R R164, SRZ ;  /* 0x0000000000a47805 */ /* 0x000fe2000001ff00 */
[----:B------:R4:W-:Y:S01]  /*2260*/  @P3 STS.128 [R234+0xc000], RZ ;  /* 0x00c000ffea003388 */ /* 0x0009e20000000c00 */
[C---:B------:R-:W-:Y:S01]  /*2270*/  @!P1 IMAD R8, R247.reuse, UR27, R13 ;  /* 0x0000001bf7089c24 */ /* 0x040fe2000f8e020d */
[----:B------:R-:W-:Y:S01]  /*2280*/  CS2R R158, SRZ ;  /* 0x00000000009e7805 */ /* 0x000fe2000001ff00 */
[----:B------:R-:W-:Y:S01]  /*2290*/  @!P1 IMAD.WIDE.U32 R12, R247, UR26, R6 ;  /* 0x0000001af70c9c25 */ /* 0x000fe2000f8e0006 */
[----:B------:R4:W-:Y:S01]  /*22a0*/  @P3 STS.128 [R234+0xe000], RZ ;  /* 0x00e000ffea003388 */ /* 0x0009e20000000c00 */
[----:B------:R-:W-:Y:S01]  /*22b0*/  @!P2 IADD3 R6, P4, R236, UR10, RZ ;  /* 0x0000000aec06ac10 */ /* 0x000fe2000ff9e0ff */
[----:B------:R-:W-:Y:S01]  /*22c0*/  UMOV UR10, UR21 ;  /* 0x00000015000a7c82 */ /* 0x000fe20008000000 */
[----:B------:R-:W-:Y:S01]  /*22d0*/  IMAD.U32 R7, RZ, RZ, UR12 ;  /* 0x0000000cff077e24 */ /* 0x000fe2000f8e00ff */
[----:B------:R-:W-:Y:S01]  /*22e0*/  @!PT LDS RZ, [RZ] ;  /* 0x00000000fffff984 */ /* 0x000fe20000000800 */
[----:B------:R-:W-:Y:S01]  /*22f0*/  @!PT LDS RZ, [RZ] ;  /* 0x00000000fffff984 */ /* 0x000fe20000000800 */
[----:B------:R-:W-:Y:S01]  /*2300*/  @!PT LDS RZ, [RZ] ;  /* 0x00000000fffff984 */ /* 0x000fe20000000800 */
[----:B------:R-:W-:Y:S01]  /*2310*/  @!P3 LDGSTS.E.BYPASS.LTC128B.128 [R234+0x8000], desc[UR6][R238.64] ;  /* 0x08000000eeeabfae */ /* 0x000fe2000b901d46 */
[----:B------:R-:W-:Y:S01]  /*2320*/  @!P0 IMAD.IADD R9, R15, 0x1, R26 ;  /* 0x000000010f098824 */ /* 0x000fe200078e021a */
[----:B------:R-:W-:Y:S01]  /*2330*/  CS2R R156, SRZ ;  /* 0x00000000009c7805 */ /* 0x000fe2000001ff00 */
[----:B------:R-:W-:Y:S01]  /*2340*/  @!P1 IMAD.WIDE.U32 R10, R247, UR24, R10 ;  /* 0x00000018f70a9c25 */ /* 0x000fe2000f8e000a */
[----:B------:R-:W-:Y:S01]  /*2350*/  @!P3 LDGSTS.E.BYPASS.LTC128B.128 [R234+0xa000], desc[UR6][R238.64+0x80] ;  /* 0x0a000080eeeabfae */ /* 0x000fe2000b901d46 */
[----:B------:R-:W-:Y:S01]  /*2360*/  @!P2 IADD3.X R7, R237, UR11, R7, P4, !PT ;  /* 0x0000000bed07ac10 */ /* 0x000fe2000a7fe407 */
[----:B------:R-:W-:Y:S01]  /*2370*/  UMOV UR11, UR20 ;  /* 0x00000014000b7c82 */ /* 0x000fe20008000000 */
[----:B------:R-:W-:Y:S01]  /*2380*/  IMAD.SHL.U32 R245, R18, 0x4, RZ ;  /* 0x0000000412f57824 */ /* 0x000fe200078e00ff */
        /* <DEDUP_REMOVED lines=65> */
[----:B--2---:R-:W-:Y:S01]  /*27a0*/  @!P1 IMAD.IADD R5, R13, 0x1, R8 ;  /* 0x000000010d059824 */ /* 0x004fe200078e0208 */
[----:B---3--:R-:W-:Y:S02]  /*27b0*/  @!P1 LEA R4, P5, R12, R20, 0x1 ;  /* 0x000000140c049211 */ /* 0x008fe400078a08ff */
[----:B------:R-:W-:Y:S01]  /*27c0*/  @!P3 LDGSTS.E.BYPASS.LTC128B.128 [R234+0x4000], desc[UR6][R236.64+0x100] ;  /* 0x04000100eceabfae */ /* 0x000fe2000b901d46 */
[----:B------:R-:W-:Y:S02]  /*27d0*/  @!P0 LEA R8, P4, R14, R22, 0x1 ;  /* 0x000000160e088211 */ /* 0x000fe400078808ff */
[----:B------:R-:W-:Y:S01]  /*27e0*/  @!P1 LEA.HI.X R5, R12, R21, R5, 0x1, P5 ;  /* 0x000000150c059211 */ /* 0x000fe200028f0c05 */
[----:B------:R-:W-:Y:S01]  /*27f0*/  @!P3 LDGSTS.E.BYPASS.LTC128B.128 [R234+0x6000], desc[UR6][R236.64+0x180] ;  /* 0x06000180eceabfae */ /* 0x000fe2000b901d46 */
[----:B------:R-:W-:Y:S01]  /*2800*/  @!P0 LEA.HI.X R9, R14, R23, R9, 0x1, P4 ;  /* 0x000000170e098211 */ /* 0x000fe200020f0c09 */
[----:B------:R-:W2:Y:S01]  /*2810*/  @!P0 LDC.64 R12, c[0x0][0x220] ;  /* 0x00008800ff0c8b82 */ /* 0x000ea20000000a00 */
        /* <DEDUP_REMOVED lines=21> */
[----:B---3--:R-:W-:-:S03]  /*2970*/  @!P1 IMAD R6, R247, UR25, R19 ;  /* 0x00000019f7069c24 */ /* 0x008fc6000f8e0213 */
        /* <DEDUP_REMOVED lines=11> */
[----:B---3--:R-:W-:Y:S01]  /*2a30*/  @!P1 IMAD.IADD R5, R11, 0x1, R6 ;  /* 0x000000010b059824 */ /* 0x008fe200078e0206 */
[----:B-1----:R-:W-:-:S02]  /*2a40*/  @!P1 LEA R6, P2, R10, R24, 0x1 ;  /* 0x000000180a069211 */ /* 0x002fc400078408ff */
[----:B------:R-:W-:Y:S01]  /*2a50*/  @!P0 LDGSTS.E.BYPASS.LTC128B.128 [R234+0x15000], desc[UR6][R8.64+0x100] ;  /* 0x1500010008ea8fae */ /* 0x000fe2000b901d46 */
[----:B------:R-:W-:Y:S02]  /*2a60*/  SHF.R.S32.HI R4, RZ, 0x1f, R18 ;  /* 0x0000001fff047819 */ /* 0x000fe40000011412 */
[----:B------:R-:W-:Y:S01]  /*2a70*/  @!P1 LEA.HI.X R7, R10, R25, R5, 0x1, P2 ;  /* 0x000000190a079211 */ /* 0x000fe200010f0c05 */
[----:B------:R-:W-:Y:S01]  /*2a80*/  @!P0 LDGSTS.E.BYPASS.LTC128B.128 [R234+0x17000], desc[UR6][R8.64+0x180] ;  /* 0x1700018008ea8fae */ /* 0x000fe2000b901d46 */
[----:B------:R-:W-:Y:S01]  /*2a90*/  SHF.L.U64.HI R246, R18, 0x2, R4 ;  /* 0x0000000212f67819 */ /* 0x000fe20000010204 */
[----:B------:R-:W-:Y:S01]  /*2aa0*/  @!P0 IMAD.IADD R5, R17, 0x1, R27 ;  /* 0x0000000111058824 */ /* 0x000fe200078e021b */
[C---:B--2---:R-:W-:Y:S01]  /*2ab0*/  @!P0 LEA R4, P2, R16.reuse, R12, 0x1 ;  /* 0x0000000c10048211 */ /* 0x044fe200078408ff */
[----:B------:R4:W-:Y:S03]  /*2ac0*/  @P1 STS.128 [R234+0x18000], RZ ;  /* 0x018000ffea001388 */ /* 0x0009e60000000c00 */
[----:B------:R-:W-:Y:S01]  /*2ad0*/  @!P0 LEA.HI.X R5, R16, R13, R5, 0x1, P2 ;  /* 0x0000000d10058211 */ /* 0x000fe200010f0c05 */
        /* <DEDUP_REMOVED lines=26> */
[----:B------:R-:W-:Y:S01]  /*2c80*/  UIADD3 UR8, UR29, 0x40, URZ ;  /* 0x000000401d087890 */ /* 0x000fe2000fffe03f */
[----:B------:R-:W-:-:S02]  /*2c90*/  CS2R R26, SRZ ;  /* 0x00000000001a7805 */ /* 0x000fc4000001ff00 */
[----:B------:R-:W-:Y:S02]  /*2ca0*/  CS2R R24, SRZ ;  /* 0x0000000000187805 */ /* 0x000fe4000001ff00 */
[----:B------:R-:W-:Y:S02]  /*2cb0*/  CS2R R22, SRZ ;  /* 0x0000000000167805 */ /* 0x000fe4000001ff00 */
[----:B------:R-:W-:Y:S01]  /*2cc0*/  CS2R R20, SRZ ;  /* 0x0000000000147805 */ /* 0x000fe2000001ff00 */
[----:B------:R-:W-:Y:S01]  /*2cd0*/  UMOV UR13, UR18 ;  /* 0x00000012000d7c82 */ /* 0x000fe20008000000 */
[----:B------:R-:W-:Y:S01]  /*2ce0*/  UISETP.GE.AND UP0, UPT, UR8, UR5, UPT ;  /* 0x000000050800728c */ /* 0x000fe2000bf06270 */
[----:B------:R-:W-:Y:S01]  /*2cf0*/  UMOV UR12, UR19 ;  /* 0x00000013000c7c82 */ /* 0x000fe20008000000 */
[----:B------:R-:W-:Y:S01]  /*2d00*/  ULDC UR18, c[0x0][0x2dc] ;  /* 0x0000b70000127ab9 */ /* 0x000fe20000000800 */
[----:B------:R-:W-:-:S08]  /*2d10*/  ULDC UR8, c[0x0][0x39c] ;  /* 0x0000e70000087ab9 */ /* 0x000fd00000000800 */
.L_x_1154:
        /* <DEDUP_REMOVED lines=11> */
[----:B------:R-:W-:Y:S05]  /*2dd0*/  LDSM.16.M88.4 R16, [R222] ;  /* 0x00000000de10783b */ /* 0x000fea0000000200 */
[----:B------:R-:W4:Y:S05]  /*2de0*/  LDSM.16.M88.4 R8, [R3+UR4+0x10000] ;  /* 0x010000040308783b */ /* 0x000f2a0008000200 */
[----:B-1----:R-:W1:Y:S05]  /*2df0*/  LDSM.16.M88.4 R84, [R3+UR4+0x10800] ;  /* 0x010800040354783b */ /* 0x002e6a0008000200 */
[----:B------:R-:W-:Y:S05]  /*2e00*/  LDSM.16.M88.4 R88, [R224] ;  /* 0x00000000e058783b */ /* 0x000fea0000000200 */
[----:B------:R-:W2:Y:S05]  /*2e10*/  LDSM.16.M88.4 R92, [R2] ;  /* 0x00000000025c783b */ /* 0x000eaa0000000200 */
[----:B------:R-:W3:Y:S05]  /*2e20*/  LDSM.16.M88.4 R96, [R2+0x800] ;  /* 0x000800000260783b */ /* 0x000eea0000000200 */
[----:B------:R-:W-:Y:S05]  /*2e30*/  LDSM.16.M88.4 R100, [R227] ;  /* 0x00000000e364783b */ /* 0x000fea0000000200 */
[----:B------:R-:W3:Y:S05]  /*2e40*/  LDSM.16.M88.4 R104, [R221] ;  /* 0x00000000dd68783b */ /* 0x000eea0000000200 */
[----:B------:R-:W-:Y:S01]  /*2e50*/  LDSM.16.M88.4 R108, [R226] ;  /* 0x00000000e26c783b */ /* 0x000fe20000000200 */
[C---:B----4-:R-:W-:Y:S04]  /*2e60*/  HMMA.16816.F32 R4, R16.reuse, R8, RZ ;  /* 0x000000081004723c */ /* 0x050fe800000018ff */
[----:B------:R-:W-:Y:S02]  /*2e70*/  LDSM.16.M88.4 R112, [R220] ;  /* 0x00000000dc70783b */ /* 0x000fe40000000200 */
        /* <DEDUP_REMOVED lines=242> */
[----:B------:R-:W-:Y:S05]  /*3da0*/  IADD3.X R115, R246, UR12, RZ, P0, !PT ;  /* 0x0000000cf6737c10 */ /* 0x000fea00087fe4ff */
[----:B------:R-:W2:Y:S01]  /*3db0*/  LDG.E R113, desc[UR6][R114.64] ;  /* 0x0000000672717981 */ /* 0x000ea2000c1e1900 */
[----:B-1----:R-:W-:Y:S04]  /*3dc0*/  MOV R7, R125 ;  /* 0x0000007d00077202 */ /* 0x002fe80000000f00 */
[----:B------:R-:W2:Y:S01]  /*3dd0*/  LDG.E R112, desc[UR6][R114.64+0x20] ;  /* 0x0000200672707981 */ /* 0x000ea2000c1e1900 */
[----:B------:R-:W-:Y:S02]  /*3de0*/  @P3 FSEL R7, R125, -INF , !P2 ;  /* 0xff8000007d073808 */ /* 0x000fe40005000000 */
[----:B------:R-:W-:Y:S03]  /*3df0*/  PLOP3.LUT P3, PT, PT, PT, UP3, 0x80, 0x0 ;  /* 0x000000000000781c */ /* 0x000fe60003f6f038 */
        /* <DEDUP_REMOVED lines=341> */
.L_x_1152:
        /* <DEDUP_REMOVED lines=77> */
[C---:B--2---:R-:W-:Y:S06]  /*5820*/  HMMA.16816.F32 R8, R208.reuse, R204, R8 ;  /* 0x000000ccd008723c */ /* 0x044fec0000001808 */
[-C--:B------:R-:W-:Y:S05]  /*5830*/  HMMA.16816.F32 R12, R208, R206.reuse, R12 ;  /* 0x000000ced00c723c */ /* 0x080fea000000180c */
[----:B------:R-:W-:Y:S01]  /*5840*/  @P3 IADD3 R204, P1, R245, UR11, RZ ;  /* 0x0000000bf5cc3c10 */ /* 0x000fe2000ff3e0ff */
[C---:B------:R-:W-:Y:S01]  /*5850*/  HMMA.16816.F32 R16, R200.reuse, R206, R16 ;  /* 0x000000cec810723c */ /* 0x040fe20000001810 */
[----:B------:R-:W-:Y:S04]  /*5860*/  @UP3 UMOV UR11, UR16 ;  /* 0x00000010000b3c82 */ /* 0x000fe80008000000 */
[----:B------:R-:W-:Y:S01]  /*5870*/  @P3 IADD3.X R205, R246, UR10, RZ, P1, !PT ;  /* 0x0000000af6cd3c10 */ /* 0x000fe20008ffe4ff */
[-C--:B---3--:R-:W-:Y:S01]  /*5880*/  HMMA.16816.F32 R84, R200, R212.reuse, R84 ;  /* 0x000000d4c854723c */ /* 0x088fe20000001854 */
[----:B------:R-:W-:Y:S03]  /*5890*/  @UP3 UMOV UR10, UR15 ;  /* 0x0000000f000a3c82 */ /* 0x000fe60008000000 */
[----:B------:R-:W5:Y:S01]  /*58a0*/  @P3 LDG.E R243, desc[UR6][R204.64+-0x100] ;  /* 0xffff0006ccf33981 */ /* 0x000f62000c1e1900 */
[----:B------:R-:W-:Y:S01]  /*58b0*/  IMAD R207, R250, UR18, RZ ;  /* 0x00000012facf7c24 */ /* 0x000fe2000f8e02ff */
[C---:B------:R-:W-:Y:S02]  /*58c0*/  HMMA.16816.F32 R88, R208.reuse, R212, R88 ;  /* 0x000000d4d058723c */ /* 0x040fe40000001858 */
[----:B------:R1:W5:Y:S04]  /*58d0*/  @P3 LDG.E R244, desc[UR6][R204.64+-0xe0] ;  /* 0xffff2006ccf43981 */ /* 0x000368000c1e1900 */
[-C--:B------:R-:W-:Y:S06]  /*58e0*/  HMMA.16816.F32 R92, R208, R214.reuse, R92 ;  /* 0x000000d6d05c723c */ /* 0x080fec000000185c */
[C---:B------:R-:W-:Y:S06]  /*58f0*/  HMMA.16816.F32 R96, R200.reuse, R214, R96 ;  /* 0x000000d6c860723c */ /* 0x040fec0000001860 */
[-C--:B----4-:R-:W-:Y:S06]  /*5900*/  HMMA.16816.F32 R100, R200, R196.reuse, R100 ;  /* 0x000000c4c864723c */ /* 0x090fec0000001864 */
[C---:B------:R-:W-:Y:S06]  /*5910*/  HMMA.16816.F32 R104, R208.reuse, R196, R104 ;  /* 0x000000c4d068723c */ /* 0x040fec0000001868 */
        /* <DEDUP_REMOVED lines=333> */
.L_x_1153:
        /* <DEDUP_REMOVED lines=223> */
.L_x_1155:
        /* <DEDUP_REMOVED lines=23> */
.L_x_1156:
        /* <DEDUP_REMOVED lines=50> */
.L_x_1158:
[----:B------:R-:W-:Y:S05]  /*8070*/  BSYNC B0 ;  /* 0x0000000000007941 */ /* 0x000fea0003800000 */
.L_x_1157:
        /* <DEDUP_REMOVED lines=16> */
.L_x_1160:
[----:B------:R-:W-:Y:S05]  /*8180*/  BSYNC B0 ;  /* 0x0000000000007941 */ /* 0x000fea0003800000 */
.L_x_1159:
        /* <DEDUP_REMOVED lines=33> */
.L_x_1162:
[----:B------:R-:W-:Y:S05]  /*83a0*/  BSYNC B0 ;  /* 0x0000000000007941 */ /* 0x000fea0003800000 */
.L_x_1161:
        /* <DEDUP_REMOVED lines=16> */
.L_x_1151:
        /* <DEDUP_REMOVED lines=23> */
.L_x_1164:
        /* <DEDUP_REMOVED lines=21> */
.L_x_1165:
[----:B------:R-:W-:Y:S01]  /*8770*/  UIMAD UR12, UR19, UR8, URZ ;  /* 0x00000008130c72a4 */ /* 0x000fe2000f8e023f */
[----:B------:R-:W-:Y:S01]  /*8780*/  IMAD.U32 R6, RZ, RZ, UR8 ;  /* 0x00000008ff067e24 */ /* 0x000fe2000f8e00ff */
[----:B------:R-:W-:Y:S01]  /*8790*/  UIMAD UR5, UR22, -0x40, UR5 ;  /* 0xffffffc0160578a4 */ /* 0x000fe2000f8e0205 */
[C---:B------:R-:W-:Y:S01]  /*87a0*/  IADD3 R10, R247.reuse, 0x20, RZ ;  /* 0x00000020f70a7810 */ /* 0x040fe20007ffe0ff */
        /* <DEDUP_REMOVED lines=29> */
.L_x_1167:
[----:B------:R-:W-:Y:S05]  /*8980*/  BSYNC B0 ;  /* 0x0000000000007941 */ /* 0x000fea0003800000 */
.L_x_1166:
        /* <DEDUP_REMOVED lines=16> */
.L_x_1169:
[----:B------:R-:W-:Y:S05]  /*8a90*/  BSYNC B0 ;  /* 0x0000000000007941 */ /* 0x000fea0003800000 */
.L_x_1168:
        /* <DEDUP_REMOVED lines=28> */
.L_x_1171:
[----:B------:R-:W-:Y:S05]  /*8c60*/  BSYNC B0 ;  /* 0x0000000000007941 */ /* 0x000fea0003800000 */
.L_x_1170:
        /* <DEDUP_REMOVED lines=15> */
.L_x_1163:
[----:B------:R-:W-:Y:S05]  /*8d60*/  BSYNC B1 ;  /* 0x0000000000017941 */ /* 0x000fea0003800000 */
.L_x_1146:
[----:B------:R-:W-:Y:S02]  /*8d70*/  ULDC UR5, c[0x0][0xc] ;  /* 0x0000030000057ab9 */ /* 0x000fe40000000800 */
[----:B------:R-:W-:-:S04]  /*8d80*/  UIADD3 UR22, UR5, UR22, URZ ;  /* 0x0000001605167290 */ /* 0x000fc8000fffe03f */
[----:B------:R-:W-:-:S06]  /*8d90*/  UISETP.GE.AND UP0, UPT, UR22, UR60, UPT ;  /* 0x0000003c1600728c */ /* 0x000fcc000bf06270 */
[----:B------:R-:W-:-:S13]  /*8da0*/  PLOP3.LUT P0, PT, PT, PT, UP0, 0x80, 0x0 ;  /* 0x000000000000781c */ /* 0x000fda0003f0f008 */
[----:B------:R-:W-:Y:S05]  /*8db0*/  @P0 BRA `(.L_x_1172) ;  /* 0x0000000000040947 */ /* 0x000fea0003800000 */
[----:B------:R-:W-:Y:S05]  /*8dc0*/  BRA `(.L_x_1173) ;  /* 0xffffff7c000c7947 */ /* 0x000fea000383ffff */
.L_x_1172:
[----:B------:R-:W-:Y:S05]  /*8dd0*/  EXIT ;  /* 0x000000000000794d */ /* 0x000fea0003800000 */
.L_x_1174:
        /* <DEDUP_REMOVED lines=10> */
.L_x_2052:


//--------------------- .text._ZN5flash44flash_bwd_dq_dk_dv_loop_seqk_parallel_kernelI23Flash_bwd_kernel_traitsILi256ELi64ELi64ELi8ELi4ELi2ELi2ELb0ELb1EN7cutlass6half_tE19Flash_kernel_traitsILi256ELi64ELi64ELi8ES3_EELb1ELb0ELb0ELb1ELb0ELb0ELb0EEEvNS_16Flash_bwd_paramsE --------------------------
	.section	.text._ZN5flash44flash_bwd_dq_dk_dv_loop_seqk_parallel_kernelI23Flash_bwd_kernel_traitsILi256ELi64ELi64ELi8ELi4ELi2ELi2ELb0ELb1EN7cutlass6half_tE19Flash_kernel_traitsILi256ELi64ELi64ELi8ES3_EELb1ELb0ELb0ELb1ELb0ELb0ELb0EEEvNS_16Flash_bwd_paramsE,"ax",@progbits
	.align	128
        .global         _ZN5flash44flash_bwd_dq_dk_dv_loop_seqk_parallel_kernelI23Flash_bwd_kernel_traitsILi256ELi64ELi64ELi8ELi4ELi2ELi2ELb0ELb1EN7cutlass6half_tE19Flash_kernel_traitsILi256ELi64ELi64ELi8ES3_EELb1ELb0ELb0ELb1ELb0ELb0ELb0EEEvNS_16Flash_bwd_paramsE
        .type           _ZN5flash44flash_bwd_dq_dk_dv_loop_seqk_parallel_kernelI23Flash_bwd_kernel_traitsILi256ELi64ELi64ELi8ELi4ELi2ELi2ELb0ELb1EN7cutlass6half_tE19Flash_kernel_traitsILi256ELi64ELi64ELi8ES3_EELb1ELb0ELb0ELb1ELb0ELb0ELb0EEEvNS_16Flash_bwd_paramsE,@function
        .size           _ZN5flash44flash_bwd_dq_dk_dv_loop_seqk_parallel_kernelI23Flash_bwd_kernel_traitsILi256ELi64ELi64ELi8ELi4ELi2ELi2ELb0ELb1EN7cutlass6half_tE19Flash_kernel_traitsILi256ELi64ELi64ELi8ES3_EELb1ELb0ELb0ELb1ELb0ELb0ELb0EEEvNS_16Flash_bwd_paramsE,(.L_x_2053 - _ZN5flash44flash_bwd_dq_dk_dv_loop_seqk_parallel_kernelI23Flash_bwd_kernel_traitsILi256ELi64ELi64ELi8ELi4ELi2ELi2ELb0ELb1EN7cutlass6half_tE19Flash_kernel_traitsILi256ELi64ELi64ELi8ES3_EELb1ELb0ELb0ELb1ELb0ELb0ELb0EEEvNS_16Flash_bwd_paramsE)
        .other          _ZN5flash44flash_bwd_dq_dk_dv_loop_seqk_parallel_kernelI23Flash_bwd_kernel_traitsILi256ELi64ELi64ELi8ELi4ELi2ELi2ELb0ELb1EN7cutlass6half_tE19Flash_kernel_traitsILi256ELi64ELi64ELi8ES3_EELb1ELb0ELb0ELb1ELb0ELb0ELb0EEEvNS_16Flash_bwd_paramsE,@"STO_CUDA_ENTRY STV_DEFAULT"
_ZN5flash44flash_bwd_dq_dk_dv_loop_seqk_parallel_kernelI23Flash_bwd_kernel_traitsILi256ELi64ELi64ELi8ELi4ELi2ELi2ELb0ELb1EN7cutlass6half_tE19Flash_kernel_traitsILi256ELi64ELi64ELi8ES3_EELb1ELb0ELb0ELb1ELb0ELb0ELb0EEEvNS_16Flash_bwd_paramsE:
.text._ZN5flash44flash_bwd_dq_dk_dv_loop_seqk_parallel_kernelI23Flash_bwd_kernel_traitsILi256ELi64ELi64ELi8ELi4ELi2ELi2ELb0ELb1EN7cutlass6half_tE19Flash_kernel_traitsILi256ELi64ELi64ELi8ES3_EELb1ELb0ELb0ELb1ELb0ELb0ELb0EEEvNS_16Flash_bwd_paramsE:
        /* <DEDUP_REMOVED lines=14> */
[----:B------:R-:W3:Y:S01]  /*00e0*/  S2UR UR47, SR_CTAID.Y ;  /* 0x00000000002f79c3 */ /* 0x000ee20000002600 */
[----:B------:R-:W-:Y:S01]  /*00f0*/  UMOV UR4, 0x400 ;  /* 0x0000040000047882 */ /* 0x000fe20000000000 */
[----:B------:R-:W-:Y:S01]  /*0100*/  IMAD.MOV.U32 R218, RZ, RZ, 0x20 ;  /* 0x00000020ffda7424 */ /* 0x000fe200078e00ff */
[----:B------:R-:W-:Y:S01]  /*0110*/  UMOV UR58, URZ ;  /* 0x0000003f003a7c82 */ /* 0x000fe20008000000 */
[----:B------:R-:W-:Y:S02]  /*0120*/  IMAD.MOV.U32 R214, RZ, RZ, 0x40 ;  /* 0x00000040ffd67424 */ /* 0x000fe400078e00ff */
[----:B------:R-:W-:Y:S02]  /*0130*/  IMAD.MOV.U32 R236, RZ, RZ, -0x10 ;  /* 0xfffffff0ffec7424 */ /* 0x000fe400078e00ff */
[----:B------:R-:W4:Y:S08]  /*0140*/  S2UR UR5, SR_CgaCtaId ;  /* 0x00000000000579c3 */ /* 0x000f300000008800 */
[----:B------:R-:W5:Y:S01]  /*0150*/  S2UR UR55, SR_CTAID.Z ;  /* 0x00000000003779c3 */ /* 0x000f620000002700 */
[----:B---3--:R-:W-:Y:S01]  /*0160*/  USHF.L.U32 UR6, UR47, 0x7, URZ ;  /* 0x000000072f067899 */ /* 0x008fe2000800063f */
[----:B--2---:R-:W-:Y:S01]  /*0170*/  SHF.R.S32.HI R2, RZ, 0x1f, R8 ;  /* 0x0000001fff027819 */ /* 0x004fe20000011408 */
[----:B----4-:R-:W-:-:S03]  /*0180*/  ULEA UR4, UR5, UR4, 0x18 ;  /* 0x0000000405047291 */ /* 0x010fc6000f8ec03f */
[CC--:B-1----:R-:W-:Y:S02]  /*0190*/  LEA.HI R0, R2.reuse, R8.reuse, RZ, 0x5 ;  /* 0x0000000802007211 */ /* 0x0c2fe400078f28ff */
[CC--:B------:R-:W-:Y:S02]  /*01a0*/  LEA.HI R11, R2.reuse, R8.reuse, RZ, 0x3 ;  /* 0x00000008020b7211 */ /* 0x0c0fe400078f18ff */
[CC--:B------:R-:W-:Y:S01]  /*01b0*/  LEA.HI R3, R2.reuse, R8.reuse, RZ, 0x4 ;  /* 0x0000000802037211 */ /* 0x0c0fe200078f20ff */
[----:B-----5:R-:W-:Y:S01]  /*01c0*/  USHF.R.S32.HI UR5, URZ, 0x1f, UR55 ;  /* 0x0000001f3f057899 */ /* 0x020fe20008011437 */
[CC--:B------:R-:W-:Y:S02]  /*01d0*/  LEA.HI R14, R2.reuse, R8.reuse, RZ, 0x7 ;  /* 0x00000008020e7211 */ /* 0x0c0fe400078f38ff */
[CC--:B------:R-:W-:Y:S02]  /*01e0*/  LEA.HI R15, R2.reuse, R8.reuse, RZ, 0x6 ;  /* 0x00000008020f7211 */ /* 0x0c0fe400078f30ff */
[----:B------:R-:W-:-:S02]  /*01f0*/  LEA.HI R2, R2, R8, RZ, 0x2 ;  /* 0x0000000802027211 */ /* 0x000fc400078f10ff */
[----:B------:R-:W-:Y:S02]  /*0200*/  LOP3.LUT R4, R0, 0xffffffe0, RZ, 0xc0, !PT ;  /* 0xffffffe000047812 */ /* 0x000fe400078ec0ff */
[----:B------:R-:W-:Y:S02]  /*0210*/  LOP3.LUT R5, R11, 0xfffffff8, RZ, 0xc0, !PT ;  /* 0xfffffff80b057812 */ /* 0x000fe400078ec0ff */
[----:B------:R-:W-:Y:S01]  /*0220*/  LOP3.LUT R6, R3, 0xfffffff0, RZ, 0xc0, !PT ;  /* 0xfffffff003067812 */ /* 0x000fe200078ec0ff */
[----:B------:R-:W-:Y:S01]  /*0230*/  IMAD.IADD R10, R8, 0x1, -R4 ;  /* 0x00000001080a7824 */ /* 0x000fe200078e0a04 */
[----:B------:R-:W-:Y:S01]  /*0240*/  LOP3.LUT R7, R2, 0x7ffffffc, RZ, 0xc0, !PT ;  /* 0x7ffffffc02077812 */ /* 0x000fe200078ec0ff */
[C---:B------:R-:W-:Y:S01]  /*0250*/  IMAD.IADD R5, R8.reuse, 0x1, -R5 ;  /* 0x0000000108057824 */ /* 0x040fe200078e0a05 */
[----:B------:R-:W-:Y:S01]  /*0260*/  SHF.R.S32.HI R4, RZ, 0x5, R0 ;  /* 0x00000005ff047819 */ /* 0x000fe20000011400 */
        /* <DEDUP_REMOVED lines=14> */
[----:B------:R-:W-:Y:S01]  /*0350*/  LOP3.LUT R2, R2, 0xfffffff8, RZ, 0xc0, !PT ;  /* 0xfffffff802027812 */ /* 0x000fe200078ec0ff */
[----:B------:R-:W-:Y:S01]  /*0360*/  IMAD.IADD R216, R4, 0x1, -R0 ;  /* 0x0000000104d87824 */ /* 0x000fe200078e0a00 */
[----:B------:R-:W-:Y:S01]  /*0370*/  LOP3.LUT R0, R12, 0x1c0, RZ, 0xc0, !PT ;  /* 0x000001c00c007812 */ /* 0x000fe200078ec0ff */
[----:B------:R-:W-:Y:S01]  /*0380*/  IMAD.IADD R13, R6, 0x1, -R3 ;  /* 0x00000001060d7824 */ /* 0x000fe200078e0a03 */
[----:B------:R-:W-:Y:S01]  /*0390*/  LEA.HI R8, R8, R4, RZ, 0x2 ;  /* 0x0000000408087211 */ /* 0x000fe200078f10ff */
[----:B------:R-:W-:Y:S01]  /*03a0*/  IMAD.IADD R6, R7, 0x1, -R2 ;  /* 0x0000000107067824 */ /* 0x000fe200078e0a02 */
[----:B------:R-:W-:Y:S02]  /*03b0*/  SHF.R.U32.HI R3, RZ, 0x3, R0 ;  /* 0x00000003ff037819 */ /* 0x000fe40000011600 */
[----:B------:R-:W-:Y:S01]  /*03c0*/  LOP3.LUT R2, R0, 0x38, R228, 0xf8, !PT ;  /* 0x0000003800027812 */ /* 0x000fe200078ef8e4 */
[----:B------:R-:W-:Y:S01]  /*03d0*/  IMAD.SHL.U32 R0, R5, 0x40, RZ ;  /* 0x0000004005007824 */ /* 0x000fe200078e00ff */
[----:B------:R-:W-:-:S02]  /*03e0*/  LOP3.LUT R8, R8, 0xfffffffc, RZ, 0xc0, !PT ;  /* 0xfffffffc08087812 */ /* 0x000fc400078ec0ff */
[----:B------:R-:W-:Y:S01]  /*03f0*/  LOP3.LUT R12, R2, R3, RZ, 0x3c, !PT ;  /* 0x00000003020c7212 */ /* 0x000fe200078e3cff */
[----:B------:R-:W-:Y:S01]  /*0400*/  IMAD.SHL.U32 R2, R216, 0x10, RZ ;  /* 0x00000010d8027824 */ /* 0x000fe200078e00ff */
[----:B------:R-:W-:Y:S01]  /*0410*/  SHF.R.S32.HI R3, RZ, 0x1f, R9 ;  /* 0x0000001fff037819 */ /* 0x000fe20000011409 */
[----:B------:R-:W-:Y:S01]  /*0420*/  IMAD.IADD R252, R4, 0x1, -R8 ;  /* 0x0000000104fc7824 */ /* 0x000fe200078e0a08 */
[----:B------:R-:W-:Y:S02]  /*0430*/  LOP3.LUT R0, R0, 0x1c0, RZ, 0xc0, !PT ;  /* 0x000001c000007812 */ /* 0x000fe400078ec0ff */
[----:B------:R-:W-:Y:S02]  /*0440*/  SHF.R.S32.HI R4, RZ, 0x1f, R10 ;  /* 0x0000001fff047819 */ /* 0x000fe4000001140a */
[----:B------:R-:W-:Y:S02]  /*0450*/  SHF.R.S32.HI R8, RZ, 0x7, R14 ;  /* 0x00000007ff087819 */ /* 0x000fe4000001140e */
[----:B------:R-:W-:-:S02]  /*0460*/  LEA.HI R14, R3, R9, RZ, 0x3 ;  /* 0x00000009030e7211 */ /* 0x000fc400078f18ff */
[C---:B------:R-:W-:Y:S02]  /*0470*/  LOP3.LUT P4, RZ, R5.reuse, 0x4, RZ, 0xc0, !PT ;  /* 0x0000000405ff7812 */ /* 0x040fe4000788c0ff */
[----:B------:R-:W-:Y:S02]  /*0480*/  LOP3.LUT P3, RZ, R5, 0x2, RZ, 0xc0, !PT ;  /* 0x0000000205ff7812 */ /* 0x000fe4000786c0ff */
[C---:B------:R-:W-:Y:S02]  /*0490*/  LOP3.LUT R3, R0.reuse, 0x8, R11, 0xf8, !PT ;  /* 0x0000000800037812 */ /* 0x040fe400078ef80b */
[----:B------:R-:W-:Y:S02]  /*04a0*/  LOP3.LUT R5, R0, 0x10, R2, 0xf8, !PT ;  /* 0x0000001000057812 */ /* 0x000fe400078ef802 */
[----:B------:R-:W-:Y:S02]  /*04b0*/  SHF.R.U32.HI R211, RZ, 0x3, R0 ;  /* 0x00000003ffd37819 */ /* 0x000fe40000011600 */
[----:B------:R-:W-:Y:S01]  /*04c0*/  LEA.HI R240, R4, R10, RZ, 0x2 ;  /* 0x0000000a04f07211 */ /* 0x000fe200078f10ff */
[----:B------:R-:W-:Y:S01]  /*04d0*/  IMAD.SHL.U32 R10, R13, 0x200, RZ ;  /* 0x000002000d0a7824 */ /* 0x000fe200078e00ff */
[----:B------:R-:W-:-:S02]  /*04e0*/  LOP3.LUT R0, R6, 0x1, RZ, 0xc0, !PT ;  /* 0x0000000106007812 */ /* 0x000fc400078ec0ff */
        /* <DEDUP_REMOVED lines=22> */
[C---:B------:R-:W-:Y:S01]  /*0650*/  IMAD.SHL.U32 R0, R7.reuse, 0x40, RZ ;  /* 0x0000004007007824 */ /* 0x040fe200078e00ff */
        /* <DEDUP_REMOVED lines=63> */
.L_x_1219:
        /* <DEDUP_REMOVED lines=42> */
[----:B------:R-:W3:Y:S01]  /*0cf0*/  S2UR UR49, SR_CTAID.X ;  /* 0x00000000003179c3 */ /* 0x000ee20000002500 */
        /* <DEDUP_REMOVED lines=13> */
[----:B-1----:R-:W-:Y:S02]  /*0dd0*/  SHF.R.S32.HI R28, RZ, 0x1f, R29 ;  /* 0x0000001fff1c7819 */ /* 0x002fe4000001141d */
[----:B--2---:R-:W-:Y:S02]  /*0de0*/  @P0 R2UR UR9, R8 ;  /* 0x00000000080902ca */ /* 0x004fe400000e0000 */
[----:B------:R-:W-:-:S02]  /*0df0*/  ISETP.NE.U32.AND P0, PT, RZ, UR12, PT ;  /* 0x0000000cff007c0c */ /* 0x000fc4000bf05070 */
[----:B---3--:R-:W-:Y:S02]  /*0e00*/  @P1 R2UR UR32, R10 ;  /* 0x000000000a2012ca */ /* 0x008fe400000e0000 */
[----:B------:R-:W-:Y:S01]  /*0e10*/  ISETP.NE.AND.EX P0, PT, RZ, UR13, PT, P0 ;  /* 0x0000000dff007c0c */ /* 0x000fe2000bf05300 */
[----:B------:R-:W-:-:S10]  /*0e20*/  USHF.L.U32 UR12, UR49, 0x6, URZ ;  /* 0x00000006310c7899 */ /* 0x000fd4000800063f */
        /* <DEDUP_REMOVED lines=11> */
.L_x_1175:
        /* <DEDUP_REMOVED lines=16> */
[----:B------:R-:W-:Y:S02]  /*0fe0*/  USHF.L.U32 UR18, UR47, 0x7, URZ ;  /* 0x000000072f127899 */ /* 0x000fe4000800063f */
[----:B------:R-:W-:Y:S02]  /*0ff0*/  UIMAD.WIDE.U32 UR16, UR47, UR8, URZ ;  /* 0x000000082f1072a5 */ /* 0x000fe4000f8e003f */
[----:B------:R-:W-:Y:S01]  /*1000*/  UIMAD UR8, UR56, UR8, URZ ;  /* 0x00000008380872a4 */ /* 0x000fe2000f8e023f */
[----:B------:R-:W-:Y:S01]  /*1010*/  ULDC UR57, c[0x0][0x2d4] ;  /* 0x0000b50000397ab9 */ /* 0x000fe20000000800 */
[----:B------:R-:W-:Y:S02]  /*1020*/  USEL UR31, UR18, URZ, UP2 ;  /* 0x0000003f121f7287 */ /* 0x000fe40009000000 */
[----:B------:R-:W-:-:S02]  /*1030*/  UIMAD UR29, UR47, UR9, UR8 ;  /* 0x000000092f1d72a4 */ /* 0x000fc4000f8e0208 */
[----:B------:R-:W-:Y:S01]  /*1040*/  USHF.R.S32.HI UR34, URZ, 0x1f, UR57 ;  /* 0x0000001f3f227899 */ /* 0x000fe20008011439 */
[----:B------:R-:W-:Y:S01]  /*1050*/  @!UP1 ULDC.64 UR8, c[0x0][0x418] ;  /* 0x0001060000089ab9 */ /* 0x000fe20000000a00 */
[----:B------:R-:W-:Y:S01]  /*1060*/  @UP1 ULDC.64 UR10, c[0x0][0x420] ;  /* 0x00010800000a1ab9 */ /* 0x000fe20000000a00 */
[----:B------:R-:W-:Y:S02]  /*1070*/  @!UP1 UIMAD UR6, UR56, UR8, URZ ;  /* 0x00000008380692a4 */ /* 0x000fe4000f8e023f */
[----:B------:R-:W-:Y:S02]  /*1080*/  @UP1 UIMAD.WIDE.U32 UR44, UR14, UR10, URZ ;  /* 0x0000000a0e2c12a5 */ /* 0x000fe4000f8e003f */
[----:B------:R-:W-:Y:S01]  /*1090*/  @!UP1 UIMAD UR38, UR47, UR9, UR6 ;  /* 0x000000092f2692a4 */ /* 0x000fe2000f8e0206 */
[----:B-1----:R-:W-:Y:S01]  /*10a0*/  IABS R7, R8 ;  /* 0x0000000800077213 */ /* 0x002fe20000000000 */
[----:B------:R-:W-:Y:S01]  /*10b0*/  UIADD3 UR6, UR40, 0x3f, URZ ;  /* 0x0000003f28067890 */ /* 0x000fe2000fffe03f */
[----:B------:R-:W-:Y:S01]  /*10c0*/  ISETP.NE.AND P3, PT, R8, RZ, PT ;  /* 0x000000ff0800720c */ /* 0x000fe20003f65270 */
[----:B------:R-:W-:Y:S01]  /*10d0*/  ULDC.64 UR12, c[0x0][0x488] ;  /* 0x00012200000c7ab9 */ /* 0x000fe20000000a00 */
[----:B------:R-:W1:Y:S01]  /*10e0*/  I2F.RP R4, R7 ;  /* 0x0000000700047306 */ /* 0x000e620000209400 */
[----:B------:R-:W-:-:S02]  /*10f0*/  USHF.R.S32.HI UR18, URZ, 0x1f, UR6 ;  /* 0x0000001f3f127899 */ /* 0x000fc40008011406 */
[----:B------:R-:W-:Y:S02]  /*1100*/  UIMAD.WIDE.U32 UR24, UR49, UR12, URZ ;  /* 0x0000000c311872a5 */ /* 0x000fe4000f8e003f */
[----:B------:R-:W-:Y:S02]  /*1110*/  ULEA.HI UR46, UR18, UR6, URZ, 0x6 ;  /* 0x00000006122e7291 */ /* 0x000fe4000f8f303f */
[----:B------:R-:W-:Y:S01]  /*1120*/  UIMAD UR6, UR34, UR47, URZ ;  /* 0x0000002f220672a4 */ /* 0x000fe2000f8e023f */
[----:B------:R-:W-:Y:S01]  /*1130*/  ULDC UR60, c[0x0][0x2dc] ;  /* 0x0000b700003c7ab9 */ /* 0x000fe20000000800 */
[----:B------:R-:W-:Y:S01]  /*1140*/  ULDC UR59, c[0x0][0x270] ;  /* 0x00009c00003b7ab9 */ /* 0x000fe20000000800 */
[----:B------:R-:W-:Y:S02]  /*1150*/  @UP1 UIMAD UR37, UR14, UR11, UR45 ;  /* 0x0000000b0e2512a4 */ /* 0x000fe4000f8e022d */
[----:B------:R-:W-:Y:S01]  /*1160*/  @!UP1 UIMAD.WIDE.U32 UR42, UR47, UR8, URZ ;  /* 0x000000082f2a92a5 */ /* 0x000fe2000f8e003f */
[----:B-1----:R-:W1:Y:S01]  /*1170*/  MUFU.RCP R4, R4 ;  /* 0x0000000400047308 */ /* 0x002e620000001000 */
[----:B------:R-:W-:-:S02]  /*1180*/  USHF.L.U64.HI UR15, UR47, 0x7, UR56 ;  /* 0x000000072f0f7899 */ /* 0x000fc40008010238 */
[----:B------:R-:W-:Y:S02]  /*1190*/  UIMAD.WIDE UR8, UR60, UR59, URZ ;  /* 0x0000003b3c0872a5 */ /* 0x000fe4000f8e023f */
[----:B------:R-:W-:Y:S02]  /*11a0*/  UIMAD.WIDE.U32 UR10, UR47, UR57, URZ ;  /* 0x000000392f0a72a5 */ /* 0x000fe4000f8e003f */
[----:B------:R-:W-:Y:S01]  /*11b0*/  UIMAD UR6, UR56, UR57, UR6 ;  /* 0x00000039380672a4 */ /* 0x000fe2000f8e0206 */
[----:B------:R-:W-:Y:S01]  /*11c0*/  ULDC.64 UR26, c[0x0][0x240] ;  /* 0x00009000001a7ab9 */ /* 0x000fe20000000a00 */
[----:B------:R-:W-:Y:S02]  /*11d0*/  UIMAD UR49, UR49, UR13, UR25 ;  /* 0x0000000d313172a4 */ /* 0x000fe4000f8e0219 */
[----:B------:R-:W-:Y:S02]  /*11e0*/  UIMAD.WIDE.U32 UR12, UR14, UR26, URZ ;  /* 0x0000001a0e0c72a5 */ /* 0x000fe4000f8e003f */
[----:B------:R-:W-:-:S02]  /*11f0*/  UIMAD UR28, UR14, UR27, URZ ;  /* 0x0000001b0e1c72a4 */ /* 0x000fc4000f8e023f */
[----:B------:R-:W-:Y:S01]  /*1200*/  USEL UR30, UR15, URZ, UP2 ;  /* 0x0000003f0f1e7287 */ /* 0x000fe20009000000 */
[----:B-1----:R-:W-:Y:S01]  /*1210*/  VIADD R4, R4, 0xffffffe ;  /* 0x0ffffffe04047836 */ /* 0x002fe20000000000 */
[----:B------:R-:W-:Y:S02]  /*1220*/  UIMAD UR15, UR9, UR10, URZ ;  /* 0x0000000a090f72a4 */ /* 0x000fe4000f8e023f */
[----:B------:R-:W-:Y:S01]  /*1230*/  UIADD3 UR6, UR11, UR6, URZ ;  /* 0x000000060b067290 */ /* 0x000fe2000fffe03f */
[----:B------:R-:W1:Y:S01]  /*1240*/  F2I.FTZ.U32.TRUNC.NTZ R5, R4 ;  /* 0x0000000400057305 */ /* 0x000e62000021f000 */
[----:B------:R-:W-:Y:S02]  /*1250*/  UIADD3 UR34, UR17, UR29, URZ ;  /* 0x0000001d11227290 */ /* 0x000fe4000fffe03f */
[----:B------:R-:W-:Y:S02]  /*1260*/  USEL UR41, UR16, UR12, !UP1 ;  /* 0x0000000c10297287 */ /* 0x000fe4000c800000 */
[----:B------:R-:W-:-:S02]  /*1270*/  @UP1 UIADD3 UR34, UR13, UR28, URZ ;  /* 0x0000001c0d221290 */ /* 0x000fc4000fffe03f */
[----:B------:R-:W-:Y:S02]  /*1280*/  UIMAD.WIDE.U32 UR12, UR8, UR10, URZ ;  /* 0x0000000a080c72a5 */ /* 0x000fe4000f8e003f */
[----:B------:R-:W-:Y:S02]  /*1290*/  UIMAD UR6, UR8, UR6, UR15 ;  /* 0x00000006080672a4 */ /* 0x000fe4000f8e020f */
[----:B------:R-:W-:Y:S02]  /*12a0*/  UIMAD.WIDE.U32 UR10, UR8, UR14, URZ ;  /* 0x0000000e080a72a5 */ /* 0x000fe4000f8e003f */
[----:B------:R-:W-:Y:S01]  /*12b0*/  ULOP3.LUT UR15, UR46, 0xffffffc0, URZ, 0xc0, !UPT ;  /* 0xffffffc02e0f7892 */ /* 0x000fe2000f8ec03f */
[----:B-1----:R-:W-:Y:S01]  /*12c0*/  IMAD.MOV R4, RZ, RZ, -R5 ;  /* 0x000000ffff047224 */ /* 0x002fe200078e0a05 */
[----:B------:R-:W-:Y:S02]  /*12d0*/  UIADD3 UR48, UR13, UR6, URZ ;  /* 0x000000060d307290 */ /* 0x000fe4000fffe03f */
[----:B------:R-:W-:Y:S01]  /*12e0*/  USEL UR54, UR12, UR10, !UP1 ;  /* 0x0000000a0c367287 */ /* 0x000fe2000c800000 */
[----:B------:R-:W-:Y:S01]  /*12f0*/  IMAD R6, R4, R7, RZ ;  /* 0x0000000704067224 */ /* 0x000fe200078e02ff */
[----:B------:R-:W-:Y:S01]  /*1300*/  UIMAD UR6, UR9, UR14, URZ ;  /* 0x0000000e090672a4 */ /* 0x000fe2000f8e023f */
[----:B------:R-:W-:Y:S01]  /*1310*/  IMAD.MOV.U32 R4, RZ, RZ, RZ ;  /* 0x000000ffff047224 */ /* 0x000fe200078e00ff */
[----:B------:R-:W-:Y:S01]  /*1320*/  UISETP.NE.AND UP0, UPT, UR35, -0x1, UPT ;  /* 0xffffffff2300788c */ /* 0x000fe2000bf05270 */
[----:B------:R-:W-:-:S02]  /*1330*/  ULDC.U8 UR20, c[0x0][0x3d8] ;  /* 0x0000f60000147ab9 */ /* 0x000fc40000000000 */
[----:B------:R-:W-:Y:S01]  /*1340*/  IMAD.HI.U32 R4, R5, R6, R4 ;  /* 0x0000000605047227 */ /* 0x000fe200078e0004 */
[----:B------:R-:W-:Y:S01]  /*1350*/  IABS R5, UR55 ;  /* 0x0000003700057c13 */ /* 0x000fe20008000000 */
[----:B------:R-:W-:Y:S02]  /*1360*/  UIADD3 UR12, UR15, -0x40, URZ ;  /* 0xffffffc00f0c7890 */ /* 0x000fe4000fffe03f */
[----:B------:R-:W-:Y:S02]  /*1370*/  UISETP.NE.AND UP3, UPT, UR20, URZ, UPT ;  /* 0x0000003f1400728c */ /* 0x000fe4000bf65270 */
[----:B------:R-:W-:Y:S01]  /*1380*/  IMAD.HI.U32 R4, R4, R5, RZ ;  /* 0x0000000504047227 */ /* 0x000fe200078e00ff */
[----:B------:R-:W-:Y:S02]  /*1390*/  @UP1 UIADD3 UR48, UR11, UR6, URZ ;  /* 0x000000060b301290 */ /* 0x000fe4000fffe03f */
[----:B------:R-:W-:Y:S02]  /*13a0*/  USHF.R.S32.HI UR15, URZ, 0x1f, UR12 ;  /* 0x0000001f3f0f7899 */ /* 0x000fe4000801140c */
[----:B------:R-:W-:Y:S01]  /*13b0*/  IADD3 R6, -R4, RZ, RZ ;  /* 0x000000ff04067210 */ /* 0x000fe20007ffe1ff */
[----:B------:R-:W-:Y:S01]  /*13c0*/  UIADD3 UR6, UP2, UR12, UR31, URZ ;  /* 0x0000001f0c067290 */ /* 0x000fe2000ff5e03f */
[----:B------:R-:W-:Y:S01]  /*13d0*/  ULDC.U8 UR21, c[0x0][0x480] ;  /* 0x0001200000157ab9 */ /* 0x000fe20000000000 */
[----:B------:R-:W-:-:S02]  /*13e0*/  ULDC UR61, c[0x0][0x2c4] ;  /* 0x0000b100003d7ab9 */ /* 0x000fc40000000800 */
[C---:B------:R-:W-:Y:S01]  /*13f0*/  IMAD R5, R7.reuse, R6, R5 ;  /* 0x0000000607057224 */ /* 0x040fe200078e0205 */
[----:B------:R-:W-:Y:S02]  /*1400*/  UIADD3.X UR13, UR15, UR30, URZ, UP2, !UPT ;  /* 0x0000001e0f0d7290 */ /* 0x000fe400097fe43f */
[----:B------:R-:W-:Y:S02]  /*1410*/  UIMAD UR9, UR9, UR6, URZ ;  /* 0x00000006090972a4 */ /* 0x000fe4000f8e023f */
[----:B------:R-:W-:Y:S01]  /*1420*/  ISETP.GT.U32.AND P1, PT, R7, R5, PT ;  /* 0x000000050700720c */ /* 0x000fe20003f24070 */
[----:B------:R-:W-:Y:S02]  /*1430*/  @UP0 UIADD3 UR19, UR32, UR35, URZ ;  /* 0x0000002320130290 */ /* 0x000fe4000fffe03f */
[----:B------:R-:W-:Y:S02]  /*1440*/  @UP0 UIADD3 UR25, UR32, UR35, URZ ;  /* 0x0000002320190290 */ /* 0x000fe4000fffe03f */
[----:B------:R-:W-:-:S02]  /*1450*/  UISETP.NE.AND UP4, UPT, UR21, URZ, UPT ;  /* 0x0000003f1500728c */ /* 0x000fc4000bf85270 */
[----:B------:R-:W-:Y:S01]  /*1460*/  UIMAD UR13, UR8, UR13, UR9 ;  /* 0x0000000d080d72a4 */ /* 0x000fe2000f8e0209 */
[----:B------:R-:W-:Y:S01]  /*1470*/  @UP0 ULDC.64 UR20, c[0x0][0x248] ;  /* 0x0000920000140ab9 */ /* 0x000fe20000000a00 */
[----:B------:R-:W-:Y:S01]  /*1480*/  @UP0 ULDC.64 UR22, c[0x0][0x250] ;  /* 0x0000940000160ab9 */ /* 0x000fe20000000a00 */
[----:B------:R-:W-:-:S03]  /*1490*/  @UP3 UIMAD UR9, UR47, UR61, URZ ;  /* 0x0000003d2f0932a4 */ /* 0x000fc6000f8e023f */
[----:B------:R-:W-:Y:S01]  /*14a0*/  @!P1 IMAD.IADD R5, R5, 0x1, -R7 ;  /* 0x0000000105059824 */ /* 0x000fe200078e0a07 */
[----:B------:R-:W-:Y:S01]  /*14b0*/  @UP0 UIMAD.WIDE.U32 UR16, UR19, UR20, URZ ;  /* 0x00000014131002a5 */ /* 0x000fe2000f8e003f */
[----:B------:R-:W-:Y:S01]  /*14c0*/  @!P1 VIADD R4, R4, 0x1 ;  /* 0x0000000104049836 */ /* 0x000fe20000000000 */
[----:B------:R-:W-:Y:S01]  /*14d0*/  PLOP3.LUT P1, PT, PT, PT, UP0, 0x80, 0x0 ;  /* 0x000000000000781c */ /* 0x000fe20003f2f008 */
[----:B------:R-:W-:Y:S01]  /*14e0*/  @UP0 UIMAD.WIDE.U32 UR10, UR25, UR22, URZ ;  /* 0x00000016190a02a5 */ /* 0x000fe2000f8e003f */
[----:B------:R-:W-:Y:S01]  /*14f0*/  ISETP.GE.U32.AND P0, PT, R5, R7, PT ;  /* 0x000000070500720c */ /* 0x000fe20003f06070 */
[----:B------:R-:W-:Y:S01]  /*1500*/  @!UP1 UIADD3 UR37, UR43, UR38, URZ ;  /* 0x000000262b259290 */ /* 0x000fe2000fffe03f */
[----:B------:R-:W-:Y:S01]  /*1510*/  LOP3.LUT R5, R8, UR55, RZ, 0x3c, !PT ;  /* 0x0000003708057c12 */ /* 0x000fe2000f8e3cff */
[----:B------:R-:W-:Y:S02]  /*1520*/  @UP0 UIMAD UR25, UR25, UR23, URZ ;  /* 0x00000017191902a4 */ /* 0x000fe4000f8e023f */
[----:B------:R-:W-:Y:S01]  /*1530*/  UIMAD.WIDE.U32 UR38, UR8, UR6, URZ ;  /* 0x00000006082672a5 */ /* 0x000fe2000f8e003f */
[----:B------:R-:W-:Y:S01]  /*1540*/  ISETP.GE.AND P2, PT, R5, RZ, PT ;  /* 0x000000ff0500720c */ /* 0x000fe20003f46270 */
[----:B------:R-:W-:-:S02]  /*1550*/  @UP3 USEL UR9, UR9, UR14, !UP1 ;  /* 0x0000000e09093287 */ /* 0x000fc4000c800000 */
[----:B------:R-:W-:Y:S02]  /*1560*/  UIMAD UR50, UR55, UR60, URZ ;  /* 0x0000003c373272a4 */ /* 0x000fe4000f8e023f */
[----:B------:R-:W-:Y:S02]  /*1570*/  @UP0 UIMAD UR19, UR19, UR21, URZ ;  /* 0x00000015131302a4 */ /* 0x000fe4000f8e023f */
[----:B------:R-:W-:Y:S01]  /*1580*/  @P0 IADD3 R4, R4, 0x1, RZ ;  /* 0x0000000104040810 */ /* 0x000fe20007ffe0ff */
[----:B------:R-:W-:Y:S01]  /*1590*/  @!UP3 UIMAD UR8, UR47, UR59, UR55 ;  /* 0x0000003b2f08b2a4 */ /* 0x000fe2000f8e0237 */
[----:B------:R-:W-:Y:S01]  /*15a0*/  PLOP3.LUT P0, PT, PT, PT, UP3, 0x80, 0x0 ;  /* 0x000000000000781c */ /* 0x000fe20003f0f038 */
[----:B------:R-:W-:Y:S01]  /*15b0*/  @UP3 ULDC UR6, c[0x0][0x2e4] ;  /* 0x0000b90000063ab9 */ /* 0x000fe20000000800 */
[----:B------:R-:W-:Y:S01]  /*15c0*/  USEL UR53, UR24, URZ, UP4 ;  /* 0x0000003f18357287 */ /* 0x000fe2000a000000 */
[----:B------:R-:W-:Y:S01]  /*15d0*/  IMAD.MOV.U32 R17, RZ, RZ, R4 ;  /* 0x000000ffff117224 */ /* 0x000fe200078e0004 */
[----:B------:R-:W-:-:S02]  /*15e0*/  @UP0 UIADD3 UR29, UR11, UR25, URZ ;  /* 0x000000190b1d0290 */ /* 0x000fc4000fffe03f */
[----:B------:R-:W-:Y:S02]  /*15f0*/  @UP3 UIMAD UR30, UR55, UR6, UR9 ;  /* 0x00000006371e32a4 */ /* 0x000fe4000f8e0209 */
[----:B------:R-:W-:Y:S01]  /*1600*/  USEL UR51, UR49, URZ, UP4 ;  /* 0x0000003f31337287 */ /* 0x000fe2000a000000 */
[----:B------:R-:W-:Y:S01]  /*1610*/  @!P2 IADD3 R17, -R17, RZ, RZ ;  /* 0x000000ff1111a210 */ /* 0x000fe20007ffe1ff */
[----:B------:R-:W-:Y:S01]  /*1620*/  USHF.R.S32.HI UR52, URZ, 0x1f, UR50 ;  /* 0x0000001f3f347899 */ /* 0x000fe20008011432 */
        /* <DEDUP_REMOVED lines=19> */
.L_x_1177:
        /* <DEDUP_REMOVED lines=13> */
.L_x_1178:
        /* <DEDUP_REMOVED lines=11> */
.L_x_1179:
[----:B------:R-:W-:-:S04]  /*18e0*/  UIMAD UR6, UR47, UR59, UR55 ;  /* 0x0000003b2f0672a4 */ /* 0x000fc8000f8e0237 */
[----:B------:R-:W-:-:S12]  /*18f0*/  UIMAD UR6, UR6, UR57, URZ ;  /* 0x00000039060672a4 */ /* 0x000fd8000f8e023f */
.L_x_1180:
[----:B------:R-:W1:Y:S01]  /*1900*/  LDC.64 R4, c[0x0][0x420] ;  /* 0x00010800ff047b82 */ /* 0x000e620000000a00 */
[--C-:B------:R-:W-:Y:S01]  /*1910*/  SHF.R.S32.HI R229, RZ, 0x1f, R228.reuse ;  /* 0x0000001fffe57819 */ /* 0x100fe200000114e4 */
[----:B------:R-:W-:Y:S01]  /*1920*/  USHF.R.S32.HI UR11, URZ, 0x1f, UR55 ;  /* 0x0000001f3f0b7899 */ /* 0x000fe20008011437 */
[----:B------:R-:W-:Y:S01]  /*1930*/  IADD3 R6, P0, R228, UR18, RZ ;  /* 0x00000012e4067c10 */ /* 0x000fe2000ff1e0ff */
[----:B------:R-:W-:Y:S01]  /*1940*/  ULDC.64 UR8, c[0x0][0x428] ;  /* 0x00010a0000087ab9 */ /* 0x000fe20000000a00 */
[----:B------:R-:W-:Y:S01]  /*1950*/  UIADD3 UR6, UR12, UR6, URZ ;  /* 0x000000060c067290 */ /* 0x000fe2000fffe03f */
[----:B------:R-:W-:Y:S01]  /*1960*/  IMAD.U32 R18, RZ, RZ, UR8 ;  /* 0x00000008ff127e24 */ /* 0x000fe2000f8e00ff */
[----:B------:R-:W-:Y:S01]  /*1970*/  IADD3.X R7, R229, UR37, RZ, P0, !PT ;  /* 0x00000025e5077c10 */ /* 0x000fe200087fe4ff */
[----:B------:R-:W-:Y:S01]  /*1980*/  UIMAD UR19, UR11, UR8, URZ ;  /* 0x000000080b1372a4 */ /* 0x000fe2000f8e023f */
[----:B------:R-:W-:Y:S01]  /*1990*/  IADD3 R15, P0, R14, UR12, RZ ;  /* 0x0000000c0e0f7c10 */ /* 0x000fe2000ff1e0ff */
[----:B------:R-:W-:Y:S01]  /*19a0*/  UIMAD UR10, UR60, UR59, URZ ;  /* 0x0000003b3c0a72a4 */ /* 0x000fe2000f8e023f */
[----:B------:R-:W-:Y:S01]  /*19b0*/  BSSY B1, `(.L_x_1176) ;  /* 0x00009a6000017945 */ /* 0x000fe20003800000 */
[----:B------:R-:W-:Y:S01]  /*19c0*/  ULDC.64 UR42, c[0x0][0x478] ;  /* 0x00011e00002a7ab9 */ /* 0x000fe20000000a00 */
[----:B------:R-:W-:Y:S01]  /*19d0*/  UIMAD UR19, UR55, UR9, UR19 ;  /* 0x00000009371372a4 */ /* 0x000fe2000f8e0213 */
[----:B------:R-:W-:Y:S01]  /*19e0*/  IADD3.X R13, R26, UR15, RZ, P0, !PT ;  /* 0x0000000f1a0d7c10 */ /* 0x000fe200087fe4ff */
[----:B------:R-:W-:Y:S01]  /*19f0*/  UIMAD.WIDE UR8, UR6, 0x4, UR42 ;  /* 0x00000004060878a5 */ /* 0x000fe2000f8e022a */
[----:B------:R-:W-:Y:S01]  /*1a00*/  IMAD.WIDE.U32 R10, R15, UR26, R228 ;  /* 0x0000001a0f0a7c25 */ /* 0x000fe2000f8e00e4 */
[----:B------:R-:W-:Y:S01]  /*1a10*/  USHF.L.U32 UR6, UR10, 0x6, URZ ;  /* 0x000000060a067899 */ /* 0x000fe2000800063f */
[----:B------:R-:W-:Y:S01]  /*1a20*/  ULDC.64 UR16, c[0x0][0x258] ;  /* 0x0000960000107ab9 */ /* 0x000fe20000000a00 */
[----:B------:R-:W-:Y:S01]  /*1a30*/  UIADD3 UR14, UR12, UR30, URZ ;  /* 0x0000001e0c0e7290 */ /* 0x000fe2000fffe03f */
[----:B------:R-:W-:Y:S01]  /*1a40*/  IADD3 R10, P2, R10, UR41, RZ ;  /* 0x000000290a0a7c10 */ /* 0x000fe2000ff5e0ff */
[----:B------:R-:W-:Y:S01]  /*1a50*/  UISETP.GE.AND UP2, UPT, UR40, 0x1, UPT ;  /* 0x000000012800788c */ /* 0x000fe2000bf46270 */
[C---:B-1----:R-:W-:Y:S01]  /*1a60*/  IMAD R8, R4.reuse, UR15, RZ ;  /* 0x0000000f04087c24 */ /* 0x042fe2000f8e02ff */
[----:B------:R-:W-:Y:S01]  /*1a70*/  ULDC.64 UR30, c[0x0][0x400] ;  /* 0x00010000001e7ab9 */ /* 0x000fe20000000a00 */
[----:B------:R-:W-:Y:S01]  /*1a80*/  IMAD.WIDE.U32 R6, R4, UR12, R6 ;  /* 0x0000000c04067c25 */ /* 0x000fe2000f8e0006 */
[----:B------:R-:W-:-:S02]  /*1a90*/  ULDC.64 UR44, c[0x0][0x2b0] ;  /* 0x0000ac00002c7ab9 */ /* 0x000fc40000000a00 */
[----:B------:R-:W-:Y:S01]  /*1aa0*/  PLOP3.LUT P0, PT, PT, PT, UP2, 0x80, 0x0 ;  /* 0x000000000000781c */ /* 0x000fe20003f0f028 */
[----:B------:R-:W-:Y:S01]  /*1ab0*/  ULEA.HI.SX32 UR13, UR46, 0xffffffff, 0x1a ;  /* 0xffffffff2e0d7891 */ /* 0x000fe2000f8fd23f */
[----:B------:R-:W-:Y:S01]  /*1ac0*/  IMAD R8, R5, UR12, R8 ;  /* 0x0000000c05087c24 */ /* 0x000fe2000f8e0208 */
[----:B------:R-:W-:Y:S02]  /*1ad0*/  UIMAD UR12, UR11, UR16, URZ ;  /* 0x000000100b0c72a4 */ /* 0x000fe4000f8e023f */
[----:B------:R-:W-:Y:S01]  /*1ae0*/  UIADD3 UR11, UP1, UP0, UR38, UR6, UR50 ;  /* 0x00000006260b7290 */ /* 0x000fe2000f83e032 */
[----:B------:R-:W-:Y:S01]  /*1af0*/  IMAD.IADD R7, R7, 0x1, R8 ;  /* 0x0000000107077824 */ /* 0x000fe200078e0208 */
[----:B------:R-:W-:Y:S01]  /*1b00*/  LEA.HI R8, R28, R29, RZ, 0x5 ;  /* 0x0000001d1c087211 */ /* 0x000fe200078f28ff */
[----:B------:R-:W-:Y:S01]  /*1b10*/  USHF.R.S32.HI UR6, URZ, 0x1f, UR6 ;  /* 0x0000001f3f067899 */ /* 0x000fe20008011406 */
[----:B------:R-:W-:Y:S02]  /*1b20*/  IMAD.WIDE.U32 R6, R18, UR55, R6 ;  /* 0x0000003712067c25 */ /* 0x000fe4000f8e0006 */
[----:B------:R-:W-:Y:S01]  /*1b30*/  LOP3.LUT R9, R8, 0xffffffe0, RZ, 0xc0, !PT ;  /* 0xffffffe008097812 */ /* 0x000fe200078ec0ff */
[----:B------:R-:W-:Y:S01]  /*1b40*/  UIADD3.X UR6, UR49, UR6, UR52, UP1, UP0 ;  /* 0x0000000631067290 */ /* 0x000fe20008fe0434 */
[----:B------:R-:W-:Y:S01]  /*1b50*/  SHF.R.S32.HI R8, RZ, 0x5, R8 ;  /* 0x00000005ff087819 */ /* 0x000fe20000011408 */
[----:B------:R-:W-:-:S02]  /*1b60*/  UIADD3 UR11, UP1, UP0, UR53, UR11, UR54 ;  /* 0x0000000b350b7290 */ /* 0x000fc4000f83e036 */
[----:B------:R-:W-:Y:S01]  /*1b70*/  IMAD.IADD R24, R29, 0x1, -R9 ;  /* 0x000000011d187824 */ /* 0x000fe200078e0a09 */
[----:B------:R-:W-:Y:S01]  /*1b80*/  UIMAD.WIDE UR14, UR14, 0x4, UR44 ;  /* 0x000000040e0e78a5 */ /* 0x000fe2000f8e022c */
[----:B------:R-:W-:Y:S01]  /*1b90*/  IMAD R9, R13, UR26, RZ ;  /* 0x0000001a0d097c24 */ /* 0x000fe2000f8e02ff */
[----:B------:R-:W-:Y:S01]  /*1ba0*/  UIADD3.X UR6, UR51, UR6, UR48, UP1, UP0 ;  /* 0x0000000633067290 */ /* 0x000fe20008fe0430 */
[----:B------:R-:W-:Y:S02]  /*1bb0*/  IMAD R8, R8, UR10, R24 ;  /* 0x0000000a08087c24 */ /* 0x000fe4000f8e0218 */
[----:B------:R-:W-:Y:S02]  /*1bc0*/  IMAD R19, R15, UR27, R9 ;  /* 0x0000001b0f137c24 */ /* 0x000fe4000f8e0209 */
[----:B------:R-:W-:Y:S01]  /*1bd0*/  VIADD R9, R7, UR19 ;  /* 0x0000001307097c36 */ /* 0x000fe20008000000 */
[----:B------:R-:W-:Y:S02]  /*1be0*/  IADD3 R12, P1, R8, UR11, RZ ;  /* 0x0000000b080c7c10 */ /* 0x000fe4000ff3e0ff */
[----:B------:R-:W-:-:S02]  /*1bf0*/  IADD3.X R11, R11, UR34, R19, P2, !PT ;  /* 0x000000220b0b7c10 */ /* 0x000fc400097fe413 */
[----:B------:R-:W-:Y:S01]  /*1c00*/  LEA.HI.X.SX32 R8, R8, UR6, 0x1, P1 ;  /* 0x0000000608087c11 */ /* 0x000fe200088f0eff */
[----:B------:R-:W-:Y:S01]  /*1c10*/  UIMAD UR6, UR55, UR17, UR12 ;  /* 0x00000011370672a4 */ /* 0x000fe2000f8e020c */
[----:B------:R-:W-:-:S04]  /*1c20*/  LEA R204, P1, R12, UR30, 0x2 ;  /* 0x0000001e0ccc7c11 */ /* 0x000fc8000f8210ff */
[----:B------:R-:W-:Y:S01]  /*1c30*/  LEA.HI.X R205, R12, UR31, R8, 0x2, P1 ;  /* 0x0000001f0ccd7c11 */ /* 0x000fe200088f1408 */
[----:B------:R-:W-:Y:S01]  /*1c40*/  IMAD.MOV.U32 R8, RZ, RZ, R6 ;  /* 0x000000ffff087224 */ /* 0x000fe200078e0006 */
[----:B------:R-:W-:Y:S07]  /*1c50*/  @!P0 BRA `(.L_x_1181) ;  /* 0x0000008c00488947 */ /* 0x000fee0003800000 */
[----:B------:R-:W-:Y:S01]  /*1c60*/  PLOP3.LUT P0, PT, PT, PT, UP4, 0x80, 0x0 ;  /* 0x000000000000781c */ /* 0x000fe20003f0f048 */
[----:B------:R-:W-:Y:S01]  /*1c70*/  UMOV UR12, UR8 ;  /* 0x00000008000c7c82 */ /* 0x000fe20008000000 */
        /* <DEDUP_REMOVED lines=10> */
[----:B------:R-:W-:Y:S01]  /*1d20*/  ULDC.64 UR16, c[0x0][0x210] ;  /* 0x0000840000107ab9 */ /* 0x000fe20000000a00 */
[----:B------:R-:W-:Y:S01]  /*1d30*/  @P0 BAR.SYNC.DEFER_BLOCKING 0x0 ;  /* 0x0000000000000b1d */ /* 0x000fe20000010000 */
[----:B------:R-:W-:Y:S01]  /*1d40*/  VIADD R27, R14, 0x20 ;  /* 0x000000200e1b7836 */ /* 0x000fe20000000000 */
[----:B------:R-:W-:Y:S01]  /*1d50*/  LEA R232, P0, R8, UR14, 0x1 ;  /* 0x0000000e08e87c11 */ /* 0x000fe2000f8008ff */
[----:B------:R-:W-:Y:S01]  /*1d60*/  IMAD.WIDE.U32 R10, R22, UR55, R10 ;  /* 0x00000037160a7c25 */ /* 0x000fe2000f8e000a */
[----:B------:R-:W-:-:S02]  /*1d70*/  IADD3 R16, R9, R6, RZ ;  /* 0x0000000609107210 */ /* 0x000fc40007ffe0ff */
        /* <DEDUP_REMOVED lines=53> */
.L_x_1183:
[----:B------:R-:W-:Y:S05]  /*20d0*/  BSYNC B0 ;  /* 0x0000000000007941 */ /* 0x000fea0003800000 */
.L_x_1182:
        /* <DEDUP_REMOVED lines=47> */
.L_x_1185:
[----:B------:R-:W-:Y:S05]  /*23d0*/  BSYNC B0 ;  /* 0x0000000000007941 */ /* 0x000fea0003800000 */
.L_x_1184:
        /* <DEDUP_REMOVED lines=44> */
.L_x_1187:
[----:B------:R-:W-:Y:S05]  /*26a0*/  BSYNC B0 ;  /* 0x0000000000007941 */ /* 0x000fea0003800000 */
.L_x_1186:
        /* <DEDUP_REMOVED lines=47> */
.L_x_1189:
[----:B------:R-:W-:Y:S05]  /*29a0*/  BSYNC B0 ;  /* 0x0000000000007941 */ /* 0x000fea0003800000 */
.L_x_1188:
        /* <DEDUP_REMOVED lines=69> */
.L_x_1191:
[----:B------:R-:W-:Y:S05]  /*2e00*/  BSYNC B0 ;  /* 0x0000000000007941 */ /* 0x000fea0003800000 */
.L_x_1190:
        /* <DEDUP_REMOVED lines=59> */
.L_x_1193:
[----:B------:R-:W-:Y:S05]  /*31c0*/  BSYNC B0 ;  /* 0x0000000000007941 */ /* 0x000fea0003800000 */
.L_x_1192:
        /* <DEDUP_REMOVED lines=64> */
.L_x_1195:
[----:B------:R-:W-:Y:S05]  /*35d0*/  BSYNC B0 ;  /* 0x0000000000007941 */ /* 0x000fea0003800000 */
.L_x_1194:
        /* <DEDUP_REMOVED lines=55> */
.L_x_1197:
[----:B------:R-:W-:Y:S05]  /*3950*/  BSYNC B0 ;  /* 0x0000000000007941 */ /* 0x000fea0003800000 */
.L_x_1196:
[----:B------:R-:W-:Y:S01]  /*3960*/  ULDC.64 UR16, c[0x0][0x3c8] ;  /* 0x0000f20000107ab9 */ /* 0x000fe20000000a00 */
[----:B------:R-:W-:Y:S01]  /*3970*/  USHF.R.S32.HI UR13, URZ, 0x1f, UR55 ;  /* 0x0000001f3f0d7899 */ /* 0x000fe20008011437 */
[----:B-1----:R-:W1:Y:S01]  /*3980*/  LDC.64 R10, c[0x0][0x3b8] ;  /* 0x0000ee00ff0a7b82 */ /* 0x002e620000000a00 */
[----:B------:R-:W-:Y:S01]  /*3990*/  UISETP.NE.U32.AND UP1, UPT, UR16, URZ, UPT ;  /* 0x0000003f1000728c */ /* 0x000fe2000bf25070 */
[----:B------:R-:W2:Y:S01]  /*39a0*/  S2R R8, SR_TID.X ;  /* 0x0000000000087919 */ /* 0x000ea20000002100 */
[----:B------:R-:W-:Y:S01]  /*39b0*/  IMAD.MOV.U32 R238, RZ, RZ, 0x7f800000 ;  /* 0x7f800000ffee7424 */ /* 0x000fe200078e00ff */
[----:B------:R-:W-:Y:S01]  /*39c0*/  ULDC UR34, c[0x0][0x2dc] ;  /* 0x0000b70000227ab9 */ /* 0x000fe20000000800 */
[----:B------:R-:W-:Y:S01]  /*39d0*/  UISETP.NE.AND.EX UP1, UPT, UR17, URZ, UPT, UP1 ;  /* 0x0000003f1100728c */ /* 0x000fe2000bf25310 */
[----:B------:R-:W-:Y:S01]  /*39e0*/  IMAD.MOV.U32 R239, RZ, RZ, 0x7f800000 ;  /* 0x7f800000ffef7424 */ /* 0x000fe200078e00ff */
[----:B------:R-:W0:Y:S01]  /*39f0*/  LDGDEPBAR ;  /* 0x00000000000079af */ /* 0x000e220000000000 */
[----:B------:R-:W2:Y:S03]  /*3a00*/  LDC R251, c[0x0][0x270] ;  /* 0x00009c00fffb7b82 */ /* 0x000ea60000000800 */
[----:B------:R-:W-:-:S05]  /*3a10*/  PLOP3.LUT P0, PT, PT, PT, UP1, 0x80, 0x0 ;  /* 0x000000000000781c */ /* 0x000fca0003f0f018 */
[----:B------:R-:W-:Y:S01]  /*3a20*/  @UP1 ULDC.64 UR18, c[0x0][0x3d0] ;  /* 0x0000f40000121ab9 */ /* 0x000fe20000000a00 */
[----:B------:R-:W-:Y:S01]  /*3a30*/  @UP1 UMOV UR14, UR55 ;  /* 0x00000037000e1c82 */ /* 0x000fe20008000000 */
[----:B------:R-:W-:Y:S01]  /*3a40*/  @UP1 UIMAD UR6, UR56, UR18, URZ ;  /* 0x00000012380612a4 */ /* 0x000fe2000f8e023f */
[----:B------:R-:W-:Y:S02]  /*3a50*/  @UP1 UMOV UR15, UR13 ;  /* 0x0000000d000f1c82 */ /* 0x000fe40008000000 */
[----:B------:R-:W-:Y:S02]  /*3a60*/  @UP1 UIMAD.WIDE.U32 UR14, UR47, UR18, UR14 ;  /* 0x000000122f0e12a5 */ /* 0x000fe4000f8e000e */
[----:B------:R-:W-:Y:S01]  /*3a70*/  @UP1 UIMAD UR6, UR47, UR19, UR6 ;  /* 0x000000132f0612a4 */ /* 0x000fe2000f8e0206 */
[----:B-1----:R-:W4:Y:S01]  /*3a80*/  LDG.E.64 R6, desc[UR4][R10.64+0x8] ;  /* 0x000008040a067981 */ /* 0x002f22000c1e1b00 */
[----:B------:R-:W-:Y:S02]  /*3a90*/  @UP1 ULEA UR16, UP0, UR14, UR16, 0x2 ;  /* 0x000000100e101291 */ /* 0x000fe4000f80103f */
[----:B------:R-:W-:Y:S01]  /*3aa0*/  @UP1 UIADD3 UR6, UR15, UR6, URZ ;  /* 0x000000060f061290 */ /* 0x000fe2000fffe03f */
[----:B------:R-:W-:-:S02]  /*3ab0*/  CS2R R190, SRZ ;  /* 0x0000000000be7805 */ /* 0x000fc4000001ff00 */
[----:B------:R-:W-:Y:S02]  /*3ac0*/  CS2R R188, SRZ ;  /* 0x0000000000bc7805 */ /* 0x000fe4000001ff00 */
[----:B------:R-:W-:Y:S01]  /*3ad0*/  CS2R R194, SRZ ;  /* 0x0000000000c27805 */ /* 0x000fe2000001ff00 */
[----:B------:R-:W-:Y:S01]  /*3ae0*/  @UP1 ULEA.HI.X UR17, UR14, UR17, UR6, 0x2, UP0 ;  /* 0x000000110e111291 */ /* 0x000fe200080f1406 */
[----:B---3--:R-:W-:Y:S01]  /*3af0*/  IMAD.U32 R4, RZ, RZ, UR16 ;  /* 0x00000010ff047e24 */ /* 0x008fe2000f8e00ff */
[----:B------:R-:W-:Y:S01]  /*3b00*/  CS2R R192, SRZ ;  /* 0x0000000000c07805 */ /* 0x000fe2000001ff00 */
[----:B------:R-:W-:Y:S01]  /*3b10*/  @UP1 ULDC UR6, c[0x0][0x2e8] ;  /* 0x0000ba0000061ab9 */ /* 0x000fe20000000800 */
[----:B--2---:R-:W-:Y:S01]  /*3b20*/  IMAD.SHL.U32 R8, R8, 0x2, RZ ;  /* 0x0000000208087824 */ /* 0x004fe200078e00ff */
[----:B------:R-:W-:Y:S01]  /*3b30*/  CS2R R186, SRZ ;  /* 0x0000000000ba7805 */ /* 0x000fe2000001ff00 */
[----:B------:R-:W-:Y:S01]  /*3b40*/  IMAD.U32 R5, RZ, RZ, UR17 ;  /* 0x00000011ff057e24 */ /* 0x000fe2000f8e00ff */
[----:B------:R-:W-:-:S02]  /*3b50*/  CS2R R184, SRZ ;  /* 0x0000000000b87805 */ /* 0x000fc4000001ff00 */
[----:B------:R-:W-:Y:S02]  /*3b60*/  CS2R R182, SRZ ;  /* 0x0000000000b67805 */ /* 0x000fe4000001ff00 */
[----:B------:R-:W-:Y:S02]  /*3b70*/  CS2R R180, SRZ ;  /* 0x0000000000b47805 */ /* 0x000fe4000001ff00 */
[----:B------:R-:W-:Y:S01]  /*3b80*/  CS2R R174, SRZ ;  /* 0x0000000000ae7805 */ /* 0x000fe2000001ff00 */
[----:B------:R1:W2:Y:S01]  /*3b90*/  @P0 LDG.E R9, desc[UR4][R4.64] ;  /* 0x0000000404090981 */ /* 0x0002a2000c1e1900 */
[----:B------:R-:W-:Y:S02]  /*3ba0*/  CS2R R172, SRZ ;  /* 0x0000000000ac7805 */ /* 0x000fe4000001ff00 */
[----:B------:R-:W-:Y:S02]  /*3bb0*/  CS2R R178, SRZ ;  /* 0x0000000000b27805 */ /* 0x000fe4000001ff00 */
[----:B------:R-:W-:-:S02]  /*3bc0*/  CS2R R176, SRZ ;  /* 0x0000000000b07805 */ /* 0x000fc4000001ff00 */
[----:B------:R-:W-:Y:S02]  /*3bd0*/  CS2R R170, SRZ ;  /* 0x0000000000aa7805 */ /* 0x000fe4000001ff00 */
[----:B------:R-:W-:Y:S02]  /*3be0*/  CS2R R168, SRZ ;  /* 0x0000000000a87805 */ /* 0x000fe4000001ff00 */
[----:B------:R-:W-:Y:S01]  /*3bf0*/  CS2R R166, SRZ ;  /* 0x0000000000a67805 */ /* 0x000fe2000001ff00 */
[----:B------:R-:W3:Y:S01]  /*3c00*/  LDG.E.64 R10, desc[UR4][R10.64] ;  /* 0x000000040a0a7981 */ /* 0x000ee2000c1e1b00 */
        /* <DEDUP_REMOVED lines=17> */
[----:B-1----:R-:W-:Y:S01]  /*3d20*/  IMAD.MOV.U32 R4, RZ, RZ, 0x4 ;  /* 0x00000004ff047424 */ /* 0x002fe200078e00ff */
[----:B------:R-:W-:Y:S02]  /*3d30*/  CS2R R78, SRZ ;  /* 0x00000000004e7805 */ /* 0x000fe4000001ff00 */
[----:B------:R-:W-:Y:S02]  /*3d40*/  CS2R R76, SRZ ;  /* 0x00000000004c7805 */ /* 0x000fe4000001ff00 */
[----:B------:R-:W-:Y:S01]  /*3d50*/  CS2R R82, SRZ ;  /* 0x0000000000527805 */ /* 0x000fe2000001ff00 */
[----:B------:R-:W-:Y:S01]  /*3d60*/  IMAD.WIDE R4, R240, R4, UR10 ;  /* 0x0000000af0047e25 */ /* 0x000fe2000f8e0204 */
        /* <DEDUP_REMOVED lines=30> */
[----:B-1----:R-:W2:Y:S01]  /*3f50*/  @P0 MUFU.RCP R5, UR6 ;  /* 0x0000000600050d08 */ /* 0x002ea20008001000 */
[----:B------:R-:W-:-:S04]  /*3f60*/  LEA.HI R4, R28, R29, RZ, 0x7 ;  /* 0x0000001d1c047211 */ /* 0x000fc800078f38ff */
[----:B------:R-:W-:Y:S01]  /*3f70*/  SHF.R.S32.HI R248, RZ, 0x7, R4 ;  /* 0x00000007fff87819 */ /* 0x000fe20000011404 */
[----:B------:R-:W-:-:S04]  /*3f80*/  UIMAD UR6, UR47, UR59, UR55 ;  /* 0x0000003b2f0672a4 */ /* 0x000fc8000f8e0237 */
[----:B------:R-:W-:Y:S01]  /*3f90*/  IMAD.SHL.U32 R4, R248, 0x20, RZ ;  /* 0x00000020f8047824 */ /* 0x000fe200078e00ff */
[----:B------:R-:W-:-:S04]  /*3fa0*/  USHF.L.U32 UR6, UR6, 0x5, URZ ;  /* 0x0000000506067899 */ /* 0x000fc8000800063f */
[----:B------:R-:W-:Y:S01]  /*3fb0*/  LOP3.LUT R8, R4, 0x6, R8, 0xf8, !PT ;  /* 0x0000000604087812 */ /* 0x000fe200078ef808 */
[----:B------:R-:W-:Y:S01]  /*3fc0*/  IMAD.U32 R4, RZ, RZ, UR33 ;  /* 0x00000021ff047e24 */ /* 0x000fe2000f8e00ff */
[----:B------:R-:W-:-:S03]  /*3fd0*/  USHF.R.S32.HI UR13, URZ, 0x1f, UR6 ;  /* 0x0000001f3f0d7899 */ /* 0x000fc60008011406 */
[----:B------:R-:W-:Y:S01]  /*3fe0*/  IMAD R227, R4, 0x40, R8 ;  /* 0x0000004004e37824 */ /* 0x000fe200078e0208 */
[--C-:B------:R-:W-:Y:S02]  /*3ff0*/  SHF.R.S32.HI R4, RZ, 0x1f, R24.reuse ;  /* 0x0000001fff047819 */ /* 0x100fe40000011418 */
[----:B------:R-:W-:Y:S02]  /*4000*/  CS2R R28, SRZ ;  /* 0x00000000001c7805 */ /* 0x000fe4000001ff00 */
[----:B----4-:R-:W-:-:S04]  /*4010*/  IADD3 R242, P2, P1, R6, UR6, R24 ;  /* 0x0000000606f27c10 */ /* 0x010fc8000f95e018 */
[----:B------:R-:W-:Y:S01]  /*4020*/  IADD3.X R250, R7, UR13, R4, P2, P1 ;  /* 0x0000000d07fa7c10 */ /* 0x000fe200097e2404 */
[----:B------:R-:W-:Y:S01]  /*4030*/  UIADD3 UR13, UR36, 0x40, URZ ;  /* 0x00000040240d7890 */ /* 0x000fe2000fffe03f */
[----:B------:R-:W-:Y:S01]  /*4040*/  IADD3 R4, R240, -UR40, -R227 ;  /* 0x80000028f0047c10 */ /* 0x000fe2000fffe8e3 */
[----:B--2---:R-:W-:-:S05]  /*4050*/  @P0 FMUL.FTZ R5, R9, R5 ;  /* 0x0000000509050220 */ /* 0x004fca0000410000 */
[----:B------:R-:W-:Y:S02]  /*4060*/  @P0 R2UR UR14, R5 ;  /* 0x00000000050e02ca */ /* 0x000fe400000e0000 */
[----:B---3--:R-:W-:Y:S02]  /*4070*/  R2UR UR17, R11 ;  /* 0x000000000b1172ca */ /* 0x008fe400000e0000 */
[----:B------:R-:W-:Y:S02]  /*4080*/  R2UR UR18, R10 ;  /* 0x000000000a1272ca */ /* 0x000fe400000e0000 */
[----:B------:R-:W-:Y:S01]  /*4090*/  CS2R R24, SRZ ;  /* 0x0000000000187805 */ /* 0x000fe2000001ff00 */
[----:B------:R-:W-:Y:S01]  /*40a0*/  VIADD R249, R4, UR7 ;  /* 0x0000000704f97c36 */ /* 0x000fe20008000000 */
[----:B------:R-:W-:Y:S01]  /*40b0*/  UMOV UR6, URZ ;  /* 0x0000003f00067c82 */ /* 0x000fe20008000000 */
[----:B------:R-:W-:Y:S01]  /*40c0*/  IMAD.WIDE.U32 R242, R242, -0x2daee0ad, RZ ;  /* 0xd2511f53f2f27825 */ /* 0x000fe200078e00ff */
[----:B------:R-:W-:-:S03]  /*40d0*/  UISETP.GE.AND UP0, UPT, UR13, UR7, UPT ;  /* 0x000000070d00728c */ /* 0x000fc6000bf06270 */
[----:B------:R-:W-:Y:S01]  /*40e0*/  ULDC UR13, c[0x0][0x2ec] ;  /* 0x0000bb00000d7ab9 */ /* 0x000fe20000000800 */
[----:B------:R-:W-:Y:S01]  /*40f0*/  @UP1 UMOV UR6, UR14 ;  /* 0x0000000e00061c82 */ /* 0x000fe20008000000 */
[----:B------:R-:W-:Y:S01]  /*4100*/  ULDC.U8 UR14, c[0x0][0x388] ;  /* 0x0000e200000e7ab9 */ /* 0x000fe20000000000 */
[----:B------:R-:W-:Y:S02]  /*4110*/  UIADD3 UR31, UR17, 0x646e171e, URZ ;  /* 0x646e171e111f7890 */ /* 0x000fe4000fffe03f */
[----:B------:R-:W-:Y:S02]  /*4120*/  UIADD3 UR30, UR18, -0x4ab325aa, URZ ;  /* 0xb54cda56121e7890 */ /* 0x000fe4000fffe03f */
[----:B------:R-:W-:Y:S02]  /*4130*/  UIADD3 UR29, UR17, -0x56f99767, URZ ;  /* 0xa9066899111d7890 */ /* 0x000fe4000fffe03f */
[----:B------:R-:W-:Y:S02]  /*4140*/  UIADD3 UR28, UR18, 0x1715609d, URZ ;  /* 0x1715609d121c7890 */ /* 0x000fe4000fffe03f */
[----:B------:R-:W-:-:S02]  /*4150*/  UIADD3 UR27, UR17, -0x126145ec, URZ ;  /* 0xed9eba14111b7890 */ /* 0x000fc4000fffe03f */
[----:B------:R-:W-:Y:S02]  /*4160*/  UIADD3 UR26, UR18, 0x78dde6e4, URZ ;  /* 0x78dde6e4121a7890 */ /* 0x000fe4000fffe03f */
[----:B------:R-:W-:Y:S02]  /*4170*/  UIADD3 UR25, UR17, 0x32370b8f, URZ ;  /* 0x32370b8f11197890 */ /* 0x000fe4000fffe03f */
[----:B------:R-:W-:Y:S02]  /*4180*/  UIADD3 UR24, UR18, -0x255992d5, URZ ;  /* 0xdaa66d2b12187890 */ /* 0x000fe4000fffe03f */
[----:B------:R-:W-:Y:S02]  /*4190*/  UIADD3 UR23, UR17, 0x76cf5d0a, URZ ;  /* 0x76cf5d0a11177890 */ /* 0x000fe4000fffe03f */
[----:B------:R-:W-:Y:S02]  /*41a0*/  UIADD3 UR22, UR18, 0x3c6ef372, URZ ;  /* 0x3c6ef37212167890 */ /* 0x000fe4000fffe03f */
[----:B------:R-:W-:-:S02]  /*41b0*/  UIADD3 UR21, UR17, -0x4498517b, URZ ;  /* 0xbb67ae8511157890 */ /* 0x000fc4000fffe03f */
[----:B------:R-:W-:-:S12]  /*41c0*/  UIADD3 UR20, UR18, -0x61c88647, URZ ;  /* 0x9e3779b912147890 */ /* 0x000fd8000fffe03f */
.L_x_1200:
[----:B------:R-:W0:Y:S01]  /*41d0*/  LDGDEPBAR ;  /* 0x00000000000079af */ /* 0x000e220000000000 */
[----:B------:R-:W-:Y:S01]  /*41e0*/  PLOP3.LUT P0, PT, PT, PT, UP0, 0x80, 0x0 ;  /* 0x000000000000781c */ /* 0x000fe20003f0f008 */
[----:B------:R-:W-:Y:S01]  /*41f0*/  UISETP.GE.AND UP2, UPT, UR8, 0x1, UPT ;  /* 0x000000010800788c */ /* 0x000fe2000bf46270 */
        /* <DEDUP_REMOVED lines=106> */
[----:B------:R-:W-:Y:S04]  /*48a0*/  IMAD.U32 R88, RZ, RZ, UR8 ;  /* 0x00000008ff587e24 */ /* 0x000fe8000f8e00ff */
[----:B------:R-:W-:Y:S01]  /*48b0*/  IMAD.U32 R89, RZ, RZ, UR33 ;  /* 0x00000021ff597e24 */ /* 0x000fe2000f8e00ff */
[C---:B----4-:R-:W-:Y:S05]  /*48c0*/  HMMA.16816.F32 R4, R100.reuse, R104, R4 ;  /* 0x000000686404723c */ /* 0x050fea0000001804 */
[----:B------:R-:W-:Y:S01]  /*48d0*/  IMAD R96, R88, 0x4, R252 ;  /* 0x0000000458607824 */ /* 0x000fe200078e02fc */
[C---:B------:R-:W-:Y:S05]  /*48e0*/  HMMA.16816.F32 R8, R100.reuse, R106, R8 ;  /* 0x0000006a6408723c */ /* 0x040fea0000001808 */
[----:B------:R-:W-:Y:S01]  /*48f0*/  IMAD.WIDE.U32 R96, R96, -0x326172a9, RZ ;  /* 0xcd9e8d5760607825 */ /* 0x000fe200078e00ff */
[C---:B-1----:R-:W-:Y:S05]  /*4900*/  HMMA.16816.F32 R12, R100.reuse, R84, R12 ;  /* 0x00000054640c723c */ /* 0x042fea000000180c */
[----:B------:R-:W-:Y:S01]  /*4910*/  LOP3.LUT R90, R97, UR18, R250, 0x96, !PT ;  /* 0x00000012615a7c12 */ /* 0x000fe2000f8e96fa */
[----:B------:R-:W-:Y:S01]  /*4920*/  HMMA.16816.F32 R16, R100, R86, R16 ;  /* 0x000000566410723c */ /* 0x000fe20000001810 */
[----:B------:R-:W-:Y:S04]  /*4930*/  IMAD.U32 R84, RZ, RZ, UR8 ;  /* 0x00000008ff547e24 */ /* 0x000fe8000f8e00ff */
[----:B------:R-:W-:Y:S01]  /*4940*/  IMAD R88, R89, 0x2, R248 ;  /* 0x0000000259587824 */ /* 0x000fe200078e02f8 */
[C---:B--2---:R-:W-:Y:S05]  /*4950*/  HMMA.16816.F32 R4, R92.reuse, R108, R4 ;  /* 0x0000006c5c04723c */ /* 0x044fea0000001804 */
[----:B------:R-:W-:Y:S01]  /*4960*/  IMAD.WIDE.U32 R90, R90, -0x2daee0ad, RZ ;  /* 0xd2511f535a5a7825 */ /* 0x000fe200078e00ff */
[C---:B------:R-:W-:Y:S05]  /*4970*/  HMMA.16816.F32 R8, R92.reuse, R110, R8 ;  /* 0x0000006e5c08723c */ /* 0x040fea0000001808 */
[----:B------:R-:W-:Y:S01]  /*4980*/  LOP3.LUT R88, R88, UR17, RZ, 0x3c, !PT ;  /* 0x0000001158587c12 */ /* 0x000fe2000f8e3cff */
[----:B------:R-:W-:Y:S01]  /*4990*/  IMAD R84, R84, 0x40, R249 ;  /* 0x0000004054547824 */ /* 0x000fe200078e02f9 */
[----:B------:R-:W-:Y:S04]  /*49a0*/  LOP3.LUT R85, R91, UR21, R242, 0x96, !PT ;  /* 0x000000155b557c12 */ /* 0x000fe8000f8e96f2 */
[----:B------:R-:W-:Y:S01]  /*49b0*/  LOP3.LUT R88, R88, R243, RZ, 0x3c, !PT ;  /* 0x000000f358587212 */ /* 0x000fe200078e3cff */
[----:B------:R-:W-:Y:S01]  /*49c0*/  IMAD.WIDE.U32 R102, R85, -0x326172a9, RZ ;  /* 0xcd9e8d5755667825 */ /* 0x000fe200078e00ff */
[----:B------:R-:W-:Y:S03]  /*49d0*/  IABS R101, R84 ;  /* 0x0000005400657213 */ /* 0x000fe60000000000 */
[----:B------:R-:W-:Y:S01]  /*49e0*/  IMAD.WIDE.U32 R88, R88, -0x326172a9, RZ ;  /* 0xcd9e8d5758587825 */ /* 0x000fe200078e00ff */
[----:B------:R-:W-:Y:S03]  /*49f0*/  I2FP.F32.S32 R101, R101 ;  /* 0x0000006500657245 */ /* 0x000fe60000201400 */
[C---:B------:R-:W-:Y:S01]  /*4a00*/  VIADD R87, R84.reuse, 0xffffffff ;  /* 0xffffffff54577836 */ /* 0x040fe20000000000 */
[----:B------:R-:W-:Y:S01]  /*4a10*/  LOP3.LUT R106, R103, UR22, R88, 0x96, !PT ;  /* 0x00000016676a7c12 */ /* 0x000fe2000f8e9658 */
[----:B------:R-:W-:Y:S01]  /*4a20*/  @P0 VIADD R88, R227, 0x1 ;  /* 0x00000001e3580836 */ /* 0x000fe20000000000 */
[----:B------:R-:W-:Y:S01]  /*4a30*/  LOP3.LUT R104, R89, UR20, R96, 0x96, !PT ;  /* 0x0000001459687c12 */ /* 0x000fe2000f8e9660 */
[C---:B------:R-:W-:Y:S01]  /*4a40*/  VIADD R89, R84.reuse, 0xfffffff8 ;  /* 0xfffffff854597836 */ /* 0x040fe20000000000 */
[----:B------:R-:W-:Y:S01]  /*4a50*/  ISETP.GE.AND P0, PT, R87, RZ, PT ;  /* 0x000000ff5700720c */ /* 0x000fe20003f06270 */
[C---:B------:R-:W-:Y:S02]  /*4a60*/  VIADD R85, R84.reuse, 0x8 ;  /* 0x0000000854557836 */ /* 0x040fe40000000000 */
[----:B------:R-:W-:Y:S01]  /*4a70*/  FFMA.FTZ R4, R101, -UR6, R4 ;  /* 0x8000000665047c23 */ /* 0x000fe20008010004 */
[C---:B------:R-:W-:Y:S01]  /*4a80*/  VIADD R86, R84.reuse, 0x7 ;  /* 0x0000000754567836 */ /* 0x040fe20000000000 */
[----:B------:R-:W-:Y:S01]  /*4a90*/  ISETP.GE.AND P3, PT, R89, RZ, PT ;  /* 0x000000ff5900720c */ /* 0x000fe20003f66270 */
[C---:B------:R-:W-:Y:S01]  /*4aa0*/  VIADD R100, R84.reuse, 0xffffffe7 ;  /* 0xffffffe754647836 */ /* 0x040fe20000000000 */
[----:B------:R-:W-:Y:S01]  /*4ab0*/  ISETP.GE.AND P2, PT, R85, RZ, PT ;  /* 0x000000ff5500720c */ /* 0x000fe20003f46270 */
[----:B------:R-:W-:Y:S01]  /*4ac0*/  VIADD R96, R84, 0xfffffff7 ;  /* 0xfffffff754607836 */ /* 0x000fe20000000000 */
[----:B------:R-:W-:Y:S01]  /*4ad0*/  ISETP.GE.AND P1, PT, R86, RZ, PT ;  /* 0x000000ff5600720c */ /* 0x000fe20003f26270 */
[----:B------:R-:W-:Y:S01]  /*4ae0*/  VIADD R97, R84, 0xfffffff0 ;  /* 0xfffffff054617836 */ /* 0x000fe20000000000 */
[----:B------:R-:W-:Y:S01]  /*4af0*/  @P6 ISETP.GE.AND P6, PT, R88, UR7, PT ;  /* 0x0000000758006c0c */ /* 0x000fe2000bfc6270 */
[----:B------:R-:W-:Y:S01]  /*4b00*/  VIADD R98, R84, 0xffffffef ;  /* 0xffffffef54627836 */ /* 0x000fe20000000000 */
[----:B------:R-:W-:Y:S01]  /*4b10*/  ISETP.GE.AND P5, PT, R96, RZ, PT ;  /* 0x000000ff6000720c */ /* 0x000fe20003fa6270 */
[C---:B------:R-:W-:Y:S01]  /*4b20*/  VIADD R99, R84.reuse, 0xffffffe8 ;  /* 0xffffffe854637836 */ /* 0x040fe20000000000 */
[----:B------:R-:W-:Y:S01]  /*4b30*/  @!P0 IADD3 R87, -R84, 0x1, RZ ;  /* 0x0000000154578810 */ /* 0x000fe20007ffe1ff */
[----:B------:R-:W-:Y:S01]  /*4b40*/  IMAD.WIDE.U32 R104, R104, -0x2daee0ad, RZ ;  /* 0xd2511f5368687825 */ /* 0x000fe200078e00ff */
[----:B------:R-:W-:Y:S02]  /*4b50*/  ISETP.GE.AND P0, PT, R100, RZ, PT ;  /* 0x000000ff6400720c */ /* 0x000fe40003f06270 */
[----:B------:R-:W-:Y:S01]  /*4b60*/  @!P3 IADD3 R89, -R84, 0x8, RZ ;  /* 0x000000085459b810 */ /* 0x000fe20007ffe1ff */
[----:B------:R-:W-:Y:S01]  /*4b70*/  IMAD.WIDE.U32 R106, R106, -0x2daee0ad, RZ ;  /* 0xd2511f536a6a7825 */ /* 0x000fe200078e00ff */
[----:B------:R-:W-:Y:S02]  /*4b80*/  PLOP3.LUT P3, PT, PT, PT, UP0, 0x80, 0x0 ;  /* 0x000000000000781c */ /* 0x000fe40003f6f008 */
[----:B------:R-:W-:Y:S01]  /*4b90*/  @!P2 IADD3 R85, -R84, -0x8, RZ ;  /* 0xfffffff85455a810 */ /* 0x000fe20007ffe1ff */
[----:B-----5:R-:W-:Y:S01]  /*4ba0*/  FMUL.FTZ R88, R238, 1.4426950216293334961 ;  /* 0x3fb8aa3bee587820 */ /* 0x020fe20000410000 */
[----:B------:R-:W-:Y:S01]  /*4bb0*/  @!P1 IADD3 R86, -R84, -0x7, RZ ;  /* 0xfffffff954569810 */ /* 0x000fe20007ffe1ff */
[----:B------:R-:W-:Y:S01]  /*4bc0*/  FFMA.FTZ R10, R101, -UR6, R10 ;  /* 0x80000006650a7c23 */ /* 0x000fe2000801000a */
[----:B------:R-:W-:Y:S01]  /*4bd0*/  ISETP.GE.AND P4, PT, R97, RZ, PT ;  /* 0x000000ff6100720c */ /* 0x000fe20003f86270 */
[----:B------:R-:W-:Y:S01]  /*4be0*/  FMUL.FTZ R101, R239, 1.4426950216293334961 ;  /* 0x3fb8aa3bef657820 */ /* 0x000fe20000410000 */
[----:B------:R-:W-:Y:S02]  /*4bf0*/  ISETP.GE.AND P2, PT, R98, RZ, PT ;  /* 0x000000ff6200720c */ /* 0x000fe40003f46270 */
[----:B------:R-:W-:Y:S02]  /*4c00*/  @!P0 IADD3 R100, -R84, 0x19, RZ ;  /* 0x0000001954648810 */ /* 0x000fe40007ffe1ff */
[----:B------:R-:W-:Y:S02]  /*4c10*/  ISETP.GE.AND P1, PT, R99, RZ, PT ;  /* 0x000000ff6300720c */ /* 0x000fe40003f26270 */
[----:B------:R-:W-:Y:S02]  /*4c20*/  PLOP3.LUT P0, PT, PT, PT, UP0, 0x80, 0x0 ;  /* 0x000000000000781c */ /* 0x000fe40003f0f008 */
[----:B------:R-:W-:Y:S02]  /*4c30*/  I2FP.F32.S32 R85, R85 ;  /* 0x0000005500557245 */ /* 0x000fe40000201400 */
[----:B------:R-:W-:Y:S02]  /*4c40*/  I2FP.F32.S32 R86, R86 ;  /* 0x0000005600567245 */ /* 0x000fe40000201400 */
[----:B------:R-:W-:Y:S01]  /*4c50*/  @P3 ISETP.GE.AND P3, PT, R227, UR7, PT ;  /* 0x00000007e3003c0c */ /* 0x000fe2000bf66270 */
[----:B------:R-:W-:Y:S01]  /*4c60*/  FFMA.FTZ R6, R85, -UR6, R6 ;  /* 0x8000000655067c23 */ /* 0x000fe20008010006 */
[----:B------:R-:W-:Y:S01]  /*4c70*/  LOP3.LUT R108, R107, UR25, R104, 0x96, !PT ;  /* 0x000000196b6c7c12 */ /* 0x000fe2000f8e9668 */
[----:B------:R-:W-:Y:S01]  /*4c80*/  FFMA.FTZ R7, R86, -UR6, R7 ;  /* 0x8000000656077c23 */ /* 0x000fe20008010007 */
[C---:B------:R-:W-:Y:S02]  /*4c90*/  @!P5 IADD3 R96, -R84.reuse, 0x9, RZ ;  /* 0x000000095460d810 */ /* 0x040fe40007ffe1ff */
[----:B------:R-:W-:Y:S01]  /*4ca0*/  @!P4 IADD3 R97, -R84, 0x10, RZ ;  /* 0x000000105461c810 */ /* 0x000fe20007ffe1ff */
[----:B------:R-:W-:Y:S01]  /*4cb0*/  IMAD.WIDE.U32 R108, R108, -0x326172a9, RZ ;  /* 0xcd9e8d576c6c7825 */ /* 0x000fe200078e00ff */
[C---:B------:R-:W-:Y:S02]  /*4cc0*/  @!P2 IADD3 R98, -R84.reuse, 0x11, RZ ;  /* 0x000000115462a810 */ /* 0x040fe40007ffe1ff */
[----:B------:R-:W-:Y:S02]  /*4cd0*/  @!P1 IADD3 R99, -R84, 0x18, RZ ;  /* 0x0000001854639810 */ /* 0x000fe40007ffe1ff */
[----:B------:R-:W-:Y:S02]  /*4ce0*/  I2FP.F32.S32 R107, R87 ;  /* 0x00000057006b7245 */ /* 0x000fe40000201400 */
[----:B------:R-:W-:Y:S01]  /*4cf0*/  @P0 FSEL R4, R4, -INF , !P3 ;  /* 0xff80000004040808 */ /* 0x000fe20005800000 */
[----:B------:R-:W1:Y:S01]  /*4d00*/  LDSM.16.M88.4 R84, [R208+0x16800] ;  /* 0x01680000d054783b */ /* 0x000e620000000200 */
[----:B------:R-:W-:Y:S01]  /*4d10*/  PLOP3.LUT P0, PT, PT, PT, UP0, 0x80, 0x0 ;  /* 0x000000000000781c */ /* 0x000fe20003f0f008 */
[----:B------:R-:W-:Y:S01]  /*4d20*/  FFMA.FTZ R5, R107, -UR6, R5 ;  /* 0x800000066b057c23 */ /* 0x000fe20008010005 */
[----:B------:R-:W-:Y:S01]  /*4d30*/  LOP3.LUT R90, R105, UR23, R90, 0x96, !PT ;  /* 0x00000017695a7c12 */ /* 0x000fe2000f8e965a */
[----:B------:R-:W-:Y:S01]  /*4d40*/  FFMA.FTZ R11, R107, -UR6, R11 ;  /* 0x800000066b0b7c23 */ /* 0x000fe2000801000b */
[----:B------:R-:W-:Y:S02]  /*4d50*/  FSETP.NEU.FTZ.AND P2, PT, R238, -INF , PT ;  /* 0xff800000ee00780b */ /* 0x000fe40003f5d000 */
[----:B------:R-:W-:Y:S01]  /*4d60*/  PLOP3.LUT P1, PT, PT, PT, UP0, 0x80, 0x0 ;  /* 0x000000000000781c */ /* 0x000fe20003f2f008 */
[----:B------:R-:W-:Y:S01]  /*4d70*/  IMAD.WIDE.U32 R90, R90, -0x326172a9, RZ ;  /* 0xcd9e8d575a5a7825 */ /* 0x000fe200078e00ff */
[----:B------:R-:W-:Y:S02]  /*4d80*/  FSEL R88, R88, RZ, P2 ;  /* 0x000000ff58587208 */ /* 0x000fe40001000000 */
[----:B------:R-:W-:Y:S02]  /*4d90*/  PLOP3.LUT P2, PT, PT, PT, UP0, 0x80, 0x0 ;  /* 0x000000000000781c */ /* 0x000fe40003f4f008 */
[----:B------:R-:W-:Y:S01]  /*4da0*/  LOP3.LUT R91, R91, UR24, R102, 0x96, !PT ;  /* 0x000000185b5b7c12 */ /* 0x000fe2000f8e9666 */
[----:B------:R-:W-:Y:S01]  /*4db0*/  @P0 VIADD R102, R227, 0x8 ;  /* 0x00000008e3660836 */ /* 0x000fe20000000000 */
[----:B------:R-:W-:Y:S01]  /*4dc0*/  PLOP3.LUT P0, PT, PT, PT, UP0, 0x80, 0x0 ;  /* 0x000000000000781c */ /* 0x000fe20003f0f008 */
[----:B------:R-:W-:Y:S01]  /*4dd0*/  FFMA.FTZ R4, R4, UR13, -R88 ;  /* 0x0000000d04047c23 */ /* 0x000fe20008010858 */
[----:B------:R-:W-:Y:S01]  /*4de0*/  LOP3.LUT R104, R109, UR26, R90, 0x96, !PT ;  /* 0x0000001a6d687c12 */ /* 0x000fe2000f8e965a */
[----:B------:R-:W-:Y:S01]  /*4df0*/  IMAD.WIDE.U32 R90, R91, -0x2daee0ad, RZ ;  /* 0xd2511f535b5a7825 */ /* 0x000fe200078e00ff */
[----:B------:R-:W-:Y:S01]  /*4e00*/  I2FP.F32.S32 R109, R89 ;  /* 0x00000059006d7245 */ /* 0x000fe20000201400 */
[----:B------:R2:W3:Y:S01]  /*4e10*/  MUFU.EX2 R129, R4 ;  /* 0x0000000400817308 */ /* 0x0004e20000000800 */
[----:B------:R-:W-:Y:S01]  /*4e20*/  @P1 FSEL R6, R6, -INF , !P3 ;  /* 0xff80000006061808 */ /* 0x000fe20005800000 */
[----:B------:R-:W-:Y:S01]  /*4e30*/  IMAD.WIDE.U32 R104, R104, -0x2daee0ad, RZ ;  /* 0xd2511f5368687825 */ /* 0x000fe200078e00ff */
[----:B------:R-:W-:Y:S03]  /*4e40*/  PLOP3.LUT P1, PT, PT, PT, UP0, 0x80, 0x0 ;  /* 0x000000000000781c */ /* 0x000fe60003f2f008 */
[----:B------:R-:W-:Y:S01]  /*4e50*/  FFMA.FTZ R8, R109, -UR6, R8 ;  /* 0x800000066d087c23 */ /* 0x000fe20008010008 */
[----:B------:R-:W-:Y:S02]  /*4e60*/  @P2 ISETP.GE.AND P2, PT, R102, UR7, PT ;  /* 0x0000000766002c0c */ /* 0x000fe4000bf46270 */
[----:B------:R-:W-:Y:S02]  /*4e70*/  PLOP3.LUT P4, PT, PT, PT, UP0, 0x80, 0x0 ;  /* 0x000000000000781c */ /* 0x000fe40003f8f008 */
[----:B------:R-:W-:Y:S02]  /*4e80*/  @P0 FSEL R8, R8, -INF , !P2 ;  /* 0xff80000008080808 */ /* 0x000fe40005000000 */
[----:B------:R-:W-:Y:S02]  /*4e90*/  PLOP3.LUT P0, PT, PT, PT, UP0, 0x80, 0x0 ;  /* 0x000000000000781c */ /* 0x000fe40003f0f008 */
[----:B------:R-:W-:Y:S01]  /*4ea0*/  PLOP3.LUT P5, PT, PT, PT, UP0, 0x80, 0x0 ;  /* 0x000000000000781c */ /* 0x000fe20003faf008 */
[--C-:B------:R-:W-:Y:S01]  /*4eb0*/  FFMA.FTZ R8, R8, UR13, -R88.reuse ;  /* 0x0000000d08087c23 */ /* 0x100fe20008010858 */
[----:B------:R-:W-:Y:S01]  /*4ec0*/  @P1 VIADD R103, R227, 0x9 ;  /* 0x00000009e3671836 */ /* 0x000fe20000000000 */
[----:B------:R-:W-:Y:S02]  /*4ed0*/  PLOP3.LUT P3, PT, PT, PT, UP0, 0x80, 0x0 ;  /* 0x000000000000781c */ /* 0x000fe40003f6f008 */
[----:B------:R-:W-:Y:S01]  /*4ee0*/  PLOP3.LUT P1, PT, PT, PT, UP0, 0x80, 0x0 ;  /* 0x000000000000781c */ /* 0x000fe20003f2f008 */
[C---:B-1----:R-:W-:Y:S01]  /*4ef0*/  HMMA.16816.F32 R12, R92.reuse, R84, R12 ;  /* 0x000000545c0c723c */ /* 0x042fe2000000180c */
[----:B------:R-:W-:Y:S02]  /*4f00*/  MUFU.EX2 R124, R8 ;  /* 0x00000008007c7308 */ /* 0x000fe40000000800 */
[----:B------:R-:W-:Y:S02]  /*4f10*/  @P4 FSEL R5, R5, -INF , !P6 ;  /* 0xff80000005054808 */ /* 0x000fe40007000000 */
[----:B------:R-:W-:Y:S01]  /*4f20*/  @P0 FSEL R10, R10, -INF , !P2 ;  /* 0xff8000000a0a0808 */ /* 0x000fe20005000000 */
[----:B------:R-:W-:Y:S01]  /*4f30*/  HMMA.16816.F32 R16, R92, R86, R16 ;  /* 0x000000565c10723c */ /* 0x000fe20000001810 */
[----:B------:R-:W-:Y:S02]  /*4f40*/  PLOP3.LUT P2, PT, PT, PT, UP0, 0x80, 0x0 ;  /* 0x000000000000781c */ /* 0x000fe40003f4f008 */
[----:B------:R-:W-:Y:S02]  /*4f50*/  FSETP.NEU.FTZ.AND P0, PT, R239, -INF , PT ;  /* 0xff800000ef00780b */ /* 0x000fe40003f1d000 */
[----:B------:R-:W-:Y:S01]  /*4f60*/  PLOP3.LUT P4, PT, PT, PT, UP0, 0x80, 0x0 ;  /* 0x000000000000781c */ /* 0x000fe20003f8f008 */
[----:B------:R-:W-:Y:S01]  /*4f70*/  @P3 VIADD R110, R227, 0x10 ;  /* 0x00000010e36e3836 */ /* 0x000fe20000000000 */
[----:B------:R-:W-:Y:S01]  /*4f80*/  I2FP.F32.S32 R96, R96 ;  /* 0x0000006000607245 */ /* 0x000fe20000201400 */
[----:B------:R-:W-:Y:S01]  /*4f90*/  FFMA.FTZ R5, R5, UR13, -R88 ;  /* 0x0000000d05057c23 */ /* 0x000fe20008010858 */
[----:B------:R-:W-:Y:S02]  /*4fa0*/  @P1 ISETP.GE.AND P1, PT, R103, UR7, PT ;  /* 0x0000000767001c0c */ /* 0x000fe4000bf26270 */
[----:B--2---:R-:W-:Y:S01]  /*4fb0*/  FSEL R4, R101, RZ, P0 ;  /* 0x000000ff65047208 */ /* 0x004fe20000000000 */
[----:B------:R-:W-:Y:S01]  /*4fc0*/  FFMA.FTZ R9, R96, -UR6, R9 ;  /* 0x8000000660097c23 */ /* 0x000fe20008010009 */
[----:B------:R-:W-:Y:S01]  /*4fd0*/  PLOP3.LUT P0, PT, PT, PT, UP0, 0x80, 0x0 ;  /* 0x000000000000781c */ /* 0x000fe20003f0f008 */
[----:B------:R-:W1:Y:S01]  /*4fe0*/  MUFU.EX2 R128, R5 ;  /* 0x0000000500807308 */ /* 0x000e620000000800 */
[----:B------:R-:W-:Y:S01]  /*4ff0*/  @P5 FSEL R7, R7, -INF , !P6 ;  /* 0xff80000007075808 */ /* 0x000fe20007000000 */
[----:B------:R-:W-:Y:S01]  /*5000*/  FFMA.FTZ R6, R6, UR13, -R4 ;  /* 0x0000000d06067c23 */ /* 0x000fe20008010804 */
[----:B------:R-:W-:Y:S01]  /*5010*/  PLOP3.LUT P6, PT, PT, PT, UP0, 0x80, 0x0 ;  /* 0x000000000000781c */ /* 0x000fe20003fcf008 */
[----:B------:R-:W-:Y:S01]  /*5020*/  @P4 VIADD R111, R227, 0x11 ;  /* 0x00000011e36f4836 */ /* 0x000fe20000000000 */
[----:B------:R-:W-:Y:S01]  /*5030*/  PLOP3.LUT P3, PT, PT, PT, UP0, 0x80, 0x0 ;  /* 0x000000000000781c */ /* 0x000fe20003f6f008 */
[----:B------:R-:W-:Y:S01]  /*5040*/  FFMA.FTZ R14, R109, -UR6, R14 ;  /* 0x800000066d0e7c23 */ /* 0x000fe2000801000e */
[----:B------:R-:W-:Y:S03]  /*5050*/  @P2 FSEL R9, R9, -INF , !P1 ;  /* 0xff80000009092808 */ /* 0x000fe60004800000 */
[----:B------:R2:W4:Y:S01]  /*5060*/  MUFU.EX2 R131, R6 ;  /* 0x0000000600837308 */ /* 0x0005220000000800 */
[----:B------:R-:W-:Y:S01]  /*5070*/  PLOP3.LUT P5, PT, PT, PT, UP0, 0x80, 0x0 ;  /* 0x000000000000781c */ /* 0x000fe20003faf008 */
[--C-:B------:R-:W-:Y:S01]  /*5080*/  FFMA.FTZ R7, R7, UR13, -R4.reuse ;  /* 0x0000000d07077c23 */ /* 0x100fe20008010804 */
[----:B------:R-:W-:Y:S01]  /*5090*/  PLOP3.LUT P2, PT, PT, PT, UP0, 0x80, 0x0 ;  /* 0x000000000000781c */ /* 0x000fe20003f4f008 */
[----:B------:R-:W-:Y:S01]  /*50a0*/  FFMA.FTZ R15, R96, -UR6, R15 ;  /* 0x80000006600f7c23 */ /* 0x000fe2000801000f */
[----:B------:R-:W-:Y:S01]  /*50b0*/  PLOP3.LUT P4, PT, PT, PT, UP0, 0x80, 0x0 ;  /* 0x000000000000781c */ /* 0x000fe20003f8f008 */
[----:B------:R-:W-:Y:S01]  /*50c0*/  FFMA.FTZ R10, R10, UR13, -R4 ;  /* 0x0000000d0a0a7c23 */ /* 0x000fe20008010804 */
[----:B------:R-:W-:Y:S01]  /*50d0*/  I2FP.F32.S32 R97, R97 ;  /* 0x0000006100617245 */ /* 0x000fe20000201400 */
[----:B------:R-:W-:Y:S01]  /*50e0*/  @P6 VIADD R89, R227, 0x19 ;  /* 0x00000019e3596836 */ /* 0x000fe20000000000 */
[----:B------:R-:W-:Y:S01]  /*50f0*/  @P0 FSEL R11, R11, -INF , !P1 ;  /* 0xff8000000b0b0808 */ /* 0x000fe20004800000 */
[----:B------:R1:W4:Y:S01]  /*5100*/  MUFU.EX2 R130, R7 ;  /* 0x0000000700827308 */ /* 0x0003220000000800 */
[----:B------:R-:W-:Y:S01]  /*5110*/  PLOP3.LUT P0, PT, PT, PT, UP0, 0x80, 0x0 ;  /* 0x000000000000781c */ /* 0x000fe20003f0f008 */
[----:B------:R-:W-:Y:S01]  /*5120*/  FFMA.FTZ R12, R97, -UR6, R12 ;  /* 0x80000006610c7c23 */ /* 0x000fe2000801000c */
[----:B------:R-:W-:Y:S01]  /*5130*/  PLOP3.LUT P1, PT, PT, PT, UP0, 0x80, 0x0 ;  /* 0x000000000000781c */ /* 0x000fe20003f2f008 */
[----:B------:R-:W-:Y:S01]  /*5140*/  @P5 VIADD R112, R227, 0x18 ;  /* 0x00000018e3705836 */ /* 0x000fe20000000000 */
[----:B------:R-:W-:Y:S01]  /*5150*/  PLOP3.LUT P6, PT, PT, PT, UP0, 0x80, 0x0 ;  /* 0x000000000000781c */ /* 0x000fe20003fcf008 */
[----:B------:R-:W-:Y:S01]  /*5160*/  FFMA.FTZ R18, R97, -UR6, R18 ;  /* 0x8000000661127c23 */ /* 0x000fe20008010012 */
[----:B------:R-:W-:Y:S03]  /*5170*/  I2FP.F32.S32 R98, R98 ;  /* 0x0000006200627245 */ /* 0x000fe60000201400 */
[----:B------:R-:W-:Y:S01]  /*5180*/  MUFU.EX2 R127, R10 ;  /* 0x0000000a007f7308 */ /* 0x000fe20000000800 */
[----:B------:R-:W-:Y:S01]  /*5190*/  @P3 ISETP.GE.AND P3, PT, R110, UR7, PT ;  /* 0x000000076e003c0c */ /* 0x000fe2000bf66270 */
[----:B------:R-:W-:Y:S01]  /*51a0*/  FFMA.FTZ R11, R11, UR13, -R4 ;  /* 0x0000000d0b0b7c23 */ /* 0x000fe20008010804 */
[----:B------:R-:W-:Y:S01]  /*51b0*/  LOP3.LUT R102, R91, UR27, R106, 0x96, !PT ;  /* 0x0000001b5b667c12 */ /* 0x000fe2000f8e966a */
[C---:B------:R-:W-:Y:S01]  /*51c0*/  FFMA.FTZ R13, R98.reuse, -UR6, R13 ;  /* 0x80000006620d7c23 */ /* 0x040fe2000801000d */
[----:B------:R-:W-:Y:S01]  /*51d0*/  LOP3.LUT R90, R105, UR29, R90, 0x96, !PT ;  /* 0x0000001d695a7c12 */ /* 0x000fe2000f8e965a */
[----:B------:R-:W-:Y:S01]  /*51e0*/  FFMA.FTZ R19, R98, -UR6, R19 ;  /* 0x8000000662137c23 */ /* 0x000fe20008010013 */
[----:B------:R-:W-:Y:S01]  /*51f0*/  @P2 FSEL R12, R12, -INF , !P3 ;  /* 0xff8000000c0c2808 */ /* 0x000fe20005800000 */
[----:B------:R-:W-:Y:S01]  /*5200*/  IMAD.WIDE.U32 R102, R102, -0x326172a9, RZ ;  /* 0xcd9e8d5766667825 */ /* 0x000fe200078e00ff */
[----:B------:R-:W-:Y:S01]  /*5210*/  @P4 ISETP.GE.AND P4, PT, R111, UR7, PT ;  /* 0x000000076f004c0c */ /* 0x000fe2000bf86270 */
[----:B------:R-:W-:Y:S01]  /*5220*/  MUFU.EX2 R126, R11 ;  /* 0x0000000b007e7308 */ /* 0x000fe20000000800 */
[----:B------:R-:W-:Y:S01]  /*5230*/  PLOP3.LUT P5, PT, PT, PT, UP0, 0x80, 0x0 ;  /* 0x000000000000781c */ /* 0x000fe20003faf008 */
[----:B------:R-:W-:Y:S01]  /*5240*/  IMAD.WIDE.U32 R90, R90, -0x326172a9, RZ ;  /* 0xcd9e8d575a5a7825 */ /* 0x000fe200078e00ff */
[----:B------:R-:W-:Y:S02]  /*5250*/  PLOP3.LUT P2, PT, PT, PT, UP0, 0x80, 0x0 ;  /* 0x000000000000781c */ /* 0x000fe40003f4f008 */
[----:B------:R-:W-:Y:S01]  /*5260*/  @P0 FSEL R14, R14, -INF , !P3 ;  /* 0xff8000000e0e0808 */ /* 0x000fe20005800000 */
[--C-:B------:R-:W-:Y:S01]  /*5270*/  FFMA.FTZ R12, R12, UR13, -R88.reuse ;  /* 0x0000000d0c0c7c23 */ /* 0x100fe20008010858 */
[----:B------:R-:W-:Y:S01]  /*5280*/  PLOP3.LUT P0, PT, PT, PT, UP0, 0x80, 0x0 ;  /* 0x000000000000781c */ /* 0x000fe20003f0f008 */
[----:B------:R-:W-:Y:S01]  /*5290*/  FFMA.FTZ R9, R9, UR13, -R88 ;  /* 0x0000000d09097c23 */ /* 0x000fe20008010858 */
[----:B------:R-:W-:Y:S01]  /*52a0*/  @P1 FSEL R13, R13, -INF , !P4 ;  /* 0xff8000000d0d1808 */ /* 0x000fe20006000000 */
[----:B------:R-:W-:Y:S01]  /*52b0*/  MUFU.EX2 R121, R12 ;  /* 0x0000000c00797308 */ /* 0x000fe20000000800 */
[----:B------:R-:W-:Y:S01]  /*52c0*/  @P6 ISETP.GE.AND P6, PT, R89, UR7, PT ;  /* 0x0000000759006c0c */ /* 0x000fe2000bfc6270 */
[----:B------:R-:W-:Y:S01]  /*52d0*/  FFMA.FTZ R14, R14, UR13, -R4 ;  /* 0x0000000d0e0e7c23 */ /* 0x000fe20008010804 */
[----:B------:R-:W-:Y:S01]  /*52e0*/  PLOP3.LUT P1, PT, PT, PT, UP0, 0x80, 0x0 ;  /* 0x000000000000781c */ /* 0x000fe20003f2f008 */
[----:B------:R-:W-:Y:S01]  /*52f0*/  FFMA.FTZ R13, R13, UR13, -R88 ;  /* 0x0000000d0d0d7c23 */ /* 0x000fe20008010858 */
[----:B------:R-:W-:Y:S02]  /*5300*/  LOP3.LUT R89, R91, UR30, R102, 0x96, !PT ;  /* 0x0000001e5b597c12 */ /* 0x000fe4000f8e9666 */
[----:B------:R-:W-:Y:S03]  /*5310*/  I2FP.F32.S32 R99, R99 ;  /* 0x0000006300637245 */ /* 0x000fe60000201400 */
[----:B------:R-:W4:Y:S01]  /*5320*/  MUFU.EX2 R125, R9 ;  /* 0x00000009007d7308 */ /* 0x000f220000000800 */
[----:B--2---:R-:W-:Y:S02]  /*5330*/  LOP3.LUT R6, R89, 0xff, RZ, 0xc0, !PT ;  /* 0x000000ff59067812 */ /* 0x004fe400078ec0ff */
[----:B------:R-:W-:Y:S01]  /*5340*/  @P5 ISETP.GE.AND P5, PT, R112, UR7, PT ;  /* 0x0000000770005c0c */ /* 0x000fe2000bfa6270 */
[----:B------:R-:W-:Y:S01]  /*5350*/  FFMA.FTZ R16, R99, -UR6, R16 ;  /* 0x8000000663107c23 */ /* 0x000fe20008010010 */
[----:B------:R-:W-:Y:S02]  /*5360*/  @P2 FSEL R15, R15, -INF , !P4 ;  /* 0xff8000000f0f2808 */ /* 0x000fe40006000000 */
[----:B------:R-:W-:Y:S03]  /*5370*/  ISETP.LE.U32.AND P4, PT, R6, UR14, PT ;  /* 0x0000000e06007c0c */ /* 0x000fe6000bf83070 */
[----:B------:R-:W-:Y:S01]  /*5380*/  MUFU.EX2 R120, R13 ;  /* 0x0000000d00787308 */ /* 0x000fe20000000800 */
[----:B------:R-:W-:Y:S01]  /*5390*/  LOP3.LUT R6, R89, 0xffff, RZ, 0xc0, !PT ;  /* 0x0000ffff59067812 */ /* 0x000fe200078ec0ff */
[----:B------:R-:W-:Y:S01]  /*53a0*/  FFMA.FTZ R15, R15, UR13, -R4 ;  /* 0x0000000d0f0f7c23 */ /* 0x000fe20008010804 */
[----:B------:R-:W-:Y:S02]  /*53b0*/  @P0 FSEL R16, R16, -INF , !P5 ;  /* 0xff80000010100808 */ /* 0x000fe40006800000 */
[----:B------:R-:W-:Y:S02]  /*53c0*/  PLOP3.LUT P0, PT, PT, PT, UP0, 0x80, 0x0 ;  /* 0x000000000000781c */ /* 0x000fe40003f0f008 */
[----:B------:R-:W-:Y:S01]  /*53d0*/  @P1 FSEL R18, R18, -INF , !P5 ;  /* 0xff80000012121808 */ /* 0x000fe20006800000 */
[----:B------:R-:W-:Y:S01]  /*53e0*/  FFMA.FTZ R16, R16, UR13, -R88 ;  /* 0x0000000d10107c23 */ /* 0x000fe20008010858 */
[----:B------:R-:W-:Y:S01]  /*53f0*/  PLOP3.LUT P1, PT, PT, PT, UP0, 0x80, 0x0 ;  /* 0x000000000000781c */ /* 0x000fe20003f2f008 */
[----:B------:R-:W-:Y:S01]  /*5400*/  MUFU.EX2 R123, R14 ;  /* 0x0000000e007b7308 */ /* 0x000fe20000000800 */
[----:B------:R-:W-:Y:S01]  /*5410*/  SHF.R.U32.HI R6, RZ, 0x8, R6 ;  /* 0x00000008ff067819 */ /* 0x000fe20000011606 */
[----:B------:R-:W-:Y:S01]  /*5420*/  FFMA.FTZ R18, R18, UR13, -R4 ;  /* 0x0000000d12127c23 */ /* 0x000fe20008010804 */
[----:B------:R-:W-:Y:S01]  /*5430*/  I2FP.F32.S32 R100, R100 ;  /* 0x0000006400647245 */ /* 0x000fe20000201400 */
[----:B---3--:R-:W-:Y:S01]  /*5440*/  @!P4 FADD.FTZ R129, -R129, -RZ ;  /* 0x800000ff8181c221 */ /* 0x008fe20000010100 */
[----:B------:R-:W-:Y:S02]  /*5450*/  LOP3.LUT R6, R6, 0xffff, RZ, 0xc0, !PT ;  /* 0x0000ffff06067812 */ /* 0x000fe400078ec0ff */
[----:B-1----:R-:W-:Y:S01]  /*5460*/  SHF.R.U32.HI R7, RZ, 0x10, R89 ;  /* 0x00000010ff077819 */ /* 0x002fe20000011659 */
[----:B------:R-:W-:Y:S01]  /*5470*/  FFMA.FTZ R17, R100, -UR6, R17 ;  /* 0x8000000664117c23 */ /* 0x000fe20008010011 */
[----:B------:R-:W-:Y:S01]  /*5480*/  ISETP.LE.U32.AND P5, PT, R6, UR14, PT ;  /* 0x0000000e06007c0c */ /* 0x000fe2000bfa3070 */
[----:B------:R-:W1:Y:S01]  /*5490*/  MUFU.EX2 R122, R15 ;  /* 0x0000000f007a7308 */ /* 0x000e620000000800 */
[----:B------:R-:W-:Y:S02]  /*54a0*/  LOP3.LUT R6, R7, 0xff, RZ, 0xc0, !PT ;  /* 0x000000ff07067812 */ /* 0x000fe400078ec0ff */
[----:B------:R-:W-:Y:S02]  /*54b0*/  LOP3.LUT R108, R103, UR28, R108, 0x96, !PT ;  /* 0x0000001c676c7c12 */ /* 0x000fe4000f8e966c */
[----:B------:R-:W-:Y:S02]  /*54c0*/  SHF.R.U32.HI R89, RZ, 0x18, R89 ;  /* 0x00000018ff597819 */ /* 0x000fe40000011659 */
[----:B------:R-:W-:Y:S01]  /*54d0*/  LOP3.LUT R106, R90, 0xffff, RZ, 0xc0, !PT ;  /* 0x0000ffff5a6a7812 */ /* 0x000fe200078ec0ff */
[----:B------:R-:W-:Y:S01]  /*54e0*/  IMAD.WIDE.U32 R84, R108, -0x2daee0ad, RZ ;  /* 0xd2511f536c547825 */ /* 0x000fe200078e00ff */
[----:B------:R-:W-:Y:S01]  /*54f0*/  @P0 FSEL R17, R17, -INF , !P6 ;  /* 0xff80000011110808 */ /* 0x000fe20007000000 */
[----:B------:R-:W-:Y:S01]  /*5500*/  MUFU.EX2 R117, R16 ;  /* 0x0000001000757308 */ /* 0x000fe20000000800 */
[----:B------:R-:W-:Y:S01]  /*5510*/  @P1 FSEL R19, R19, -INF , !P6 ;  /* 0xff80000013131808 */ /* 0x000fe20007000000 */
[----:B------:R-:W-:Y:S01]  /*5520*/  @!P5 FADD.FTZ R128, -R128, -RZ ;  /* 0x800000ff8080d221 */ /* 0x000fe20000010100 */
[----:B------:R-:W-:Y:S01]  /*5530*/  ISETP.LE.U32.AND P0, PT, R6, UR14, PT ;  /* 0x0000000e06007c0c */ /* 0x000fe2000bf03070 */
[----:B------:R-:W-:Y:S01]  /*5540*/  FFMA.FTZ R88, R17, UR13, -R88 ;  /* 0x0000000d11587c23 */ /* 0x000fe20008010858 */
[----:B------:R-:W-:Y:S01]  /*5550*/  LOP3.LUT R101, R90, 0xff, RZ, 0xc0, !PT ;  /* 0x000000ff5a657812 */ /* 0x000fe200078ec0ff */
[----:B------:R-:W-:Y:S01]  /*5560*/  FFMA.FTZ R4, R19, UR13, -R4 ;  /* 0x0000000d13047c23 */ /* 0x000fe20008010804 */
[----:B------:R-:W-:Y:S03]  /*5570*/  ISETP.LE.U32.AND P6, PT, R89, UR14, PT ;  /* 0x0000000e59007c0c */ /* 0x000fe6000bfc3070 */
[----:B------:R-:W2:Y:S01]  /*5580*/  MUFU.EX2 R116, R88 ;  /* 0x0000005800747308 */ /* 0x000ea20000000800 */
[----:B------:R-:W-:Y:S02]  /*5590*/  SHF.R.U32.HI R6, RZ, 0x8, R106 ;  /* 0x00000008ff067819 */ /* 0x000fe4000001166a */
[----:B------:R-:W-:Y:S02]  /*55a0*/  ISETP.LE.U32.AND P3, PT, R101, UR14, PT ;  /* 0x0000000e65007c0c */ /* 0x000fe4000bf63070 */
[----:B------:R-:W-:Y:S02]  /*55b0*/  SHF.R.U32.HI R105, RZ, 0x10, R90 ;  /* 0x00000010ff697819 */ /* 0x000fe4000001165a */
[----:B------:R-:W-:Y:S01]  /*55c0*/  LOP3.LUT R6, R6, 0xffff, RZ, 0xc0, !PT ;  /* 0x0000ffff06067812 */ /* 0x000fe200078ec0ff */
[----:B----4-:R-:W-:Y:S01]  /*55d0*/  @!P0 FADD.FTZ R131, -R131, -RZ ;  /* 0x800000ff83838221 */ /* 0x010fe20000010100 */
[----:B------:R-:W-:Y:S01]  /*55e0*/  LOP3.LUT R5, R85, UR31, R104, 0x96, !PT ;  /* 0x0000001f55057c12 */ /* 0x000fe2000f8e9668 */
[----:B------:R3:W4:Y:S01]  /*55f0*/  MUFU.EX2 R118, R4 ;  /* 0x0000000400767308 */ /* 0x0007220000000800 */
[----:B------:R-:W-:Y:S01]  /*5600*/  LOP3.LUT R7, R105, 0xff, RZ, 0xc0, !PT ;  /* 0x000000ff69077812 */ /* 0x000fe200078ec0ff */
[----:B------:R-:W-:Y:S01]  /*5610*/  @!P6 FADD.FTZ R130, -R130, -RZ ;  /* 0x800000ff8282e221 */ /* 0x000fe20000010100 */
[----:B------:R-:W-:Y:S02]  /*5620*/  ISETP.LE.U32.AND P5, PT, R6, UR14, PT ;  /* 0x0000000e06007c0c */ /* 0x000fe4000bfa3070 */
[----:B------:R-:W-:Y:S01]  /*5630*/  LOP3.LUT R6, R5, 0xff, RZ, 0xc0, !PT ;  /* 0x000000ff05067812 */ /* 0x000fe200078ec0ff */
[----:B------:R-:W-:Y:S01]  /*5640*/  @!P3 FADD.FTZ R124, -R124, -RZ ;  /* 0x800000ff7c7cb221 */ /* 0x000fe20000010100 */
[----:B------:R-:W-:Y:S03]  /*5650*/  ISETP.LE.U32.AND P0, PT, R7, UR14, PT ;  /* 0x0000000e07007c0c */ /* 0x000fe6000bf03070 */
[----:B------:R-:W4:Y:S01]  /*5660*/  MUFU.EX2 R119, R18 ;  /* 0x0000001200777308 */ /* 0x000f220000000800 */
[----:B------:R-:W-:Y:S02]  /*5670*/  SHF.R.U32.HI R102, RZ, 0x18, R90 ;  /* 0x00000018ff667819 */ /* 0x000fe4000001165a */
[----:B------:R-:W-:Y:S02]  /*5680*/  ISETP.LE.U32.AND P6, PT, R6, UR14, PT ;  /* 0x0000000e06007c0c */ /* 0x000fe4000bfc3070 */
[--C-:B------:R-:W-:Y:S02]  /*5690*/  SHF.R.U32.HI R7, RZ, 0x18, R5.reuse ;  /* 0x00000018ff077819 */ /* 0x100fe40000011605 */
[----:B------:R-:W-:Y:S01]  /*56a0*/  LOP3.LUT R6, R5, 0xffff, RZ, 0xc0, !PT ;  /* 0x0000ffff05067812 */ /* 0x000fe200078ec0ff */
[----:B------:R-:W-:Y:S01]  /*56b0*/  @!P5 FADD.FTZ R125, -R125, -RZ ;  /* 0x800000ff7d7dd221 */ /* 0x000fe20000010100 */
[----:B------:R-:W-:Y:S02]  /*56c0*/  ISETP.LE.U32.AND P2, PT, R102, UR14, PT ;  /* 0x0000000e66007c0c */ /* 0x000fe4000bf43070 */
[----:B------:R-:W-:Y:S01]  /*56d0*/  ISETP.LE.U32.AND P3, PT, R7, UR14, PT ;  /* 0x0000000e07007c0c */ /* 0x000fe2000bf63070 */
[----:B------:R-:W-:Y:S01]  /*56e0*/  @!P0 FADD.FTZ R127, -R127, -RZ ;  /* 0x800000ff7f7f8221 */ /* 0x000fe20000010100 */
[C---:B------:R-:W-:Y:S02]  /*56f0*/  LOP3.LUT R90, R84.reuse, 0xff, RZ, 0xc0, !PT ;  /* 0x000000ff545a7812 */ /* 0x040fe400078ec0ff */
[--C-:B------:R-:W-:Y:S01]  /*5700*/  SHF.R.U32.HI R91, RZ, 0x18, R84.reuse ;  /* 0x00000018ff5b7819 */ /* 0x100fe20000011654 */
[----:B------:R-:W-:Y:S01]  /*5710*/  @!P6 FADD.FTZ R121, -R121, -RZ ;  /* 0x800000ff7979e221 */ /* 0x000fe20000010100 */
[----:B------:R-:W-:Y:S02]  /*5720*/  SHF.R.U32.HI R103, RZ, 0x10, R84 ;  /* 0x00000010ff677819 */ /* 0x000fe40000011654 */
[----:B------:R-:W-:Y:S02]  /*5730*/  SHF.R.U32.HI R7, RZ, 0x8, R6 ;  /* 0x00000008ff077819 */ /* 0x000fe40000011606 */
[----:B------:R-:W-:Y:S01]  /*5740*/  LOP3.LUT R84, R84, 0xffff, RZ, 0xc0, !PT ;  /* 0x0000ffff54547812 */ /* 0x000fe200078ec0ff */
[----:B------:R-:W-:Y:S01]  /*5750*/  @!P2 FADD.FTZ R126, -R126, -RZ ;  /* 0x800000ff7e7ea221 */ /* 0x000fe20000010100 */
[----:B------:R-:W-:Y:S01]  /*5760*/  SHF.R.U32.HI R6, RZ, 0x10, R5 ;  /* 0x00000010ff067819 */ /* 0x000fe20000011605 */
[----:B-1----:R-:W-:Y:S01]  /*5770*/  @!P3 FADD.FTZ R122, -R122, -RZ ;  /* 0x800000ff7a7ab221 */ /* 0x002fe20000010100 */
[----:B------:R-:W-:Y:S02]  /*5780*/  LOP3.LUT R5, R7, 0xffff, RZ, 0xc0, !PT ;  /* 0x0000ffff07057812 */ /* 0x000fe400078ec0ff */
[----:B------:R-:W-:Y:S02]  /*5790*/  SHF.R.U32.HI R7, RZ, 0x8, R84 ;  /* 0x00000008ff077819 */ /* 0x000fe40000011654 */
[----:B------:R-:W-:Y:S02]  /*57a0*/  ISETP.LE.U32.AND P0, PT, R5, UR14, PT ;  /* 0x0000000e05007c0c */ /* 0x000fe4000bf03070 */
[----:B------:R-:W-:Y:S02]  /*57b0*/  LOP3.LUT R6, R6, 0xff, RZ, 0xc0, !PT ;  /* 0x000000ff06067812 */ /* 0x000fe400078ec0ff */
[----:B------:R-:W-:Y:S02]  /*57c0*/  LOP3.LUT R5, R7, 0xffff, RZ, 0xc0, !PT ;  /* 0x0000ffff07057812 */ /* 0x000fe400078ec0ff */
[----:B------:R-:W-:Y:S02]  /*57d0*/  ISETP.LE.U32.AND P2, PT, R6, UR14, PT ;  /* 0x0000000e06007c0c */ /* 0x000fe4000bf43070 */
[----:B------:R-:W-:Y:S02]  /*57e0*/  ISETP.LE.U32.AND P6, PT, R5, UR14, PT ;  /* 0x0000000e05007c0c */ /* 0x000fe4000bfc3070 */
[----:B------:R-:W-:Y:S02]  /*57f0*/  F2FP.RELU.F16.F32.PACK_AB R6, R128, R129 ;  /* 0x000000818006723e */ /* 0x000fe400000008ff */
[----:B------:R-:W-:Y:S01]  /*5800*/  F2FP.RELU.F16.F32.PACK_AB R5, R130, R131 ;  /* 0x000000838205723e */ /* 0x000fe200000008ff */
[----:B------:R-:W-:Y:S01]  /*5810*/  @!P0 FADD.FTZ R120, -R120, -RZ ;  /* 0x800000ff78788221 */ /* 0x000fe20000010100 */
[----:B---3--:R-:W-:Y:S01]  /*5820*/  F2FP.RELU.F16.F32.PACK_AB R4, R125, R124 ;  /* 0x0000007c7d04723e */ /* 0x008fe200000008ff */
[----:B------:R1:W-:Y:S01]  /*5830*/  STS [R234+0x22000], R6 ;  /* 0x02200006ea007388 */ /* 0x0003e20000000800 */
[----:B------:R-:W-:Y:S02]  /*5840*/  LOP3.LUT R8, R103, 0xff, RZ, 0xc0, !PT ;  /* 0x000000ff67087812 */ /* 0x000fe400078ec0ff */
[----:B------:R-:W-:Y:S02]  /*5850*/  ISETP.LE.U32.AND P1, PT, R90, UR14, PT ;  /* 0x0000000e5a007c0c */ /* 0x000fe4000bf23070 */
[----:B------:R3:W-:Y:S01]  /*5860*/  STS [R234+0x22400], R5 ;  /* 0x02240005ea007388 */ /* 0x0007e20000000800 */
[----:B------:R-:W-:Y:S01]  /*5870*/  ISETP.LE.U32.AND P4, PT, R91, UR14, PT ;  /* 0x0000000e5b007c0c */ /* 0x000fe2000bf83070 */
[----:B------:R-:W-:Y:S01]  /*5880*/  @!P2 FADD.FTZ R123, -R123, -RZ ;  /* 0x800000ff7b7ba221 */ /* 0x000fe20000010100 */
[----:B------:R-:W-:Y:S02]  /*5890*/  ISETP.LE.U32.AND P5, PT, R8, UR14, PT ;  /* 0x0000000e08007c0c */ /* 0x000fe4000bfa3070 */
[----:B------:R3:W-:Y:S01]  /*58a0*/  STS [R237+0x22000], R4 ;  /* 0x02200004ed007388 */ /* 0x0007e20000000800 */
[----:B------:R-:W-:Y:S01]  /*58b0*/  F2FP.RELU.F16.F32.PACK_AB R8, R126, R127 ;  /* 0x0000007f7e08723e */ /* 0x000fe200000008ff */
[----:B--2---:R-:W-:Y:S01]  /*58c0*/  @!P6 FADD.FTZ R116, -R116, -RZ ;  /* 0x800000ff7474e221 */ /* 0x004fe20000010100 */
[----:B------:R-:W-:Y:S02]  /*58d0*/  F2FP.RELU.F16.F32.PACK_AB R7, R120, R121 ;  /* 0x000000797807723e */ /* 0x000fe400000008ff */
[----:B------:R-:W-:Y:S01]  /*58e0*/  FSETP.GE.FTZ.AND P2, PT, R129, RZ, PT ;  /* 0x000000ff8100720b */ /* 0x000fe20003f56000 */
[----:B------:R-:W-:Y:S01]  /*58f0*/  STS [R237+0x22400], R8 ;  /* 0x02240008ed007388 */ /* 0x000fe20000000800 */
[----:B------:R-:W-:Y:S01]  /*5900*/  FSETP.GE.FTZ.AND P3, PT, R121, RZ, PT ;  /* 0x000000ff7900720b */ /* 0x000fe20003f76000 */
[----:B------:R-:W-:Y:S01]  /*5910*/  @!P1 FADD.FTZ R117, -R117, -RZ ;  /* 0x800000ff75759221 */ /* 0x000fe20000010100 */
[----:B------:R-:W-:Y:S01]  /*5920*/  FSETP.GE.FTZ.AND P1, PT, R128, RZ, PT ;  /* 0x000000ff8000720b */ /* 0x000fe20003f36000 */
[----:B----4-:R-:W-:Y:S01]  /*5930*/  @!P4 FADD.FTZ R118, -R118, -RZ ;  /* 0x800000ff7676c221 */ /* 0x010fe20000010100 */
[----:B------:R-:W-:Y:S01]  /*5940*/  STS [R235+0x22000], R7 ;  /* 0x02200007eb007388 */ /* 0x000fe20000000800 */
[----:B------:R-:W-:Y:S01]  /*5950*/  @!P5 FADD.FTZ R119, -R119, -RZ ;  /* 0x800000ff7777d221 */ /* 0x000fe20000010100 */
[----:B-1----:R-:W-:Y:S02]  /*5960*/  F2FP.RELU.F16.F32.PACK_AB R6, R122, R123 ;  /* 0x0000007b7a06723e */ /* 0x002fe400000008ff */
[----:B---3--:R-:W-:Y:S03]  /*5970*/  F2FP.RELU.F16.F32.PACK_AB R5, R116, R117 ;  /* 0x000000757405723e */ /* 0x008fe600000008ff */
[----:B------:R-:W-:Y:S01]  /*5980*/  STS [R235+0x22400], R6 ;  /* 0x02240006eb007388 */ /* 0x000fe20000000800 */
[----:B------:R-:W-:Y:S04]  /*5990*/  F2FP.RELU.F16.F32.PACK_AB R4, R118, R119 ;  /* 0x000000777604723e */ /* 0x000fe800000008ff */
        /* <DEDUP_REMOVED lines=151> */
[C---:B------:R-:W-:Y:S01]  /*6310*/  FADD.FTZ R15, -R112.reuse, R15 ;  /* 0x0000000f700f7221 */ /* 0x040fe20000010100 */
        /* <DEDUP_REMOVED lines=202> */
.L_x_1198:
[----:B------:R-:W-:Y:S01]  /*6fc0*/  LDSM.16.M88.4 R128, [R216] ;  /* 0x00000000d880783b */ /* 0x000fe20000000200 */
[----:B------:R-:W-:Y:S01]  /*6fd0*/  IMAD R225, R251, UR34, RZ ;  /* 0x00000022fbe17c24 */ /* 0x000fe2000f8e02ff */
[----:B------:R-:W-:Y:S01]  /*6fe0*/  @UP2 UIADD3 UR16, UP1, UR10, -0x100, URZ ;  /* 0xffffff000a102890 */ /* 0x000fe2000ff3e03f */
[----:B------:R-:W-:Y:S01]  /*6ff0*/  IMAD.MOV.U32 R222, RZ, RZ, 0x4 ;  /* 0x00000004ffde7424 */ /* 0x000fe200078e00ff */
[----:B------:R-:W3:Y:S01]  /*7000*/  LDSM.16.MT88.4 R16, [R0+0x10000] ;  /* 0x010000000010783b */ /* 0x000ee20000004200 */
[C---:B------:R-:W-:Y:S01]  /*7010*/  IMAD.U32 R200, R225.reuse, -0x40, RZ ;  /* 0xffffffc0e1c87824 */ /* 0x040fe200078e00ff */
[----:B------:R-:W-:Y:S01]  /*7020*/  @UP2 UIADD3.X UR15, UR11, -0x1, URZ, UP1, !UPT ;  /* 0xffffffff0b0f2890 */ /* 0x000fe20008ffe43f */
[C---:B------:R-:W-:Y:S01]  /*7030*/  IMAD R221, R225.reuse, 0x18, RZ ;  /* 0x00000018e1dd7824 */ /* 0x040fe200078e02ff */
[----:B------:R-:W1:Y:S01]  /*7040*/  LDSM.16.M88.4 R124, [R216+0x1000] ;  /* 0x00100000d87c783b */ /* 0x000e620000000200 */
[----:B------:R-:W-:Y:S01]  /*7050*/  @UP2 UMOV UR10, UR16 ;  /* 0x00000010000a2c82 */ /* 0x000fe20008000000 */
[C---:B------:R-:W-:Y:S01]  /*7060*/  LEA R226, P1, R200.reuse, R204, 0x2 ;  /* 0x000000ccc8e27211 */ /* 0x040fe200078210ff */
[----:B------:R-:W-:Y:S01]  /*7070*/  @UP2 UIADD3 UR12, UP1, UR12, -0x100, URZ ;  /* 0xffffff000c0c2890 */ /* 0x000fe2000ff3e03f */
[----:B------:R-:W2:Y:S01]  /*7080*/  LDSM.16.MT88.4 R96, [R0+0x12000] ;  /* 0x012000000060783b */ /* 0x000ea20000004200 */
[----:B------:R-:W-:Y:S01]  /*7090*/  @UP2 UMOV UR11, UR15 ;  /* 0x0000000f000b2c82 */ /* 0x000fe20008000000 */
[----:B------:R-:W-:Y:S01]  /*70a0*/  LEA.HI.X.SX32 R224, R200, R205, 0x2, P1 ;  /* 0x000000cdc8e07211 */ /* 0x000fe200008f16ff */
[----:B------:R-:W-:Y:S01]  /*70b0*/  @P0 IMAD.WIDE R222, R240, R222, UR10 ;  /* 0x0000000af0de0e25 */ /* 0x000fe2000f8e02de */
[----:B------:R-:W4:Y:S01]  /*70c0*/  LDSM.16.MT88.4 R112, [R0+0x14000] ;  /* 0x014000000070783b */ /* 0x000f220000004200 */
[----:B------:R-:W-:Y:S03]  /*70d0*/  @UP2 UIADD3.X UR9, UR9, -0x1, URZ, UP1, !UPT ;  /* 0xffffffff09092890 */ /* 0x000fe60008ffe43f */
[----:B------:R-:W4:Y:S04]  /*70e0*/  LDSM.16.MT88.4 R196, [R0+0x16000] ;  /* 0x0160000000c4783b */ /* 0x000f280000004200 */
[----:B------:R-:W-:Y:S04]  /*70f0*/  LDSM.16.M88.4 R200, [R219] ;  /* 0x00000000dbc8783b */ /* 0x000fe80000000200 */
[----:B------:R-:W-:Y:S04]  /*7100*/  LDSM.16.M88.4 R204, [R219+0x1000] ;  /* 0x00100000dbcc783b */ /* 0x000fe80000000200 */
[----:B------:R-:W5:Y:S04]  /*7110*/  @P0 LDG.E R238, desc[UR4][R222.64] ;  /* 0x00000004deee0981 */ /* 0x000f68000c1e1900 */
[----:B------:R4:W5:Y:S01]  /*7120*/  @P0 LDG.E R239, desc[UR4][R222.64+0x20] ;  /* 0x00002004deef0981 */ /* 0x000962000c1e1900 */
        /* <DEDUP_REMOVED lines=78> */
[-C--:B------:R-:W-:Y:S05]  /*7610*/  HMMA.16816.F32 R124, R204, R198.reuse, R124 ;  /* 0x000000c6cc7c723c */ /* 0x080fea000000187c */
[C---:B------:R-:W-:Y:S01]  /*7620*/  IMAD.SHL.U32 R196, R225.reuse, 0x8, RZ ;  /* 0x00000008e1c47824 */ /* 0x040fe200078e00ff */
[----:B------:R-:W-:Y:S05]  /*7630*/  HMMA.16816.F32 R128, R200, R198, R128 ;  /* 0x000000c6c880723c */ /* 0x000fea0000001880 */
[----:B------:R-:W-:Y:S02]  /*7640*/  IMAD.MOV.U32 R204, RZ, RZ, R226 ;  /* 0x000000ffffcc7224 */ /* 0x000fe400078e00e2 */
[----:B------:R-:W-:Y:S04]  /*7650*/  IMAD.MOV.U32 R205, RZ, RZ, R224 ;  /* 0x000000ffffcd7224 */ /* 0x000fe800078e00e0 */
[CC--:B------:R-:W-:Y:S01]  /*7660*/  LEA R206, P1, R196.reuse, R204.reuse, 0x2 ;  /* 0x000000ccc4ce7211 */ /* 0x0c0fe200078210ff */
[----:B------:R1:W-:Y:S01]  /*7670*/  REDG.E.ADD.F32.FTZ.RN.STRONG.GPU desc[UR4][R204.64], R4 ;  /* 0x00000004cc0079a6 */ /* 0x0003e2000c10f384 */
[----:B------:R-:W-:Y:S02]  /*7680*/  IMAD.SHL.U32 R197, R225, 0x10, RZ ;  /* 0x00000010e1c57824 */ /* 0x000fe400078e00ff */
[-C--:B------:R-:W-:Y:S03]  /*7690*/  LEA.HI.X.SX32 R207, R196, R205.reuse, 0x2, P1 ;  /* 0x000000cdc4cf7211 */ /* 0x080fe600008f16ff */
[CC--:B------:R-:W-:Y:S02]  /*76a0*/  LEA R222, P2, R197.reuse, R204.reuse, 0x2 ;  /* 0x000000ccc5de7211 */ /* 0x0c0fe400078410ff */
[----:B------:R2:W-:Y:S02]  /*76b0*/  REDG.E.ADD.F32.FTZ.RN.STRONG.GPU desc[UR4][R206.64], R5 ;  /* 0x00000005ce0079a6 */ /* 0x0005e4000c10f384 */
[-C--:B------:R-:W-:Y:S05]  /*76c0*/  LEA.HI.X.SX32 R223, R197, R205.reuse, 0x2, P2 ;  /* 0x000000cdc5df7211 */ /* 0x080fea00010f16ff */
[----:B------:R3:W-:Y:S01]  /*76d0*/  REDG.E.ADD.F32.FTZ.RN.STRONG.GPU desc[UR4][R222.64], R6 ;  /* 0x00000006de0079a6 */ /* 0x0007e2000c10f384 */
[CC--:B-1----:R-:W-:Y:S04]  /*76e0*/  LEA R4, P1, R221.reuse, R204.reuse, 0x2 ;  /* 0x000000ccdd047211 */ /* 0x0c2fe800078210ff */
[-C--:B--2---:R-:W-:Y:S01]  /*76f0*/  LEA.HI.X.SX32 R5, R221, R205.reuse, 0x2, P1 ;  /* 0x000000cddd057211 */ /* 0x084fe200008f16ff */
[C---:B------:R-:W-:Y:S04]  /*7700*/  IMAD R221, R225.reuse, 0x28, RZ ;  /* 0x00000028e1dd7824 */ /* 0x040fe800078e02ff */
[----:B------:R1:W-:Y:S01]  /*7710*/  REDG.E.ADD.F32.FTZ.RN.STRONG.GPU desc[UR4][R4.64], R7 ;  /* 0x00000007040079a6 */ /* 0x0003e2000c10f384 */
[----:B---3--:R-:W-:Y:S01]  /*7720*/  IMAD.SHL.U32 R6, R225, 0x20, RZ ;  /* 0x00000020e1067824 */ /* 0x008fe200078e00ff */
[CC--:B------:R-:W-:Y:S04]  /*7730*/  LEA R222, P3, R221.reuse, R204.reuse, 0x2 ;  /* 0x000000ccddde7211 */ /* 0x0c0fe800078610ff */
[CC--:B------:R-:W-:Y:S02]  /*7740*/  LEA R224, P1, R6.reuse, R204.reuse, 0x2 ;  /* 0x000000cc06e07211 */ /* 0x0c0fe400078210ff */
[-C--:B------:R-:W-:Y:S01]  /*7750*/  LEA.HI.X.SX32 R223, R221, R205.reuse, 0x2, P3 ;  /* 0x000000cddddf7211 */ /* 0x080fe200018f16ff */
[----:B------:R-:W-:Y:S02]  /*7760*/  VIADD R221, R197, 0x20 ;  /* 0x00000020c5dd7836 */ /* 0x000fe40000000000 */
[C---:B-1----:R-:W-:Y:S02]  /*7770*/  IMAD R7, R225.reuse, 0x30, RZ ;  /* 0x00000030e1077824 */ /* 0x042fe400078e02ff */
[----:B------:R-:W-:Y:S01]  /*7780*/  IMAD R5, R225, 0x38, RZ ;  /* 0x00000038e1057824 */ /* 0x000fe200078e02ff */
[-C--:B------:R-:W-:Y:S02]  /*7790*/  LEA.HI.X.SX32 R225, R6, R205.reuse, 0x2, P1 ;  /* 0x000000cd06e17211 */ /* 0x080fe400008f16ff */
[-C--:B------:R-:W-:Y:S02]  /*77a0*/  LEA R6, P2, R7, R204.reuse, 0x2 ;  /* 0x000000cc07067211 */ /* 0x080fe400078410ff */
[-C--:B------:R-:W-:Y:S01]  /*77b0*/  LEA R4, P1, R5, R204.reuse, 0x2 ;  /* 0x000000cc05047211 */ /* 0x080fe200078210ff */
[----:B------:R1:W-:Y:S01]  /*77c0*/  REDG.E.ADD.F32.FTZ.RN.STRONG.GPU desc[UR4][R224.64], R8 ;  /* 0x00000008e00079a6 */ /* 0x0003e2000c10f384 */
[-C--:B------:R-:W-:Y:S02]  /*77d0*/  LEA.HI.X.SX32 R7, R7, R205.reuse, 0x2, P2 ;  /* 0x000000cd07077211 */ /* 0x080fe400010f16ff */
[-C--:B------:R-:W-:Y:S01]  /*77e0*/  LEA.HI.X.SX32 R5, R5, R205.reuse, 0x2, P1 ;  /* 0x000000cd05057211 */ /* 0x080fe200008f16ff */
[----:B------:R2:W-:Y:S04]  /*77f0*/  REDG.E.ADD.F32.FTZ.RN.STRONG.GPU desc[UR4][R222.64], R9 ;  /* 0x00000009de0079a6 */ /* 0x0005e8000c10f384 */
[----:B------:R3:W-:Y:S04]  /*7800*/  REDG.E.ADD.F32.FTZ.RN.STRONG.GPU desc[UR4][R6.64], R10 ;  /* 0x0000000a060079a6 */ /* 0x0007e8000c10f384 */
[----:B------:R4:W-:Y:S04]  /*7810*/  REDG.E.ADD.F32.FTZ.RN.STRONG.GPU desc[UR4][R4.64], R11 ;  /* 0x0000000b040079a6 */ /* 0x0009e8000c10f384 */
[----:B------:R4:W-:Y:S04]  /*7820*/  REDG.E.ADD.F32.FTZ.RN.STRONG.GPU desc[UR4][R204.64+0x80], R16 ;  /* 0x00008010cc0079a6 */ /* 0x0009e8000c10f384 */
[----:B------:R4:W-:Y:S01]  /*7830*/  REDG.E.ADD.F32.FTZ.RN.STRONG.GPU desc[UR4][R206.64+0x80], R17 ;  /* 0x00008011ce0079a6 */ /* 0x0009e2000c10f384 */
[CC--:B-1----:R-:W-:Y:S04]  /*7840*/  LEA R8, P1, R221.reuse, R204.reuse, 0x2 ;  /* 0x000000ccdd087211 */ /* 0x0c2fe800078210ff */
[-C--:B--2---:R-:W-:Y:S01]  /*7850*/  LEA.HI.X.SX32 R9, R221, R205.reuse, 0x2, P1 ;  /* 0x000000cddd097211 */ /* 0x084fe200008f16ff */
[C---:B---3--:R-:W-:Y:S04]  /*7860*/  IMAD.IADD R7, R196.reuse, 0x1, R221 ;  /* 0x00000001c4077824 */ /* 0x048fe800078e02dd */
[----:B------:R1:W-:Y:S01]  /*7870*/  REDG.E.ADD.F32.FTZ.RN.STRONG.GPU desc[UR4][R8.64], R18 ;  /* 0x00000012080079a6 */ /* 0x0003e2000c10f384 */
[C---:B----4-:R-:W-:Y:S01]  /*7880*/  IMAD.IADD R4, R196.reuse, 0x1, R7 ;  /* 0x00000001c4047824 */ /* 0x050fe200078e0207 */
[CC--:B------:R-:W-:Y:S03]  /*7890*/  LEA R6, P2, R7.reuse, R204.reuse, 0x2 ;  /* 0x000000cc07067211 */ /* 0x0c0fe600078410ff */
[----:B------:R-:W-:Y:S01]  /*78a0*/  IMAD.IADD R5, R196, 0x1, R4 ;  /* 0x00000001c4057824 */ /* 0x000fe200078e0204 */
[-C--:B------:R-:W-:Y:S02]  /*78b0*/  LEA.HI.X.SX32 R7, R7, R205.reuse, 0x2, P2 ;  /* 0x000000cd07077211 */ /* 0x080fe400010f16ff */
[CC--:B------:R-:W-:Y:S03]  /*78c0*/  LEA R16, P1, R4.reuse, R204.reuse, 0x2 ;  /* 0x000000cc04107211 */ /* 0x0c0fe600078210ff */
        /* <DEDUP_REMOVED lines=328> */
.L_x_1199:
        /* <DEDUP_REMOVED lines=286> */
.L_x_1201:
[----:B------:R-:W-:Y:S01]  /*9f30*/  @UP0 UIADD3 UR6, UR32, UR35, URZ ;  /* 0x0000002320060290 */ /* 0x000fe2000fffe03f */
[----:B------:R-:W-:Y:S01]  /*9f40*/  @UP0 ULDC.64 UR8, c[0x0][0x458] ;  /* 0x0001160000080ab9 */ /* 0x000fe20000000a00 */
[----:B------:R-:W-:Y:S02]  /*9f50*/  USHF.L.U32 UR14, UR33, 0x6, URZ ;  /* 0x00000006210e7899 */ /* 0x000fe4000800063f */
        /* <DEDUP_REMOVED lines=18> */
.L_x_1202:
        /* <DEDUP_REMOVED lines=13> */
[----:B------:R-:W-:-:S03]  /*a150*/  USHF.R.S32.HI UR16, URZ, 0x1f, UR55 ;  /* 0x0000001f3f107899 */ /* 0x000fc60008011437 */
[----:B------:R-:W-:Y:S01]  /*a160*/  IMAD.U32 R5, RZ, RZ, UR10 ;  /* 0x0000000aff057e24 */ /* 0x000fe2000f8e00ff */
[----:B------:R-:W-:Y:S01]  /*a170*/  IADD3 R6, P0, R6, UR18, RZ ;  /* 0x0000001206067c10 */ /* 0x000fe2000ff1e0ff */
[----:B------:R-:W-:Y:S01]  /*a180*/  ULDC.64 UR10, c[0x0][0x468] ;  /* 0x00011a00000a7ab9 */ /* 0x000fe20000000a00 */
[C---:B------:R-:W-:Y:S01]  /*a190*/  ISETP.GE.AND P5, PT, R4.reuse, UR7, PT ;  /* 0x0000000704007c0c */ /* 0x040fe2000bfa6270 */
[----:B------:R-:W-:Y:S01]  /*a1a0*/  VIADD R10, R4, 0x20 ;  /* 0x00000020040a7836 */ /* 0x000fe20000000000 */
[----:B------:R-:W-:Y:S01]  /*a1b0*/  UIMAD UR16, UR16, UR10, URZ ;  /* 0x0000000a101072a4 */ /* 0x000fe2000f8e023f */
[----:B------:R-:W-:Y:S01]  /*a1c0*/  IADD3.X R7, R7, UR19, R5, P0, !PT ;  /* 0x0000001307077c10 */ /* 0x000fe200087fe405 */
[----:B------:R-:W-:Y:S01]  /*a1d0*/  IMAD.U32 R5, RZ, RZ, UR10 ;  /* 0x0000000aff057e24 */ /* 0x000fe2000f8e00ff */
[----:B------:R1:W2:Y:S01]  /*a1e0*/  LDS.128 R48, [R220+0x11000] ;  /* 0x01100000dc307984 */ /* 0x0002a20000000c00 */
[----:B------:R-:W-:Y:S01]  /*a1f0*/  UIMAD UR11, UR55, UR11, UR16 ;  /* 0x0000000b370b72a4 */ /* 0x000fe2000f8e0210 */
[----:B------:R-:W-:Y:S01]  /*a200*/  ISETP.GE.AND P4, PT, R10, UR7, PT ;  /* 0x000000070a007c0c */ /* 0x000fe2000bf86270 */
[----:B------:R-:W-:Y:S01]  /*a210*/  IMAD.WIDE.U32 R10, R5, UR55, R6 ;  /* 0x00000037050a7c25 */ /* 0x000fe2000f8e0006 */
[----:B------:R1:W3:Y:S01]  /*a220*/  LDS.128 R44, [R220+0x13000] ;  /* 0x01300000dc2c7984 */ /* 0x0002e20000000c00 */
[----:B------:R-:W-:-:S02]  /*a230*/  SHF.R.S32.HI R68, RZ, 0x1f, R4 ;  /* 0x0000001fff447819 */ /* 0x000fc40000011404 */
        /* <DEDUP_REMOVED lines=30> */
.L_x_1204:
[----:B------:R-:W-:Y:S05]  /*a420*/  BSYNC B0 ;  /* 0x0000000000007941 */ /* 0x000fea0003800000 */
.L_x_1203:
        /* <DEDUP_REMOVED lines=22> */
.L_x_1206:
[----:B------:R-:W-:Y:S05]  /*a590*/  BSYNC B0 ;  /* 0x0000000000007941 */ /* 0x000fea0003800000 */
.L_x_1205:
        /* <DEDUP_REMOVED lines=38> */
.L_x_1208:
[----:B------:R-:W-:Y:S05]  /*a800*/  BSYNC B0 ;  /* 0x0000000000007941 */ /* 0x000fea0003800000 */
.L_x_1207:
        /* <DEDUP_REMOVED lines=23> */
.L_x_1181:
        /* <DEDUP_REMOVED lines=24> */
.L_x_1210:
        /* <DEDUP_REMOVED lines=22> */
.L_x_1211:
        /* <DEDUP_REMOVED lines=44> */
.L_x_1213:
[----:B------:R-:W-:Y:S05]  /*af20*/  BSYNC B0 ;  /* 0x0000000000007941 */ /* 0x000fea0003800000 */
.L_x_1212:
        /* <DEDUP_REMOVED lines=21> */
.L_x_1215:
[----:B------:R-:W-:Y:S05]  /*b080*/  BSYNC B0 ;  /* 0x0000000000007941 */ /* 0x000fea0003800000 */
.L_x_1214:
        /* <DEDUP_REMOVED lines=34> */
.L_x_1217:
[----:B------:R-:W-:Y:S05]  /*b2b0*/  BSYNC B0 ;  /* 0x0000000000007941 */ /* 0x000fea0003800000 */
.L_x_1216:
        /* <DEDUP_REMOVED lines=21> */
.L_x_1209:
[----:B------:R-:W-:Y:S05]  /*b410*/  BSYNC B1 ;  /* 0x0000000000017941 */ /* 0x000fea0003800000 */
.L_x_1176:
        /* <DEDUP_REMOVED lines=9> */
.L_x_1218:
[----:B------:R-:W-:Y:S05]  /*b4b0*/  EXIT ;  /* 0x000000000000794d */ /* 0x000fea0003800000 */
.L_x_1220:
        /* <DEDUP_REMOVED lines=12> */
.L_x_2053:


//--------------------- .text._ZN5flash44flash_bwd_dq_dk_dv_loop_seqk_parallel_kernelI23Flash_bwd_kernel_traitsILi256ELi64ELi64ELi8ELi4ELi2ELi2ELb0ELb1EN7cutlass6half_tE19Flash_kernel_traitsILi256ELi64ELi64ELi8ES3_EELb0ELb0ELb0ELb1ELb0ELb0ELb1EEEvNS_16Flash_bwd_paramsE --------------------------
	.section	.text._ZN5flash44flash_bwd_dq_dk_dv_loop_seqk_parallel_kernelI23Flash_bwd_kernel_traitsILi256ELi64ELi64ELi8ELi4ELi2ELi2ELb0ELb1EN7cutlass6half_tE19Flash_kernel_traitsILi256ELi64ELi64ELi8ES3_EELb0ELb0ELb0ELb1ELb0ELb0ELb1EEEvNS_16Flash_bwd_paramsE,"ax",@progbits
	.align	128
        .global         _ZN5flash44flash_bwd_dq_dk_dv_loop_seqk_parallel_kernelI23Flash_bwd_kernel_traitsILi256ELi64ELi64ELi8ELi4ELi2ELi2ELb0ELb1EN7cutlass6half_tE19Flash_kernel_traitsILi256ELi64ELi64ELi8ES3_EELb0ELb0ELb0ELb1ELb0ELb0ELb1EEEvNS_16Flash_bwd_paramsE
        .type           _ZN5flash44flash_bwd_dq_dk_dv_loop_seqk_parallel_kernelI23Flash_bwd_kernel_traitsILi256ELi64ELi64ELi8ELi4ELi2ELi2ELb0ELb1EN7cutlass6half_tE19Flash_kernel_traitsILi256ELi64ELi64ELi8ES3_EELb0ELb0ELb0ELb1ELb0ELb0ELb1EEEvNS_16Flash_bwd_paramsE,@function
        .size           _ZN5flash44flash_bwd_dq_dk_dv_loop_seqk_parallel_kernelI23Flash_bwd_kernel_traitsILi256ELi64ELi64ELi8ELi4ELi2ELi2ELb0ELb1EN7cutlass6half_tE19Flash_kernel_traitsILi256ELi64ELi64ELi8ES3_EELb0ELb0ELb0ELb1ELb0ELb0ELb1EEEvNS_16Flash_bwd_paramsE,(.L_x_2054 - _ZN5flash44flash_bwd_dq_dk_dv_loop_seqk_parallel_kernelI23Flash_bwd_kernel_traitsILi256ELi64ELi64ELi8ELi4ELi2ELi2ELb0ELb1EN7cutlass6half_tE19Flash_kernel_traitsILi256ELi64ELi64ELi8ES3_EELb0ELb0ELb0ELb1ELb0ELb0ELb1EEEvNS_16Flash_bwd_paramsE)
        .other          _ZN5flash44flash_bwd_dq_dk_dv_loop_seqk_parallel_kernelI23Flash_bwd_kernel_traitsILi256ELi64ELi64ELi8ELi4ELi2ELi2ELb0ELb1EN7cutlass6half_tE19Flash_kernel_traitsILi256ELi64ELi64ELi8ES3_EELb0ELb0ELb0ELb1ELb0ELb0ELb1EEEvNS_16Flash_bwd_paramsE,@"STO_CUDA_ENTRY STV_DEFAULT"
_ZN5flash44flash_bwd_dq_dk_dv_loop_seqk_parallel_kernelI23Flash_bwd_kernel_traitsILi256ELi64ELi64ELi8ELi4ELi2ELi2ELb0ELb1EN7cutlass6half_tE19Flash_kernel_traitsILi256ELi64ELi64ELi8ES3_EELb0ELb0ELb0ELb1ELb0ELb0ELb1EEEvNS_16Flash_bwd_paramsE:
.text._ZN5flash44flash_bwd_dq_dk_dv_loop_seqk_parallel_kernelI23Flash_bwd_kernel_traitsILi256ELi64ELi64ELi8ELi4ELi2ELi2ELb0ELb1EN7cutlass6half_tE19Flash_kernel_traitsILi256ELi64ELi64ELi8ES3_EELb0ELb0ELb0ELb1ELb0ELb0ELb1EEEvNS_16Flash_bwd_paramsE:
        /* <DEDUP_REMOVED lines=139> */
[----:B------:R-:W-:Y:S01]  /*08b0*/  LEA R214, R214, UR5, 0x1 ;  /* 0x00000005d6d67c11 */ /* 0x000fe2000f8e08ff */
[----:B------:R-:W-:Y:S01]  /*08c0*/  IMAD.U32 R252, RZ, RZ, UR6 ;  /* 0x00000006fffc7e24 */ /* 0x000fe2000f8e00ff */
[----:B------:R-:W-:Y:S01]  /*08d0*/  UIADD3 UR6, UR5, 0x20000, URZ ;  /* 0x0002000005067890 */ /* 0x000fe2000fffe03f */
[----:B------:R-:W-:Y:S01]  /*08e0*/  IMAD.U32 R2, RZ, RZ, UR7 ;  /* 0x00000007ff027e24 */ /* 0x000fe2000f8e00ff */
[----:B------:R-:W-:Y:S01]  /*08f0*/  UIADD3 UR7, UR5, 0x10000, URZ ;  /* 0x0001000005077890 */ /* 0x000fe2000fffe03f */
[C---:B------:R-:W-:Y:S01]  /*0900*/  SEL R2, R222.reuse, 0xffffffe0, !P3 ;  /* 0xffffffe0de027807 */ /* 0x040fe20005800000 */
[C---:B------:R-:W-:Y:S01]  /*0910*/  VIADD R234, R235.reuse, 0x20 ;  /* 0x00000020ebea7836 */ /* 0x040fe20000000000 */
[----:B------:R-:W-:Y:S01]  /*0920*/  SEL R222, R222, 0xffffffe0, !P5 ;  /* 0xffffffe0dede7807 */ /* 0x000fe20006800000 */
        /* <DEDUP_REMOVED lines=22> */
.L_x_1265:
        /* <DEDUP_REMOVED lines=73> */
.L_x_1221:
        /* <DEDUP_REMOVED lines=46> */
[----:B------:R-:W-:Y:S02]  /*1200*/  UIMAD.WIDE UR10, UR61, UR60, URZ ;  /* 0x0000003c3d0a72a5 */ /* 0x000fe4000f8e023f */
[----:B------:R-:W-:Y:S02]  /*1210*/  UIMAD.WIDE.U32 UR12, UR48, UR58, URZ ;  /* 0x0000003a300c72a5 */ /* 0x000fe4000f8e003f */
[----:B------:R-:W-:Y:S02]  /*1220*/  UIMAD UR9, UR57, UR58, UR9 ;  /* 0x0000003a390972a4 */ /* 0x000fe4000f8e0209 */
[----:B------:R-:W-:Y:S02]  /*1230*/  USEL UR42, UR22, UR14, !UP1 ;  /* 0x0000000e162a7287 */ /* 0x000fe4000c800000 */
[----:B------:R-:W-:-:S02]  /*1240*/  UIMAD UR14, UR11, UR12, URZ ;  /* 0x0000000c0b0e72a4 */ /* 0x000fc4000f8e023f */
[----:B------:R-:W-:Y:S01]  /*1250*/  UIADD3 UR9, UR13, UR9, URZ ;  /* 0x000000090d097290 */ /* 0x000fe2000fffe03f */
[----:B-1----:R-:W-:Y:S01]  /*1260*/  VIADD R4, R4, 0xffffffe ;  /* 0x0ffffffe04047836 */ /* 0x002fe20000000000 */
[----:B------:R-:W-:Y:S01]  /*1270*/  ULDC.U8 UR17, c[0x0][0x3d8] ;  /* 0x0000f60000117ab9 */ /* 0x000fe20000000000 */
[----:B------:R-:W-:Y:S02]  /*1280*/  ULOP3.LUT UR18, UR43, 0xffffffc0, URZ, 0xc0, !UPT ;  /* 0xffffffc02b127892 */ /* 0x000fe4000f8ec03f */
[----:B------:R-:W1:Y:S01]  /*1290*/  F2I.FTZ.U32.TRUNC.NTZ R5, R4 ;  /* 0x0000000400057305 */ /* 0x000e62000021f000 */
[----:B------:R-:W-:Y:S02]  /*12a0*/  UISETP.NE.AND UP3, UPT, UR17, URZ, UPT ;  /* 0x0000003f1100728c */ /* 0x000fe4000bf65270 */
[----:B------:R-:W-:Y:S02]  /*12b0*/  UIADD3 UR39, UR23, UR30, URZ ;  /* 0x0000001e17277290 */ /* 0x000fe4000fffe03f */
[----:B------:R-:W-:-:S02]  /*12c0*/  USHF.L.U64.HI UR16, UR48, 0x7, UR57 ;  /* 0x0000000730107899 */ /* 0x000fc40008010239 */
[----:B------:R-:W-:Y:S02]  /*12d0*/  UIMAD.WIDE.U32 UR22, UR10, UR12, URZ ;  /* 0x0000000c0a1672a5 */ /* 0x000fe4000f8e003f */
[----:B------:R-:W-:Y:S02]  /*12e0*/  UIMAD UR9, UR10, UR9, UR14 ;  /* 0x000000090a0972a4 */ /* 0x000fe4000f8e020e */
[----:B------:R-:W-:Y:S02]  /*12f0*/  UIADD3 UR18, UR18, -0x40, URZ ;  /* 0xffffffc012127890 */ /* 0x000fe4000fffe03f */
[----:B------:R-:W-:Y:S01]  /*1300*/  UISETP.NE.AND UP0, UPT, UR33, -0x1, UPT ;  /* 0xffffffff2100788c */ /* 0x000fe2000bf05270 */
[----:B-1----:R-:W-:Y:S01]  /*1310*/  IMAD.MOV R4, RZ, RZ, -R5 ;  /* 0x000000ffff047224 */ /* 0x002fe200078e0a05 */
[----:B------:R-:W-:Y:S02]  /*1320*/  USEL UR35, UR16, URZ, UP2 ;  /* 0x0000003f10237287 */ /* 0x000fe40009000000 */
[----:B------:R-:W-:Y:S01]  /*1330*/  UIADD3 UR49, UR23, UR9, URZ ;  /* 0x0000000917317290 */ /* 0x000fe2000fffe03f */
[----:B------:R-:W-:Y:S01]  /*1340*/  IMAD R6, R4, R8, RZ ;  /* 0x0000000804067224 */ /* 0x000fe200078e02ff */
[----:B------:R-:W-:Y:S01]  /*1350*/  UIMAD.WIDE.U32 UR12, UR10, UR5, URZ ;  /* 0x000000050a0c72a5 */ /* 0x000fe2000f8e003f */
[----:B------:R-:W-:Y:S01]  /*1360*/  IMAD.MOV.U32 R4, RZ, RZ, RZ ;  /* 0x000000ffff047224 */ /* 0x000fe200078e00ff */
[----:B------:R-:W-:-:S02]  /*1370*/  UIADD3 UR9, UP2, UR18, UR29, URZ ;  /* 0x0000001d12097290 */ /* 0x000fc4000ff5e03f */
[----:B------:R-:W-:Y:S01]  /*1380*/  USHF.R.S32.HI UR23, URZ, 0x1f, UR18 ;  /* 0x0000001f3f177899 */ /* 0x000fe20008011412 */
[----:B------:R-:W-:Y:S01]  /*1390*/  IMAD.HI.U32 R4, R5, R6, R4 ;  /* 0x0000000605047227 */ /* 0x000fe200078e0004 */
[----:B------:R-:W-:Y:S01]  /*13a0*/  MOV R5, R7 ;  /* 0x0000000700057202 */ /* 0x000fe20000000f00 */
[----:B------:R-:W-:Y:S01]  /*13b0*/  UIMAD UR14, UR11, UR5, URZ ;  /* 0x000000050b0e72a4 */ /* 0x000fe2000f8e023f */
[----:B------:R-:W-:Y:S01]  /*13c0*/  ULDC UR30, c[0x0][0x2c4] ;  /* 0x0000b100001e7ab9 */ /* 0x000fe20000000800 */
[----:B------:R-:W-:Y:S02]  /*13d0*/  USEL UR56, UR22, UR12, !UP1 ;  /* 0x0000000c16387287 */ /* 0x000fe4000c800000 */
[----:B------:R-:W-:Y:S01]  /*13e0*/  IMAD.HI.U32 R4, R4, R5, RZ ;  /* 0x0000000504047227 */ /* 0x000fe200078e00ff */
[----:B------:R-:W-:Y:S02]  /*13f0*/  UIMAD UR11, UR11, UR9, URZ ;  /* 0x000000090b0b72a4 */ /* 0x000fe4000f8e023f */
[----:B------:R-:W-:Y:S01]  /*1400*/  UIMAD.WIDE.U32 UR40, UR10, UR9, URZ ;  /* 0x000000090a2872a5 */ /* 0x000fe2000f8e003f */
[----:B------:R-:W-:Y:S01]  /*1410*/  IMAD.MOV R6, RZ, RZ, -R4 ;  /* 0x000000ffff067224 */ /* 0x000fe200078e0a04 */
[----:B------:R-:W-:-:S02]  /*1420*/  UIADD3.X UR12, UR23, UR35, URZ, UP2, !UPT ;  /* 0x00000023170c7290 */ /* 0x000fc400097fe43f */
[----:B------:R-:W-:Y:S01]  /*1430*/  @UP3 UIMAD UR9, UR48, UR30, URZ ;  /* 0x0000001e300932a4 */ /* 0x000fe2000f8e023f */
[C---:B------:R-:W-:Y:S01]  /*1440*/  IMAD R5, R8.reuse, R6, R5 ;  /* 0x0000000608057224 */ /* 0x040fe200078e0205 */
[----:B------:R-:W-:Y:S01]  /*1450*/  ULDC.U8 UR20, c[0x0][0x480] ;  /* 0x0001200000147ab9 */ /* 0x000fe20000000000 */
[----:B------:R-:W-:Y:S02]  /*1460*/  UIMAD UR25, UR5, UR27, URZ ;  /* 0x0000001b051972a4 */ /* 0x000fe4000f8e023f */
[----:B------:R-:W-:Y:S01]  /*1470*/  @UP0 UIADD3 UR24, UR19, UR33, URZ ;  /* 0x0000002113180290 */ /* 0x000fe2000fffe03f */
        /* <DEDUP_REMOVED lines=51> */
.L_x_1223:
        /* <DEDUP_REMOVED lines=13> */
.L_x_1224:
        /* <DEDUP_REMOVED lines=11> */
.L_x_1225:
[----:B------:R-:W-:-:S04]  /*1930*/  UIMAD UR5, UR48, UR60, UR55 ;  /* 0x0000003c300572a4 */ /* 0x000fc8000f8e0237 */
[----:B------:R-:W-:-:S12]  /*1940*/  UIMAD UR5, UR5, UR58, URZ ;  /* 0x0000003a050572a4 */ /* 0x000fd8000f8e023f */
.L_x_1226:
[----:B------:R-:W1:Y:S01]  /*1950*/  LDC.64 R4, c[0x0][0x420] ;  /* 0x00010800ff047b82 */ /* 0x000e620000000a00 */
[----:B------:R-:W-:Y:S01]  /*1960*/  LEA.HI R9, R9, R11, RZ, 0x5 ;  /* 0x0000000b09097211 */ /* 0x000fe200078f28ff */
[----:B------:R-:W-:Y:S01]  /*1970*/  UIMAD UR9, UR61, UR60, URZ ;  /* 0x0000003c3d0972a4 */ /* 0x000fe2000f8e023f */
[----:B------:R-:W-:Y:S01]  /*1980*/  SHF.R.S32.HI R229, RZ, 0x1f, R228 ;  /* 0x0000001fffe57819 */ /* 0x000fe200000114e4 */
[----:B------:R-:W-:Y:S01]  /*1990*/  UIADD3 UR12, UR18, UR5, URZ ;  /* 0x00000005120c7290 */ /* 0x000fe2000fffe03f */
[----:B------:R-:W-:Y:S01]  /*19a0*/  LOP3.LUT R10, R9, 0xffffffe0, RZ, 0xc0, !PT ;  /* 0xffffffe0090a7812 */ /* 0x000fe200078ec0ff */
[----:B------:R-:W-:Y:S01]  /*19b0*/  USHF.L.U32 UR5, UR9, 0x6, URZ ;  /* 0x0000000609057899 */ /* 0x000fe2000800063f */
[----:B------:R-:W-:Y:S01]  /*19c0*/  SHF.R.S32.HI R9, RZ, 0x5, R9 ;  /* 0x00000005ff097819 */ /* 0x000fe20000011409 */
[----:B------:R-:W-:Y:S01]  /*19d0*/  USHF.R.S32.HI UR58, URZ, 0x1f, UR55 ;  /* 0x0000001f3f3a7899 */ /* 0x000fe20008011437 */
[----:B------:R-:W-:Y:S01]  /*19e0*/  IADD3 R6, P0, R228, UR10, RZ ;  /* 0x0000000ae4067c10 */ /* 0x000fe2000ff1e0ff */
[----:B------:R-:W-:Y:S01]  /*19f0*/  IMAD.IADD R10, R11, 0x1, -R10 ;  /* 0x000000010b0a7824 */ /* 0x000fe200078e0a0a */
[----:B------:R-:W-:Y:S01]  /*1a00*/  ULDC.64 UR14, c[0x0][0x428] ;  /* 0x00010a00000e7ab9 */ /* 0x000fe20000000a00 */
[----:B------:R-:W-:Y:S01]  /*1a10*/  UIADD3 UR11, UP1, UP0, UR40, UR5, UR50 ;  /* 0x00000005280b7290 */ /* 0x000fe2000f83e032 */
[----:B------:R-:W-:Y:S01]  /*1a20*/  IADD3.X R7, R229, UR37, RZ, P0, !PT ;  /* 0x00000025e5077c10 */ /* 0x000fe200087fe4ff */
[----:B------:R-:W-:Y:S01]  /*1a30*/  IMAD R9, R9, UR9, R10 ;  /* 0x0000000909097c24 */ /* 0x000fe2000f8e020a */
[----:B------:R-:W-:Y:S01]  /*1a40*/  UIMAD UR9, UR58, UR14, URZ ;  /* 0x0000000e3a0972a4 */ /* 0x000fe2000f8e023f */
[----:B------:R-:W-:Y:S01]  /*1a50*/  IADD3 R15, P0, R14, UR18, RZ ;  /* 0x000000120e0f7c10 */ /* 0x000fe2000ff1e0ff */
[----:B------:R-:W-:Y:S01]  /*1a60*/  USHF.R.S32.HI UR5, URZ, 0x1f, UR5 ;  /* 0x0000001f3f057899 */ /* 0x000fe20008011405 */
[----:B------:R-:W-:Y:S01]  /*1a70*/  IMAD.U32 R17, RZ, RZ, UR14 ;  /* 0x0000000eff117e24 */ /* 0x000fe2000f8e00ff */
[----:B------:R-:W-:Y:S01]  /*1a80*/  UISETP.GE.AND UP2, UPT, UR38, 0x1, UPT ;  /* 0x000000012600788c */ /* 0x000fe2000bf46270 */
[----:B------:R-:W-:Y:S01]  /*1a90*/  IADD3.X R12, R25, UR23, RZ, P0, !PT ;  /* 0x00000017190c7c10 */ /* 0x000fe200087fe4ff */
[----:B------:R-:W-:Y:S01]  /*1aa0*/  UIMAD UR15, UR55, UR15, UR9 ;  /* 0x0000000f370f72a4 */ /* 0x000fe2000f8e0209 */
[----:B------:R-:W-:Y:S01]  /*1ab0*/  IMAD.WIDE.U32 R10, R15, UR26, R228 ;  /* 0x0000001a0f0a7c25 */ /* 0x000fe2000f8e00e4 */
[----:B------:R-:W-:Y:S01]  /*1ac0*/  UIADD3.X UR5, UR51, UR5, UR54, UP1, UP0 ;  /* 0x0000000533057290 */ /* 0x000fe20008fe0436 */
[----:B------:R-:W-:Y:S01]  /*1ad0*/  BSSY B1, `(.L_x_1222) ;  /* 0x0000912000017945 */ /* 0x000fe20003800000 */
[----:B------:R-:W-:Y:S01]  /*1ae0*/  UIADD3 UR9, UP1, UP0, UR53, UR11, UR56 ;  /* 0x0000000b35097290 */ /* 0x000fe2000f83e038 */
[C---:B-1----:R-:W-:Y:S01]  /*1af0*/  IMAD R8, R4.reuse, UR23, RZ ;  /* 0x0000001704087c24 */ /* 0x042fe2000f8e02ff */
[----:B------:R-:W-:Y:S01]  /*1b00*/  PLOP3.LUT P0, PT, PT, PT, UP2, 0x80, 0x0 ;  /* 0x000000000000781c */ /* 0x000fe20003f0f028 */
[----:B------:R-:W-:Y:S01]  /*1b10*/  IMAD.WIDE.U32 R6, R4, UR18, R6 ;  /* 0x0000001204067c25 */ /* 0x000fe2000f8e0006 */
[----:B------:R-:W-:Y:S01]  /*1b20*/  UIADD3.X UR5, UR52, UR5, UR49, UP1, UP0 ;  /* 0x0000000534057290 */ /* 0x000fe20008fe0431 */
[----:B------:R-:W-:Y:S01]  /*1b30*/  IADD3 R10, P2, R10, UR42, RZ ;  /* 0x0000002a0a0a7c10 */ /* 0x000fe2000ff5e0ff */
[----:B------:R-:W-:Y:S01]  /*1b40*/  ULDC.64 UR24, c[0x0][0x258] ;  /* 0x0000960000187ab9 */ /* 0x000fe20000000a00 */
[----:B------:R-:W-:Y:S01]  /*1b50*/  IMAD R8, R5, UR18, R8 ;  /* 0x0000001205087c24 */ /* 0x000fe2000f8e0208 */
[----:B------:R-:W-:Y:S01]  /*1b60*/  ULDC.64 UR40, c[0x0][0x400] ;  /* 0x0001000000287ab9 */ /* 0x000fe20000000a00 */
[----:B------:R-:W-:Y:S01]  /*1b70*/  IMAD R13, R12, UR26, RZ ;  /* 0x0000001a0c0d7c24 */ /* 0x000fe2000f8e02ff */
[----:B------:R-:W-:Y:S01]  /*1b80*/  UIADD3 UR22, UR18, UR22, URZ ;  /* 0x0000001612167290 */ /* 0x000fe2000fffe03f */
[----:B------:R-:W-:Y:S01]  /*1b90*/  IMAD.IADD R7, R7, 0x1, R8 ;  /* 0x0000000107077824 */ /* 0x000fe200078e0208 */
[----:B------:R-:W-:Y:S01]  /*1ba0*/  IADD3 R8, P1, R9, UR9, RZ ;  /* 0x0000000909087c10 */ /* 0x000fe2000ff3e0ff */
[----:B------:R-:W-:Y:S01]  /*1bb0*/  IMAD R19, R15, UR27, R13 ;  /* 0x0000001b0f137c24 */ /* 0x000fe2000f8e020d */
[----:B------:R-:W-:Y:S01]  /*1bc0*/  UIMAD UR35, UR58, UR24, URZ ;  /* 0x000000183a2372a4 */ /* 0x000fe2000f8e023f */
[----:B------:R-:W-:Y:S01]  /*1bd0*/  IMAD.WIDE.U32 R6, R17, UR55, R6 ;  /* 0x0000003711067c25 */ /* 0x000fe2000f8e0006 */
[----:B------:R-:W-:Y:S01]  /*1be0*/  LEA.HI.X.SX32 R13, R9, UR5, 0x1, P1 ;  /* 0x00000005090d7c11 */ /* 0x000fe200088f0eff */
[----:B------:R-:W-:Y:S01]  /*1bf0*/  ULDC.64 UR44, c[0x0][0x478] ;  /* 0x00011e00002c7ab9 */ /* 0x000fe20000000a00 */
[C---:B------:R-:W-:Y:S01]  /*1c00*/  LEA R224, P1, R8.reuse, UR40, 0x2 ;  /* 0x0000002808e07c11 */ /* 0x040fe2000f8210ff */
[----:B------:R-:W-:Y:S01]  /*1c10*/  ULDC.64 UR46, c[0x0][0x2b0] ;  /* 0x0000ac00002e7ab9 */ /* 0x000fe20000000a00 */
[----:B------:R-:W-:Y:S01]  /*1c20*/  ULEA.HI.SX32 UR36, UR43, 0xffffffff, 0x1a ;  /* 0xffffffff2b247891 */ /* 0x000fe2000f8fd23f */
[----:B------:R-:W-:Y:S01]  /*1c30*/  VIADD R9, R7, UR15 ;  /* 0x0000000f07097c36 */ /* 0x000fe20008000000 */
[----:B------:R-:W-:Y:S01]  /*1c40*/  UIMAD.WIDE UR12, UR12, 0x4, UR44 ;  /* 0x000000040c0c78a5 */ /* 0x000fe2000f8e022c */
[----:B------:R-:W-:Y:S01]  /*1c50*/  LEA.HI.X R225, R8, UR41, R13, 0x2, P1 ;  /* 0x0000002908e17c11 */ /* 0x000fe200088f140d */
        /* <DEDUP_REMOVED lines=39> */
[----:B------:R-:W-:Y:S01]  /*1ed0*/  ULDC UR35, c[0x0][0x2d0] ;  /* 0x0000b40000237ab9 */ /* 0x000fe20000000800 */
[-C--:B------:R-:W-:Y:S01]  /*1ee0*/  IMAD.WIDE.U32 R6, R4, R15.reuse, UR36 ;  /* 0x0000002404067e25 */ /* 0x080fe2000f8e000f */
[----:B------:R-:W-:Y:S02]  /*1ef0*/  ISETP.GE.AND P4, PT, R228, UR35, PT ;  /* 0x00000023e4007c0c */ /* 0x000fe4000bf86270 */
[----:B------:R-:W-:Y:S01]  /*1f00*/  ISETP.GE.AND P3, PT, R244, UR35, PT ;  /* 0x00000023f4007c0c */ /* 0x000fe2000bf66270 */
[----:B------:R-:W-:Y:S01]  /*1f10*/  IMAD R12, R5, R15, R12 ;  /* 0x0000000f050c7224 */ /* 0x000fe200078e020c */
[----:B------:R-:W-:-:S03]  /*1f20*/  ISETP.GE.AND P2, PT, R243, UR35, PT ;  /* 0x00000023f3007c0c */ /* 0x000fc6000bf46270 */
[----:B------:R-:W-:Y:S02]  /*1f30*/  IMAD.IADD R7, R7, 0x1, R12 ;  /* 0x0000000107077824 */ /* 0x000fe400078e020c */
[----:B------:R-:W-:-:S04]  /*1f40*/  IMAD.WIDE.U32 R12, R17, UR55, R6 ;  /* 0x00000037110c7c25 */ /* 0x000fc8000f8e0006 */
[----:B------:R3:W-:Y:S01]  /*1f50*/  @P4 STS.128 [R226+0x8000], RZ ;  /* 0x008000ffe2004388 */ /* 0x0007e20000000c00 */
[----:B------:R-:W-:Y:S02]  /*1f60*/  VIADD R13, R13, UR15 ;  /* 0x0000000f0d0d7c36 */ /* 0x000fe40008000000 */
        /* <DEDUP_REMOVED lines=26> */
.L_x_1229:
[----:B------:R-:W-:Y:S05]  /*2110*/  BSYNC B0 ;  /* 0x0000000000007941 */ /* 0x000fea0003800000 */
.L_x_1228:
        /* <DEDUP_REMOVED lines=47> */
.L_x_1231:
[----:B------:R-:W-:Y:S05]  /*2410*/  BSYNC B0 ;  /* 0x0000000000007941 */ /* 0x000fea0003800000 */
.L_x_1230:
        /* <DEDUP_REMOVED lines=44> */
.L_x_1233:
[----:B------:R-:W-:Y:S05]  /*26e0*/  BSYNC B0 ;  /* 0x0000000000007941 */ /* 0x000fea0003800000 */
.L_x_1232:
        /* <DEDUP_REMOVED lines=47> */
.L_x_1235:
[----:B------:R-:W-:Y:S05]  /*29e0*/  BSYNC B0 ;  /* 0x0000000000007941 */ /* 0x000fea0003800000 */
.L_x_1234:
[----:B------:R-:W-:Y:S01]  /*29f0*/  UIADD3 UR10, -UR34, UR8, URZ ;  /* 0x00000008220a7290 */ /* 0x000fe2000fffe13f */
[----:B--23--:R-:W-:Y:S01]  /*2a00*/  IMAD.WIDE.U32 R4, R17, UR34, R228 ;  /* 0x0000002211047c25 */ /* 0x00cfe2000f8e00e4 */
[----:B------:R-:W-:Y:S01]  /*2a10*/  UIMAD UR18, UR15, UR16, URZ ;  /* 0x000000100f1272a4 */ /* 0x000fe2000f8e023f */
[----:B------:R-:W-:Y:S01]  /*2a20*/  IADD3 R6, R250, 0x8, RZ ;  /* 0x00000008fa067810 */ /* 0x000fe20007ffe0ff */
[----:B------:R-:W-:Y:S01]  /*2a30*/  ULDC.64 UR22, c[0x0][0x260] ;  /* 0x0000980000167ab9 */ /* 0x000fe20000000a00 */
[----:B------:R-:W-:Y:S01]  /*2a40*/  BSSY B0, `(.L_x_1236) ;  /* 0x0000040000007945 */ /* 0x000fe20003800000 */
[----:B------:R-:W-:Y:S01]  /*2a50*/  ISETP.GE.AND P4, PT, R14, UR10, PT ;  /* 0x0000000a0e007c0c */ /* 0x000fe2000bf86270 */
[----:B------:R-:W-:Y:S01]  /*2a60*/  UIMAD UR18, UR34, UR17, UR18 ;  /* 0x00000011221272a4 */ /* 0x000fe2000f8e0212 */
[----:B------:R-:W-:Y:S02]  /*2a70*/  IADD3 R8, P0, R4, UR28, RZ ;  /* 0x0000001c04087c10 */ /* 0x000fe4000ff1e0ff */
[----:B------:R-:W-:-:S02]  /*2a80*/  ISETP.GE.AND P5, PT, R6, UR5, PT ;  /* 0x0000000506007c0c */ /* 0x000fc4000bfa6270 */
[----:B------:R-:W-:Y:S01]  /*2a90*/  ISETP.GE.AND P6, PT, R250, UR5, PT ;  /* 0x00000005fa007c0c */ /* 0x000fe2000bfc6270 */
[----:B------:R-:W-:-:S05]  /*2aa0*/  IMAD.U32 R4, RZ, RZ, UR18 ;  /* 0x00000012ff047e24 */ /* 0x000fca000f8e00ff */
        /* <DEDUP_REMOVED lines=57> */
.L_x_1237:
[----:B------:R-:W-:Y:S05]  /*2e40*/  BSYNC B0 ;  /* 0x0000000000007941 */ /* 0x000fea0003800000 */
.L_x_1236:
        /* <DEDUP_REMOVED lines=59> */
.L_x_1239:
[----:B------:R-:W-:Y:S05]  /*3200*/  BSYNC B0 ;  /* 0x0000000000007941 */ /* 0x000fea0003800000 */
.L_x_1238:
        /* <DEDUP_REMOVED lines=64> */
.L_x_1241:
[----:B------:R-:W-:Y:S05]  /*3610*/  BSYNC B0 ;  /* 0x0000000000007941 */ /* 0x000fea0003800000 */
.L_x_1240:
        /* <DEDUP_REMOVED lines=56> */
.L_x_1243:
[----:B------:R-:W-:Y:S05]  /*39a0*/  BSYNC B0 ;  /* 0x0000000000007941 */ /* 0x000fea0003800000 */
.L_x_1242:
        /* <DEDUP_REMOVED lines=18> */
[----:B------:R-:W-:-:S04]  /*3ad0*/  @UP0 UIADD3 UR5, UR17, UR5, URZ ;  /* 0x0000000511050290 */ /* 0x000fc8000fffe03f */
[----:B------:R-:W-:Y:S01]  /*3ae0*/  @UP0 ULEA.HI.X UR21, UR16, UR21, UR5, 0x2, UP1 ;  /* 0x0000001510150291 */ /* 0x000fe200088f1405 */
[----:B-1-3--:R-:W-:Y:S01]  /*3af0*/  IMAD.U32 R4, RZ, RZ, UR20 ;  /* 0x00000014ff047e24 */ /* 0x00afe2000f8e00ff */
[----:B------:R-:W-:Y:S01]  /*3b00*/  UIADD3 UR10, UR34, 0x40, URZ ;  /* 0x00000040220a7890 */ /* 0x000fe2000fffe03f */
[----:B------:R-:W-:Y:S01]  /*3b10*/  @UP0 ULDC UR5, c[0x0][0x2e8] ;  /* 0x0000ba0000050ab9 */ /* 0x000fe20000000800 */
[----:B------:R-:W-:Y:S02]  /*3b20*/  IMAD.SHL.U32 R241, R250, 0x4, RZ ;  /* 0x00000004faf17824 */ /* 0x000fe400078e00ff */
[----:B------:R-:W-:Y:S01]  /*3b30*/  IMAD.U32 R5, RZ, RZ, UR21 ;  /* 0x00000015ff057e24 */ /* 0x000fe2000f8e00ff */
[----:B------:R-:W-:Y:S02]  /*3b40*/  CS2R R190, SRZ ;  /* 0x0000000000be7805 */ /* 0x000fe4000001ff00 */
[----:B------:R-:W-:Y:S02]  /*3b50*/  CS2R R188, SRZ ;  /* 0x0000000000bc7805 */ /* 0x000fe4000001ff00 */
[----:B------:R-:W-:-:S02]  /*3b60*/  CS2R R194, SRZ ;  /* 0x0000000000c27805 */ /* 0x000fc4000001ff00 */
[----:B------:R-:W-:Y:S01]  /*3b70*/  CS2R R192, SRZ ;  /* 0x0000000000c07805 */ /* 0x000fe2000001ff00 */
[----:B------:R1:W3:Y:S01]  /*3b80*/  @P0 LDG.E R6, desc[UR6][R4.64] ;  /* 0x0000000604060981 */ /* 0x0002e2000c1e1900 */
        /* <DEDUP_REMOVED lines=24> */
[C---:B-1----:R-:W-:Y:S01]  /*3d10*/  IMAD.SHL.U32 R4, R250.reuse, 0x4, RZ ;  /* 0x00000004fa047824 */ /* 0x042fe200078e00ff */
[----:B------:R-:W-:Y:S02]  /*3d20*/  SHF.L.U64.HI R5, R250, 0x2, R7 ;  /* 0x00000002fa057819 */ /* 0x000fe40000010207 */
[----:B------:R-:W-:Y:S02]  /*3d30*/  CS2R R138, SRZ ;  /* 0x00000000008a7805 */ /* 0x000fe4000001ff00 */
[----:B------:R-:W-:Y:S02]  /*3d40*/  CS2R R136, SRZ ;  /* 0x0000000000887805 */ /* 0x000fe4000001ff00 */
[----:B------:R-:W-:Y:S02]  /*3d50*/  CS2R R134, SRZ ;  /* 0x0000000000867805 */ /* 0x000fe4000001ff00 */
[----:B------:R-:W-:-:S02]  /*3d60*/  IADD3 R4, P1, R4, UR12, RZ ;  /* 0x0000000c04047c10 */ /* 0x000fc4000ff3e0ff */
[----:B------:R-:W-:Y:S02]  /*3d70*/  CS2R R132, SRZ ;  /* 0x0000000000847805 */ /* 0x000fe4000001ff00 */
[----:B------:R-:W-:Y:S02]  /*3d80*/  CS2R R78, SRZ ;  /* 0x00000000004e7805 */ /* 0x000fe4000001ff00 */
[----:B------:R-:W-:Y:S02]  /*3d90*/  CS2R R76, SRZ ;  /* 0x00000000004c7805 */ /* 0x000fe4000001ff00 */
[----:B------:R-:W-:Y:S02]  /*3da0*/  IADD3.X R5, R5, UR11, RZ, P1, !PT ;  /* 0x0000000b05057c10 */ /* 0x000fe40008ffe4ff */
[----:B------:R-:W-:Y:S02]  /*3db0*/  CS2R R82, SRZ ;  /* 0x0000000000527805 */ /* 0x000fe4000001ff00 */
[----:B------:R-:W-:-:S02]  /*3dc0*/  CS2R R80, SRZ ;  /* 0x0000000000507805 */ /* 0x000fc4000001ff00 */
        /* <DEDUP_REMOVED lines=30> */
[----:B------:R-:W-:Y:S01]  /*3fb0*/  SHF.L.U64.HI R240, R250, 0x2, R7 ;  /* 0x00000002faf07819 */ /* 0x000fe20000010207 */
[----:B-1----:R-:W3:Y:S01]  /*3fc0*/  @P0 MUFU.RCP R4, UR5 ;  /* 0x0000000500040d08 */ /* 0x002ee20008001000 */
[----:B------:R-:W-:Y:S01]  /*3fd0*/  UMOV UR5, URZ ;  /* 0x0000003f00057c82 */ /* 0x000fe20008000000 */
[----:B------:R-:W-:Y:S01]  /*3fe0*/  UISETP.GE.AND UP1, UPT, UR10, UR8, UPT ;  /* 0x000000080a00728c */ /* 0x000fe2000bf26270 */
[----:B------:R-:W-:-:S02]  /*3ff0*/  ULDC UR20, c[0x0][0x2dc] ;  /* 0x0000b70000147ab9 */ /* 0x000fc40000000800 */
[----:B------:R-:W-:Y:S01]  /*4000*/  ULDC UR10, c[0x0][0x39c] ;  /* 0x0000e700000a7ab9 */ /* 0x000fe20000000800 */
[----:B---3--:R-:W-:-:S05]  /*4010*/  @P0 FMUL.FTZ R4, R6, R4 ;  /* 0x0000000406040220 */ /* 0x008fca0000410000 */
[----:B------:R-:W-:Y:S01]  /*4020*/  @P0 R2UR UR15, R4 ;  /* 0x00000000040f02ca */ /* 0x000fe200000e0000 */
[----:B------:R-:W-:-:S04]  /*4030*/  IMAD.U32 R4, RZ, RZ, UR32 ;  /* 0x00000020ff047e24 */ /* 0x000fc8000f8e00ff */
[----:B------:R-:W-:-:S05]  /*4040*/  IMAD R4, R4, 0x40, R248 ;  /* 0x0000004004047824 */ /* 0x000fca00078e02f8 */
[----:B------:R-:W-:-:S03]  /*4050*/  IADD3 R4, R250, -UR38, -R4 ;  /* 0x80000026fa047c10 */ /* 0x000fc6000fffe804 */
[----:B------:R-:W-:Y:S01]  /*4060*/  @UP0 UMOV UR5, UR15 ;  /* 0x0000000f00050c82 */ /* 0x000fe20008000000 */
[----:B------:R-:W-:Y:S01]  /*4070*/  ULDC UR15, c[0x0][0x2ec] ;  /* 0x0000bb00000f7ab9 */ /* 0x000fe20000000800 */
[----:B--2---:R-:W-:-:S07]  /*4080*/  VIADD R247, R4, UR8 ;  /* 0x0000000804f77c36 */ /* 0x004fce0008000000 */
.L_x_1246:
        /* <DEDUP_REMOVED lines=10> */
[----:B------:R-:W-:Y:S05]  /*4130*/  LDSM.16.M88.4 R16, [R214] ;  /* 0x00000000d610783b */ /* 0x000fea0000000200 */
[----:B-1----:R-:W1:Y:S05]  /*4140*/  LDSM.16.M88.4 R8, [R3+UR4+0x10000] ;  /* 0x010000040308783b */ /* 0x002e6a0008000200 */
[----:B------:R-:W2:Y:S05]  /*4150*/  LDSM.16.M88.4 R84, [R3+UR4+0x10800] ;  /* 0x010800040354783b */ /* 0x000eaa0008000200 */
[----:B------:R-:W-:Y:S05]  /*4160*/  LDSM.16.M88.4 R88, [R216] ;  /* 0x00000000d858783b */ /* 0x000fea0000000200 */
[----:B------:R-:W3:Y:S05]  /*4170*/  LDSM.16.M88.4 R92, [R2] ;  /* 0x00000000025c783b */ /* 0x000eea0000000200 */
[----:B------:R-:W4:Y:S05]  /*4180*/  LDSM.16.M88.4 R96, [R2+0x800] ;  /* 0x000800000260783b */ /* 0x000f2a0000000200 */
[----:B------:R-:W-:Y:S05]  /*4190*/  LDSM.16.M88.4 R100, [R219] ;  /* 0x00000000db64783b */ /* 0x000fea0000000200 */
[----:B------:R-:W4:Y:S05]  /*41a0*/  LDSM.16.M88.4 R104, [R213] ;  /* 0x00000000d568783b */ /* 0x000f2a0000000200 */
[----:B------:R-:W-:Y:S01]  /*41b0*/  LDSM.16.M88.4 R108, [R218] ;  /* 0x00000000da6c783b */ /* 0x000fe20000000200 */
[C---:B-1----:R-:W-:Y:S04]  /*41c0*/  HMMA.16816.F32 R4, R16.reuse, R8, RZ ;  /* 0x000000081004723c */ /* 0x042fe800000018ff */
[----:B------:R-:W-:Y:S02]  /*41d0*/  LDSM.16.M88.4 R112, [R212] ;  /* 0x00000000d470783b */ /* 0x000fe40000000200 */
        /* <DEDUP_REMOVED lines=112> */
[----:B------:R4:W-:Y:S03]  /*48e0*/  MUFU.TANH R123, R8 ;  /* 0x00000008007b7308 */ /* 0x0009e60000002400 */
[----:B--2---:R-:W-:Y:S04]  /*48f0*/  MOV R7, UR32 ;  /* 0x0000002000077c02 */ /* 0x004fe80008000f00 */
[----:B------:R-:W-:Y:S03]  /*4900*/  LEA R7, R7, R248, 0x6 ;  /* 0x000000f807077211 */ /* 0x000fe600078e30ff */
[----:B------:R2:W-:Y:S01]  /*4910*/  MUFU.TANH R120, R9 ;  /* 0x0000000900787308 */ /* 0x0005e20000002400 */
[C---:B-1----:R-:W-:Y:S02]  /*4920*/  @P0 IADD3 R4, R7.reuse, 0x1, RZ ;  /* 0x0000000107040810 */ /* 0x042fe40007ffe0ff */
[----:B------:R-:W-:Y:S01]  /*4930*/  FSETP.NEU.FTZ.AND P0, PT, R238, -INF , PT ;  /* 0xff800000ee00780b */ /* 0x000fe20003f1d000 */
[----:B------:R-:W-:Y:S01]  /*4940*/  FMUL.FTZ R12, R12, UR10 ;  /* 0x0000000a0c0c7c20 */ /* 0x000fe20008410000 */
[----:B------:R-:W-:Y:S05]  /*4950*/  @P3 ISETP.GE.AND P3, PT, R4, UR8, PT ;  /* 0x0000000804003c0c */ /* 0x000fea000bf66270 */
[----:B------:R1:W3:Y:S01]  /*4960*/  MUFU.TANH R131, R6 ;  /* 0x0000000600837308 */ /* 0x0002e20000002400 */
[----:B------:R-:W-:Y:S01]  /*4970*/  MOV R4, UR9 ;  /* 0x0000000900047c02 */ /* 0x000fe20008000f00 */
[----:B------:R-:W-:Y:S01]  /*4980*/  FMUL.FTZ R14, R14, UR10 ;  /* 0x0000000a0e0e7c20 */ /* 0x000fe20008410000 */
[----:B------:R-:W-:Y:S01]  /*4990*/  @P2 ISETP.GE.AND P2, PT, R7, UR8, PT ;  /* 0x0000000807002c0c */ /* 0x000fe2000bf46270 */
[----:B------:R-:W-:Y:S01]  /*49a0*/  FMUL.FTZ R16, R16, UR10 ;  /* 0x0000000a10107c20 */ /* 0x000fe20008410000 */
[----:B------:R-:W-:Y:S01]  /*49b0*/  LEA R4, R4, R247, 0x6 ;  /* 0x000000f704047211 */ /* 0x000fe200078e30ff */
[----:B------:R-:W-:Y:S01]  /*49c0*/  FMUL.FTZ R13, R13, UR10 ;  /* 0x0000000a0d0d7c20 */ /* 0x000fe20008410000 */
[----:B------:R-:W-:Y:S03]  /*49d0*/  FMUL.FTZ R18, R18, UR10 ;  /* 0x0000000a12127c20 */ /* 0x000fe60008410000 */
[----:B------:R3:W-:Y:S01]  /*49e0*/  MUFU.TANH R128, R11 ;  /* 0x0000000b00807308 */ /* 0x0007e20000002400 */
[----:B----4-:R-:W-:Y:S01]  /*49f0*/  IADD3 R8, R4, 0x8, RZ ;  /* 0x0000000804087810 */ /* 0x010fe20007ffe0ff */
[----:B--2---:R-:W-:Y:S01]  /*4a00*/  FMUL.FTZ R9, R15, UR10 ;  /* 0x0000000a0f097c20 */ /* 0x004fe20008410000 */
[----:B------:R-:W-:Y:S01]  /*4a10*/  IABS R15, R4 ;  /* 0x00000004000f7213 */ /* 0x000fe20000000000 */
[----:B------:R-:W-:Y:S01]  /*4a20*/  FMUL.FTZ R17, R17, UR10 ;  /* 0x0000000a11117c20 */ /* 0x000fe20008410000 */
[----:B------:R-:W-:Y:S01]  /*4a30*/  ISETP.GE.AND P6, PT, R8, RZ, PT ;  /* 0x000000ff0800720c */ /* 0x000fe20003fc6270 */
[----:B------:R-:W-:Y:S01]  /*4a40*/  FMUL.FTZ R19, R19, UR10 ;  /* 0x0000000a13137c20 */ /* 0x000fe20008410000 */
[----:B------:R-:W-:Y:S03]  /*4a50*/  I2FP.F32.S32 R15, R15 ;  /* 0x0000000f000f7245 */ /* 0x000fe60000201400 */
[----:B------:R2:W-:Y:S01]  /*4a60*/  MUFU.TANH R126, R9 ;  /* 0x00000009007e7308 */ /* 0x0005e20000002400 */
[----:B-1----:R-:W-:Y:S05]  /*4a70*/  FMUL.FTZ R6, R238, 1.4426950216293334961 ;  /* 0x3fb8aa3bee067820 */ /* 0x002fea0000410000 */
[----:B------:R-:W-:Y:S04]  /*4a80*/  FSEL R6, R6, RZ, P0 ;  /* 0x000000ff06067208 */ /* 0x000fe80000000000 */
[----:B------:R1:W-:Y:S01]  /*4a90*/  MUFU.TANH R119, R12 ;  /* 0x0000000c00777308 */ /* 0x0003e20000002400 */
[C---:B---3--:R-:W-:Y:S02]  /*4aa0*/  IADD3 R11, R4.reuse, -0x1, RZ ;  /* 0xffffffff040b7810 */ /* 0x048fe40007ffe0ff */
[----:B------:R-:W-:Y:S02]  /*4ab0*/  @!P6 IADD3 R8, -R4, -0x8, RZ ;  /* 0xfffffff80408e810 */ /* 0x000fe40007ffe1ff */
[----:B------:R-:W-:Y:S02]  /*4ac0*/  ISETP.GE.AND P6, PT, R11, RZ, PT ;  /* 0x000000ff0b00720c */ /* 0x000fe40003fc6270 */
[----:B------:R-:W-:Y:S03]  /*4ad0*/  PLOP3.LUT P0, PT, PT, PT, UP1, 0x80, 0x0 ;  /* 0x000000000000781c */ /* 0x000fe60003f0f018 */
[----:B------:R3:W-:Y:S01]  /*4ae0*/  MUFU.TANH R129, R10 ;  /* 0x0000000a00817308 */ /* 0x0007e20000002400 */
[----:B------:R-:W-:Y:S01]  /*4af0*/  I2FP.F32.S32 R8, R8 ;  /* 0x0000000800087245 */ /* 0x000fe20000201400 */
[----:B--2---:R-:W-:Y:S05]  /*4b00*/  FFMA.FTZ R9, R15, -UR5, R122 ;  /* 0x800000050f097c23 */ /* 0x004fea000801007a */
[----:B------:R-:W-:Y:S03]  /*4b10*/  @P4 FSEL R9, R9, -INF , !P2 ;  /* 0xff80000009094808 */ /* 0x000fe60005000000 */
[----:B------:R2:W-:Y:S01]  /*4b20*/  MUFU.TANH R117, R16 ;  /* 0x0000001000757308 */ /* 0x0005e20000002400 */
[----:B-1----:R-:W-:Y:S01]  /*4b30*/  FFMA.FTZ R12, R8, -UR5, R131 ;  /* 0x80000005080c7c23 */ /* 0x002fe20008010083 */
[----:B------:R-:W-:Y:S01]  /*4b40*/  @!P6 IADD3 R11, -R4, 0x1, RZ ;  /* 0x00000001040be810 */ /* 0x000fe20007ffe1ff */
[--C-:B------:R-:W-:Y:S01]  /*4b50*/  FFMA.FTZ R9, R9, UR15, -R6.reuse ;  /* 0x0000000f09097c23 */ /* 0x100fe20008010806 */
[----:B------:R-:W-:Y:S02]  /*4b60*/  PLOP3.LUT P6, PT, PT, PT, UP1, 0x80, 0x0 ;  /* 0x000000000000781c */ /* 0x000fe40003fcf018 */
[----:B------:R-:W-:Y:S04]  /*4b70*/  @P0 FSEL R12, R12, -INF , !P2 ;  /* 0xff8000000c0c0808 */ /* 0x000fe80005000000 */
[----:B------:R1:W-:Y:S01]  /*4b80*/  MUFU.TANH R127, R14 ;  /* 0x0000000e007f7308 */ /* 0x0003e20000002400 */
[----:B---3--:R-:W-:Y:S02]  /*4b90*/  IADD3 R10, R4, 0x7, RZ ;  /* 0x00000007040a7810 */ /* 0x008fe40007ffe0ff */
[----:B------:R-:W-:Y:S02]  /*4ba0*/  PLOP3.LUT P2, PT, PT, PT, UP1, 0x80, 0x0 ;  /* 0x000000000000781c */ /* 0x000fe40003f4f018 */
[----:B------:R-:W-:Y:S02]  /*4bb0*/  ISETP.GE.AND P0, PT, R10, RZ, PT ;  /* 0x000000ff0a00720c */ /* 0x000fe40003f06270 */
[----:B------:R-:W-:Y:S03]  /*4bc0*/  PLOP3.LUT P4, PT, PT, PT, UP1, 0x80, 0x0 ;  /* 0x000000000000781c */ /* 0x000fe60003f8f018 */
[----:B------:R-:W3:Y:S01]  /*4bd0*/  MUFU.TANH R121, R5 ;  /* 0x0000000500797308 */ /* 0x000ee20000002400 */
[----:B--2---:R-:W-:Y:S02]  /*4be0*/  @P5 IADD3 R16, R7, 0x8, RZ ;  /* 0x0000000807105810 */ /* 0x004fe40007ffe0ff */
[----:B------:R-:W-:Y:S07]  /*4bf0*/  PLOP3.LUT P5, PT, PT, PT, UP1, 0x80, 0x0 ;  /* 0x000000000000781c */ /* 0x000fee0003faf018 */
[----:B------:R2:W4:Y:S01]  /*4c00*/  MUFU.TANH R118, R13 ;  /* 0x0000000d00767308 */ /* 0x0005220000002400 */
[----:B-1----:R-:W-:Y:S02]  /*4c10*/  I2FP.F32.S32 R14, R11 ;  /* 0x0000000b000e7245 */ /* 0x002fe40000201400 */
[C---:B------:R-:W-:Y:S02]  /*4c20*/  IADD3 R11, R4.reuse, -0x9, RZ ;  /* 0xfffffff7040b7810 */ /* 0x040fe40007ffe0ff */
[----:B------:R-:W-:Y:S02]  /*4c30*/  @!P0 IADD3 R10, -R4, -0x7, RZ ;  /* 0xfffffff9040a8810 */ /* 0x000fe40007ffe1ff */
[----:B------:R-:W-:Y:S03]  /*4c40*/  ISETP.GE.AND P0, PT, R11, RZ, PT ;  /* 0x000000ff0b00720c */ /* 0x000fe60003f06270 */
[----:B------:R1:W-:Y:S01]  /*4c50*/  MUFU.TANH R125, R18 ;  /* 0x00000012007d7308 */ /* 0x0003e20000002400 */
[----:B---3--:R-:W-:Y:S01]  /*4c60*/  FFMA.FTZ R8, R14, -UR5, R121 ;  /* 0x800000050e087c23 */ /* 0x008fe20008010079 */
[----:B------:R-:W-:Y:S01]  /*4c70*/  FMUL.FTZ R5, R239, 1.4426950216293334961 ;  /* 0x3fb8aa3bef057820 */ /* 0x000fe20000410000 */
[----:B------:R-:W-:Y:S02]  /*4c80*/  I2FP.F32.S32 R10, R10 ;  /* 0x0000000a000a7245 */ /* 0x000fe40000201400 */
[----:B------:R-:W-:Y:S02]  /*4c90*/  @P4 ISETP.GE.AND P4, PT, R16, UR8, PT ;  /* 0x0000000810004c0c */ /* 0x000fe4000bf86270 */
[----:B------:R-:W-:Y:S03]  /*4ca0*/  @P2 FSEL R8, R8, -INF , !P3 ;  /* 0xff80000008082808 */ /* 0x000fe60005800000 */
[----:B------:R3:W-:Y:S01]  /*4cb0*/  MUFU.EX2 R203, R9 ;  /* 0x0000000900cb7308 */ /* 0x0007e20000000800 */
[----:B--2---:R-:W-:Y:S02]  /*4cc0*/  IADD3 R13, R4, -0x8, RZ ;  /* 0xfffffff8040d7810 */ /* 0x004fe40007ffe0ff */
[----:B------:R-:W-:Y:S02]  /*4cd0*/  PLOP3.LUT P2, PT, PT, PT, UP1, 0x80, 0x0 ;  /* 0x000000000000781c */ /* 0x000fe40003f4f018 */
[----:B------:R-:W-:Y:S02]  /*4ce0*/  FSEL R5, R5, RZ, P1 ;  /* 0x000000ff05057208 */ /* 0x000fe40000800000 */
[----:B------:R-:W-:Y:S03]  /*4cf0*/  PLOP3.LUT P1, PT, PT, PT, UP1, 0x80, 0x0 ;  /* 0x000000000000781c */ /* 0x000fe60003f2f018 */
[----:B------:R2:W4:Y:S01]  /*4d00*/  MUFU.TANH R116, R17 ;  /* 0x0000001100747308 */ /* 0x0005220000002400 */
[----:B-1----:R-:W-:Y:S01]  /*4d10*/  @P5 IADD3 R18, R7, 0x10, RZ ;  /* 0x0000001007125810 */ /* 0x002fe20007ffe0ff */
[--C-:B------:R-:W-:Y:S01]  /*4d20*/  FFMA.FTZ R12, R12, UR15, -R5.reuse ;  /* 0x0000000f0c0c7c23 */ /* 0x100fe20008010805 */
[----:B------:R-:W-:Y:S02]  /*4d30*/  ISETP.GE.AND P5, PT, R13, RZ, PT ;  /* 0x000000ff0d00720c */ /* 0x000fe40003fa6270 */
[----:B------:R-:W-:Y:S02]  /*4d40*/  @!P0 IADD3 R11, -R4, 0x9, RZ ;  /* 0x00000009040b8810 */ /* 0x000fe40007ffe1ff */
[----:B------:R-:W-:Y:S03]  /*4d50*/  PLOP3.LUT P0, PT, PT, PT, UP1, 0x80, 0x0 ;  /* 0x000000000000781c */ /* 0x000fe60003f0f018 */
[----:B------:R1:W-:Y:S01]  /*4d60*/  MUFU.EX2 R211, R12 ;  /* 0x0000000c00d37308 */ /* 0x0003e20000000800 */
[----:B---3--:R-:W-:Y:S01]  /*4d70*/  FFMA.FTZ R9, R8, UR15, -R6 ;  /* 0x0000000f08097c23 */ /* 0x008fe20008010806 */
[----:B------:R-:W-:Y:S01]  /*4d80*/  FFMA.FTZ R8, R10, -UR5, R130 ;  /* 0x800000050a087c23 */ /* 0x000fe20008010082 */
[----:B------:R-:W-:Y:S02]  /*4d90*/  I2FP.F32.S32 R16, R11 ;  /* 0x0000000b00107245 */ /* 0x000fe40000201400 */
[----:B------:R-:W-:Y:S02]  /*4da0*/  IADD3 R11, R4, -0x10, RZ ;  /* 0xfffffff0040b7810 */ /* 0x000fe40007ffe0ff */
[----:B------:R-:W-:Y:S03]  /*4db0*/  @P2 FSEL R8, R8, -INF , !P3 ;  /* 0xff80000008082808 */ /* 0x000fe60005800000 */
[----:B------:R3:W-:Y:S01]  /*4dc0*/  MUFU.EX2 R202, R9 ;  /* 0x0000000900ca7308 */ /* 0x0007e20000000800 */
[----:B--2---:R-:W-:Y:S02]  /*4dd0*/  @P1 IADD3 R17, R7, 0x9, RZ ;  /* 0x0000000907111810 */ /* 0x004fe40007ffe0ff */
[----:B------:R-:W-:Y:S01]  /*4de0*/  @!P5 IADD3 R13, -R4, 0x8, RZ ;  /* 0x00000008040dd810 */ /* 0x000fe20007ffe1ff */
[----:B------:R-:W-:Y:S01]  /*4df0*/  FFMA.FTZ R8, R8, UR15, -R5 ;  /* 0x0000000f08087c23 */ /* 0x000fe20008010805 */
[----:B------:R-:W-:Y:S02]  /*4e00*/  @P6 ISETP.GE.AND P6, PT, R17, UR8, PT ;  /* 0x0000000811006c0c */ /* 0x000fe4000bfc6270 */
[----:B------:R-:W-:Y:S03]  /*4e10*/  I2FP.F32.S32 R17, R13 ;  /* 0x0000000d00117245 */ /* 0x000fe60000201400 */
[----:B------:R2:W-:Y:S01]  /*4e20*/  MUFU.EX2 R210, R8 ;  /* 0x0000000800d27308 */ /* 0x0005e20000000800 */
[----:B------:R-:W-:Y:S01]  /*4e30*/  PLOP3.LUT P2, PT, PT, PT, UP1, 0x80, 0x0 ;  /* 0x000000000000781c */ /* 0x000fe20003f4f018 */
[----:B-1----:R-:W-:Y:S01]  /*4e40*/  FFMA.FTZ R12, R16, -UR5, R120 ;  /* 0x80000005100c7c23 */ /* 0x002fe20008010078 */
[----:B------:R-:W-:Y:S01]  /*4e50*/  PLOP3.LUT P3, PT, PT, PT, UP1, 0x80, 0x0 ;  /* 0x000000000000781c */ /* 0x000fe20003f6f018 */
[----:B------:R-:W-:Y:S01]  /*4e60*/  FFMA.FTZ R10, R17, -UR5, R123 ;  /* 0x80000005110a7c23 */ /* 0x000fe2000801007b */
[----:B------:R-:W-:Y:S02]  /*4e70*/  PLOP3.LUT P1, PT, PT, PT, UP1, 0x80, 0x0 ;  /* 0x000000000000781c */ /* 0x000fe40003f2f018 */
[----:B------:R-:W-:Y:S03]  /*4e80*/  PLOP3.LUT P5, PT, PT, PT, UP1, 0x80, 0x0 ;  /* 0x000000000000781c */ /* 0x000fe60003faf018 */
[----:B------:R-:W1:Y:S01]  /*4e90*/  MUFU.TANH R124, R19 ;  /* 0x00000013007c7308 */ /* 0x000e620000002400 */
[----:B------:R-:W-:Y:S01]  /*4ea0*/  @P0 FSEL R10, R10, -INF , !P4 ;  /* 0xff8000000a0a0808 */ /* 0x000fe20006000000 */
[----:B---3--:R-:W-:Y:S01]  /*4eb0*/  FFMA.FTZ R9, R15, -UR5, R129 ;  /* 0x800000050f097c23 */ /* 0x008fe20008010081 */
[----:B------:R-:W-:Y:S02]  /*4ec0*/  PLOP3.LUT P0, PT, PT, PT, UP1, 0x80, 0x0 ;  /* 0x000000000000781c */ /* 0x000fe40003f0f018 */
[----:B------:R-:W-:Y:S01]  /*4ed0*/  IADD3 R13, R4, -0x11, RZ ;  /* 0xffffffef040d7810 */ /* 0x000fe20007ffe0ff */
[----:B------:R-:W-:Y:S01]  /*4ee0*/  FFMA.FTZ R10, R10, UR15, -R6 ;  /* 0x0000000f0a0a7c23 */ /* 0x000fe20008010806 */
[----:B------:R-:W-:Y:S01]  /*4ef0*/  @P2 FSEL R12, R12, -INF , !P6 ;  /* 0xff8000000c0c2808 */ /* 0x000fe20007000000 */
[----:B--2---:R-:W-:Y:S01]  /*4f00*/  FFMA.FTZ R8, R14, -UR5, R128 ;  /* 0x800000050e087c23 */ /* 0x004fe20008010080 */
[----:B------:R-:W-:Y:S01]  /*4f10*/  @P3 FSEL R9, R9, -INF , !P4 ;  /* 0xff80000009093808 */ /* 0x000fe20006000000 */
[----:B------:R-:W-:Y:S01]  /*4f20*/  MUFU.EX2 R201, R10 ;  /* 0x0000000a00c97308 */ /* 0x000fe20000000800 */
[----:B------:R-:W-:Y:S01]  /*4f30*/  ISETP.GE.AND P2, PT, R11, RZ, PT ;  /* 0x000000ff0b00720c */ /* 0x000fe20003f46270 */
[----:B------:R-:W-:Y:S01]  /*4f40*/  FFMA.FTZ R12, R12, UR15, -R6 ;  /* 0x0000000f0c0c7c23 */ /* 0x000fe20008010806 */
[----:B------:R-:W-:Y:S01]  /*4f50*/  ISETP.GE.AND P4, PT, R13, RZ, PT ;  /* 0x000000ff0d00720c */ /* 0x000fe20003f86270 */
[--C-:B------:R-:W-:Y:S02]  /*4f60*/  FFMA.FTZ R9, R9, UR15, -R5.reuse ;  /* 0x0000000f09097c23 */ /* 0x100fe40008010805 */
[----:B------:R-:W-:Y:S02]  /*4f70*/  @P0 FSEL R8, R8, -INF , !P6 ;  /* 0xff80000008080808 */ /* 0x000fe40007000000 */
[----:B------:R-:W-:Y:S02]  /*4f80*/  @P1 ISETP.GE.AND P1, PT, R18, UR8, PT ;  /* 0x0000000812001c0c */ /* 0x000fe4000bf26270 */
[----:B------:R2:W3:Y:S01]  /*4f90*/  MUFU.EX2 R199, R12 ;  /* 0x0000000c00c77308 */ /* 0x0004e20000000800 */
[----:B------:R-:W-:Y:S01]  /*4fa0*/  @P5 IADD3 R18, R7, 0x11, RZ ;  /* 0x0000001107125810 */ /* 0x000fe20007ffe0ff */
[----:B------:R-:W-:Y:S01]  /*4fb0*/  FFMA.FTZ R8, R8, UR15, -R5 ;  /* 0x0000000f08087c23 */ /* 0x000fe20008010805 */
[----:B------:R-:W-:Y:S02]  /*4fc0*/  PLOP3.LUT P5, PT, PT, PT, UP1, 0x80, 0x0 ;  /* 0x000000000000781c */ /* 0x000fe40003faf018 */
[----:B------:R-:W-:Y:S02]  /*4fd0*/  PLOP3.LUT P0, PT, PT, PT, UP1, 0x80, 0x0 ;  /* 0x000000000000781c */ /* 0x000fe40003f0f018 */
[C---:B------:R-:W-:Y:S03]  /*4fe0*/  @!P2 IADD3 R11, -R4.reuse, 0x10, RZ ;  /* 0x00000010040ba810 */ /* 0x040fe60007ffe1ff */
[----:B------:R4:W-:Y:S01]  /*4ff0*/  MUFU.EX2 R209, R9 ;  /* 0x0000000900d17308 */ /* 0x0009e20000000800 */
[C---:B------:R-:W-:Y:S02]  /*5000*/  @!P4 IADD3 R13, -R4.reuse, 0x11, RZ ;  /* 0x00000011040dc810 */ /* 0x040fe40007ffe1ff */
[----:B------:R-:W-:Y:S02]  /*5010*/  PLOP3.LUT P2, PT, PT, PT, UP1, 0x80, 0x0 ;  /* 0x000000000000781c */ /* 0x000fe40003f4f018 */
[----:B------:R-:W-:Y:S02]  /*5020*/  PLOP3.LUT P3, PT, PT, PT, UP1, 0x80, 0x0 ;  /* 0x000000000000781c */ /* 0x000fe40003f6f018 */
[----:B------:R-:W-:Y:S03]  /*5030*/  I2FP.F32.S32 R11, R11 ;  /* 0x0000000b000b7245 */ /* 0x000fe60000201400 */
[----:B------:R1:W3:Y:S01]  /*5040*/  MUFU.EX2 R208, R8 ;  /* 0x0000000800d07308 */ /* 0x0002e20000000800 */
[----:B------:R-:W-:Y:S02]  /*5050*/  I2FP.F32.S32 R13, R13 ;  /* 0x0000000d000d7245 */ /* 0x000fe40000201400 */
[----:B--2---:R-:W-:Y:S02]  /*5060*/  IADD3 R12, R4, -0x18, RZ ;  /* 0xffffffe8040c7810 */ /* 0x004fe40007ffe0ff */
[----:B------:R-:W-:Y:S02]  /*5070*/  @P5 ISETP.GE.AND P5, PT, R18, UR8, PT ;  /* 0x0000000812005c0c */ /* 0x000fe4000bfa6270 */
[----:B------:R-:W-:Y:S01]  /*5080*/  IADD3 R10, R4, -0x19, RZ ;  /* 0xffffffe7040a7810 */ /* 0x000fe20007ffe0ff */
[----:B----4-:R-:W-:Y:S01]  /*5090*/  FFMA.FTZ R9, R11, -UR5, R119 ;  /* 0x800000050b097c23 */ /* 0x010fe20008010077 */
[----:B------:R-:W-:Y:S02]  /*50a0*/  ISETP.GE.AND P4, PT, R12, RZ, PT ;  /* 0x000000ff0c00720c */ /* 0x000fe40003f86270 */
[----:B------:R-:W-:Y:S02]  /*50b0*/  @P3 IADD3 R14, R7, 0x18, RZ ;  /* 0x00000018070e3810 */ /* 0x000fe40007ffe0ff */
[----:B------:R-:W-:Y:S02]  /*50c0*/  @P0 FSEL R9, R9, -INF , !P1 ;  /* 0xff80000009090808 */ /* 0x000fe40004800000 */
[----:B------:R-:W-:Y:S01]  /*50d0*/  ISETP.GE.AND P3, PT, R10, RZ, PT ;  /* 0x000000ff0a00720c */ /* 0x000fe20003f66270 */
[----:B-1----:R-:W-:Y:S01]  /*50e0*/  FFMA.FTZ R8, R13, -UR5, R118 ;  /* 0x800000050d087c23 */ /* 0x002fe20008010076 */
[----:B------:R-:W-:Y:S01]  /*50f0*/  PLOP3.LUT P0, PT, PT, PT, UP1, 0x80, 0x0 ;  /* 0x000000000000781c */ /* 0x000fe20003f0f018 */
[--C-:B------:R-:W-:Y:S01]  /*5100*/  FFMA.FTZ R9, R9, UR15, -R6.reuse ;  /* 0x0000000f09097c23 */ /* 0x100fe20008010806 */
[----:B------:R-:W-:Y:S02]  /*5110*/  PLOP3.LUT P6, PT, PT, PT, UP1, 0x80, 0x0 ;  /* 0x000000000000781c */ /* 0x000fe40003fcf018 */
[----:B------:R-:W-:Y:S01]  /*5120*/  @P2 FSEL R8, R8, -INF , !P5 ;  /* 0xff80000008082808 */ /* 0x000fe20006800000 */
[----:B------:R1:W-:Y:S01]  /*5130*/  MUFU.EX2 R200, R9 ;  /* 0x0000000900c87308 */ /* 0x0003e20000000800 */
[----:B------:R-:W-:Y:S02]  /*5140*/  @!P4 IADD3 R12, -R4, 0x18, RZ ;  /* 0x00000018040cc810 */ /* 0x000fe40007ffe1ff */
[----:B------:R-:W-:Y:S01]  /*5150*/  PLOP3.LUT P2, PT, PT, PT, UP1, 0x80, 0x0 ;  /* 0x000000000000781c */ /* 0x000fe20003f4f018 */
[----:B------:R-:W-:Y:S01]  /*5160*/  FFMA.FTZ R8, R8, UR15, -R6 ;  /* 0x0000000f08087c23 */ /* 0x000fe20008010806 */
[----:B------:R-:W-:Y:S02]  /*5170*/  PLOP3.LUT P4, PT, PT, PT, UP1, 0x80, 0x0 ;  /* 0x000000000000781c */ /* 0x000fe40003f8f018 */
[----:B------:R-:W-:Y:S03]  /*5180*/  @!P3 IADD3 R10, -R4, 0x19, RZ ;  /* 0x00000019040ab810 */ /* 0x000fe60007ffe1ff */
[----:B------:R2:W4:Y:S01]  /*5190*/  MUFU.EX2 R198, R8 ;  /* 0x0000000800c67308 */ /* 0x0005220000000800 */
[----:B------:R-:W-:Y:S01]  /*51a0*/  PLOP3.LUT P3, PT, PT, PT, UP1, 0x80, 0x0 ;  /* 0x000000000000781c */ /* 0x000fe20003f6f018 */
[----:B------:R-:W-:Y:S01]  /*51b0*/  FFMA.FTZ R4, R16, -UR5, R126 ;  /* 0x8000000510047c23 */ /* 0x000fe2000801007e */
[----:B------:R-:W-:Y:S02]  /*51c0*/  I2FP.F32.S32 R12, R12 ;  /* 0x0000000c000c7245 */ /* 0x000fe40000201400 */
[----:B------:R-:W-:Y:S02]  /*51d0*/  I2FP.F32.S32 R10, R10 ;  /* 0x0000000a000a7245 */ /* 0x000fe40000201400 */
[----:B------:R-:W-:Y:S01]  /*51e0*/  @P6 ISETP.GE.AND P6, PT, R14, UR8, PT ;  /* 0x000000080e006c0c */ /* 0x000fe2000bfc6270 */
[----:B-1----:R-:W-:Y:S01]  /*51f0*/  FFMA.FTZ R9, R17, -UR5, R127 ;  /* 0x8000000511097c23 */ /* 0x002fe2000801007f */
[----:B------:R-:W-:Y:S02]  /*5200*/  @P2 FSEL R4, R4, -INF , !P5 ;  /* 0xff80000004042808 */ /* 0x000fe40006800000 */
[----:B------:R-:W-:Y:S02]  /*5210*/  PLOP3.LUT P2, PT, PT, PT, UP1, 0x80, 0x0 ;  /* 0x000000000000781c */ /* 0x000fe40003f4f018 */
[----:B------:R-:W-:Y:S02]  /*5220*/  @P0 FSEL R9, R9, -INF , !P1 ;  /* 0xff80000009090808 */ /* 0x000fe40004800000 */
[----:B------:R-:W-:Y:S02]  /*5230*/  PLOP3.LUT P1, PT, PT, PT, UP1, 0x80, 0x0 ;  /* 0x000000000000781c */ /* 0x000fe40003f2f018 */
[----:B--2---:R-:W-:Y:S01]  /*5240*/  @P4 IADD3 R8, R7, 0x19, RZ ;  /* 0x0000001907084810 */ /* 0x004fe20007ffe0ff */
[----:B------:R-:W-:Y:S01]  /*5250*/  FFMA.FTZ R7, R12, -UR5, R117 ;  /* 0x800000050c077c23 */ /* 0x000fe20008010075 */
[----:B------:R-:W-:Y:S01]  /*5260*/  PLOP3.LUT P0, PT, PT, PT, UP1, 0x80, 0x0 ;  /* 0x000000000000781c */ /* 0x000fe20003f0f018 */
[--C-:B------:R-:W-:Y:S01]  /*5270*/  FFMA.FTZ R9, R9, UR15, -R5.reuse ;  /* 0x0000000f09097c23 */ /* 0x100fe20008010805 */
[----:B------:R-:W-:Y:S01]  /*5280*/  @P3 ISETP.GE.AND P3, PT, R8, UR8, PT ;  /* 0x0000000808003c0c */ /* 0x000fe2000bf66270 */
[----:B------:R-:W-:Y:S01]  /*5290*/  FFMA.FTZ R8, R4, UR15, -R5 ;  /* 0x0000000f04087c23 */ /* 0x000fe20008010805 */
[----:B------:R-:W-:Y:S01]  /*52a0*/  FFMA.FTZ R4, R10, -UR5, R116 ;  /* 0x800000050a047c23 */ /* 0x000fe20008010074 */
[----:B------:R-:W-:Y:S04]  /*52b0*/  MUFU.EX2 R207, R9 ;  /* 0x0000000900cf7308 */ /* 0x000fe80000000800 */
[----:B------:R-:W-:Y:S02]  /*52c0*/  @P1 FSEL R7, R7, -INF , !P6 ;  /* 0xff80000007071808 */ /* 0x000fe40007000000 */
[----:B------:R-:W-:Y:S04]  /*52d0*/  PLOP3.LUT P1, PT, PT, PT, UP1, 0x80, 0x0 ;  /* 0x000000000000781c */ /* 0x000fe80003f2f018 */
[----:B------:R1:W2:Y:S01]  /*52e0*/  MUFU.EX2 R206, R8 ;  /* 0x0000000800ce7308 */ /* 0x0002a20000000800 */
[----:B------:R-:W-:Y:S02]  /*52f0*/  @P0 FSEL R4, R4, -INF , !P3 ;  /* 0xff80000004040808 */ /* 0x000fe40005800000 */
[----:B------:R-:W-:Y:S04]  /*5300*/  IADD3 R114, P0, R241, UR14, RZ ;  /* 0x0000000ef1727c10 */ /* 0x000fe8000ff1e0ff */
[----:B------:R-:W-:Y:S02]  /*5310*/  IADD3.X R115, R240, UR13, RZ, P0, !PT ;  /* 0x0000000df0737c10 */ /* 0x000fe400087fe4ff */
[----:B------:R-:W-:Y:S03]  /*5320*/  PLOP3.LUT P0, PT, PT, PT, UP0, 0x80, 0x0 ;  /* 0x000000000000781c */ /* 0x000fe60003f0f008 */
[----:B------:R-:W2:Y:S05]  /*5330*/  LDG.E R113, desc[UR6][R114.64] ;  /* 0x0000000672717981 */ /* 0x000eaa000c1e1900 */
[----:B------:R-:W2:Y:S01]  /*5340*/  LDG.E R112, desc[UR6][R114.64+0x20] ;  /* 0x0000200672707981 */ /* 0x000ea2000c1e1900 */
[--C-:B-1----:R-:W-:Y:S01]  /*5350*/  FFMA.FTZ R8, R7, UR15, -R6.reuse ;  /* 0x0000000f07087c23 */ /* 0x102fe20008010806 */
[----:B------:R-:W-:Y:S01]  /*5360*/  FFMA.FTZ R7, R11, -UR5, R125 ;  /* 0x800000050b077c23 */ /* 0x000fe2000801007d */
[----:B------:R-:W-:Y:S01]  /*5370*/  FFMA.FTZ R6, R4, UR15, -R6 ;  /* 0x0000000f04067c23 */ /* 0x000fe20008010806 */
[----:B------:R-:W-:Y:S01]  /*5380*/  FFMA.FTZ R4, R13, -UR5, R124 ;  /* 0x800000050d047c23 */ /* 0x000fe2000801007c */
[----:B------:R1:W-:Y:S02]  /*5390*/  MUFU.EX2 R197, R8 ;  /* 0x0000000800c57308 */ /* 0x0003e40000000800 */
[----:B------:R-:W-:Y:S02]  /*53a0*/  @P2 FSEL R7, R7, -INF , !P6 ;  /* 0xff80000007072808 */ /* 0x000fe40007000000 */
[----:B------:R-:W-:Y:S03]  /*53b0*/  @P1 FSEL R4, R4, -INF , !P3 ;  /* 0xff80000004041808 */ /* 0x000fe60005800000 */
[--C-:B------:R-:W-:Y:S03]  /*53c0*/  FFMA.FTZ R7, R7, UR15, -R5.reuse ;  /* 0x0000000f07077c23 */ /* 0x100fe60008010805 */
[----:B------:R4:W2:Y:S01]  /*53d0*/  MUFU.EX2 R196, R6 ;  /* 0x0000000600c47308 */ /* 0x0008a20000000800 */
[----:B------:R-:W-:Y:S01]  /*53e0*/  FFMA.FTZ R5, R4, UR15, -R5 ;  /* 0x0000000f04057c23 */ /* 0x000fe20008010805 */
[----:B---3--:R-:W-:Y:S08]  /*53f0*/  F2FP.F16.F32.PACK_AB R4, R199, R201 ;  /* 0x000000c9c704723e */ /* 0x008ff000000000ff */
[----:B------:R3:W-:Y:S01]  /*5400*/  MUFU.EX2 R204, R5 ;  /* 0x0000000500cc7308 */ /* 0x0007e20000000800 */
[----:B-1----:R-:W-:Y:S09]  /*5410*/  F2FP.F16.F32.PACK_AB R8, R208, R209 ;  /* 0x000000d1d008723e */ /* 0x002ff200000000ff */
[----:B------:R1:W2:Y:S01]  /*5420*/  MUFU.EX2 R205, R7 ;  /* 0x0000000700cd7308 */ /* 0x0002a20000000800 */
[----:B----4-:R-:W-:Y:S05]  /*5430*/  F2FP.F16.F32.PACK_AB R6, R202, R203 ;  /* 0x000000cbca06723e */ /* 0x010fea00000000ff */
[----:B------:R2:W-:Y:S01]  /*5440*/  STS [R235+0x22000], R6 ;  /* 0x02200006eb007388 */ /* 0x0005e20000000800 */
[----:B---3--:R-:W-:Y:S05]  /*5450*/  F2FP.F16.F32.PACK_AB R5, R210, R211 ;  /* 0x000000d3d205723e */ /* 0x008fea00000000ff */
[----:B------:R3:W-:Y:S01]  /*5460*/  STS [R235+0x22400], R5 ;  /* 0x02240005eb007388 */ /* 0x0007e20000000800 */
[----:B-1----:R-:W-:Y:S04]  /*5470*/  F2FP.F16.F32.PACK_AB R7, R198, R200 ;  /* 0x000000c8c607723e */ /* 0x002fe800000000ff */
[----:B------:R1:W-:Y:S05]  /*5480*/  STS [R237+0x22000], R4 ;  /* 0x02200004ed007388 */ /* 0x0003ea0000000800 */
[----:B------:R-:W-:Y:S05]  /*5490*/  STS [R237+0x22400], R8 ;  /* 0x02240008ed007388 */ /* 0x000fea0000000800 */
[----:B------:R-:W-:Y:S01]  /*54a0*/  STS [R234+0x22000], R7 ;  /* 0x02200007ea007388 */ /* 0x000fe20000000800 */
[----:B--2---:R-:W-:Y:S05]  /*54b0*/  F2FP.F16.F32.PACK_AB R6, R206, R207 ;  /* 0x000000cfce06723e */ /* 0x004fea00000000ff */
[----:B------:R-:W-:Y:S01]  /*54c0*/  STS [R234+0x22400], R6 ;  /* 0x02240006ea007388 */ /* 0x000fe20000000800 */
[----:B---3--:R-:W-:Y:S02]  /*54d0*/  F2FP.F16.F32.PACK_AB R5, R196, R197 ;  /* 0x000000c5c405723e */ /* 0x008fe400000000ff */
[----:B-1----:R-:W-:Y:S03]  /*54e0*/  F2FP.F16.F32.PACK_AB R4, R204, R205 ;  /* 0x000000cdcc04723e */ /* 0x002fe600000000ff */
[----:B------:R-:W-:Y:S05]  /*54f0*/  STS [R236+0x22000], R5 ;  /* 0x02200005ec007388 */ /* 0x000fea0000000800 */
        /* <DEDUP_REMOVED lines=367> */
.L_x_1244:
        /* <DEDUP_REMOVED lines=471> */
.L_x_1245:
        /* <DEDUP_REMOVED lines=221> */
.L_x_1247:
        /* <DEDUP_REMOVED lines=19> */
.L_x_1248:
        /* <DEDUP_REMOVED lines=58> */
.L_x_1250:
[----:B------:R-:W-:Y:S05]  /*9c00*/  BSYNC B0 ;  /* 0x0000000000007941 */ /* 0x000fea0003800000 */
.L_x_1249:
        /* <DEDUP_REMOVED lines=22> */
.L_x_1252:
[----:B------:R-:W-:Y:S05]  /*9d70*/  BSYNC B0 ;  /* 0x0000000000007941 */ /* 0x000fea0003800000 */
.L_x_1251:
        /* <DEDUP_REMOVED lines=38> */
.L_x_1254:
[----:B------:R-:W-:Y:S05]  /*9fe0*/  BSYNC B0 ;  /* 0x0000000000007941 */ /* 0x000fea0003800000 */
.L_x_1253:
        /* <DEDUP_REMOVED lines=23> */
.L_x_1227:
        /* <DEDUP_REMOVED lines=24> */
.L_x_1256:
        /* <DEDUP_REMOVED lines=22> */
.L_x_1257:
        /* <DEDUP_REMOVED lines=44> */
.L_x_1259:
[----:B------:R-:W-:Y:S05]  /*a700*/  BSYNC B0 ;  /* 0x0000000000007941 */ /* 0x000fea0003800000 */
.L_x_1258:
        /* <DEDUP_REMOVED lines=21> */
.L_x_1261:
[----:B------:R-:W-:Y:S05]  /*a860*/  BSYNC B0 ;  /* 0x0000000000007941 */ /* 0x000fea0003800000 */
.L_x_1260:
        /* <DEDUP_REMOVED lines=34> */
.L_x_1263:
[----:B------:R-:W-:Y:S05]  /*aa90*/  BSYNC B0 ;  /* 0x0000000000007941 */ /* 0x000fea0003800000 */
.L_x_1262:
        /* <DEDUP_REMOVED lines=21> */
.L_x_1255:
[----:B------:R-:W-:Y:S05]  /*abf0*/  BSYNC B1 ;  /* 0x0000000000017941 */ /* 0x000fea0003800000 */
.L_x_1222:
[----:B------:R-:W-:Y:S01]  /*ac00*/  R2UR UR8, R251 ;  /* 0x00000000fb0872ca */ /* 0x000fe200000e0000 */
[----:B------:R-:W-:Y:S01]  /*ac10*/  ULDC UR5, c[0x0][0xc] ;  /* 0x0000030000057ab9 */ /* 0x000fe20000000800 */
[----:B------:R-:W-:Y:S02]  /*ac20*/  UIADD3 UR59, UR59, 0x1, URZ ;  /* 0x000000013b3b7890 */ /* 0x000fe4000fffe03f */
[----:B------:R-:W-:-:S09]  /*ac30*/  UIADD3 UR32, UR5, UR32, URZ ;  /* 0x0000002005207290 */ /* 0x000fd2000fffe03f */
[----:B------:R-:W-:-:S06]  /*ac40*/  UISETP.GE.AND UP0, UPT, UR32, UR8, UPT ;  /* 0x000000082000728c */ /* 0x000fcc000bf06270 */
[----:B------:R-:W-:-:S13]  /*ac50*/  PLOP3.LUT P0, PT, PT, PT, UP0, 0x80, 0x0 ;  /* 0x000000000000781c */ /* 0x000fda0003f0f008 */
[----:B------:R-:W-:Y:S05]  /*ac60*/  @P0 BRA `(.L_x_1264) ;  /* 0x0000000000040947 */ /* 0x000fea0003800000 */
[----:B------:R-:W-:Y:S05]  /*ac70*/  BRA `(.L_x_1265) ;  /* 0xffffff5c00847947 */ /* 0x000fea000383ffff */
.L_x_1264:
[----:B------:R-:W-:Y:S05]  /*ac80*/  EXIT ;  /* 0x000000000000794d */ /* 0x000fea0003800000 */
.L_x_1266:
        /* <DEDUP_REMOVED lines=15> */
.L_x_2054:


//--------------------- .text._ZN5flash44flash_bwd_dq_dk_dv_loop_seqk_parallel_kernelI23Flash_bwd_kernel_traitsILi256ELi64ELi64ELi8ELi4ELi2ELi2ELb0ELb1EN7cutlass6half_tE19Flash_kernel_traitsILi256ELi64ELi64ELi8ES3_EELb1ELb0ELb1ELb0ELb0ELb1ELb0EEEvNS_16Flash_bwd_paramsE --------------------------
	.section	.text._ZN5flash44flash_bwd_dq_dk_dv_loop_seqk_parallel_kernelI23Flash_bwd_kernel_traitsILi256ELi64ELi64ELi8ELi4ELi2ELi2ELb0ELb1EN7cutlass6half_tE19Flash_kernel_traitsILi256ELi64ELi64ELi8ES3_EELb1ELb0ELb1ELb0ELb0ELb1ELb0EEEvNS_16Flash_bwd_paramsE,"ax",@progbits
	.align	128
        .global         _ZN5flash44flash_bwd_dq_dk_dv_loop_seqk_parallel_kernelI23Flash_bwd_kernel_traitsILi256ELi64ELi64ELi8ELi4ELi2ELi2ELb0ELb1EN7cutlass6half_tE19Flash_kernel_traitsILi256ELi64ELi64ELi8ES3_EELb1ELb0ELb1ELb0ELb0ELb1ELb0EEEvNS_16Flash_bwd_paramsE
        .type           _ZN5flash44flash_bwd_dq_dk_dv_loop_seqk_parallel_kernelI23Flash_bwd_kernel_traitsILi256ELi64ELi64ELi8ELi4ELi2ELi2ELb0ELb1EN7cutlass6half_tE19Flash_kernel_traitsILi256ELi64ELi64ELi8ES3_EELb1ELb0ELb1ELb0ELb0ELb1ELb0EEEvNS_16Flash_bwd_paramsE,@function
        .size           _ZN5flash44flash_bwd_dq_dk_dv_loop_seqk_parallel_kernelI23Flash_bwd_kernel_traitsILi256ELi64ELi64ELi8ELi4ELi2ELi2ELb0ELb1EN7cutlass6half_tE19Flash_kernel_traitsILi256ELi64ELi64ELi8ES3_EELb1ELb0ELb1ELb0ELb0ELb1ELb0EEEvNS_16Flash_bwd_paramsE,(.L_x_2055 - _ZN5flash44flash_bwd_dq_dk_dv_loop_seqk_parallel_kernelI23Flash_bwd_kernel_traitsILi256ELi64ELi64ELi8ELi4ELi2ELi2ELb0ELb1EN7cutlass6half_tE19Flash_kernel_traitsILi256ELi64ELi64ELi8ES3_EELb1ELb0ELb1ELb0ELb0ELb1ELb0EEEvNS_16Flash_bwd_paramsE)
        .other          _ZN5flash44flash_bwd_dq_dk_dv_loop_seqk_parallel_kernelI23Flash_bwd_kernel_traitsILi256ELi64ELi64ELi8ELi4ELi2ELi2ELb0ELb1EN7cutlass6half_tE19Flash_kernel_traitsILi256ELi64ELi64ELi8ES3_EELb1ELb0ELb1ELb0ELb0ELb1ELb0EEEvNS_16Flash_bwd_paramsE,@"STO_CUDA_ENTRY STV_DEFAULT"
_ZN5flash44flash_bwd_dq_dk_dv_loop_seqk_parallel_kernelI23Flash_bwd_kernel_traitsILi256ELi64ELi64ELi8ELi4ELi2ELi2ELb0ELb1EN7cutlass6half_tE19Flash_kernel_traitsILi256ELi64ELi64ELi8ES3_EELb1ELb0ELb1ELb0ELb0ELb1ELb0EEEvNS_16Flash_bwd_paramsE:
.text._ZN5flash44flash_bwd_dq_dk_dv_loop_seqk_parallel_kernelI23Flash_bwd_kernel_traitsILi256ELi64ELi64ELi8ELi4ELi2ELi2ELb0ELb1EN7cutlass6half_tE19Flash_kernel_traitsILi256ELi64ELi64ELi8ES3_EELb1ELb0ELb1ELb0ELb0ELb1ELb0EEEvNS_16Flash_bwd_paramsE:
        /* <DEDUP_REMOVED lines=18> */
[----:B------:R-:W-:Y:S02]  /*0120*/  IMAD.MOV.U32 R242, RZ, RZ, -0x10 ;  /* 0xfffffff0fff27424 */ /* 0x000fe400078e00ff */
[----:B------:R-:W3:Y:S08]  /*0130*/  S2UR UR56, SR_CTAID.Z ;  /* 0x00000000003879c3 */ /* 0x000ef00000002700 */
[----:B------:R-:W4:Y:S01]  /*0140*/  S2UR UR45, SR_CTAID.Y ;  /* 0x00000000002d79c3 */ /* 0x000f220000002600 */
[----:B--2---:R-:W-:Y:S01]  /*0150*/  ULEA UR4, UR5, UR4, 0x18 ;  /* 0x0000000405047291 */ /* 0x004fe2000f8ec03f */
[----:B-1----:R-:W-:Y:S01]  /*0160*/  SHF.R.S32.HI R2, RZ, 0x1f, R8 ;  /* 0x0000001fff027819 */ /* 0x002fe20000011408 */
[----:B---3--:R-:W-:-:S03]  /*0170*/  USHF.R.S32.HI UR8, URZ, 0x1f, UR56 ;  /* 0x0000001f3f087899 */ /* 0x008fc60008011438 */
[CC--:B------:R-:W-:Y:S02]  /*0180*/  LEA.HI R13, R2.reuse, R8.reuse, RZ, 0x3 ;  /* 0x00000008020d7211 */ /* 0x0c0fe400078f18ff */
[CC--:B------:R-:W-:Y:S02]  /*0190*/  LEA.HI R0, R2.reuse, R8.reuse, RZ, 0x5 ;  /* 0x0000000802007211 */ /* 0x0c0fe400078f28ff */
[CC--:B------:R-:W-:Y:S01]  /*01a0*/  LEA.HI R3, R2.reuse, R8.reuse, RZ, 0x4 ;  /* 0x0000000802037211 */ /* 0x0c0fe200078f20ff */
[----:B----4-:R-:W-:Y:S01]  /*01b0*/  USHF.L.U32 UR5, UR45, 0x7, URZ ;  /* 0x000000072d057899 */ /* 0x010fe2000800063f */
        /* <DEDUP_REMOVED lines=13> */
[----:B------:R-:W-:-:S02]  /*0290*/  SHF.R.S32.HI R6, RZ, 0x4, R3 ;  /* 0x00000004ff067819 */ /* 0x000fc40000011403 */
[--C-:B------:R-:W-:Y:S02]  /*02a0*/  SHF.R.S32.HI R9, RZ, 0x2, R2.reuse ;  /* 0x00000002ff097819 */ /* 0x100fe40000011402 */
[----:B------:R-:W-:Y:S02]  /*02b0*/  SHF.R.S32.HI R8, RZ, 0x1f, R2 ;  /* 0x0000001fff087819 */ /* 0x000fe40000011402 */
[----:B------:R-:W-:Y:S02]  /*02c0*/  LEA.HI R2, R7, R4, RZ, 0x2 ;  /* 0x0000000407027211 */ /* 0x000fe400078f10ff */
[----:B------:R-:W-:Y:S02]  /*02d0*/  LEA.HI R3, R3, R6, RZ, 0x1 ;  /* 0x0000000603037211 */ /* 0x000fe400078f08ff */
[----:B------:R-:W-:Y:S02]  /*02e0*/  SHF.R.S32.HI R11, RZ, 0x3, R13 ;  /* 0x00000003ff0b7819 */ /* 0x000fe4000001140d */
[----:B------:R-:W-:-:S02]  /*02f0*/  LEA.HI R0, R0, R4, RZ, 0x1 ;  /* 0x0000000400007211 */ /* 0x000fc400078f08ff */
[----:B------:R-:W-:Y:S01]  /*0300*/  LOP3.LUT R7, R2, 0xfffffffc, RZ, 0xc0, !PT ;  /* 0xfffffffc02077812 */ /* 0x000fe200078ec0ff */
[----:B------:R-:W-:Y:S01]  /*0310*/  IMAD.SHL.U32 R11, R11, 0x40, RZ ;  /* 0x000000400b0b7824 */ /* 0x000fe200078e00ff */
[----:B------:R-:W-:Y:S02]  /*0320*/  LOP3.LUT R3, R3, 0xfffffffe, RZ, 0xc0, !PT ;  /* 0xfffffffe03037812 */ /* 0x000fe400078ec0ff */
[----:B------:R-:W-:Y:S01]  /*0330*/  LOP3.LUT R0, R0, 0xfffffffe, RZ, 0xc0, !PT ;  /* 0xfffffffe00007812 */ /* 0x000fe200078ec0ff */
[----:B------:R-:W-:Y:S01]  /*0340*/  IMAD.IADD R251, R4, 0x1, -R7 ;  /* 0x0000000104fb7824 */ /* 0x000fe200078e0a07 */
[----:B------:R-:W-:Y:S01]  /*0350*/  LEA.HI R2, R8, R9, RZ, 0x3 ;  /* 0x0000000908027211 */ /* 0x000fe200078f18ff */
[----:B------:R-:W-:Y:S01]  /*0360*/  IMAD.IADD R14, R6, 0x1, -R3 ;  /* 0x00000001060e7824 */ /* 0x000fe200078e0a03 */
[----:B------:R-:W-:Y:S01]  /*0370*/  SHF.R.S32.HI R246, RZ, 0x7, R246 ;  /* 0x00000007fff67819 */ /* 0x000fe200000114f6 */
[----:B------:R-:W-:Y:S01]  /*0380*/  IMAD.IADD R228, R4, 0x1, -R0 ;  /* 0x0000000104e47824 */ /* 0x000fe200078e0a00 */
[----:B------:R-:W-:Y:S01]  /*0390*/  LOP3.LUT R2, R2, 0xfffffff8, RZ, 0xc0, !PT ;  /* 0xfffffff802027812 */ /* 0x000fe200078ec0ff */
[----:B------:R-:W-:Y:S01]  /*03a0*/  IMAD.SHL.U32 R3, R5, 0x8, RZ ;  /* 0x0000000805037824 */ /* 0x000fe200078e00ff */
[----:B------:R-:W-:Y:S01]  /*03b0*/  LOP3.LUT R0, R11, 0x1c0, RZ, 0xc0, !PT ;  /* 0x000001c00b007812 */ /* 0x000fe200078ec0ff */
[----:B------:R-:W-:Y:S01]  /*03c0*/  IMAD.SHL.U32 R223, R14, 0x200, RZ ;  /* 0x000002000edf7824 */ /* 0x000fe200078e00ff */
[----:B------:R-:W-:Y:S01]  /*03d0*/  SHF.R.S32.HI R4, RZ, 0x1f, R10 ;  /* 0x0000001fff047819 */ /* 0x000fe2000001140a */
[----:B------:R-:W-:Y:S01]  /*03e0*/  IMAD.IADD R9, R9, 0x1, -R2 ;  /* 0x0000000109097824 */ /* 0x000fe200078e0a02 */
[----:B------:R-:W-:Y:S01]  /*03f0*/  LOP3.LUT R3, R0, 0x38, R3, 0xf8, !PT ;  /* 0x0000003800037812 */ /* 0x000fe200078ef803 */
[----:B------:R-:W-:Y:S01]  /*0400*/  IMAD.SHL.U32 R8, R14, 0x20, RZ ;  /* 0x000000200e087824 */ /* 0x000fe200078e00ff */
[----:B------:R-:W-:Y:S01]  /*0410*/  SHF.R.U32.HI R2, RZ, 0x3, R0 ;  /* 0x00000003ff027819 */ /* 0x000fe20000011600 */
        /* <DEDUP_REMOVED lines=18> */
[C---:B------:R-:W-:Y:S01]  /*0540*/  IMAD R234, R0.reuse, 0x200, R7 ;  /* 0x0000020000ea7824 */ /* 0x040fe200078e0207 */
[----:B------:R-:W-:Y:S01]  /*0550*/  LOP3.LUT R5, R9, 0x1, RZ, 0xc0, !PT ;  /* 0x0000000109057812 */ /* 0x000fe200078ec0ff */
[----:B------:R-:W-:Y:S01]  /*0560*/  IMAD.SHL.U32 R3, R0, 0x8, RZ ;  /* 0x0000000800037824 */ /* 0x000fe200078e00ff */
[----:B------:R-:W-:Y:S01]  /*0570*/  LOP3.LUT R6, R11, 0xfffffff8, RZ, 0xc0, !PT ;  /* 0xfffffff80b067812 */ /* 0x000fe200078ec0ff */
[----:B------:R-:W-:Y:S01]  /*0580*/  IMAD.SHL.U32 R0, R9, 0x40, RZ ;  /* 0x0000004009007824 */ /* 0x000fe200078e00ff */
[----:B------:R-:W-:Y:S01]  /*0590*/  ISETP.NE.U32.AND P0, PT, R5, 0x1, PT ;  /* 0x000000010500780c */ /* 0x000fe20003f05070 */
[----:B------:R-:W-:Y:S01]  /*05a0*/  IMAD.SHL.U32 R5, R246, 0x20, RZ ;  /* 0x00000020f6057824 */ /* 0x000fe200078e00ff */
[----:B------:R-:W-:Y:S01]  /*05b0*/  LOP3.LUT R3, R3, 0x18, RZ, 0xc0, !PT ;  /* 0x0000001803037812 */ /* 0x000fe200078ec0ff */
[----:B------:R-:W-:Y:S01]  /*05c0*/  IMAD.IADD R6, R12, 0x1, -R6 ;  /* 0x000000010c067824 */ /* 0x000fe200078e0a06 */
[----:B------:R-:W-:Y:S01]  /*05d0*/  LOP3.LUT R0, R0, 0x1c0, RZ, 0xc0, !PT ;  /* 0x000001c000007812 */ /* 0x000fe200078ec0ff */
[----:B------:R-:W-:Y:S01]  /*05e0*/  IMAD.SHL.U32 R7, R15, 0x2, RZ ;  /* 0x000000020f077824 */ /* 0x000fe200078e00ff */
[----:B------:R-:W-:-:S02]  /*05f0*/  R2P PR, R9, 0x6 ;  /* 0x0000000609007804 */ /* 0x000fc40000000000 */
[----:B------:R-:W-:Y:S01]  /*0600*/  LOP3.LUT R5, R0, 0x20, R5, 0xf8, !PT ;  /* 0x0000002000057812 */ /* 0x000fe200078ef805 */
[----:B------:R-:W-:Y:S01]  /*0610*/  IMAD R9, R251, 0x400, R7 ;  /* 0x00000400fb097824 */ /* 0x000fe200078e0207 */
[----:B------:R-:W-:Y:S02]  /*0620*/  SHF.R.U32.HI R4, RZ, 0x3, R0 ;  /* 0x00000003ff047819 */ /* 0x000fe40000011600 */
[C---:B------:R-:W-:Y:S02]  /*0630*/  LOP3.LUT P6, RZ, R6.reuse, 0x2, RZ, 0xc0, !PT ;  /* 0x0000000206ff7812 */ /* 0x040fe400078cc0ff */
[C---:B------:R-:W-:Y:S01]  /*0640*/  LOP3.LUT P5, RZ, R6.reuse, 0x4, RZ, 0xc0, !PT ;  /* 0x0000000406ff7812 */ /* 0x040fe200078ac0ff */
[----:B------:R-:W-:Y:S01]  /*0650*/  IMAD.SHL.U32 R6, R6, 0x40, RZ ;  /* 0x0000004006067824 */ /* 0x000fe200078e00ff */
[----:B------:R-:W-:Y:S02]  /*0660*/  LOP3.LUT R5, R5, R4, RZ, 0x3c, !PT ;  /* 0x0000000405057212 */ /* 0x000fe400078e3cff */
[----:B------:R-:W-:-:S02]  /*0670*/  LOP3.LUT R10, R3, 0x20, R8, 0xf8, !PT ;  /* 0x00000020030a7812 */ /* 0x000fc400078ef808 */
[----:B------:R-:W-:Y:S01]  /*0680*/  LOP3.LUT R8, R4, R0, R3, 0x1e, !PT ;  /* 0x0000000004087212 */ /* 0x000fe200078e1e03 */
[----:B------:R-:W-:Y:S01]  /*0690*/  IMAD.IADD R9, R9, 0x1, R5 ;  /* 0x0000000109097824 */ /* 0x000fe200078e0205 */
[----:B------:R-:W-:Y:S01]  /*06a0*/  LOP3.LUT R0, R6, 0x1c0, RZ, 0xc0, !PT ;  /* 0x000001c006007812 */ /* 0x000fe200078ec0ff */
[----:B------:R-:W-:Y:S01]  /*06b0*/  IMAD.SHL.U32 R4, R14, 0x8, RZ ;  /* 0x000000080e047824 */ /* 0x000fe200078e00ff */
[----:B------:R-:W-:Y:S01]  /*06c0*/  SEL R225, R226, 0xffffffc0, !P3 ;  /* 0xffffffc0e2e17807 */ /* 0x000fe20005800000 */
[----:B------:R-:W-:Y:S01]  /*06d0*/  IMAD R5, R228, 0x400, R7 ;  /* 0x00000400e4057824 */ /* 0x000fe200078e0207 */
[----:B------:R-:W-:Y:S01]  /*06e0*/  SHF.R.U32.HI R3, RZ, 0x3, R0 ;  /* 0x00000003ff037819 */ /* 0x000fe20000011600 */
[----:B------:R-:W-:Y:S01]  /*06f0*/  IMAD.SHL.U32 R6, R11, 0x40, RZ ;  /* 0x000000400b067824 */ /* 0x000fe200078e00ff */
[----:B------:R-:W-:Y:S01]  /*0700*/  LOP3.LUT R4, R0, 0x8, R4, 0xf8, !PT ;  /* 0x0000000800047812 */ /* 0x000fe200078ef804 */
[----:B------:R-:W-:Y:S01]  /*0710*/  IMAD.IADD R8, R5, 0x1, R8 ;  /* 0x0000000105087824 */ /* 0x000fe200078e0208 */
[----:B------:R-:W-:-:S02]  /*0720*/  LOP3.LUT R5, R3, R10, R0, 0x1e, !PT ;  /* 0x0000000a03057212 */ /* 0x000fc400078e1e00 */
[----:B------:R-:W-:Y:S02]  /*0730*/  LOP3.LUT R0, R6, 0xfffffe00, RZ, 0xc0, !PT ;  /* 0xfffffe0006007812 */ /* 0x000fe400078ec0ff */
[----:B------:R-:W-:Y:S01]  /*0740*/  LOP3.LUT R3, R4, R3, RZ, 0x3c, !PT ;  /* 0x0000000304037212 */ /* 0x000fe200078e3cff */
[----:B------:R-:W-:Y:S01]  /*0750*/  IMAD.U32 R4, RZ, RZ, UR8 ;  /* 0x00000008ff047e24 */ /* 0x000fe2000f8e00ff */
[----:B------:R-:W-:Y:S01]  /*0760*/  USHF.R.S32.HI UR8, URZ, 0x1f, UR45 ;  /* 0x0000001f3f087899 */ /* 0x000fe2000801142d */
[--C-:B------:R-:W-:Y:S01]  /*0770*/  IMAD R222, R251, 0x400, R0.reuse ;  /* 0x00000400fbde7824 */ /* 0x100fe200078e0200 */
[----:B------:R-:W-:Y:S01]  /*0780*/  LEA R2, R2, UR4, 0x1 ;  /* 0x0000000402027c11 */ /* 0x000fe2000f8e08ff */
[----:B------:R-:W-:Y:S01]  /*0790*/  IMAD R228, R228, 0x400, R0 ;  /* 0x00000400e4e47824 */ /* 0x000fe200078e0200 */
[----:B------:R-:W-:Y:S01]  /*07a0*/  LEA R240, R9, UR4, 0x1 ;  /* 0x0000000409f07c11 */ /* 0x000fe2000f8e08ff */
[----:B------:R-:W-:Y:S01]  /*07b0*/  IMAD.IADD R222, R222, 0x1, R3 ;  /* 0x00000001dede7824 */ /* 0x000fe200078e0203 */
[----:B------:R-:W-:Y:S01]  /*07c0*/  SEL R226, R226, 0xffffffc0, !P5 ;  /* 0xffffffc0e2e27807 */ /* 0x000fe20006800000 */
[----:B------:R-:W-:Y:S01]  /*07d0*/  IMAD.IADD R228, R3, 0x1, R228 ;  /* 0x0000000103e47824 */ /* 0x000fe200078e02e4 */
[----:B------:R-:W-:Y:S01]  /*07e0*/  SEL R242, R242, 0x10, !P0 ;  /* 0x00000010f2f27807 */ /* 0x000fe20004000000 */
[----:B------:R-:W-:Y:S01]  /*07f0*/  IMAD.U32 R3, RZ, RZ, UR5 ;  /* 0x00000005ff037e24 */ /* 0x000fe2000f8e00ff */
[----:B------:R-:W-:Y:S01]  /*0800*/  USHF.R.S32.HI UR5, URZ, 0x1f, UR56 ;  /* 0x0000001f3f057899 */ /* 0x000fe20008011438 */
[----:B------:R-:W-:Y:S01]  /*0810*/  IMAD.U32 R3, RZ, RZ, UR8 ;  /* 0x00000008ff037e24 */ /* 0x000fe2000f8e00ff */
[----:B------:R-:W-:Y:S01]  /*0820*/  UIADD3 UR8, UR4, 0x10000, URZ ;  /* 0x0001000004087890 */ /* 0x000fe2000fffe03f */
[----:B------:R-:W-:Y:S01]  /*0830*/  LEA R222, R222, UR4, 0x1 ;  /* 0x00000004dede7c11 */ /* 0x000fe2000f8e08ff */
[----:B------:R-:W-:Y:S01]  /*0840*/  VIADD R241, R240, 0x20 ;  /* 0x00000020f0f17836 */ /* 0x000fe20000000000 */
[----:B------:R-:W-:Y:S01]  /*0850*/  SHF.R.S32.HI R235, RZ, 0x2, R235 ;  /* 0x00000002ffeb7819 */ /* 0x000fe200000114eb */
[----:B------:R-:W-:Y:S01]  /*0860*/  IMAD.U32 R3, RZ, RZ, UR5 ;  /* 0x00000005ff037e24 */ /* 0x000fe2000f8e00ff */
[----:B------:R-:W-:Y:S01]  /*0870*/  UIADD3 UR5, UR4, 0x20000, URZ ;  /* 0x0002000004057890 */ /* 0x000fe2000fffe03f */
[----:B------:R-:W-:Y:S01]  /*0880*/  SEL R3, R230, 0xffffffe0, !P4 ;  /* 0xffffffe0e6037807 */ /* 0x000fe20006000000 */
[----:B------:R-:W-:Y:S01]  /*0890*/  @P1 VIADD R241, R240, 0xffffffe0 ;  /* 0xffffffe0f0f11836 */ /* 0x000fe20000000000 */
[----:B------:R-:W-:Y:S01]  /*08a0*/  SEL R230, R230, 0xffffffe0, !P6 ;  /* 0xffffffe0e6e67807 */ /* 0x000fe20007000000 */
[--C-:B------:R-:W-:Y:S01]  /*08b0*/  IMAD.IADD R221, R225, 0x1, R2.reuse ;  /* 0x00000001e1dd7824 */ /* 0x100fe200078e0202 */
[----:B------:R-:W-:Y:S01]  /*08c0*/  LEA R247, R8, UR8, 0x1 ;  /* 0x0000000808f77c11 */ /* 0x000fe2000f8e08ff */
        /* <DEDUP_REMOVED lines=8> */
[----:B------:R-:W-:Y:S01]  /*0950*/  IMAD.IADD R243, R240, 0x1, R242 ;  /* 0x00000001f0f37824 */ /* 0x000fe200078e02f2 */
[----:B------:R-:W-:Y:S01]  /*0960*/  LEA R0, R0, UR4, 0x1 ;  /* 0x0000000400007c11 */ /* 0x000fe2000f8e08ff */
[----:B------:R-:W-:-:S02]  /*0970*/  VIADD R248, R247, 0x40 ;  /* 0x00000040f7f87836 */ /* 0x000fc40000000000 */
[----:B------:R-:W-:Y:S02]  /*0980*/  IMAD.IADD R227, R222, 0x1, R226 ;  /* 0x00000001dee37824 */ /* 0x000fe400078e02e2 */
[----:B------:R-:W-:Y:S02]  /*0990*/  IMAD.IADD R231, R230, 0x1, R228 ;  /* 0x00000001e6e77824 */ /* 0x000fe400078e02e4 */
[----:B------:R-:W-:Y:S02]  /*09a0*/  IMAD R235, R251, 0x10, R235 ;  /* 0x00000010fbeb7824 */ /* 0x000fe400078e02eb */
[----:B------:R-:W-:Y:S02]  /*09b0*/  IMAD.IADD R225, R225, 0x1, R223 ;  /* 0x00000001e1e17824 */ /* 0x000fe400078e02df */
[----:B------:R-:W-:Y:S02]  /*09c0*/  @P2 VIADD R248, R247, 0xffffffc0 ;  /* 0xffffffc0f7f82836 */ /* 0x000fe40000000000 */
[----:B------:R-:W-:-:S02]  /*09d0*/  IMAD.IADD R242, R242, 0x1, R241 ;  /* 0x00000001f2f27824 */ /* 0x000fc400078e02f1 */
[----:B------:R-:W-:Y:S02]  /*09e0*/  IMAD.IADD R226, R224, 0x1, R226 ;  /* 0x00000001e0e27824 */ /* 0x000fe400078e02e2 */
[----:B------:R-:W-:-:S07]  /*09f0*/  IMAD.IADD R230, R230, 0x1, R229 ;  /* 0x00000001e6e67824 */ /* 0x000fce00078e02e5 */
.L_x_1297:
        /* <DEDUP_REMOVED lines=44> */
[----:B------:R-:W-:-:S04]  /*0cc0*/  @!UP3 UISETP.NE.U32.AND UP1, UPT, UR4, URZ, UPT ;  /* 0x0000003f0400b28c */ /* 0x000fc8000bf25070 */
[----:B------:R-:W-:-:S03]  /*0cd0*/  @!UP3 UISETP.NE.AND.EX UP1, UPT, UR5, URZ, UPT, UP1 ;  /* 0x0000003f0500b28c */ /* 0x000fc6000bf25310 */
[----:B------:R-:W-:Y:S01]  /*0ce0*/  @!UP3 ULDC UR5, c[0x0][0x2cc] ;  /* 0x0000b3000005bab9 */ /* 0x000fe20000000800 */
[----:B------:R-:W-:Y:S01]  /*0cf0*/  UMOV UR4, 0xffffffff ;  /* 0xffffffff00047882 */ /* 0x000fe20000000000 */
[----:B------:R-:W-:Y:S01]  /*0d00*/  @!UP3 USEL UR9, UR5, URZ, UP1 ;  /* 0x0000003f0509b287 */ /* 0x000fe20008800000 */
[----:B------:R-:W-:Y:S01]  /*0d10*/  UMOV UR41, 0xffffffff ;  /* 0xffffffff00297882 */ /* 0x000fe20000000000 */
[----:B------:R-:W-:Y:S01]  /*0d20*/  USHF.L.U32 UR26, UR13, 0x6, URZ ;  /* 0x000000060d1a7899 */ /* 0x000fe2000800063f */
[----:B------:R-:W-:Y:S01]  /*0d30*/  ULDC UR5, c[0x0][0x2c8] ;  /* 0x0000b20000057ab9 */ /* 0x000fe20000000800 */
        /* <DEDUP_REMOVED lines=15> */
.L_x_1267:
        /* <DEDUP_REMOVED lines=15> */
[----:B------:R-:W-:-:S02]  /*0f20*/  UIMAD UR23, UR45, UR15, UR14 ;  /* 0x0000000f2d1772a4 */ /* 0x000fc4000f8e020e */
[----:B------:R-:W-:Y:S01]  /*0f30*/  UIADD3 UR9, UR10, 0x3f, URZ ;  /* 0x0000003f0a097890 */ /* 0x000fe2000fffe03f */
[----:B------:R-:W-:Y:S01]  /*0f40*/  @!UP2 ULDC.64 UR14, c[0x0][0x418] ;  /* 0x00010600000eaab9 */ /* 0x000fe20000000a00 */
[----:B------:R-:W-:Y:S02]  /*0f50*/  USEL UR31, UR12, URZ, UP0 ;  /* 0x0000003f0c1f7287 */ /* 0x000fe40008000000 */
[----:B------:R-:W-:Y:S02]  /*0f60*/  @!UP2 UIMAD.WIDE.U32 UR34, UR45, UR14, URZ ;  /* 0x0000000e2d22a2a5 */ /* 0x000fe4000f8e003f */
[----:B------:R-:W-:Y:S01]  /*0f70*/  USHF.R.S32.HI UR12, URZ, 0x1f, UR9 ;  /* 0x0000001f3f0c7899 */ /* 0x000fe20008011409 */
[----:B------:R-:W-:Y:S01]  /*0f80*/  ULDC UR58, c[0x0][0x2d4] ;  /* 0x0000b500003a7ab9 */ /* 0x000fe20000000800 */
[----:B------:R-:W-:Y:S01]  /*0f90*/  USHF.L.U64.HI UR11, UR45, 0x7, UR57 ;  /* 0x000000072d0b7899 */ /* 0x000fe20008010239 */
[----:B-1----:R-:W-:Y:S01]  /*0fa0*/  IABS R8, R9 ;  /* 0x0000000900087213 */ /* 0x002fe20000000000 */
[----:B------:R-:W-:Y:S01]  /*0fb0*/  ULEA.HI UR12, UR12, UR9, URZ, 0x6 ;  /* 0x000000090c0c7291 */ /* 0x000fe2000f8f303f */
[----:B------:R-:W-:Y:S01]  /*0fc0*/  ISETP.NE.AND P3, PT, R9, RZ, PT ;  /* 0x000000ff0900720c */ /* 0x000fe20003f65270 */
[----:B------:R-:W-:Y:S01]  /*0fd0*/  USHF.R.S32.HI UR38, URZ, 0x1f, UR58 ;  /* 0x0000001f3f267899 */ /* 0x000fe2000801143a */
[----:B------:R-:W1:Y:S01]  /*0fe0*/  I2F.RP R4, R8 ;  /* 0x0000000800047306 */ /* 0x000e620000209400 */
[----:B------:R-:W-:Y:S01]  /*0ff0*/  @UP2 ULDC.64 UR16, c[0x0][0x420] ;  /* 0x0001080000102ab9 */ /* 0x000fe20000000a00 */
[----:B------:R-:W-:Y:S01]  /*1000*/  ULDC UR61, c[0x0][0x2dc] ;  /* 0x0000b700003d7ab9 */ /* 0x000fe20000000800 */
[----:B------:R-:W-:-:S02]  /*1010*/  @UP2 UIMAD.WIDE.U32 UR42, UR4, UR16, URZ ;  /* 0x00000010042a22a5 */ /* 0x000fc4000f8e003f */
[----:B--2---:R-:W-:Y:S01]  /*1020*/  UIMAD.WIDE.U32 UR32, UR5, UR18, URZ ;  /* 0x00000012052072a5 */ /* 0x004fe2000f8e003f */
[----:B------:R-:W-:Y:S01]  /*1030*/  ULDC UR60, c[0x0][0x270] ;  /* 0x00009c00003c7ab9 */ /* 0x000fe20000000800 */
[----:B------:R-:W-:Y:S02]  /*1040*/  @UP2 UIMAD UR49, UR4, UR17, UR43 ;  /* 0x00000011043122a4 */ /* 0x000fe4000f8e022b */
[----:B------:R-:W-:Y:S02]  /*1050*/  UIMAD UR50, UR5, UR19, UR33 ;  /* 0x00000013053272a4 */ /* 0x000fe4000f8e0221 */
[----:B------:R-:W-:Y:S02]  /*1060*/  @!UP2 UIMAD UR5, UR57, UR14, URZ ;  /* 0x0000000e3905a2a4 */ /* 0x000fe4000f8e023f */
[----:B------:R-:W-:Y:S01]  /*1070*/  USEL UR33, UR11, URZ, UP0 ;  /* 0x0000003f0b217287 */ /* 0x000fe20008000000 */
[----:B-1----:R-:W1:Y:S01]  /*1080*/  MUFU.RCP R4, R4 ;  /* 0x0000000400047308 */ /* 0x002e620000001000 */
[----:B------:R-:W-:-:S02]  /*1090*/  @!UP2 UIMAD UR44, UR45, UR15, UR5 ;  /* 0x0000000f2d2ca2a4 */ /* 0x000fc4000f8e0205 */
[----:B------:R-:W-:Y:S01]  /*10a0*/  UIADD3 UR5, UR10, 0x40, UR26 ;  /* 0x000000400a057890 */ /* 0x000fe2000fffe01a */
[----:B------:R-:W-:Y:S01]  /*10b0*/  ULDC UR14, c[0x0][0x394] ;  /* 0x0000e500000e7ab9 */ /* 0x000fe20000000800 */
[----:B------:R-:W-:Y:S02]  /*10c0*/  UIMAD UR11, UR38, UR45, URZ ;  /* 0x0000002d260b72a4 */ /* 0x000fe4000f8e023f */
[----:B------:R-:W-:Y:S02]  /*10d0*/  UIADD3 UR5, UR5, UR14, -UR8 ;  /* 0x0000000e05057290 */ /* 0x000fe4000fffe808 */
[----:B------:R-:W-:Y:S02]  /*10e0*/  UIMAD.WIDE UR14, UR61, UR60, URZ ;  /* 0x0000003c3d0e72a5 */ /* 0x000fe4000f8e023f */
[----:B------:R-:W-:Y:S02]  /*10f0*/  UIADD3 UR5, UR5, 0x3f, URZ ;  /* 0x0000003f05057890 */ /* 0x000fe4000fffe03f */
[----:B------:R-:W-:-:S02]  /*1100*/  UIMAD.WIDE.U32 UR16, UR45, UR58, URZ ;  /* 0x0000003a2d1072a5 */ /* 0x000fc4000f8e003f */
[----:B------:R-:W-:Y:S01]  /*1110*/  USHF.R.S32.HI UR9, URZ, 0x1f, UR5 ;  /* 0x0000001f3f097899 */ /* 0x000fe20008011405 */
[----:B-1----:R-:W-:Y:S01]  /*1120*/  VIADD R4, R4, 0xffffffe ;  /* 0x0ffffffe04047836 */ /* 0x002fe20000000000 */
[----:B------:R-:W-:Y:S02]  /*1130*/  UIMAD UR11, UR57, UR58, UR11 ;  /* 0x0000003a390b72a4 */ /* 0x000fe4000f8e020b */
[----:B------:R-:W-:Y:S01]  /*1140*/  ULEA.HI UR5, UR9, UR5, URZ, 0x6 ;  /* 0x0000000509057291 */ /* 0x000fe2000f8f303f */
[----:B------:R-:W1:Y:S01]  /*1150*/  F2I.FTZ.U32.TRUNC.NTZ R5, R4 ;  /* 0x0000000400057305 */ /* 0x000e62000021f000 */
[----:B------:R-:W-:Y:S02]  /*1160*/  USHF.R.S32.HI UR9, URZ, 0x6, UR12 ;  /* 0x000000063f097899 */ /* 0x000fe4000801140c */
[----:B------:R-:W-:Y:S01]  /*1170*/  USHF.R.S32.HI UR5, URZ, 0x6, UR5 ;  /* 0x000000063f057899 */ /* 0x000fe20008011405 */
[----:B------:R-:W-:Y:S01]  /*1180*/  ULDC.64 UR36, c[0x0][0x240] ;  /* 0x0000900000247ab9 */ /* 0x000fe20000000a00 */
[----:B------:R-:W-:-:S02]  /*1190*/  UIMAD UR12, UR15, UR16, URZ ;  /* 0x000000100f0c72a4 */ /* 0x000fc4000f8e023f */
[----:B------:R-:W-:Y:S02]  /*11a0*/  UISETP.LT.AND UP0, UPT, UR9, UR5, UPT ;  /* 0x000000050900728c */ /* 0x000fe4000bf01270 */
[----:B------:R-:W-:Y:S02]  /*11b0*/  UIMAD.WIDE.U32 UR18, UR4, UR36, URZ ;  /* 0x00000024041272a5 */ /* 0x000fe4000f8e003f */
[----:B------:R-:W-:Y:S02]  /*11c0*/  UIMAD UR22, UR4, UR37, URZ ;  /* 0x00000025041672a4 */ /* 0x000fe4000f8e023f */
[----:B------:R-:W-:Y:S01]  /*11d0*/  UIADD3 UR11, UR17, UR11, URZ ;  /* 0x0000000b110b7290 */ /* 0x000fe2000fffe03f */
[----:B-1----:R-:W-:Y:S01]  /*11e0*/  IMAD.MOV R4, RZ, RZ, -R5 ;  /* 0x000000ffff047224 */ /* 0x002fe200078e0a05 */
[----:B------:R-:W-:Y:S01]  /*11f0*/  ULDC.U8 UR24, c[0x0][0x3d8] ;  /* 0x0000f60000187ab9 */ /* 0x000fe20000000000 */
[----:B------:R-:W-:Y:S02]  /*1200*/  USEL UR38, UR9, UR5, UP0 ;  /* 0x0000000509267287 */ /* 0x000fe40008000000 */
[----:B------:R-:W-:Y:S01]  /*1210*/  IMAD R6, R4, R8, RZ ;  /* 0x0000000804067224 */ /* 0x000fe200078e02ff */
[----:B------:R-:W-:Y:S01]  /*1220*/  UIADD3 UR46, UR21, UR23, URZ ;  /* 0x00000017152e7290 */ /* 0x000fe2000fffe03f */
[----:B------:R-:W-:Y:S01]  /*1230*/  IMAD.MOV.U32 R4, RZ, RZ, RZ ;  /* 0x000000ffff047224 */ /* 0x000fe200078e00ff */
[----:B------:R-:W-:-:S02]  /*1240*/  UISETP.NE.AND UP3, UPT, UR24, URZ, UPT ;  /* 0x0000003f1800728c */ /* 0x000fc4000bf65270 */
[----:B------:R-:W-:Y:S01]  /*1250*/  USEL UR54, UR20, UR18, !UP2 ;  /* 0x0000001214367287 */ /* 0x000fe2000d000000 */
[----:B------:R-:W-:Y:S01]  /*1260*/  IMAD.HI.U32 R4, R5, R6, R4 ;  /* 0x0000000605047227 */ /* 0x000fe200078e0004 */
[----:B------:R-:W-:Y:S01]  /*1270*/  MOV R5, R7 ;  /* 0x0000000700057202 */ /* 0x000fe20000000f00 */
[----:B------:R-:W-:Y:S02]  /*1280*/  @UP2 UIADD3 UR46, UR19, UR22, URZ ;  /* 0x00000016132e2290 */ /* 0x000fe4000fffe03f */
[----:B------:R-:W-:Y:S02]  /*1290*/  UIMAD.WIDE.U32 UR18, UR14, UR16, URZ ;  /* 0x000000100e1272a5 */ /* 0x000fe4000f8e003f */
[----:B------:R-:W-:Y:S01]  /*12a0*/  IMAD.HI.U32 R4, R4, R5, RZ ;  /* 0x0000000504047227 */ /* 0x000fe200078e00ff */
[----:B------:R-:W-:Y:S02]  /*12b0*/  UIMAD UR5, UR14, UR11, UR12 ;  /* 0x0000000b0e0572a4 */ /* 0x000fe4000f8e020c */
[----:B------:R-:W-:Y:S01]  /*12c0*/  ULEA UR20, UR38, 0xffffffc0, 0x6 ;  /* 0xffffffc026147891 */ /* 0x000fe2000f8e303f */
[----:B------:R-:W-:Y:S01]  /*12d0*/  IMAD.MOV R6, RZ, RZ, -R4 ;  /* 0x000000ffff067224 */ /* 0x000fe200078e0a04 */
[----:B------:R-:W-:-:S02]  /*12e0*/  UISETP.NE.AND UP1, UPT, UR41, -0x1, UPT ;  /* 0xffffffff2900788c */ /* 0x000fc4000bf25270 */
[----:B------:R-:W-:Y:S01]  /*12f0*/  UIMAD.WIDE.U32 UR16, UR14, UR4, URZ ;  /* 0x000000040e1072a5 */ /* 0x000fe2000f8e003f */
[C---:B------:R-:W-:Y:S01]  /*1300*/  IMAD R5, R8.reuse, R6, R5 ;  /* 0x0000000608057224 */ /* 0x040fe200078e0205 */
[----:B------:R-:W-:Y:S02]  /*1310*/  UIMAD UR9, UR15, UR4, URZ ;  /* 0x000000040f0972a4 */ /* 0x000fe4000f8e023f */
[----:B------:R-:W-:Y:S02]  /*1320*/  UIADD3 UR47, UR19, UR5, URZ ;  /* 0x00000005132f7290 */ /* 0x000fe4000fffe03f */
[----:B------:R-:W-:Y:S01]  /*1330*/  ISETP.GT.U32.AND P1, PT, R8, R5, PT ;  /* 0x000000050800720c */ /* 0x000fe20003f24070 */
[----:B------:R-:W-:Y:S02]  /*1340*/  UIADD3 UR5, UP0, UR20, UR31, URZ ;  /* 0x0000001f14057290 */ /* 0x000fe4000ff1e03f */
[----:B------:R-:W-:Y:S02]  /*1350*/  USHF.R.S32.HI UR21, URZ, 0x1f, UR20 ;  /* 0x0000001f3f157899 */ /* 0x000fe40008011414 */
[----:B------:R-:W-:Y:S01]  /*1360*/  @UP2 UIADD3 UR47, UR17, UR9, URZ ;  /* 0x00000009112f2290 */ /* 0x000fe2000fffe03f */
[----:B------:R-:W-:Y:S01]  /*1370*/  ULDC UR31, c[0x0][0x2c4] ;  /* 0x0000b100001f7ab9 */ /* 0x000fe20000000800 */
[----:B------:R-:W-:-:S02]  /*1380*/  UIMAD UR9, UR15, UR5, URZ ;  /* 0x000000050f0972a4 */ /* 0x000fc4000f8e023f */
[----:B------:R-:W-:Y:S02]  /*1390*/  UIMAD.WIDE.U32 UR22, UR14, UR5, URZ ;  /* 0x000000050e1672a5 */ /* 0x000fe4000f8e003f */
[----:B------:R-:W-:Y:S02]  /*13a0*/  UIADD3.X UR11, UR21, UR33, URZ, UP0, !UPT ;  /* 0x00000021150b7290 */ /* 0x000fe400087fe43f */
[----:B------:R-:W-:Y:S01]  /*13b0*/  @!P1 IMAD.IADD R5, R5, 0x1, -R8 ;  /* 0x0000000105059824 */ /* 0x000fe200078e0a08 */
[----:B------:R-:W-:Y:S01]  /*13c0*/  @UP3 UIMAD UR5, UR45, UR31, URZ ;  /* 0x0000001f2d0532a4 */ /* 0x000fe2000f8e023f */
[----:B------:R-:W-:Y:S01]  /*13d0*/  @!P1 IADD3 R4, R4, 0x1, RZ ;  /* 0x0000000104049810 */ /* 0x000fe20007ffe0ff */
[----:B------:R-:W-:Y:S01]  /*13e0*/  ULDC.U8 UR25, c[0x0][0x480] ;  /* 0x0001200000197ab9 */ /* 0x000fe20000000000 */
[----:B------:R-:W-:Y:S01]  /*13f0*/  PLOP3.LUT P1, PT, PT, PT, UP1, 0x80, 0x0 ;  /* 0x000000000000781c */ /* 0x000fe20003f2f018 */
[----:B------:R-:W-:Y:S01]  /*1400*/  @UP1 UIADD3 UR27, UR39, UR41, URZ ;  /* 0x00000029271b1290 */ /* 0x000fe2000fffe03f */
[----:B------:R-:W-:Y:S01]  /*1410*/  ISETP.GE.U32.AND P0, PT, R5, R8, PT ;  /* 0x000000080500720c */ /* 0x000fe20003f06070 */
[----:B------:R-:W-:Y:S01]  /*1420*/  @UP1 UIADD3 UR30, UR39, UR41, URZ ;  /* 0x00000029271e1290 */ /* 0x000fe2000fffe03f */
[----:B------:R-:W-:Y:S01]  /*1430*/  LOP3.LUT R5, R9, UR56, RZ, 0x3c, !PT ;  /* 0x0000003809057c12 */ /* 0x000fe2000f8e3cff */
[----:B------:R-:W-:-:S02]  /*1440*/  UISETP.NE.AND UP4, UPT, UR25, URZ, UPT ;  /* 0x0000003f1900728c */ /* 0x000fc4000bf85270 */
[----:B------:R-:W-:Y:S01]  /*1450*/  UIMAD UR11, UR14, UR11, UR9 ;  /* 0x0000000b0e0b72a4 */ /* 0x000fe2000f8e0209 */
[----:B------:R-:W-:Y:S01]  /*1460*/  ISETP.GE.AND P2, PT, R5, RZ, PT ;  /* 0x000000ff0500720c */ /* 0x000fe20003f46270 */
[----:B------:R-:W-:Y:S01]  /*1470*/  @UP1 ULDC.64 UR28, c[0x0][0x248] ;  /* 0x00009200001c1ab9 */ /* 0x000fe20000000a00 */
[----:B------:R-:W-:Y:S01]  /*1480*/  @UP1 ULDC.64 UR24, c[0x0][0x250] ;  /* 0x0000940000181ab9 */ /* 0x000fe20000000a00 */
[----:B------:R-:W-:Y:S02]  /*1490*/  @UP3 USEL UR9, UR5, UR4, !UP2 ;  /* 0x0000000405093287 */ /* 0x000fe4000d000000 */
[----:B------:R-:W-:Y:S02]  /*14a0*/  USEL UR55, UR18, UR16, !UP2 ;  /* 0x0000001012377287 */ /* 0x000fe4000d000000 */
[----:B------:R-:W-:Y:S01]  /*14b0*/  @UP1 UIMAD.WIDE.U32 UR18, UR27, UR28, URZ ;  /* 0x0000001c1b1212a5 */ /* 0x000fe2000f8e003f */
[----:B------:R-:W-:Y:S01]  /*14c0*/  @P0 VIADD R4, R4, 0x1 ;  /* 0x0000000104040836 */ /* 0x000fe20000000000 */
[----:B------:R-:W-:Y:S01]  /*14d0*/  @UP1 UIMAD.WIDE.U32 UR16, UR30, UR24, URZ ;  /* 0x000000181e1012a5 */ /* 0x000fe2000f8e003f */
[----:B------:R-:W-:Y:S01]  /*14e0*/  PLOP3.LUT P0, PT, PT, PT, UP3, 0x80, 0x0 ;  /* 0x000000000000781c */ /* 0x000fe20003f0f038 */
[----:B------:R-:W-:Y:S01]  /*14f0*/  @UP3 ULDC UR5, c[0x0][0x2e4] ;  /* 0x0000b90000053ab9 */ /* 0x000fe20000000800 */
[----:B------:R-:W-:Y:S01]  /*1500*/  UIMAD UR48, UR56, UR61, URZ ;  /* 0x0000003d383072a4 */ /* 0x000fe2000f8e023f */
[----:B------:R-:W-:Y:S01]  /*1510*/  IMAD.MOV.U32 R5, RZ, RZ, R4 ;  /* 0x000000ffff057224 */ /* 0x000fe200078e0004 */
[----:B------:R-:W-:-:S02]  /*1520*/  @UP3 UIMAD UR9, UR56, UR5, UR9 ;  /* 0x00000005380932a4 */ /* 0x000fc4000f8e0209 */
[----:B------:R-:W-:Y:S02]  /*1530*/  @UP1 UIMAD UR15, UR27, UR29, URZ ;  /* 0x0000001d1b0f12a4 */ /* 0x000fe4000f8e023f */
[----:B------:R-:W-:Y:S01]  /*1540*/  @UP1 UIMAD UR12, UR30, UR25, URZ ;  /* 0x000000191e0c12a4 */ /* 0x000fe2000f8e023f */
[----:B------:R-:W-:Y:S01]  /*1550*/  @!P2 IADD3 R5, -R5, RZ, RZ ;  /* 0x000000ff0505a210 */ /* 0x000fe20007ffe1ff */
[----:B------:R-:W-:Y:S01]  /*1560*/  @!UP3 UIMAD UR5, UR45, UR60, UR56 ;  /* 0x0000003c2d05b2a4 */ /* 0x000fe2000f8e0238 */
[----:B------:R-:W-:Y:S01]  /*1570*/  @!P3 LOP3.LUT R5, RZ, R9, RZ, 0x33, !PT ;  /* 0x00000009ff05b212 */ /* 0x000fe200078e33ff */
[----:B------:R-:W-:Y:S02]  /*1580*/  @!UP2 UIADD3 UR49, UR35, UR44, URZ ;  /* 0x0000002c2331a290 */ /* 0x000fe4000fffe03f */
[----:B------:R-:W-:Y:S02]  /*1590*/  USEL UR52, UR32, URZ, UP4 ;  /* 0x0000003f20347287 */ /* 0x000fe4000a000000 */
[----:B------:R-:W-:-:S02]  /*15a0*/  USEL UR51, UR50, URZ, UP4 ;  /* 0x0000003f32337287 */ /* 0x000fc4000a000000 */
[----:B------:R-:W-:Y:S02]  /*15b0*/  USHF.R.S32.HI UR40, URZ, 0x1f, UR26 ;  /* 0x0000001f3f287899 */ /* 0x000fe4000801141a */
        /* <DEDUP_REMOVED lines=20> */
.L_x_1269:
        /* <DEDUP_REMOVED lines=13> */
.L_x_1270:
        /* <DEDUP_REMOVED lines=11> */
.L_x_1271:
[----:B------:R-:W-:-:S04]  /*1880*/  UIMAD UR4, UR45, UR60, UR56 ;  /* 0x0000003c2d0472a4 */ /* 0x000fc8000f8e0238 */
[----:B------:R-:W-:-:S12]  /*1890*/  UIMAD UR4, UR4, UR58, URZ ;  /* 0x0000003a040472a4 */ /* 0x000fd8000f8e023f */
.L_x_1272:
[----:B------:R-:W1:Y:S01]  /*18a0*/  S2R R18, SR_TID.X ;  /* 0x0000000000127919 */ /* 0x000e620000002100 */
[----:B------:R-:W2:Y:S01]  /*18b0*/  LDC.64 R14, c[0x0][0x420] ;  /* 0x00010800ff0e7b82 */ /* 0x000ea20000000a00 */
[----:B------:R-:W-:Y:S01]  /*18c0*/  UIADD3 UR19, UR20, UR4, URZ ;  /* 0x0000000414137290 */ /* 0x000fe2000fffe03f */
[----:B------:R-:W-:Y:S01]  /*18d0*/  BSSY B1, `(.L_x_1268) ;  /* 0x00007dc000017945 */ /* 0x000fe20003800000 */
[----:B------:R-:W-:Y:S02]  /*18e0*/  UIMAD UR12, UR61, UR60, URZ ;  /* 0x0000003c3d0c72a4 */ /* 0x000fe4000f8e023f */
[----:B------:R-:W-:Y:S01]  /*18f0*/  UIADD3 UR4, -UR8, UR10, UR26 ;  /* 0x0000000a08047290 */ /* 0x000fe2000fffe11a */
[----:B------:R-:W-:Y:S01]  /*1900*/  ULDC UR34, c[0x0][0x398] ;  /* 0x0000e60000227ab9 */ /* 0x000fe20000000800 */
[----:B------:R-:W-:Y:S02]  /*1910*/  USHF.L.U32 UR5, UR12, 0x6, URZ ;  /* 0x000000060c057899 */ /* 0x000fe4000800063f */
[----:B------:R-:W-:-:S02]  /*1920*/  UIADD3 UR4, UR4, -UR34, URZ ;  /* 0x8000002204047290 */ /* 0x000fc4000fffe03f */
[----:B------:R-:W-:Y:S02]  /*1930*/  UIADD3 UR18, UP2, UP0, UR22, UR5, UR48 ;  /* 0x0000000516127290 */ /* 0x000fe4000f85e030 */
[----:B------:R-:W-:Y:S02]  /*1940*/  USHF.R.S32.HI UR35, URZ, 0x1f, UR56 ;  /* 0x0000001f3f237899 */ /* 0x000fe40008011438 */
[----:B------:R-:W-:Y:S01]  /*1950*/  USHF.R.S32.HI UR22, URZ, 0x1f, UR4 ;  /* 0x0000001f3f167899 */ /* 0x000fe20008011404 */
[----:B------:R-:W-:Y:S01]  /*1960*/  ULDC.64 UR14, c[0x0][0x428] ;  /* 0x00010a00000e7ab9 */ /* 0x000fe20000000a00 */
[----:B------:R-:W-:Y:S02]  /*1970*/  ULDC.64 UR16, c[0x0][0x258] ;  /* 0x0000960000107ab9 */ /* 0x000fe40000000a00 */
[----:B------:R-:W-:Y:S01]  /*1980*/  ULEA.HI UR22, UR22, UR4, URZ, 0x6 ;  /* 0x0000000416167291 */ /* 0x000fe2000f8f303f */
[----:B------:R-:W-:Y:S01]  /*1990*/  IMAD.U32 R16, RZ, RZ, UR14 ;  /* 0x0000000eff107e24 */ /* 0x000fe2000f8e00ff */
[----:B------:R-:W-:Y:S01]  /*19a0*/  UIMAD UR4, UR35, UR16, URZ ;  /* 0x00000010230472a4 */ /* 0x000fe2000f8e023f */
[----:B--2---:R-:W-:Y:S01]  /*19b0*/  IMAD R12, R14, UR21, RZ ;  /* 0x000000150e0c7c24 */ /* 0x004fe2000f8e02ff */
[----:B------:R-:W-:-:S02]  /*19c0*/  USHF.R.S32.HI UR5, URZ, 0x1f, UR5 ;  /* 0x0000001f3f057899 */ /* 0x000fc40008011405 */
[----:B------:R-:W-:Y:S01]  /*19d0*/  UIMAD UR17, UR56, UR17, UR4 ;  /* 0x00000011381172a4 */ /* 0x000fe2000f8e0204 */
[----:B------:R-:W-:Y:S01]  /*19e0*/  IMAD R12, R15, UR20, R12 ;  /* 0x000000140f0c7c24 */ /* 0x000fe2000f8e020c */
[----:B------:R-:W-:Y:S01]  /*19f0*/  UIADD3.X UR5, UR50, UR5, UR53, UP2, UP0 ;  /* 0x0000000532057290 */ /* 0x000fe200097e0435 */
[----:B-1----:R-:W-:Y:S01]  /*1a00*/  SHF.R.S32.HI R13, RZ, 0x1f, R18 ;  /* 0x0000001fff0d7819 */ /* 0x002fe20000011412 */
[----:B------:R-:W-:Y:S02]  /*1a10*/  UIADD3 UR4, UP2, UP0, UR52, UR18, UR55 ;  /* 0x0000001234047290 */ /* 0x000fe4000f85e037 */
[----:B------:R-:W-:Y:S01]  /*1a20*/  USHF.R.S32.HI UR22, URZ, 0x6, UR22 ;  /* 0x000000063f167899 */ /* 0x000fe20008011416 */
[CC--:B------:R-:W-:Y:S01]  /*1a30*/  LEA.HI R4, R13.reuse, R18.reuse, RZ, 0x3 ;  /* 0x000000120d047211 */ /* 0x0c0fe200078f18ff */
[----:B------:R-:W-:Y:S01]  /*1a40*/  ULDC.64 UR42, c[0x0][0x478] ;  /* 0x00011e00002a7ab9 */ /* 0x000fe20000000a00 */
[----:B------:R-:W-:Y:S01]  /*1a50*/  LEA.HI R13, R13, R18, RZ, 0x5 ;  /* 0x000000120d0d7211 */ /* 0x000fe200078f28ff */
[----:B------:R-:W-:Y:S01]  /*1a60*/  UIADD3 UR23, UR20, UR9, URZ ;  /* 0x0000000914177290 */ /* 0x000fe2000fffe03f */
[----:B------:R-:W-:Y:S01]  /*1a70*/  LOP3.LUT R6, R4, 0xfffffff8, RZ, 0xc0, !PT ;  /* 0xfffffff804067812 */ /* 0x000fe200078ec0ff */
[----:B------:R-:W-:Y:S01]  /*1a80*/  ULDC.64 UR30, c[0x0][0x210] ;  /* 0x00008400001e7ab9 */ /* 0x000fe20000000a00 */
[----:B------:R-:W-:Y:S01]  /*1a90*/  SHF.R.S32.HI R4, RZ, 0x3, R4 ;  /* 0x00000003ff047819 */ /* 0x000fe20000011404 */
[----:B------:R-:W-:Y:S01]  /*1aa0*/  UIADD3 UR9, UR38, -0x1, URZ ;  /* 0xffffffff26097890 */ /* 0x000fe2000fffe03f */
        /* <DEDUP_REMOVED lines=8> */
[--C-:B------:R-:W-:Y:S01]  /*1b30*/  SHF.R.S32.HI R7, RZ, 0x1f, R6.reuse ;  /* 0x0000001fff077819 */ /* 0x100fe20000011406 */
[----:B------:R-:W-:Y:S02]  /*1b40*/  IMAD R13, R13, UR12, R27 ;  /* 0x0000000c0d0d7c24 */ /* 0x000fe4000f8e021b */
[----:B------:R-:W-:Y:S02]  /*1b50*/  IMAD R11, R8, UR36, RZ ;  /* 0x00000024080b7c24 */ /* 0x000fe4000f8e02ff */
[----:B------:R-:W-:-:S04]  /*1b60*/  IMAD.WIDE.U32 R8, R10, UR36, R6 ;  /* 0x000000240a087c25 */ /* 0x000fc8000f8e0006 */
[----:B------:R-:W-:Y:S01]  /*1b70*/  IMAD R11, R10, UR37, R11 ;  /* 0x000000250a0b7c24 */ /* 0x000fe2000f8e020b */
[----:B------:R-:W-:-:S04]  /*1b80*/  IADD3 R10, P0, R8, UR54, RZ ;  /* 0x00000036080a7c10 */ /* 0x000fc8000ff1e0ff */
[----:B------:R-:W-:Y:S02]  /*1b90*/  IADD3.X R11, R9, UR46, R11, P0, !PT ;  /* 0x0000002e090b7c10 */ /* 0x000fe400087fe40b */
[----:B------:R-:W-:Y:S01]  /*1ba0*/  IADD3 R8, P0, R6, UR11, RZ ;  /* 0x0000000b06087c10 */ /* 0x000fe2000ff1e0ff */
[----:B------:R-:W-:-:S03]  /*1bb0*/  UIMAD UR11, UR35, UR14, URZ ;  /* 0x0000000e230b72a4 */ /* 0x000fc6000f8e023f */
[----:B------:R-:W-:Y:S01]  /*1bc0*/  IADD3.X R9, R7, UR49, RZ, P0, !PT ;  /* 0x0000003107097c10 */ /* 0x000fe200087fe4ff */
[----:B------:R-:W-:Y:S02]  /*1bd0*/  UIMAD UR11, UR56, UR15, UR11 ;  /* 0x0000000f380b72a4 */ /* 0x000fe4000f8e020b */
[----:B------:R-:W-:Y:S01]  /*1be0*/  UIMAD.WIDE UR14, UR19, 0x4, UR42 ;  /* 0x00000004130e78a5 */ /* 0x000fe2000f8e022a */
[----:B------:R-:W-:Y:S01]  /*1bf0*/  IMAD.WIDE.U32 R8, R14, UR20, R8 ;  /* 0x000000140e087c25 */ /* 0x000fe2000f8e0008 */
[----:B------:R-:W-:Y:S01]  /*1c00*/  ULDC.64 UR20, c[0x0][0x3e0] ;  /* 0x0000f80000147ab9 */ /* 0x000fe20000000a00 */
[----:B------:R-:W-:Y:S02]  /*1c10*/  ULDC.64 UR48, c[0x0][0x2b0] ;  /* 0x0000ac0000307ab9 */ /* 0x000fe40000000a00 */
[----:B------:R-:W-:Y:S02]  /*1c20*/  IMAD.IADD R9, R9, 0x1, R12 ;  /* 0x0000000109097824 */ /* 0x000fe400078e020c */
[----:B------:R-:W-:Y:S01]  /*1c30*/  UMOV UR18, UR14 ;  /* 0x0000000e00127c82 */ /* 0x000fe20008000000 */
[----:B------:R-:W-:-:S02]  /*1c40*/  IMAD.U32 R12, RZ, RZ, UR16 ;  /* 0x00000010ff0c7e24 */ /* 0x000fc4000f8e00ff */
[----:B------:R-:W-:-:S04]  /*1c50*/  IMAD.WIDE.U32 R8, R16, UR56, R8 ;  /* 0x0000003810087c25 */ /* 0x000fc8000f8e0008 */
[----:B------:R-:W-:Y:S01]  /*1c60*/  VIADD R9, R9, UR11 ;  /* 0x0000000b09097c36 */ /* 0x000fe20008000000 */
[----:B------:R-:W-:Y:S01]  /*1c70*/  UIADD3.X UR11, UR51, UR5, UR47, UP2, UP0 ;  /* 0x00000005330b7290 */ /* 0x000fe200097e042f */
[----:B------:R-:W-:Y:S01]  /*1c80*/  IMAD.WIDE.U32 R10, R12, UR56, R10 ;  /* 0x000000380c0a7c25 */ /* 0x000fe2000f8e000a */
[----:B------:R-:W-:Y:S01]  /*1c90*/  UISETP.LT.AND UP0, UPT, URZ, UR22, UPT ;  /* 0x000000163f00728c */ /* 0x000fe2000bf01270 */
[C---:B------:R-:W-:Y:S01]  /*1ca0*/  IADD3 R12, P0, R13.reuse, UR4, RZ ;  /* 0x000000040d0c7c10 */ /* 0x040fe2000ff1e0ff */
[----:B------:R-:W-:Y:S01]  /*1cb0*/  ULDC.64 UR4, c[0x0][0x400] ;  /* 0x0001000000047ab9 */ /* 0x000fe20000000a00 */
[-C--:B------:R-:W-:Y:S01]  /*1cc0*/  IMAD R16, R22, R14.reuse, RZ ;  /* 0x0000000e16107224 */ /* 0x080fe200078e02ff */
[----:B------:R-:W-:Y:S01]  /*1cd0*/  USEL UR22, URZ, UR22, !UP0 ;  /* 0x000000163f167287 */ /* 0x000fe2000c000000 */
[----:B------:R-:W-:Y:S01]  /*1ce0*/  LEA.HI.X.SX32 R13, R13, UR11, 0x1, P0 ;  /* 0x0000000b0d0d7c11 */ /* 0x000fe200080f0eff */
[----:B------:R-:W-:Y:S01]  /*1cf0*/  IMAD.WIDE.U32 R8, R4, R14, R8 ;  /* 0x0000000e04087225 */ /* 0x000fe200078e0008 */
[----:B------:R-:W-:Y:S01]  /*1d00*/  LEA R232, P0, R12, UR4, 0x2 ;  /* 0x000000040ce87c11 */ /* 0x000fe2000f8010ff */
[----:B------:R-:W-:Y:S01]  /*1d10*/  UISETP.GT.AND UP0, UPT, UR38, UR22, UPT ;  /* 0x000000162600728c */ /* 0x000fe2000bf04270 */
[----:B------:R-:W-:Y:S01]  /*1d20*/  LEA R238, P3, R10, UR30, 0x1 ;  /* 0x0000001e0aee7c11 */ /* 0x000fe2000f8608ff */
[----:B------:R-:W-:Y:S01]  /*1d30*/  IMAD R16, R4, R15, R16 ;  /* 0x0000000f04107224 */ /* 0x000fe200078e0210 */
[----:B------:R-:W-:Y:S01]  /*1d40*/  LEA.HI.X R233, R12, UR5, R13, 0x2, P0 ;  /* 0x000000050ce97c11 */ /* 0x000fe200080f140d */
[----:B------:R-:W-:Y:S01]  /*1d50*/  VIADD R11, R11, UR17 ;  /* 0x000000110b0b7c36 */ /* 0x000fe20008000000 */
[----:B------:R-:W-:Y:S01]  /*1d60*/  LEA R236, P2, R8, UR20, 0x1 ;  /* 0x0000001408ec7c11 */ /* 0x000fe2000f8408ff */
[----:B------:R-:W-:Y:S01]  /*1d70*/  IMAD.IADD R9, R9, 0x1, R16 ;  /* 0x0000000109097824 */ /* 0x000fe200078e0210 */
[----:B------:R-:W-:Y:S01]  /*1d80*/  PLOP3.LUT P0, PT, PT, PT, UP0, 0x80, 0x0 ;  /* 0x000000000000781c */ /* 0x000fe20003f0f008 */
[----:B------:R-:W-:Y:S01]  /*1d90*/  UIMAD.WIDE UR4, UR23, 0x4, UR48 ;  /* 0x00000004170478a5 */ /* 0x000fe2000f8e0230 */
[----:B------:R-:W-:Y:S01]  /*1da0*/  LEA.HI.X R239, R10, UR31, R11, 0x1, P3 ;  /* 0x0000001f0aef7c11 */ /* 0x000fe200098f0c0b */
[----:B------:R-:W-:Y:S01]  /*1db0*/  UMOV UR17, UR15 ;  /* 0x0000000f00117c82 */ /* 0x000fe20008000000 */
[----:B------:R-:W-:-:S09]  /*1dc0*/  LEA.HI.X R237, R8, UR21, R9, 0x1, P2 ;  /* 0x0000001508ed7c11 */ /* 0x000fd200090f0c09 */
        /* <DEDUP_REMOVED lines=20> */
.L_x_1274:
        /* <DEDUP_REMOVED lines=19> */
.L_x_1275:
[----:B------:R-:W-:Y:S01]  /*2040*/  UIMAD UR9, UR40, UR4, URZ ;  /* 0x00000004280972a4 */ /* 0x000fe2000f8e023f */
[----:B------:R-:W-:Y:S01]  /*2050*/  IMAD.U32 R8, RZ, RZ, UR4 ;  /* 0x00000004ff087e24 */ /* 0x000fe2000f8e00ff */
[----:B------:R-:W-:Y:S01]  /*2060*/  UIMAD UR8, UR13, -0x40, UR8 ;  /* 0xffffffc00d0878a4 */ /* 0x000fe2000f8e0208 */
        /* <DEDUP_REMOVED lines=30> */
.L_x_1277:
[----:B------:R-:W-:Y:S05]  /*2250*/  BSYNC B0 ;  /* 0x0000000000007941 */ /* 0x000fea0003800000 */
.L_x_1276:
        /* <DEDUP_REMOVED lines=16> */
.L_x_1279:
[----:B------:R-:W-:Y:S05]  /*2360*/  BSYNC B0 ;  /* 0x0000000000007941 */ /* 0x000fea0003800000 */
.L_x_1278:
[----:B------:R-:W-:Y:S01]  /*2370*/  UIMAD UR4, UR40, UR10, URZ ;  /* 0x0000000a280472a4 */ /* 0x000fe2000f8e023f */
[----:B------:R-:W-:Y:S01]  /*2380*/  IMAD.U32 R5, RZ, RZ, UR10 ;  /* 0x0000000aff057e24 */ /* 0x000fe2000f8e00ff */
[----:B------:R-:W-:Y:S01]  /*2390*/  USHF.R.S32.HI UR8, URZ, 0x1f, UR56 ;  /* 0x0000001f3f087899 */ /* 0x000fe20008011438 */
[----:B------:R-:W-:Y:S01]  /*23a0*/  BSSY B0, `(.L_x_1280) ;  /* 0x000001a000007945 */ /* 0x000fe20003800000 */
[----:B------:R-:W-:Y:S01]  /*23b0*/  UIMAD UR4, UR26, UR11, UR4 ;  /* 0x0000000b1a0472a4 */ /* 0x000fe2000f8e0204 */
[----:B------:R-:W-:-:S05]  /*23c0*/  IMAD.WIDE.U32 R6, R5, UR26, R6 ;  /* 0x0000001a05067c25 */ /* 0x000fca000f8e0006 */
[----:B------:R-:W-:Y:S01]  /*23d0*/  IMAD.U32 R5, RZ, RZ, UR4 ;  /* 0x00000004ff057e24 */ /* 0x000fe2000f8e00ff */
[----:B-12---:R-:W-:Y:S01]  /*23e0*/  IADD3 R8, P2, R6, UR12, RZ ;  /* 0x0000000c06087c10 */ /* 0x006fe2000ff5e0ff */
        /* <DEDUP_REMOVED lines=21> */
.L_x_1281:
[----:B------:R-:W-:Y:S05]  /*2540*/  BSYNC B0 ;  /* 0x0000000000007941 */ /* 0x000fea0003800000 */
.L_x_1280:
        /* <DEDUP_REMOVED lines=17> */
.L_x_1273:
        /* <DEDUP_REMOVED lines=16> */
[----:B------:R-:W-:Y:S01]  /*2760*/  IMAD R12, R17, UR20, RZ ;  /* 0x00000014110c7c24 */ /* 0x000fe2000f8e02ff */
[----:B------:R-:W-:Y:S01]  /*2770*/  IADD3 R8, P1, R6, UR32, RZ ;  /* 0x0000002006087c10 */ /* 0x000fe2000ff3e0ff */
[----:B------:R-:W-:Y:S01]  /*2780*/  IMAD.U32 R6, RZ, RZ, UR15 ;  /* 0x0000000fff067e24 */ /* 0x000fe2000f8e00ff */
[----:B------:R-:W-:Y:S01]  /*2790*/  IADD3.X R11, R9, UR33, R11, P3, !PT ;  /* 0x00000021090b7c10 */ /* 0x000fe20009ffe40b */
[----:B------:R-:W-:Y:S01]  /*27a0*/  ULDC.64 UR14, c[0x0][0x268] ;  /* 0x00009a00000e7ab9 */ /* 0x000fe20000000a00 */
[----:B------:R-:W-:-:S02]  /*27b0*/  IMAD.SHL.U32 R15, R15, 0x40, RZ ;  /* 0x000000400f0f7824 */ /* 0x000fc400078e00ff */
[----:B------:R-:W-:Y:S01]  /*27c0*/  IMAD.MOV.U32 R244, RZ, RZ, 0x7f800000 ;  /* 0x7f800000fff47424 */ /* 0x000fe200078e00ff */
[----:B------:R-:W-:Y:S01]  /*27d0*/  IADD3.X R9, R7, UR44, R6, P1, !PT ;  /* 0x0000002c07097c10 */ /* 0x000fe20008ffe406 */
[----:B------:R-:W-:Y:S01]  /*27e0*/  IMAD R6, R17, UR14, RZ ;  /* 0x0000000e11067c24 */ /* 0x000fe2000f8e02ff */
[----:B------:R-:W-:Y:S01]  /*27f0*/  ISETP.GE.AND P1, PT, R4, UR12, PT ;  /* 0x0000000c04007c0c */ /* 0x000fe2000bf26270 */
[----:B------:R-:W-:Y:S01]  /*2800*/  IMAD.WIDE.U32 R16, R14, 0x40, RZ ;  /* 0x000000400e107825 */ /* 0x000fe200078e00ff */
[----:B------:R-:W-:Y:S01]  /*2810*/  @!P0 IADD3 R18, P3, R4, 0x20, RZ ;  /* 0x0000002004128810 */ /* 0x000fe20007f7e0ff */
[----:B------:R-:W-:Y:S02]  /*2820*/  USHF.L.U32 UR12, UR37, 0x6, URZ ;  /* 0x00000006250c7899 */ /* 0x000fe4000800063f */
[C---:B------:R-:W-:Y:S01]  /*2830*/  IMAD R7, R5.reuse, UR15, R6 ;  /* 0x0000000f05077c24 */ /* 0x040fe2000f8e0206 */
[----:B------:R-:W-:Y:S01]  /*2840*/  @!P2 IADD3 R6, P4, R236, R16, RZ ;  /* 0x00000010ec06a210 */ /* 0x000fe20007f9e0ff */
[----:B------:R-:W-:Y:S01]  /*2850*/  IMAD.WIDE.U32 R8, R5, UR14, R8 ;  /* 0x0000000e05087c25 */ /* 0x000fe2000f8e0008 */
[----:B------:R-:W-:-:S03]  /*2860*/  UIMAD.WIDE.U32 UR14, UR36, 0x40, URZ ;  /* 0x00000040240e78a5 */ /* 0x000fc6000f8e003f */
[----:B------:R-:W-:Y:S01]  /*2870*/  IMAD.MOV.U32 R245, RZ, RZ, 0x7f800000 ;  /* 0x7f800000fff57424 */ /* 0x000fe200078e00ff */
[----:B------:R-:W-:Y:S01]  /*2880*/  CS2R R190, SRZ ;  /* 0x0000000000be7805 */ /* 0x000fe2000001ff00 */
[----:B------:R-:W-:Y:S01]  /*2890*/  IMAD.IADD R9, R9, 0x1, R7 ;  /* 0x0000000109097824 */ /* 0x000fe200078e0207 */
[----:B------:R-:W-:Y:S01]  /*28a0*/  @!P2 IADD3.X R7, R237, R17, R15, P4, !PT ;  /* 0x00000011ed07a210 */ /* 0x000fe200027fe40f */
[C---:B------:R-:W-:Y:S01]  /*28b0*/  IMAD R12, R5.reuse, UR21, R12 ;  /* 0x00000015050c7c24 */ /* 0x040fe2000f8e020c */
[----:B------:R-:W-:Y:S01]  /*28c0*/  PLOP3.LUT P4, PT, PT, PT, UP4, 0x80, 0x0 ;  /* 0x000000000000781c */ /* 0x000fe20003f8f048 */
[----:B------:R-:W-:Y:S01]  /*28d0*/  IMAD.WIDE.U32 R10, R5, UR20, R10 ;  /* 0x00000014050a7c25 */ /* 0x000fe2000f8e000a */
[----:B------:R-:W-:Y:S02]  /*28e0*/  CS2R R188, SRZ ;  /* 0x0000000000bc7805 */ /* 0x000fe4000001ff00 */
[----:B------:R-:W-:Y:S02]  /*28f0*/  CS2R R194, SRZ ;  /* 0x0000000000c27805 */ /* 0x000fe4000001ff00 */
[----:B------:R-:W-:Y:S01]  /*2900*/  CS2R R192, SRZ ;  /* 0x0000000000c07805 */ /* 0x000fe2000001ff00 */
[----:B------:R-:W-:Y:S01]  /*2910*/  IMAD.IADD R11, R11, 0x1, R12 ;  /* 0x000000010b0b7824 */ /* 0x000fe200078e020c */
[----:B------:R-:W-:Y:S01]  /*2920*/  CS2R R186, SRZ ;  /* 0x0000000000ba7805 */ /* 0x000fe2000001ff00 */
[----:B------:R-:W-:Y:S01]  /*2930*/  @!P0 IMAD.X R5, RZ, RZ, R22, P3 ;  /* 0x000000ffff058224 */ /* 0x000fe200018e0616 */
[C---:B------:R-:W-:Y:S01]  /*2940*/  @!P0 IADD3 R12, P3, R4.reuse, 0x20, RZ ;  /* 0x00000020040c8810 */ /* 0x040fe20007f7e0ff */
[----:B------:R-:W-:Y:S01]  /*2950*/  @!P0 IMAD.MOV.U32 R14, RZ, RZ, R10 ;  /* 0x000000ffff0e8224 */ /* 0x000fe200078e000a */
[----:B------:R-:W-:Y:S01]  /*2960*/  CS2R R184, SRZ ;  /* 0x0000000000b87805 */ /* 0x000fe2000001ff00 */
[--C-:B------:R-:W-:Y:S01]  /*2970*/  @!P0 IMAD.MOV.U32 R15, RZ, RZ, R11.reuse ;  /* 0x000000ffff0f8224 */ /* 0x100fe200078e000b */
[----:B------:R-:W-:Y:S01]  /*2980*/  CS2R R182, SRZ ;  /* 0x0000000000b67805 */ /* 0x000fe2000001ff00 */
[----:B------:R-:W-:Y:S01]  /*2990*/  @!P0 IMAD.X R13, RZ, RZ, R22, P3 ;  /* 0x000000ffff0d8224 */ /* 0x000fe200018e0616 */
[C---:B------:R-:W-:Y:S01]  /*29a0*/  ISETP.GE.AND P3, PT, R4.reuse, UR11, PT ;  /* 0x0000000b04007c0c */ /* 0x040fe2000bf66270 */
[----:B------:R-:W-:Y:S01]  /*29b0*/  @P4 BAR.SYNC.DEFER_BLOCKING 0x0 ;  /* 0x0000000000004b1d */ /* 0x000fe20000010000 */
[----:B------:R-:W-:-:S04]  /*29c0*/  @!P1 IMAD.WIDE.U32 R16, R4, UR28, R10 ;  /* 0x0000001c04109c25 */ /* 0x000fc8000f8e000a */
[----:B------:R-:W-:-:S03]  /*29d0*/  @!P0 IMAD R5, R5, UR28, RZ ;  /* 0x0000001c05058c24 */ /* 0x000fc6000f8e02ff */
[----:B------:R-:W1:Y:S01]  /*29e0*/  @!P1 LDC.64 R10, c[0x0][0x218] ;  /* 0x00008600ff0a9b82 */ /* 0x000e620000000a00 */
[----:B------:R-:W-:Y:S01]  /*29f0*/  @!P0 IMAD.MOV.U32 R20, RZ, RZ, R8 ;  /* 0x000000ffff148224 */ /* 0x000fe200078e0008 */
[----:B------:R-:W-:Y:S01]  /*2a00*/  CS2R R180, SRZ ;  /* 0x0000000000b47805 */ /* 0x000fe2000001ff00 */
[----:B------:R-:W-:Y:S01]  /*2a10*/  @!P0 IMAD R28, R18, UR29, R5 ;  /* 0x0000001d121c8c24 */ /* 0x000fe2000f8e0205 */
[----:B------:R-:W-:Y:S01]  /*2a20*/  CS2R R174, SRZ ;  /* 0x0000000000ae7805 */ /* 0x000fe2000001ff00 */
[----:B------:R-:W-:Y:S01]  /*2a30*/  @!P1 IMAD R5, R22, UR28, RZ ;  /* 0x0000001c16059c24 */ /* 0x000fe2000f8e02ff */
[----:B------:R-:W-:Y:S01]  /*2a40*/  CS2R R172, SRZ ;  /* 0x0000000000ac7805 */ /* 0x000fe2000001ff00 */
[----:B------:R-:W-:Y:S01]  /*2a50*/  @!P0 IMAD.WIDE.U32 R18, R18, UR28, R14 ;  /* 0x0000001c12128c25 */ /* 0x000fe2000f8e000e */
[----:B------:R-:W-:Y:S02]  /*2a60*/  CS2R R178, SRZ ;  /* 0x0000000000b27805 */ /* 0x000fe4000001ff00 */
[----:B------:R-:W-:-:S02]  /*2a70*/  CS2R R176, SRZ ;  /* 0x0000000000b07805 */ /* 0x000fc4000001ff00 */
[----:B------:R-:W-:Y:S01]  /*2a80*/  CS2R R170, SRZ ;  /* 0x0000000000aa7805 */ /* 0x000fe2000001ff00 */
[----:B------:R-:W-:Y:S01]  /*2a90*/  @!P1 IMAD R25, R4, UR29, R5 ;  /* 0x0000001d04199c24 */ /* 0x000fe2000f8e0205 */
[----:B------:R-:W-:Y:S01]  /*2aa0*/  CS2R R168, SRZ ;  /* 0x0000000000a87805 */ /* 0x000fe2000001ff00 */
[----:B------:R-:W-:Y:S01]  /*2ab0*/  @!P1 IMAD R14, R22, UR24, RZ ;  /* 0x00000018160e9c24 */ /* 0x000fe2000f8e02ff */
[----:B------:R-:W-:Y:S01]  /*2ac0*/  CS2R R166, SRZ ;  /* 0x0000000000a67805 */ /* 0x000fe2000001ff00 */
[----:B------:R-:W-:Y:S01]  /*2ad0*/  @!P0 IMAD R5, R13, UR24, RZ ;  /* 0x000000180d058c24 */ /* 0x000fe2000f8e02ff */
[----:B------:R-:W2:Y:S01]  /*2ae0*/  @!P0 LDC.64 R22, c[0x0][0x220] ;  /* 0x00008800ff168b82 */ /* 0x000ea20000000a00 */
[----:B------:R-:W-:Y:S01]  /*2af0*/  @!P1 IMAD R26, R4, UR25, R14 ;  /* 0x00000019041a9c24 */ /* 0x000fe2000f8e020e */
[----:B------:R3:W-:Y:S01]  /*2b00*/  @P3 STS.128 [R234+0x8000], RZ ;  /* 0x008000ffea003388 */ /* 0x0007e20000000c00 */
[----:B------:R-:W-:Y:S01]  /*2b10*/  @!P0 IMAD R24, R12, UR25, R5 ;  /* 0x000000190c188c24 */ /* 0x000fe2000f8e0205 */
[----:B------:R-:W-:Y:S01]  /*2b20*/  CS2R R164, SRZ ;  /* 0x0000000000a47805 */ /* 0x000fe2000001ff00 */
[----:B------:R-:W-:Y:S01]  /*2b30*/  @!P1 IMAD.WIDE.U32 R14, R4, UR24, R8 ;  /* 0x00000018040e9c25 */ /* 0x000fe2000f8e0008 */
[----:B------:R3:W-:Y:S01]  /*2b40*/  @P3 STS.128 [R234+0xa000], RZ ;  /* 0x00a000ffea003388 */ /* 0x0007e20000000c00 */
[----:B------:R-:W-:-:S02]  /*2b50*/  @!P2 IADD3 R4, P4, R238, UR14, RZ ;  /* 0x0000000eee04ac10 */ /* 0x000fc4000ff9e0ff */
[----:B------:R-:W-:Y:S01]  /*2b60*/  CS2R R158, SRZ ;  /* 0x00000000009e7805 */ /* 0x000fe2000001ff00 */
[----:B------:R-:W-:Y:S01]  /*2b70*/  IMAD.U32 R5, RZ, RZ, UR12 ;  /* 0x0000000cff057e24 */ /* 0x000fe2000f8e00ff */
[----:B------:R3:W-:Y:S01]  /*2b80*/  @P3 STS.128 [R234+0xc000], RZ ;  /* 0x00c000ffea003388 */ /* 0x0007e20000000c00 */
[----:B------:R-:W-:Y:S01]  /*2b90*/  @!P0 IMAD.MOV.U32 R21, RZ, RZ, R9 ;  /* 0x000000ffff158224 */ /* 0x000fe200078e0009 */
[----:B-1----:R-:W-:Y:S01]  /*2ba0*/  @!P1 LEA R10, P5, R16, R10, 0x1 ;  /* 0x0000000a100a9211 */ /* 0x002fe200078a08ff */
[----:B------:R-:W1:Y:S01]  /*2bb0*/  @!P0 LDC.64 R8, c[0x0][0x218] ;  /* 0x00008600ff088b82 */ /* 0x000e620000000a00 */
[----:B------:R3:W-:Y:S01]  /*2bc0*/  @P3 STS.128 [R234+0xe000], RZ ;  /* 0x00e000ffea003388 */ /* 0x0007e20000000c00 */
[----:B------:R-:W-:Y:S01]  /*2bd0*/  @!P2 IADD3.X R5, R239, UR15, R5, P4, !PT ;  /* 0x0000000fef05ac10 */ /* 0x000fe2000a7fe405 */
[----:B------:R-:W-:Y:S01]  /*2be0*/  @!P0 IMAD.WIDE.U32 R12, R12, UR24, R20 ;  /* 0x000000180c0c8c25 */ /* 0x000fe2000f8e0014 */
[----:B------:R-:W-:Y:S01]  /*2bf0*/  CS2R R156, SRZ ;  /* 0x00000000009c7805 */ /* 0x000fe2000001ff00 */
[----:B------:R-:W-:Y:S01]  /*2c00*/  @!PT LDS RZ, [RZ] ;  /* 0x00000000fffff984 */ /* 0x000fe20000000800 */
[----:B------:R-:W-:Y:S01]  /*2c10*/  @!PT LDS RZ, [RZ] ;  /* 0x00000000fffff984 */ /* 0x000fe20000000800 */
[----:B------:R-:W-:Y:S01]  /*2c20*/  @!PT LDS RZ, [RZ] ;  /* 0x00000000fffff984 */ /* 0x000fe20000000800 */
[----:B------:R-:W-:Y:S01]  /*2c30*/  @!P3 LDGSTS.E.BYPASS.LTC128B.128 [R234+0x8000], desc[UR6][R236.64] ;  /* 0x08000000eceabfae */ /* 0x000fe2000b901d46 */
[----:B------:R-:W-:Y:S01]  /*2c40*/  CS2R R162, SRZ ;  /* 0x0000000000a27805 */ /* 0x000fe2000001ff00 */
[----:B------:R-:W-:Y:S01]  /*2c50*/  @!P0 IMAD.IADD R13, R13, 0x1, R24 ;  /* 0x000000010d0d8824 */ /* 0x000fe200078e0218 */
[----:B------:R-:W4:Y:S01]  /*2c60*/  @!P1 LDC.64 R20, c[0x0][0x220] ;  /* 0x00008800ff149b82 */ /* 0x000f220000000a00 */
        /* <DEDUP_REMOVED lines=15> */
[----:B-1----:R-:W-:Y:S01]  /*2d60*/  @!P0 LEA R8, P4, R18, R8, 0x1 ;  /* 0x0000000812088211 */ /* 0x002fe200078808ff */
        /* <DEDUP_REMOVED lines=41> */
[----:B------:R-:W-:Y:S01]  /*3000*/  CS2R R32, SRZ ;  /* 0x0000000000207805 */ /* 0x000fe2000001ff00 */
[----:B------:R-:W-:Y:S01]  /*3010*/  ULDC UR16, c[0x0][0x394] ;  /* 0x0000e50000107ab9 */ /* 0x000fe20000000800 */
[----:B------:R3:W-:Y:S01]  /*3020*/  @P3 STS.128 [R234+0x6000], RZ ;  /* 0x006000ffea003388 */ /* 0x0007e20000000c00 */
[----:B------:R-:W-:Y:S01]  /*3030*/  ULDC UR38, c[0x0][0x398] ;  /* 0x0000e60000267ab9 */ /* 0x000fe20000000800 */
[----:B------:R-:W-:Y:S01]  /*3040*/  ULDC UR40, c[0x0][0x2dc] ;  /* 0x0000b70000287ab9 */ /* 0x000fe20000000800 */
[----:B------:R-:W-:Y:S01]  /*3050*/  ULDC.U8 UR21, c[0x0][0x388] ;  /* 0x0000e20000157ab9 */ /* 0x000fe20000000000 */
[----:B------:R-:W-:Y:S01]  /*3060*/  @!PT LDS RZ, [RZ] ;  /* 0x00000000fffff984 */ /* 0x000fe20000000800 */
[----:B------:R-:W-:Y:S01]  /*3070*/  @!PT LDS RZ, [RZ] ;  /* 0x00000000fffff984 */ /* 0x000fe20000000800 */
[----:B------:R-:W-:Y:S01]  /*3080*/  @!PT LDS RZ, [RZ] ;  /* 0x00000000fffff984 */ /* 0x000fe20000000800 */
[----:B------:R-:W-:Y:S01]  /*3090*/  @!P3 LDGSTS.E.BYPASS.LTC128B.128 [R234], desc[UR6][R238.64] ;  /* 0x00000000eeeabfae */ /* 0x000fe2000b901d46 */
[----:B------:R-:W-:-:S03]  /*30a0*/  ULDC UR20, c[0x0][0x2ec] ;  /* 0x0000bb0000147ab9 */ /* 0x000fc60000000800 */
[----:B------:R-:W-:Y:S01]  /*30b0*/  @!P3 LDGSTS.E.BYPASS.LTC128B.128 [R234+0x2000], desc[UR6][R238.64+0x80] ;  /* 0x02000080eeeabfae */ /* 0x000fe2000b901d46 */
[----:B-1----:R-:W-:-:S03]  /*30c0*/  @!P1 IMAD.IADD R6, R17, 0x1, R25 ;  /* 0x0000000111069824 */ /* 0x002fc600078e0219 */
[----:B------:R-:W-:Y:S01]  /*30d0*/  @!P3 LDGSTS.E.BYPASS.LTC128B.128 [R234+0x4000], desc[UR6][R238.64+0x100] ;  /* 0x04000100eeeabfae */ /* 0x000fe2000b901d46 */
[----:B------:R-:W-:-:S03]  /*30e0*/  @!P0 IMAD.IADD R7, R19, 0x1, R28 ;  /* 0x0000000113078824 */ /* 0x000fc600078e021c */
[----:B------:R-:W-:Y:S01]  /*30f0*/  @!P3 LDGSTS.E.BYPASS.LTC128B.128 [R234+0x6000], desc[UR6][R238.64+0x180] ;  /* 0x06000180eeeabfae */ /* 0x000fe2000b901d46 */
[----:B------:R-:W-:Y:S02]  /*3100*/  @!P1 LEA.HI.X R11, R16, R11, R6, 0x1, P5 ;  /* 0x0000000b100b9211 */ /* 0x000fe400028f0c06 */
[----:B------:R-:W-:Y:S01]  /*3110*/  @!P0 LEA.HI.X R9, R18, R9, R7, 0x1, P4 ;  /* 0x0000000912098211 */ /* 0x000fe200020f0c07 */
[----:B------:R3:W-:Y:S01]  /*3120*/  @P2 STS.128 [R234+0x1000], RZ ;  /* 0x001000ffea002388 */ /* 0x0007e20000000c00 */
[----:B----4-:R-:W-:-:S03]  /*3130*/  @!P1 LEA R6, P3, R14, R20, 0x1 ;  /* 0x000000140e069211 */ /* 0x010fc600078608ff */
        /* <DEDUP_REMOVED lines=21> */
[----:B--2---:R-:W-:-:S03]  /*3290*/  @!P0 LEA R4, P2, R12, R22, 0x1 ;  /* 0x000000160c048211 */ /* 0x004fc600078408ff */
        /* <DEDUP_REMOVED lines=12> */
[----:B-1----:R-:W1:Y:S03]  /*3360*/  LDC.64 R10, c[0x0][0x3b8] ;  /* 0x0000ee00ff0a7b82 */ /* 0x002e660000000a00 */
        /* <DEDUP_REMOVED lines=26> */
[----:B-1----:R-:W4:Y:S04]  /*3510*/  LDG.E.64 R8, desc[UR6][R10.64] ;  /* 0x000000060a087981 */ /* 0x002f28000c1e1b00 */
[----:B------:R-:W3:Y:S01]  /*3520*/  LDG.E.64 R6, desc[UR6][R10.64+0x8] ;  /* 0x000008060a067981 */ /* 0x000ee2000c1e1b00 */
[----:B--2---:R-:W-:-:S05]  /*3530*/  VIADD R4, R235, 0x8 ;  /* 0x00000008eb047836 */ /* 0x004fca0000000000 */
[----:B------:R-:W-:Y:S01]  /*3540*/  ISETP.GE.AND P0, PT, R4, UR11, PT ;  /* 0x0000000b04007c0c */ /* 0x000fe2000bf06270 */
[----:B------:R-:W-:Y:S01]  /*3550*/  IMAD.MOV.U32 R4, RZ, RZ, 0x4 ;  /* 0x00000004ff047424 */ /* 0x000fe200078e00ff */
[----:B------:R-:W-:-:S03]  /*3560*/  UIMAD UR11, UR45, UR60, UR56 ;  /* 0x0000003c2d0b72a4 */ /* 0x000fc6000f8e0238 */
[----:B------:R-:W-:Y:S01]  /*3570*/  IMAD.WIDE R4, R235, R4, UR4 ;  /* 0x00000004eb047e25 */ /* 0x000fe2000f8e0204 */
[----:B------:R-:W-:-:S04]  /*3580*/  USHF.L.U32 UR11, UR11, 0x5, URZ ;  /* 0x000000050b0b7899 */ /* 0x000fc8000800063f */
[----:B------:R-:W5:Y:S01]  /*3590*/  @!P1 LDG.E R244, desc[UR6][R4.64] ;  /* 0x0000000604f49981 */ /* 0x000f62000c1e1900 */
[----:B------:R-:W-:-:S03]  /*35a0*/  USHF.R.S32.HI UR12, URZ, 0x1f, UR11 ;  /* 0x0000001f3f0c7899 */ /* 0x000fc6000801140b */
[----:B------:R1:W5:Y:S01]  /*35b0*/  @!P0 LDG.E R245, desc[UR6][R4.64+0x20] ;  /* 0x0000200604f58981 */ /* 0x000362000c1e1900 */
[----:B------:R-:W-:Y:S02]  /*35c0*/  CS2R R28, SRZ ;  /* 0x00000000001c7805 */ /* 0x000fe4000001ff00 */
[----:B------:R-:W-:Y:S02]  /*35d0*/  CS2R R24, SRZ ;  /* 0x0000000000187805 */ /* 0x000fe4000001ff00 */
[----:B------:R-:W-:Y:S02]  /*35e0*/  CS2R R22, SRZ ;  /* 0x0000000000167805 */ /* 0x000fe4000001ff00 */
[----:B------:R-:W-:Y:S01]  /*35f0*/  CS2R R20, SRZ ;  /* 0x0000000000147805 */ /* 0x000fe2000001ff00 */
[----:B------:R-:W-:Y:S01]  /*3600*/  UMOV UR14, UR16 ;  /* 0x00000010000e7c82 */ /* 0x000fe20008000000 */
[----:B-1----:R-:W-:Y:S02]  /*3610*/  SHF.R.S32.HI R4, RZ, 0x1f, R27 ;  /* 0x0000001fff047819 */ /* 0x002fe4000001141b */
[----:B----4-:R-:W-:-:S02]  /*3620*/  R2UR UR23, R9 ;  /* 0x00000000091772ca */ /* 0x010fc400000e0000 */
[----:B------:R-:W-:Y:S02]  /*3630*/  R2UR UR24, R8 ;  /* 0x00000000081872ca */ /* 0x000fe400000e0000 */
[----:B---3--:R-:W-:Y:S01]  /*3640*/  IADD3 R249, P1, P0, R6, UR11, R27 ;  /* 0x0000000b06f97c10 */ /* 0x008fe2000f83e01b */
[----:B------:R-:W-:Y:S01]  /*3650*/  UIADD3 UR11, UR26, UR10, URZ ;  /* 0x0000000a1a0b7290 */ /* 0x000fe2000fffe03f */
[----:B------:R-:W-:-:S03]  /*3660*/  CS2R R26, SRZ ;  /* 0x00000000001a7805 */ /* 0x000fc6000001ff00 */
[----:B------:R-:W-:Y:S01]  /*3670*/  UIADD3 UR11, -UR8, 0x40, UR11 ;  /* 0x00000040080b7890 */ /* 0x000fe2000fffe10b */
[----:B------:R-:W-:-:S03]  /*3680*/  IADD3.X R250, R7, UR12, R4, P1, P0 ;  /* 0x0000000c07fa7c10 */ /* 0x000fc60008fe0404 */
[----:B------:R-:W-:Y:S02]  /*3690*/  UIADD3 UR25, UR11, -UR34, URZ ;  /* 0x800000220b197290 */ /* 0x000fe4000fffe03f */
[----:B------:R-:W-:Y:S02]  /*36a0*/  UIADD3 UR37, UR24, -0x61c88647, URZ ;  /* 0x9e3779b918257890 */ /* 0x000fe4000fffe03f */
[----:B------:R-:W-:Y:S02]  /*36b0*/  UIADD3 UR36, UR23, -0x4498517b, URZ ;  /* 0xbb67ae8517247890 */ /* 0x000fe4000fffe03f */
[----:B------:R-:W-:Y:S02]  /*36c0*/  UIADD3 UR35, UR24, 0x3c6ef372, URZ ;  /* 0x3c6ef37218237890 */ /* 0x000fe4000fffe03f */
[----:B------:R-:W-:Y:S02]  /*36d0*/  UIADD3 UR34, UR23, 0x76cf5d0a, URZ ;  /* 0x76cf5d0a17227890 */ /* 0x000fe4000fffe03f */
[----:B------:R-:W-:-:S02]  /*36e0*/  UIADD3 UR33, UR24, -0x255992d5, URZ ;  /* 0xdaa66d2b18217890 */ /* 0x000fc4000fffe03f */
[----:B------:R-:W-:Y:S02]  /*36f0*/  UIADD3 UR32, UR23, 0x32370b8f, URZ ;  /* 0x32370b8f17207890 */ /* 0x000fe4000fffe03f */
[----:B------:R-:W-:Y:S02]  /*3700*/  UIADD3 UR31, UR24, 0x78dde6e4, URZ ;  /* 0x78dde6e4181f7890 */ /* 0x000fe4000fffe03f */
[----:B------:R-:W-:Y:S02]  /*3710*/  UIADD3 UR30, UR23, -0x126145ec, URZ ;  /* 0xed9eba14171e7890 */ /* 0x000fe4000fffe03f */
[----:B------:R-:W-:Y:S02]  /*3720*/  UIADD3 UR29, UR24, 0x1715609d, URZ ;  /* 0x1715609d181d7890 */ /* 0x000fe4000fffe03f */
[----:B------:R-:W-:Y:S02]  /*3730*/  UIADD3 UR28, UR23, -0x56f99767, URZ ;  /* 0xa9066899171c7890 */ /* 0x000fe4000fffe03f */
[----:B------:R-:W-:-:S02]  /*3740*/  UIADD3 UR27, UR24, -0x4ab325aa, URZ ;  /* 0xb54cda56181b7890 */ /* 0x000fc4000fffe03f */
[----:B------:R-:W-:-:S12]  /*3750*/  UIADD3 UR26, UR23, 0x646e171e, URZ ;  /* 0x646e171e171a7890 */ /* 0x000fd8000fffe03f */
.L_x_1287:
        /* <DEDUP_REMOVED lines=140> */
.L_x_1283:
        /* <DEDUP_REMOVED lines=74> */
.L_x_1284:
        /* <DEDUP_REMOVED lines=9> */
[----:B------:R-:W-:Y:S01]  /*4550*/  IMAD R86, R84, 0x4, R251 ;  /* 0x0000000454567824 */ /* 0x000fe200078e02fb */
[----:B------:R-:W-:Y:S02]  /*4560*/  FSEL R84, R88, RZ, P0 ;  /* 0x000000ff58547208 */ /* 0x000fe40000000000 */
[----:B------:R-:W-:Y:S01]  /*4570*/  LOP3.LUT R88, R95, UR23, R89, 0x96, !PT ;  /* 0x000000175f587c12 */ /* 0x000fe2000f8e9659 */
[----:B------:R-:W-:Y:S01]  /*4580*/  IMAD.WIDE.U32 R86, R86, -0x326172a9, RZ ;  /* 0xcd9e8d5756567825 */ /* 0x000fe200078e00ff */
[----:B------:R-:W-:Y:S03]  /*4590*/  FSEL R85, R85, RZ, P1 ;  /* 0x000000ff55557208 */ /* 0x000fe60000800000 */
[----:B------:R-:W-:Y:S01]  /*45a0*/  FFMA.FTZ R7, R7, UR20, -R84 ;  /* 0x0000001407077c23 */ /* 0x000fe20008010854 */
[----:B------:R-:W-:Y:S01]  /*45b0*/  IMAD.WIDE.U32 R88, R88, -0x326172a9, RZ ;  /* 0xcd9e8d5758587825 */ /* 0x000fe200078e00ff */
[----:B------:R-:W-:Y:S03]  /*45c0*/  LOP3.LUT R90, R87, UR24, R250, 0x96, !PT ;  /* 0x00000018575a7c12 */ /* 0x000fe6000f8e96fa */
[--C-:B------:R-:W-:Y:S01]  /*45d0*/  FFMA.FTZ R4, R4, UR20, -R85.reuse ;  /* 0x0000001404047c23 */ /* 0x100fe20008010855 */
[----:B------:R-:W-:Y:S01]  /*45e0*/  MUFU.EX2 R126, R7 ;  /* 0x00000007007e7308 */ /* 0x000fe20000000800 */
[----:B------:R-:W-:Y:S01]  /*45f0*/  LOP3.LUT R92, R89, UR37, R86, 0x96, !PT ;  /* 0x00000025595c7c12 */ /* 0x000fe2000f8e9656 */
[----:B------:R-:W-:Y:S04]  /*4600*/  IMAD.WIDE.U32 R90, R90, -0x2daee0ad, RZ ;  /* 0xd2511f535a5a7825 */ /* 0x000fe800078e00ff */
[--C-:B------:R-:W-:Y:S01]  /*4610*/  FFMA.FTZ R8, R8, UR20, -R85.reuse ;  /* 0x0000001408087c23 */ /* 0x100fe20008010855 */
[--C-:B------:R-:W-:Y:S01]  /*4620*/  FFMA.FTZ R9, R9, UR20, -R85.reuse ;  /* 0x0000001409097c23 */ /* 0x100fe20008010855 */
[----:B------:R-:W-:Y:S01]  /*4630*/  IMAD.WIDE.U32 R92, R92, -0x2daee0ad, RZ ;  /* 0xd2511f535c5c7825 */ /* 0x000fe200078e00ff */
[----:B------:R-:W-:Y:S01]  /*4640*/  LOP3.LUT R86, R91, UR36, R94, 0x96, !PT ;  /* 0x000000245b567c12 */ /* 0x000fe2000f8e965e */
[----:B------:R1:W-:Y:S02]  /*4650*/  MUFU.EX2 R125, R4 ;  /* 0x00000004007d7308 */ /* 0x0003e40000000800 */
[--C-:B------:R-:W-:Y:S01]  /*4660*/  FFMA.FTZ R16, R16, UR20, -R85.reuse ;  /* 0x0000001410107c23 */ /* 0x100fe20008010855 */
[--C-:B------:R-:W-:Y:S01]  /*4670*/  FFMA.FTZ R5, R5, UR20, -R85.reuse ;  /* 0x0000001405057c23 */ /* 0x100fe20008010855 */
[----:B------:R-:W-:Y:S01]  /*4680*/  LOP3.LUT R89, R93, UR34, R90, 0x96, !PT ;  /* 0x000000225d597c12 */ /* 0x000fe2000f8e965a */
[----:B------:R-:W-:Y:S04]  /*4690*/  IMAD.WIDE.U32 R86, R86, -0x326172a9, RZ ;  /* 0xcd9e8d5756567825 */ /* 0x000fe800078e00ff */
[--C-:B------:R-:W-:Y:S01]  /*46a0*/  FFMA.FTZ R19, R19, UR20, -R84.reuse ;  /* 0x0000001413137c23 */ /* 0x100fe20008010854 */
[----:B------:R-:W-:Y:S01]  /*46b0*/  FFMA.FTZ R11, R11, UR20, -R84 ;  /* 0x000000140b0b7c23 */ /* 0x000fe20008010854 */
[----:B------:R2:W-:Y:S01]  /*46c0*/  MUFU.EX2 R127, R8 ;  /* 0x00000008007f7308 */ /* 0x0005e20000000800 */
[----:B------:R-:W-:Y:S01]  /*46d0*/  LOP3.LUT R90, R87, UR35, R88, 0x96, !PT ;  /* 0x00000023575a7c12 */ /* 0x000fe2000f8e9658 */
[----:B------:R-:W-:Y:S04]  /*46e0*/  IMAD.WIDE.U32 R88, R89, -0x326172a9, RZ ;  /* 0xcd9e8d5759587825 */ /* 0x000fe800078e00ff */
[--C-:B------:R-:W-:Y:S01]  /*46f0*/  FFMA.FTZ R15, R15, UR20, -R84.reuse ;  /* 0x000000140f0f7c23 */ /* 0x100fe20008010854 */
[----:B------:R-:W-:Y:S01]  /*4700*/  FFMA.FTZ R14, R14, UR20, -R84 ;  /* 0x000000140e0e7c23 */ /* 0x000fe20008010854 */
[----:B------:R-:W-:Y:S01]  /*4710*/  IMAD.WIDE.U32 R90, R90, -0x2daee0ad, RZ ;  /* 0xd2511f535a5a7825 */ /* 0x000fe200078e00ff */
[----:B------:R-:W-:Y:S01]  /*4720*/  LOP3.LUT R86, R89, UR33, R86, 0x96, !PT ;  /* 0x0000002159567c12 */ /* 0x000fe2000f8e9656 */
[----:B------:R3:W-:Y:S02]  /*4730*/  MUFU.EX2 R124, R9 ;  /* 0x00000009007c7308 */ /* 0x0007e40000000800 */
[----:B-1----:R-:W-:Y:S01]  /*4740*/  FFMA.FTZ R4, R6, UR20, -R84 ;  /* 0x0000001406047c23 */ /* 0x002fe20008010854 */
[----:B------:R-:W-:Y:S01]  /*4750*/  LOP3.LUT R6, R91, UR32, R92, 0x96, !PT ;  /* 0x000000205b067c12 */ /* 0x000fe2000f8e965c */
[----:B------:R-:W-:Y:S04]  /*4760*/  IMAD.WIDE.U32 R86, R86, -0x2daee0ad, RZ ;  /* 0xd2511f5356567825 */ /* 0x000fe800078e00ff */
[----:B------:R-:W-:Y:S01]  /*4770*/  IMAD.WIDE.U32 R6, R6, -0x326172a9, RZ ;  /* 0xcd9e8d5706067825 */ /* 0x000fe200078e00ff */
[----:B------:R-:W-:Y:S01]  /*4780*/  LOP3.LUT R89, R87, UR30, R90, 0x96, !PT ;  /* 0x0000001e57597c12 */ /* 0x000fe2000f8e965a */
[----:B------:R1:W-:Y:S02]  /*4790*/  MUFU.EX2 R123, R4 ;  /* 0x00000004007b7308 */ /* 0x0003e40000000800 */
[--C-:B------:R-:W-:Y:S01]  /*47a0*/  FFMA.FTZ R87, R13, UR20, -R85.reuse ;  /* 0x000000140d577c23 */ /* 0x100fe20008010855 */
[----:B--2---:R-:W-:Y:S01]  /*47b0*/  LOP3.LUT R8, R7, UR31, R88, 0x96, !PT ;  /* 0x0000001f07087c12 */ /* 0x004fe2000f8e9658 */
[----:B------:R-:W-:Y:S06]  /*47c0*/  IMAD.WIDE.U32 R88, R89, -0x326172a9, RZ ;  /* 0xcd9e8d5759587825 */ /* 0x000fec00078e00ff */
[----:B------:R2:W4:Y:S01]  /*47d0*/  MUFU.EX2 R129, R16 ;  /* 0x0000001000817308 */ /* 0x0005220000000800 */
[----:B------:R-:W-:Y:S01]  /*47e0*/  LOP3.LUT R6, R89, UR29, R6, 0x96, !PT ;  /* 0x0000001d59067c12 */ /* 0x000fe2000f8e9606 */
[----:B---3--:R-:W-:Y:S04]  /*47f0*/  IMAD.WIDE.U32 R8, R8, -0x2daee0ad, RZ ;  /* 0xd2511f5308087825 */ /* 0x008fe800078e00ff */
[----:B------:R-:W-:Y:S04]  /*4800*/  IMAD.WIDE.U32 R6, R6, -0x2daee0ad, RZ ;  /* 0xd2511f5306067825 */ /* 0x000fe800078e00ff */
[----:B------:R3:W-:Y:S01]  /*4810*/  MUFU.EX2 R120, R5 ;  /* 0x0000000500787308 */ /* 0x0007e20000000800 */
[----:B-1----:R-:W-:Y:S02]  /*4820*/  LOP3.LUT R4, R9, UR28, R86, 0x96, !PT ;  /* 0x0000001c09047c12 */ /* 0x002fe4000f8e9656 */
[----:B------:R-:W-:Y:S02]  /*4830*/  LOP3.LUT R8, R7, UR26, R8, 0x96, !PT ;  /* 0x0000001a07087c12 */ /* 0x000fe4000f8e9608 */
[----:B------:R-:W-:Y:S02]  /*4840*/  SHF.R.U32.HI R9, RZ, 0x18, R6 ;  /* 0x00000018ff097819 */ /* 0x000fe40000011606 */
[----:B------:R-:W-:Y:S03]  /*4850*/  LOP3.LUT R13, R6, 0xffff, RZ, 0xc0, !PT ;  /* 0x0000ffff060d7812 */ /* 0x000fe600078ec0ff */
[----:B------:R1:W4:Y:S01]  /*4860*/  MUFU.EX2 R128, R19 ;  /* 0x0000001300807308 */ /* 0x0003220000000800 */
[--C-:B--2---:R-:W-:Y:S01]  /*4870*/  FFMA.FTZ R16, R10, UR20, -R84.reuse ;  /* 0x000000140a107c23 */ /* 0x104fe20008010854 */
[----:B------:R-:W-:Y:S01]  /*4880*/  LOP3.LUT R10, R6, 0xff, RZ, 0xc0, !PT ;  /* 0x000000ff060a7812 */ /* 0x000fe200078ec0ff */
[----:B------:R-:W-:Y:S01]  /*4890*/  FFMA.FTZ R84, R18, UR20, -R84 ;  /* 0x0000001412547c23 */ /* 0x000fe20008010854 */
[----:B------:R-:W-:Y:S02]  /*48a0*/  ISETP.LE.U32.AND P0, PT, R9, UR21, PT ;  /* 0x0000001509007c0c */ /* 0x000fe4000bf03070 */
[----:B------:R-:W-:Y:S04]  /*48b0*/  ISETP.LE.U32.AND P6, PT, R10, UR21, PT ;  /* 0x000000150a007c0c */ /* 0x000fe8000bfc3070 */
[----:B------:R2:W4:Y:S01]  /*48c0*/  MUFU.EX2 R122, R11 ;  /* 0x0000000b007a7308 */ /* 0x0005220000000800 */
[----:B---3--:R-:W-:Y:S03]  /*48d0*/  IMAD.WIDE.U32 R4, R4, -0x326172a9, RZ ;  /* 0xcd9e8d5704047825 */ /* 0x008fe600078e00ff */
[----:B------:R-:W-:Y:S02]  /*48e0*/  LOP3.LUT R10, R4, 0xffff, RZ, 0xc0, !PT ;  /* 0x0000ffff040a7812 */ /* 0x000fe400078ec0ff */
[----:B------:R-:W-:Y:S01]  /*48f0*/  SHF.R.U32.HI R9, RZ, 0x18, R4 ;  /* 0x00000018ff097819 */ /* 0x000fe20000011604 */
[--C-:B-1----:R-:W-:Y:S01]  /*4900*/  FFMA.FTZ R19, R12, UR20, -R85.reuse ;  /* 0x000000140c137c23 */ /* 0x102fe20008010855 */
[----:B------:R-:W-:Y:S02]  /*4910*/  SHF.R.U32.HI R12, RZ, 0x10, R6 ;  /* 0x00000010ff0c7819 */ /* 0x000fe40000011606 */
[----:B------:R-:W-:Y:S01]  /*4920*/  MUFU.EX2 R116, R16 ;  /* 0x0000001000747308 */ /* 0x000fe20000000800 */
[----:B------:R-:W-:Y:S01]  /*4930*/  LOP3.LUT R6, R5, UR27, R88, 0x96, !PT ;  /* 0x0000001b05067c12 */ /* 0x000fe2000f8e9658 */
[----:B------:R-:W-:Y:S01]  /*4940*/  FFMA.FTZ R85, R17, UR20, -R85 ;  /* 0x0000001411557c23 */ /* 0x000fe20008010855 */
[----:B------:R-:W-:Y:S02]  /*4950*/  LOP3.LUT R5, R8, 0xff, RZ, 0xc0, !PT ;  /* 0x000000ff08057812 */ /* 0x000fe400078ec0ff */
[----:B------:R-:W-:Y:S02]  /*4960*/  LOP3.LUT R7, R4, 0xff, RZ, 0xc0, !PT ;  /* 0x000000ff04077812 */ /* 0x000fe400078ec0ff */
[----:B--2---:R-:W-:Y:S03]  /*4970*/  SHF.R.U32.HI R11, RZ, 0x10, R4 ;  /* 0x00000010ff0b7819 */ /* 0x004fe60000011604 */
[----:B------:R-:W1:Y:S01]  /*4980*/  MUFU.EX2 R121, R19 ;  /* 0x0000001300797308 */ /* 0x000e620000000800 */
[----:B------:R-:W-:Y:S02]  /*4990*/  ISETP.LE.U32.AND P2, PT, R5, UR21, PT ;  /* 0x0000001505007c0c */ /* 0x000fe4000bf43070 */
[----:B------:R-:W-:Y:S02]  /*49a0*/  SHF.R.U32.HI R4, RZ, 0x18, R8 ;  /* 0x00000018ff047819 */ /* 0x000fe40000011608 */
[----:B------:R-:W-:Y:S02]  /*49b0*/  LOP3.LUT R5, R6, 0xff, RZ, 0xc0, !PT ;  /* 0x000000ff06057812 */ /* 0x000fe400078ec0ff */
[----:B------:R-:W-:Y:S03]  /*49c0*/  ISETP.LE.U32.AND P4, PT, R7, UR21, PT ;  /* 0x0000001507007c0c */ /* 0x000fe6000bf83070 */
[----:B------:R-:W-:Y:S01]  /*49d0*/  MUFU.EX2 R118, R87 ;  /* 0x0000005700767308 */ /* 0x000fe20000000800 */
[----:B------:R-:W-:Y:S02]  /*49e0*/  ISETP.LE.U32.AND P1, PT, R4, UR21, PT ;  /* 0x0000001504007c0c */ /* 0x000fe4000bf23070 */
[--C-:B------:R-:W-:Y:S02]  /*49f0*/  SHF.R.U32.HI R7, RZ, 0x18, R6.reuse ;  /* 0x00000018ff077819 */ /* 0x100fe40000011606 */
[----:B------:R-:W-:Y:S02]  /*4a00*/  SHF.R.U32.HI R4, RZ, 0x10, R6 ;  /* 0x00000010ff047819 */ /* 0x000fe40000011606 */
[----:B------:R-:W-:Y:S03]  /*4a10*/  LOP3.LUT R6, R6, 0xffff, RZ, 0xc0, !PT ;  /* 0x0000ffff06067812 */ /* 0x000fe600078ec0ff */
[----:B------:R-:W2:Y:S01]  /*4a20*/  MUFU.EX2 R119, R15 ;  /* 0x0000000f00777308 */ /* 0x000ea20000000800 */
[----:B------:R-:W-:Y:S02]  /*4a30*/  LOP3.LUT R4, R4, 0xff, RZ, 0xc0, !PT ;  /* 0x000000ff04047812 */ /* 0x000fe400078ec0ff */
[----:B------:R-:W-:Y:S02]  /*4a40*/  ISETP.LE.U32.AND P5, PT, R7, UR21, PT ;  /* 0x0000001507007c0c */ /* 0x000fe4000bfa3070 */
[----:B------:R-:W-:Y:S02]  /*4a50*/  ISETP.LE.U32.AND P3, PT, R9, UR21, PT ;  /* 0x0000001509007c0c */ /* 0x000fe4000bf63070 */
[----:B------:R-:W-:Y:S03]  /*4a60*/  LOP3.LUT R7, R12, 0xff, RZ, 0xc0, !PT ;  /* 0x000000ff0c077812 */ /* 0x000fe600078ec0ff */
[----:B------:R-:W-:Y:S10]  /*4a70*/  MUFU.EX2 R115, R14 ;  /* 0x0000000e00737308 */ /* 0x000ff40000000800 */
[----:B------:R-:W-:Y:S10]  /*4a80*/  MUFU.EX2 R117, R85 ;  /* 0x0000005500757308 */ /* 0x000ff40000000800 */
[----:B------:R-:W3:Y:S01]  /*4a90*/  MUFU.EX2 R114, R84 ;  /* 0x0000005400727308 */ /* 0x000ee20000000800 */
[----:B----4-:R-:W-:Y:S01]  /*4aa0*/  @!P6 FADD.FTZ R129, -R129, -RZ ;  /* 0x800000ff8181e221 */ /* 0x010fe20000010100 */
[----:B------:R-:W-:Y:S01]  /*4ab0*/  ISETP.LE.U32.AND P6, PT, R5, UR21, PT ;  /* 0x0000001505007c0c */ /* 0x000fe2000bfc3070 */
[----:B------:R-:W-:Y:S01]  /*4ac0*/  @!P0 FADD.FTZ R128, -R128, -RZ ;  /* 0x800000ff80808221 */ /* 0x000fe20000010100 */
[----:B------:R-:W-:Y:S01]  /*4ad0*/  SHF.R.U32.HI R5, RZ, 0x8, R6 ;  /* 0x00000008ff057819 */ /* 0x000fe20000011606 */
[----:B------:R-:W-:Y:S01]  /*4ae0*/  @!P5 FADD.FTZ R126, -R126, -RZ ;  /* 0x800000ff7e7ed221 */ /* 0x000fe20000010100 */
[----:B------:R-:W-:Y:S01]  /*4af0*/  ISETP.LE.U32.AND P0, PT, R4, UR21, PT ;  /* 0x0000001504007c0c */ /* 0x000fe2000bf03070 */
[----:B------:R-:W-:Y:S01]  /*4b00*/  @!P4 FADD.FTZ R127, -R127, -RZ ;  /* 0x800000ff7f7fc221 */ /* 0x000fe20000010100 */
[----:B------:R-:W-:Y:S01]  /*4b10*/  SHF.R.U32.HI R4, RZ, 0x8, R10 ;  /* 0x00000008ff047819 */ /* 0x000fe2000001160a */
[----:B------:R-:W-:Y:S01]  /*4b20*/  @!P3 FADD.FTZ R122, -R122, -RZ ;  /* 0x800000ff7a7ab221 */ /* 0x000fe20000010100 */
[----:B------:R-:W-:Y:S01]  /*4b30*/  LOP3.LUT R5, R5, 0xffff, RZ, 0xc0, !PT ;  /* 0x0000ffff05057812 */ /* 0x000fe200078ec0ff */
[----:B-1----:R-:W-:Y:S01]  /*4b40*/  @!P2 FADD.FTZ R121, -R121, -RZ ;  /* 0x800000ff7979a221 */ /* 0x002fe20000010100 */
[----:B------:R-:W-:Y:S01]  /*4b50*/  LOP3.LUT R4, R4, 0xffff, RZ, 0xc0, !PT ;  /* 0x0000ffff04047812 */ /* 0x000fe200078ec0ff */
[----:B--2---:R-:W-:Y:S01]  /*4b60*/  @!P1 FADD.FTZ R119, -R119, -RZ ;  /* 0x800000ff77779221 */ /* 0x004fe20000010100 */
[----:B------:R-:W-:Y:S01]  /*4b70*/  ISETP.LE.U32.AND P4, PT, R7, UR21, PT ;  /* 0x0000001507007c0c */ /* 0x000fe2000bf83070 */
[----:B------:R-:W-:Y:S01]  /*4b80*/  @!P6 FADD.FTZ R125, -R125, -RZ ;  /* 0x800000ff7d7de221 */ /* 0x000fe20000010100 */
[----:B------:R-:W-:Y:S02]  /*4b90*/  ISETP.LE.U32.AND P6, PT, R5, UR21, PT ;  /* 0x0000001505007c0c */ /* 0x000fe4000bfc3070 */
[----:B------:R-:W-:Y:S01]  /*4ba0*/  LOP3.LUT R5, R11, 0xff, RZ, 0xc0, !PT ;  /* 0x000000ff0b057812 */ /* 0x000fe200078ec0ff */
[----:B------:R-:W-:Y:S01]  /*4bb0*/  @!P0 FADD.FTZ R123, -R123, -RZ ;  /* 0x800000ff7b7b8221 */ /* 0x000fe20000010100 */
[----:B------:R-:W-:Y:S02]  /*4bc0*/  ISETP.LE.U32.AND P5, PT, R4, UR21, PT ;  /* 0x0000001504007c0c */ /* 0x000fe4000bfa3070 */
[----:B------:R-:W-:Y:S02]  /*4bd0*/  LOP3.LUT R4, R8, 0xffff, RZ, 0xc0, !PT ;  /* 0x0000ffff08047812 */ /* 0x000fe400078ec0ff */
[----:B------:R-:W-:Y:S02]  /*4be0*/  ISETP.LE.U32.AND P0, PT, R5, UR21, PT ;  /* 0x0000001505007c0c */ /* 0x000fe4000bf03070 */
[----:B------:R-:W-:Y:S01]  /*4bf0*/  SHF.R.U32.HI R5, RZ, 0x8, R4 ;  /* 0x00000008ff057819 */ /* 0x000fe20000011604 */
[----:B---3--:R-:W-:Y:S01]  /*4c00*/  @!P4 FADD.FTZ R114, -R114, -RZ ;  /* 0x800000ff7272c221 */ /* 0x008fe20000010100 */
[----:B------:R-:W-:Y:S01]  /*4c10*/  SHF.R.U32.HI R4, RZ, 0x8, R13 ;  /* 0x00000008ff047819 */ /* 0x000fe2000001160d */
[----:B------:R-:W-:Y:S01]  /*4c20*/  @!P6 FADD.FTZ R120, -R120, -RZ ;  /* 0x800000ff7878e221 */ /* 0x000fe20000010100 */
[----:B------:R-:W-:Y:S02]  /*4c30*/  LOP3.LUT R5, R5, 0xffff, RZ, 0xc0, !PT ;  /* 0x0000ffff05057812 */ /* 0x000fe400078ec0ff */
[----:B------:R-:W-:Y:S01]  /*4c40*/  LOP3.LUT R4, R4, 0xffff, RZ, 0xc0, !PT ;  /* 0x0000ffff04047812 */ /* 0x000fe200078ec0ff */
[----:B------:R-:W-:Y:S01]  /*4c50*/  @!P5 FADD.FTZ R124, -R124, -RZ ;  /* 0x800000ff7c7cd221 */ /* 0x000fe20000010100 */
[----:B------:R-:W-:Y:S02]  /*4c60*/  ISETP.LE.U32.AND P6, PT, R5, UR21, PT ;  /* 0x0000001505007c0c */ /* 0x000fe4000bfc3070 */
        /* <DEDUP_REMOVED lines=8> */
[----:B------:R-:W-:Y:S01]  /*4cf0*/  FSETP.GE.FTZ.AND P1, PT, R123, RZ, PT ;  /* 0x000000ff7b00720b */ /* 0x000fe20003f36000 */
[----:B------:R-:W-:Y:S01]  /*4d00*/  @!P6 FADD.FTZ R118, -R118, -RZ ;  /* 0x800000ff7676e221 */ /* 0x000fe20000010100 */
[----:B------:R-:W-:Y:S03]  /*4d10*/  LOP3.LUT R8, R8, 0xff, RZ, 0xc0, !PT ;  /* 0x000000ff08087812 */ /* 0x000fe600078ec0ff */
[----:B------:R3:W-:Y:S01]  /*4d20*/  STS [R243+0x22000], R4 ;  /* 0x02200004f3007388 */ /* 0x0007e20000000800 */
[----:B------:R-:W-:Y:S02]  /*4d30*/  FSETP.GE.FTZ.AND P2, PT, R120, RZ, PT ;  /* 0x000000ff7800720b */ /* 0x000fe40003f56000 */
[----:B------:R-:W-:Y:S01]  /*4d40*/  ISETP.LE.U32.AND P5, PT, R8, UR21, PT ;  /* 0x0000001508007c0c */ /* 0x000fe2000bfa3070 */
[----:B------:R-:W-:Y:S01]  /*4d50*/  @!P3 FADD.FTZ R117, -R117, -RZ ;  /* 0x800000ff7575b221 */ /* 0x000fe20000010100 */
[----:B------:R-:W-:Y:S02]  /*4d60*/  F2FP.RELU.F16.F32.PACK_AB R8, R122, R116 ;  /* 0x000000747a08723e */ /* 0x000fe400000008ff */
[----:B------:R-:W-:Y:S02]  /*4d70*/  F2FP.RELU.F16.F32.PACK_AB R7, R118, R121 ;  /* 0x000000797607723e */ /* 0x000fe400000008ff */
[----:B------:R-:W-:Y:S01]  /*4d80*/  FSETP.GE.FTZ.AND P3, PT, R125, RZ, PT ;  /* 0x000000ff7d00720b */ /* 0x000fe20003f76000 */
[----:B------:R-:W-:Y:S01]  /*4d90*/  STS [R243+0x22400], R8 ;  /* 0x02240008f3007388 */ /* 0x000fe20000000800 */
[----:B------:R-:W-:Y:S05]  /*4da0*/  FSETP.GE.FTZ.AND P0, PT, R126, RZ, PT ;  /* 0x000000ff7e00720b */ /* 0x000fea0003f16000 */
[----:B------:R-:W-:Y:S01]  /*4db0*/  STS [R241+0x22000], R7 ;  /* 0x02200007f1007388 */ /* 0x000fe20000000800 */
[----:B------:R-:W-:Y:S01]  /*4dc0*/  @!P5 FADD.FTZ R115, -R115, -RZ ;  /* 0x800000ff7373d221 */ /* 0x000fe20000010100 */
[----:B-1----:R-:W-:Y:S04]  /*4dd0*/  F2FP.RELU.F16.F32.PACK_AB R5, R117, R129 ;  /* 0x000000817505723e */ /* 0x002fe800000008ff */
[----:B--2---:R-:W-:Y:S02]  /*4de0*/  F2FP.RELU.F16.F32.PACK_AB R6, R119, R115 ;  /* 0x000000737706723e */ /* 0x004fe400000008ff */
[----:B---3--:R-:W-:Y:S03]  /*4df0*/  F2FP.RELU.F16.F32.PACK_AB R4, R128, R114 ;  /* 0x000000728004723e */ /* 0x008fe600000008ff */
        /* <DEDUP_REMOVED lines=304> */
.L_x_1285:
[----:B------:R-:W-:Y:S01]  /*6100*/  LDSM.16.M88.4 R128, [R228] ;  /* 0x00000000e480783b */ /* 0x000fe20000000200 */
[----:B------:R-:W-:Y:S03]  /*6110*/  @UP1 UIADD3 UR12, UP0, UR4, -0x100, URZ ;  /* 0xffffff00040c1890 */ /* 0x000fe6000ff1e03f */
[----:B------:R-:W1:Y:S01]  /*6120*/  LDSM.16.MT88.4 R16, [R0+0x10000] ;  /* 0x010000000010783b */ /* 0x000e620000004200 */
[----:B------:R-:W-:Y:S02]  /*6130*/  @UP1 UIADD3.X UR11, UR5, -0x1, URZ, UP0, !UPT ;  /* 0xffffffff050b1890 */ /* 0x000fe400087fe43f */
[----:B------:R-:W-:Y:S01]  /*6140*/  @UP1 UIADD3 UR18, UP0, UR18, -0x100, URZ ;  /* 0xffffff0012121890 */ /* 0x000fe2000ff1e03f */
[----:B------:R-:W2:Y:S01]  /*6150*/  LDSM.16.M88.4 R124, [R228+0x1000] ;  /* 0x00100000e47c783b */ /* 0x000ea20000000200 */
[----:B------:R-:W-:Y:S02]  /*6160*/  @UP1 UMOV UR4, UR12 ;  /* 0x0000000c00041c82 */ /* 0x000fe40008000000 */
[----:B------:R-:W-:Y:S01]  /*6170*/  @UP1 UIADD3.X UR17, UR17, -0x1, URZ, UP0, !UPT ;  /* 0xffffffff11111890 */ /* 0x000fe200087fe43f */
[----:B------:R-:W3:Y:S01]  /*6180*/  LDSM.16.MT88.4 R96, [R0+0x12000] ;  /* 0x012000000060783b */ /* 0x000ee20000004200 */
[----:B------:R-:W-:Y:S03]  /*6190*/  @UP1 UMOV UR5, UR11 ;  /* 0x0000000b00051c82 */ /* 0x000fe60008000000 */
        /* <DEDUP_REMOVED lines=70> */
[-C--:B------:R-:W-:Y:S01]  /*6600*/  HMMA.16816.F32 R12, R208, R206.reuse, R12 ;  /* 0x000000ced00c723c */ /* 0x080fe2000000180c */
[----:B------:R-:W-:Y:S04]  /*6610*/  IMAD.MOV.U32 R204, RZ, RZ, 0x4 ;  /* 0x00000004ffcc7424 */ /* 0x000fe800078e00ff */
[----:B------:R-:W-:Y:S01]  /*6620*/  @P3 IMAD.WIDE R204, R235, R204, UR4 ;  /* 0x00000004ebcc3e25 */ /* 0x000fe2000f8e02cc */
[C---:B------:R-:W-:Y:S01]  /*6630*/  HMMA.16816.F32 R16, R200.reuse, R206, R16 ;  /* 0x000000cec810723c */ /* 0x040fe20000001810 */
[----:B------:R-:W1:Y:S03]  /*6640*/  LDC R207, c[0x0][0x270] ;  /* 0x00009c00ffcf7b82 */ /* 0x000e660000000800 */
[----:B------:R-:W5:Y:S02]  /*6650*/  @P3 LDG.E R244, desc[UR6][R204.64] ;  /* 0x00000006ccf43981 */ /* 0x000f64000c1e1900 */
[-C--:B---3--:R-:W-:Y:S02]  /*6660*/  HMMA.16816.F32 R84, R200, R212.reuse, R84 ;  /* 0x000000d4c854723c */ /* 0x088fe40000001854 */
[----:B------:R2:W5:Y:S04]  /*6670*/  @P3 LDG.E R245, desc[UR6][R204.64+0x20] ;  /* 0x00002006ccf53981 */ /* 0x000568000c1e1900 */
[C---:B------:R-:W-:Y:S06]  /*6680*/  HMMA.16816.F32 R88, R208.reuse, R212, R88 ;  /* 0x000000d4d058723c */ /* 0x040fec0000001858 */
[-C--:B------:R-:W-:Y:S06]  /*6690*/  HMMA.16816.F32 R92, R208, R214.reuse, R92 ;  /* 0x000000d6d05c723c */ /* 0x080fec000000185c */
[C---:B------:R-:W-:Y:S05]  /*66a0*/  HMMA.16816.F32 R96, R200.reuse, R214, R96 ;  /* 0x000000d6c860723c */ /* 0x040fea0000001860 */
[----:B-1----:R-:W-:Y:S01]  /*66b0*/  IMAD R207, R207, UR40, RZ ;  /* 0x00000028cfcf7c24 */ /* 0x002fe2000f8e02ff */
        /* <DEDUP_REMOVED lines=18> */
[-C--:B--2---:R-:W-:Y:S01]  /*67e0*/  LEA R204, P0, R197, R232.reuse, 0x2 ;  /* 0x000000e8c5cc7211 */ /* 0x084fe200078010ff */
[C---:B------:R-:W-:Y:S02]  /*67f0*/  IMAD.SHL.U32 R210, R207.reuse, 0x20, RZ ;  /* 0x00000020cfd27824 */ /* 0x040fe400078e00ff */
[----:B------:R-:W-:Y:S01]  /*6800*/  IMAD R209, R207, 0x30, RZ ;  /* 0x00000030cfd17824 */ /* 0x000fe200078e02ff */
[-C--:B------:R-:W-:Y:S02]  /*6810*/  LEA.HI.X.SX32 R205, R197, R233.reuse, 0x2, P0 ;  /* 0x000000e9c5cd7211 */ /* 0x080fe400000f16ff */
[-C--:B------:R-:W-:Y:S02]  /*6820*/  LEA R206, P0, R210, R232.reuse, 0x2 ;  /* 0x000000e8d2ce7211 */ /* 0x080fe400078010ff */
[CC--:B-1----:R-:W-:Y:S01]  /*6830*/  LEA R4, P1, R208.reuse, R232.reuse, 0x2 ;  /* 0x000000e8d0047211 */ /* 0x0c2fe200078210ff */
        /* <DEDUP_REMOVED lines=311> */
.L_x_1286:
[----:B------:R-:W-:Y:S02]  /*7bb0*/  UISETP.GT.AND UP0, UPT, UR9, UR22, UPT ;  /* 0x000000160900728c */ /* 0x000fe4000bf04270 */
[----:B------:R-:W-:Y:S04]  /*7bc0*/  UIADD3 UR9, UR9, -0x1, URZ ;  /* 0xffffffff09097890 */ /* 0x000fe8000fffe03f */
[----:B------:R-:W-:Y:S11]  /*7bd0*/  PLOP3.LUT P0, PT, PT, PT, UP0, 0x80, 0x0 ;  /* 0x000000000000781c */ /* 0x000ff60003f0f008 */
[----:B------:R-:W-:Y:S02]  /*7be0*/  @!UPT UIADD3 URZ, URZ, URZ, URZ ;  /* 0x0000003f3f3ff290 */ /* 0x000fe4000fffe03f */
        /* <DEDUP_REMOVED lines=213> */
[----:B------:R-:W-:Y:S01]  /*8940*/  F2FP.F16.F32.PACK_AB R17, R17, R86 ;  /* 0x000000561111723e */ /* 0x000fe200000000ff */
[----:B------:R-:W-:Y:S01]  /*8950*/  @UP0 UIADD3 UR9, UR39, UR41, URZ ;  /* 0x0000002927090290 */ /* 0x000fe2000fffe03f */
        /* <DEDUP_REMOVED lines=21> */
[----:B------:R-:W-:Y:S01]  /*8ab0*/  PLOP3.LUT P0, PT, PT, PT, UP0, 0x80, 0x0 ;  /* 0x000000000000781c */ /* 0x000fe20003f0f008 */
[----:B------:R-:W-:Y:S01]  /*8ac0*/  @UP0 UIADD3 UR20, UR11, UR9, URZ ;  /* 0x000000090b140290 */ /* 0x000fe2000fffe03f */
[----:B------:R-:W-:Y:S01]  /*8ad0*/  F2FP.F16.F32.PACK_AB R5, R5, R76 ;  /* 0x0000004c0505723e */ /* 0x000fe200000000ff */
[----:B------:R-:W-:Y:S01]  /*8ae0*/  STS [R248+0x8400], R30 ;  /* 0x0084001ef8007388 */ /* 0x000fe20000000800 */
[----:B------:R-:W-:-:S03]  /*8af0*/  @UP0 UMOV UR19, UR10 ;  /* 0x0000000a00130c82 */ /* 0x000fc60008000000 */
        /* <DEDUP_REMOVED lines=44> */
.L_x_1288:
        /* <DEDUP_REMOVED lines=21> */
.L_x_1289:
        /* <DEDUP_REMOVED lines=51> */
.L_x_1291:
[----:B------:R-:W-:Y:S05]  /*9240*/  BSYNC B0 ;  /* 0x0000000000007941 */ /* 0x000fea0003800000 */
.L_x_1290:
        /* <DEDUP_REMOVED lines=17> */
.L_x_1293:
[----:B------:R-:W-:Y:S05]  /*9360*/  BSYNC B0 ;  /* 0x0000000000007941 */ /* 0x000fea0003800000 */
.L_x_1292:
        /* <DEDUP_REMOVED lines=33> */
.L_x_1295:
[----:B------:R-:W-:Y:S05]  /*9580*/  BSYNC B0 ;  /* 0x0000000000007941 */ /* 0x000fea0003800000 */
.L_x_1294:
        /* <DEDUP_REMOVED lines=16> */
.L_x_1282:
[----:B------:R-:W-:Y:S05]  /*9690*/  BSYNC B1 ;  /* 0x0000000000017941 */ /* 0x000fea0003800000 */
.L_x_1268:
[----:B------:R-:W-:Y:S01]  /*96a0*/  R2UR UR5, R252 ;  /* 0x00000000fc0572ca */ /* 0x000fe200000e0000 */
[----:B------:R-:W-:Y:S02]  /*96b0*/  ULDC UR4, c[0x0][0xc] ;  /* 0x0000030000047ab9 */ /* 0x000fe40000000800 */
[----:B------:R-:W-:-:S10]  /*96c0*/  UIADD3 UR13, UR4, UR13, URZ ;  /* 0x0000000d040d7290 */ /* 0x000fd4000fffe03f */
[----:B------:R-:W-:-:S06]  /*96d0*/  UISETP.GE.AND UP0, UPT, UR13, UR5, UPT ;  /* 0x000000050d00728c */ /* 0x000fcc000bf06270 */
[----:B------:R-:W-:-:S13]  /*96e0*/  PLOP3.LUT P0, PT, PT, PT, UP0, 0x80, 0x0 ;  /* 0x000000000000781c */ /* 0x000fda0003f0f008 */
[----:B------:R-:W-:Y:S05]  /*96f0*/  @P0 BRA `(.L_x_1296) ;  /* 0x0000000000040947 */ /* 0x000fea0003800000 */
[----:B------:R-:W-:Y:S05]  /*9700*/  BRA `(.L_x_1297) ;  /* 0xffffff7000bc7947 */ /* 0x000fea000383ffff */
.L_x_1296:
[----:B------:R-:W-:Y:S05]  /*9710*/  EXIT ;  /* 0x000000000000794d */ /* 0x000fea0003800000 */
.L_x_1298:
        /* <DEDUP_REMOVED lines=14> */
.L_x_2055:


//--------------------- .text._ZN5flash44flash_bwd_dq_dk_dv_loop_seqk_parallel_kernelI23Flash_bwd_kernel_traitsILi256ELi64ELi64ELi8ELi4ELi2ELi2ELb0ELb1EN7cutlass6half_tE19Flash_kernel_traitsILi256ELi64ELi64ELi8ES3_EELb0ELb0ELb1ELb0ELb0ELb1ELb1EEEvNS_16Flash_bwd_paramsE --------------------------
	.section	.text._ZN5flash44flash_bwd_dq_dk_dv_loop_seqk_parallel_kernelI23Flash_bwd_kernel_traitsILi256ELi64ELi64ELi8ELi4ELi2ELi2ELb0ELb1EN7cutlass6half_tE19Flash_kernel_traitsILi256ELi64ELi64ELi8ES3_EELb0ELb0ELb1ELb0ELb0ELb1ELb1EEEvNS_16Flash_bwd_paramsE,"ax",@progbits
	.align	128
        .global         _ZN5flash44flash_bwd_dq_dk_dv_loop_seqk_parallel_kernelI23Flash_bwd_kernel_traitsILi256ELi64ELi64ELi8ELi4ELi2ELi2ELb0ELb1EN7cutlass6half_tE19Flash_kernel_traitsILi256ELi64ELi64ELi8ES3_EELb0ELb0ELb1ELb0ELb0ELb1ELb1EEEvNS_16Flash_bwd_paramsE
        .type           _ZN5flash44flash_bwd_dq_dk_dv_loop_seqk_parallel_kernelI23Flash_bwd_kernel_traitsILi256ELi64ELi64ELi8ELi4ELi2ELi2ELb0ELb1EN7cutlass6half_tE19Flash_kernel_traitsILi256ELi64ELi64ELi8ES3_EELb0ELb0ELb1ELb0ELb0ELb1ELb1EEEvNS_16Flash_bwd_paramsE,@function
        .size           _ZN5flash44flash_bwd_dq_dk_dv_loop_seqk_parallel_kernelI23Flash_bwd_kernel_traitsILi256ELi64ELi64ELi8ELi4ELi2ELi2ELb0ELb1EN7cutlass6half_tE19Flash_kernel_traitsILi256ELi64ELi64ELi8ES3_EELb0ELb0ELb1ELb0ELb0ELb1ELb1EEEvNS_16Flash_bwd_paramsE,(.L_x_2056 - _ZN5flash44flash_bwd_dq_dk_dv_loop_seqk_parallel_kernelI23Flash_bwd_kernel_traitsILi256ELi64ELi64ELi8ELi4ELi2ELi2ELb0ELb1EN7cutlass6half_tE19Flash_kernel_traitsILi256ELi64ELi64ELi8ES3_EELb0ELb0ELb1ELb0ELb0ELb1ELb1EEEvNS_16Flash_bwd_paramsE)
        .other          _ZN5flash44flash_bwd_dq_dk_dv_loop_seqk_parallel_kernelI23Flash_bwd_kernel_traitsILi256ELi64ELi64ELi8ELi4ELi2ELi2ELb0ELb1EN7cutlass6half_tE19Flash_kernel_traitsILi256ELi64ELi64ELi8ES3_EELb0ELb0ELb1ELb0ELb0ELb1ELb1EEEvNS_16Flash_bwd_paramsE,@"STO_CUDA_ENTRY STV_DEFAULT"
_ZN5flash44flash_bwd_dq_dk_dv_loop_seqk_parallel_kernelI23Flash_bwd_kernel_traitsILi256ELi64ELi64ELi8ELi4ELi2ELi2ELb0ELb1EN7cutlass6half_tE19Flash_kernel_traitsILi256ELi64ELi64ELi8ES3_EELb0ELb0ELb1ELb0ELb0ELb1ELb1EEEvNS_16Flash_bwd_paramsE:
.text._ZN5flash44flash_bwd_dq_dk_dv_loop_seqk_parallel_kernelI23Flash_bwd_kernel_traitsILi256ELi64ELi64ELi8ELi4ELi2ELi2ELb0ELb1EN7cutlass6half_tE19Flash_kernel_traitsILi256ELi64ELi64ELi8ES3_EELb0ELb0ELb1ELb0ELb0ELb1ELb1EEEvNS_16Flash_bwd_paramsE:
        /* <DEDUP_REMOVED lines=166> */
.L_x_1329:
        /* <DEDUP_REMOVED lines=67> */
.L_x_1299:
        /* <DEDUP_REMOVED lines=14> */
[----:B------:R-:W-:Y:S01]  /*0f70*/  UIMAD UR25, UR47, UR13, UR7 ;  /* 0x0000000d2f1972a4 */ /* 0x000fe2000f8e0207 */
[----:B------:R-:W-:-:S02]  /*0f80*/  ULDC UR60, c[0x0][0x2d4] ;  /* 0x0000b500003c7ab9 */ /* 0x000fc40000000800 */
[----:B------:R-:W-:Y:S01]  /*0f90*/  @!UP2 ULDC.64 UR12, c[0x0][0x418] ;  /* 0x00010600000caab9 */ /* 0x000fe20000000a00 */
[----:B------:R-:W-:Y:S02]  /*0fa0*/  USHF.R.S32.HI UR26, URZ, 0x1f, UR60 ;  /* 0x0000001f3f1a7899 */ /* 0x000fe4000801143c */
[----:B------:R-:W-:Y:S02]  /*0fb0*/  @!UP2 UIMAD UR7, UR59, UR12, URZ ;  /* 0x0000000c3b07a2a4 */ /* 0x000fe4000f8e023f */
[----:B------:R-:W-:Y:S02]  /*0fc0*/  @!UP2 UIMAD.WIDE.U32 UR36, UR47, UR12, URZ ;  /* 0x0000000c2f24a2a5 */ /* 0x000fe4000f8e003f */
[----:B------:R-:W-:Y:S02]  /*0fd0*/  @!UP2 UIMAD UR42, UR47, UR13, UR7 ;  /* 0x0000000d2f2aa2a4 */ /* 0x000fe4000f8e0207 */
[----:B------:R-:W-:Y:S01]  /*0fe0*/  UIADD3 UR7, UR10, 0x40, UR28 ;  /* 0x000000400a077890 */ /* 0x000fe2000fffe01c */
[----:B------:R-:W-:Y:S01]  /*0ff0*/  ULDC UR12, c[0x0][0x394] ;  /* 0x0000e500000c7ab9 */ /* 0x000fe20000000800 */
[----:B-1----:R-:W-:Y:S01]  /*1000*/  IABS R8, R9 ;  /* 0x0000000900087213 */ /* 0x002fe20000000000 */
[----:B------:R-:W-:Y:S01]  /*1010*/  USHF.L.U32 UR16, UR47, 0x7, URZ ;  /* 0x000000072f107899 */ /* 0x000fe2000800063f */
[----:B------:R-:W-:Y:S01]  /*1020*/  ISETP.NE.AND P3, PT, R9, RZ, PT ;  /* 0x000000ff0900720c */ /* 0x000fe20003f65270 */
[----:B------:R-:W-:Y:S01]  /*1030*/  UIADD3 UR7, UR7, UR12, -UR5 ;  /* 0x0000000c07077290 */ /* 0x000fe2000fffe805 */
[----:B------:R-:W1:Y:S01]  /*1040*/  I2F.RP R4, R8 ;  /* 0x0000000800047306 */ /* 0x000e620000209400 */
[----:B------:R-:W-:Y:S01]  /*1050*/  ULDC.64 UR40, c[0x0][0x240] ;  /* 0x0000900000287ab9 */ /* 0x000fe20000000a00 */
[----:B------:R-:W-:-:S02]  /*1060*/  USEL UR45, UR16, URZ, UP0 ;  /* 0x0000003f102d7287 */ /* 0x000fc40008000000 */
[----:B--2---:R-:W-:Y:S01]  /*1070*/  UIMAD.WIDE.U32 UR34, UR11, UR14, URZ ;  /* 0x0000000e0b2272a5 */ /* 0x004fe2000f8e003f */
[----:B------:R-:W-:Y:S01]  /*1080*/  ULDC UR31, c[0x0][0x2dc] ;  /* 0x0000b700001f7ab9 */ /* 0x000fe20000000800 */
[----:B------:R-:W-:Y:S02]  /*1090*/  ULDC UR53, c[0x0][0x270] ;  /* 0x00009c0000357ab9 */ /* 0x000fe40000000800 */
[----:B------:R-:W-:Y:S02]  /*10a0*/  UIMAD UR52, UR11, UR15, UR35 ;  /* 0x0000000f0b3472a4 */ /* 0x000fe4000f8e0223 */
[----:B------:R-:W-:Y:S01]  /*10b0*/  UIADD3 UR11, UR10, 0x3f, URZ ;  /* 0x0000003f0a0b7890 */ /* 0x000fe2000fffe03f */
[----:B------:R-:W-:Y:S01]  /*10c0*/  @UP2 ULDC.64 UR14, c[0x0][0x420] ;  /* 0x00010800000e2ab9 */ /* 0x000fe20000000a00 */
[----:B------:R-:W-:Y:S01]  /*10d0*/  UIMAD.WIDE.U32 UR16, UR6, UR40, URZ ;  /* 0x00000028061072a5 */ /* 0x000fe2000f8e003f */
[----:B-1----:R-:W1:Y:S01]  /*10e0*/  MUFU.RCP R4, R4 ;  /* 0x0000000400047308 */ /* 0x002e620000001000 */
[----:B------:R-:W-:-:S02]  /*10f0*/  USHF.R.S32.HI UR23, URZ, 0x1f, UR11 ;  /* 0x0000001f3f177899 */ /* 0x000fc4000801140b */
[----:B------:R-:W-:Y:S02]  /*1100*/  @UP2 UIMAD.WIDE.U32 UR38, UR6, UR14, URZ ;  /* 0x0000000e062622a5 */ /* 0x000fe4000f8e003f */
[----:B------:R-:W-:Y:S02]  /*1110*/  ULEA.HI UR23, UR23, UR11, URZ, 0x6 ;  /* 0x0000000b17177291 */ /* 0x000fe4000f8f303f */
[----:B------:R-:W-:Y:S02]  /*1120*/  UIMAD UR11, UR26, UR47, URZ ;  /* 0x0000002f1a0b72a4 */ /* 0x000fe4000f8e023f */
[----:B------:R-:W-:Y:S02]  /*1130*/  @UP2 UIMAD UR51, UR6, UR15, UR39 ;  /* 0x0000000f063322a4 */ /* 0x000fe4000f8e0227 */
[----:B------:R-:W-:Y:S02]  /*1140*/  UIMAD UR24, UR6, UR41, URZ ;  /* 0x00000029061872a4 */ /* 0x000fe4000f8e023f */
[----:B------:R-:W-:-:S02]  /*1150*/  UIADD3 UR7, UR7, 0x3f, URZ ;  /* 0x0000003f07077890 */ /* 0x000fc4000fffe03f */
[----:B------:R-:W-:Y:S01]  /*1160*/  UIMAD.WIDE UR12, UR31, UR53, URZ ;  /* 0x000000351f0c72a5 */ /* 0x000fe2000f8e023f */
[----:B-1----:R-:W-:Y:S01]  /*1170*/  VIADD R4, R4, 0xffffffe ;  /* 0x0ffffffe04047836 */ /* 0x002fe20000000000 */
[----:B------:R-:W-:Y:S02]  /*1180*/  UIMAD.WIDE.U32 UR14, UR47, UR60, URZ ;  /* 0x0000003c2f0e72a5 */ /* 0x000fe4000f8e003f */
[----:B------:R-:W-:Y:S01]  /*1190*/  UIMAD UR11, UR59, UR60, UR11 ;  /* 0x0000003c3b0b72a4 */ /* 0x000fe2000f8e020b */
[----:B------:R-:W1:Y:S01]  /*11a0*/  F2I.FTZ.U32.TRUNC.NTZ R5, R4 ;  /* 0x0000000400057305 */ /* 0x000e62000021f000 */
[----:B------:R-:W-:Y:S02]  /*11b0*/  USEL UR56, UR18, UR16, !UP2 ;  /* 0x0000001012387287 */ /* 0x000fe4000d000000 */
[----:B------:R-:W-:Y:S02]  /*11c0*/  UIADD3 UR48, UR19, UR25, URZ ;  /* 0x0000001913307290 */ /* 0x000fe4000fffe03f */
[----:B------:R-:W-:-:S02]  /*11d0*/  @UP2 UIADD3 UR48, UR17, UR24, URZ ;  /* 0x0000001811302290 */ /* 0x000fc4000fffe03f */
[----:B------:R-:W-:Y:S02]  /*11e0*/  USHF.R.S32.HI UR16, URZ, 0x1f, UR7 ;  /* 0x0000001f3f107899 */ /* 0x000fe40008011407 */
[----:B------:R-:W-:Y:S02]  /*11f0*/  UIMAD UR17, UR13, UR14, URZ ;  /* 0x0000000e0d1172a4 */ /* 0x000fe4000f8e023f */
[----:B------:R-:W-:Y:S01]  /*1200*/  UIADD3 UR11, UR15, UR11, URZ ;  /* 0x0000000b0f0b7290 */ /* 0x000fe2000fffe03f */
[----:B------:R-:W-:Y:S01]  /*1210*/  ULDC.U8 UR27, c[0x0][0x3d8] ;  /* 0x0000f600001b7ab9 */ /* 0x000fe20000000000 */
[----:B------:R-:W-:Y:S01]  /*1220*/  ULEA.HI UR16, UR16, UR7, URZ, 0x6 ;  /* 0x0000000710107291 */ /* 0x000fe2000f8f303f */
[----:B-1----:R-:W-:Y:S01]  /*1230*/  IMAD.MOV R4, RZ, RZ, -R5 ;  /* 0x000000ffff047224 */ /* 0x002fe200078e0a05 */
[----:B------:R-:W-:Y:S02]  /*1240*/  UIMAD.WIDE.U32 UR18, UR12, UR14, URZ ;  /* 0x0000000e0c1272a5 */ /* 0x000fe4000f8e003f */
[----:B------:R-:W-:Y:S01]  /*1250*/  UIMAD UR7, UR12, UR11, UR17 ;  /* 0x0000000b0c0772a4 */ /* 0x000fe2000f8e0211 */
[----:B------:R-:W-:Y:S01]  /*1260*/  IMAD R6, R4, R8, RZ ;  /* 0x0000000804067224 */ /* 0x000fe200078e02ff */
[----:B------:R-:W-:Y:S01]  /*1270*/  UISETP.NE.AND UP3, UPT, UR27, URZ, UPT ;  /* 0x0000003f1b00728c */ /* 0x000fe2000bf65270 */
[----:B------:R-:W-:Y:S01]  /*1280*/  IMAD.MOV.U32 R4, RZ, RZ, RZ ;  /* 0x000000ffff047224 */ /* 0x000fe200078e00ff */
[----:B------:R-:W-:-:S02]  /*1290*/  USHF.L.U64.HI UR20, UR47, 0x7, UR59 ;  /* 0x000000072f147899 */ /* 0x000fc4000801023b */
[----:B------:R-:W-:Y:S01]  /*12a0*/  UIADD3 UR49, UR19, UR7, URZ ;  /* 0x0000000713317290 */ /* 0x000fe2000fffe03f */
[----:B------:R-:W-:Y:S01]  /*12b0*/  IMAD.HI.U32 R4, R5, R6, R4 ;  /* 0x0000000605047227 */ /* 0x000fe200078e0004 */
[----:B------:R-:W-:Y:S01]  /*12c0*/  MOV R5, R7 ;  /* 0x0000000700057202 */ /* 0x000fe20000000f00 */
[----:B------:R-:W-:Y:S02]  /*12d0*/  USHF.R.S32.HI UR11, URZ, 0x6, UR23 ;  /* 0x000000063f0b7899 */ /* 0x000fe40008011417 */
[----:B------:R-:W-:Y:S02]  /*12e0*/  USHF.R.S32.HI UR7, URZ, 0x6, UR16 ;  /* 0x000000063f077899 */ /* 0x000fe40008011410 */
[----:B------:R-:W-:Y:S01]  /*12f0*/  IMAD.HI.U32 R4, R4, R5, RZ ;  /* 0x0000000504047227 */ /* 0x000fe200078e00ff */
[----:B------:R-:W-:Y:S02]  /*1300*/  USEL UR43, UR20, URZ, UP0 ;  /* 0x0000003f142b7287 */ /* 0x000fe40008000000 */
[----:B------:R-:W-:Y:S01]  /*1310*/  UISETP.LT.AND UP0, UPT, UR11, UR7, UPT ;  /* 0x000000070b00728c */ /* 0x000fe2000bf01270 */
[----:B------:R-:W-:Y:S01]  /*1320*/  IMAD.MOV R6, RZ, RZ, -R4 ;  /* 0x000000ffff067224 */ /* 0x000fe200078e0a04 */
[----:B------:R-:W-:Y:S01]  /*1330*/  ULDC UR46, c[0x0][0x2c4] ;  /* 0x0000b100002e7ab9 */ /* 0x000fe20000000800 */
[----:B------:R-:W-:-:S02]  /*1340*/  UISETP.NE.AND UP1, UPT, UR29, -0x1, UPT ;  /* 0xffffffff1d00788c */ /* 0x000fc4000bf25270 */
[C---:B------:R-:W-:Y:S01]  /*1350*/  IMAD R5, R8.reuse, R6, R5 ;  /* 0x0000000608057224 */ /* 0x040fe200078e0205 */
[----:B------:R-:W-:Y:S02]  /*1360*/  @UP3 UIMAD UR16, UR47, UR46, URZ ;  /* 0x0000002e2f1032a4 */ /* 0x000fe4000f8e023f */
[----:B------:R-:W-:Y:S02]  /*1370*/  USEL UR35, UR11, UR7, UP0 ;  /* 0x000000070b237287 */ /* 0x000fe40008000000 */
[----:B------:R-:W-:Y:S01]  /*1380*/  ISETP.GT.U32.AND P1, PT, R8, R5, PT ;  /* 0x000000050800720c */ /* 0x000fe20003f24070 */
[----:B------:R-:W-:Y:S02]  /*1390*/  @UP3 USEL UR11, UR16, UR6, !UP2 ;  /* 0x00000006100b3287 */ /* 0x000fe4000d000000 */
[----:B------:R-:W-:Y:S01]  /*13a0*/  ULEA UR16, UR35, 0xffffffc0, 0x6 ;  /* 0xffffffc023107891 */ /* 0x000fe2000f8e303f */
[----:B------:R-:W-:Y:S01]  /*13b0*/  @UP3 ULDC UR7, c[0x0][0x2e4] ;  /* 0x0000b90000073ab9 */ /* 0x000fe20000000800 */
[----:B------:R-:W-:-:S02]  /*13c0*/  UIMAD.WIDE.U32 UR14, UR12, UR6, URZ ;  /* 0x000000060c0e72a5 */ /* 0x000fc4000f8e003f */
[----:B------:R-:W-:Y:S02]  /*13d0*/  @!UP3 UIMAD UR17, UR47, UR53, UR57 ;  /* 0x000000352f11b2a4 */ /* 0x000fe4000f8e0239 */
[----:B------:R-:W-:Y:S02]  /*13e0*/  @UP3 UIMAD UR23, UR57, UR7, UR11 ;  /* 0x00000007391732a4 */ /* 0x000fe4000f8e020b */
[----:B------:R-:W-:Y:S02]  /*13f0*/  USHF.R.S32.HI UR20, URZ, 0x1f, UR16 ;  /* 0x0000001f3f147899 */ /* 0x000fe40008011410 */
[----:B------:R-:W-:Y:S01]  /*1400*/  @!P1 IMAD.IADD R5, R5, 0x1, -R8 ;  /* 0x0000000105059824 */ /* 0x000fe200078e0a08 */
[----:B------:R-:W-:Y:S01]  /*1410*/  @!P1 IADD3 R4, R4, 0x1, RZ ;  /* 0x0000000104049810 */ /* 0x000fe20007ffe0ff */
[----:B------:R-:W-:Y:S01]  /*1420*/  UIADD3 UR7, UP0, UR16, UR45, URZ ;  /* 0x0000002d10077290 */ /* 0x000fe2000ff1e03f */
[----:B------:R-:W-:Y:S01]  /*1430*/  PLOP3.LUT P1, PT, PT, PT, UP3, 0x80, 0x0 ;  /* 0x000000000000781c */ /* 0x000fe20003f2f038 */
[----:B------:R-:W-:Y:S01]  /*1440*/  USEL UR58, UR18, UR14, !UP2 ;  /* 0x0000000e123a7287 */ /* 0x000fe2000d000000 */
[----:B------:R-:W-:Y:S01]  /*1450*/  ISETP.GE.U32.AND P0, PT, R5, R8, PT ;  /* 0x000000080500720c */ /* 0x000fe20003f06070 */
[----:B------:R-:W-:Y:S01]  /*1460*/  @!UP3 UIMAD UR23, UR17, UR46, URZ ;  /* 0x0000002e1117b2a4 */ /* 0x000fe2000f8e023f */
[----:B------:R-:W-:Y:S01]  /*1470*/  LOP3.LUT R5, R9, UR57, RZ, 0x3c, !PT ;  /* 0x0000003909057c12 */ /* 0x000fe2000f8e3cff */
[----:B------:R-:W-:Y:S01]  /*1480*/  ULDC.U8 UR30, c[0x0][0x480] ;  /* 0x00012000001e7ab9 */ /* 0x000fe20000000000 */
[----:B------:R-:W-:-:S02]  /*1490*/  UIMAD UR14, UR13, UR6, URZ ;  /* 0x000000060d0e72a4 */ /* 0x000fc4000f8e023f */
[----:B------:R-:W-:Y:S01]  /*14a0*/  UIADD3.X UR17, UR20, UR43, URZ, UP0, !UPT ;  /* 0x0000002b14117290 */ /* 0x000fe200087fe43f */
[----:B------:R-:W-:Y:S01]  /*14b0*/  ISETP.GE.AND P2, PT, R5, RZ, PT ;  /* 0x000000ff0500720c */ /* 0x000fe20003f46270 */
[----:B------:R-:W-:Y:S02]  /*14c0*/  UIMAD UR11, UR13, UR7, URZ ;  /* 0x000000070d0b72a4 */ /* 0x000fe4000f8e023f */
[----:B------:R-:W-:Y:S02]  /*14d0*/  @UP1 UIADD3 UR32, UR22, UR29, URZ ;  /* 0x0000001d16201290 */ /* 0x000fe4000fffe03f */
[----:B------:R-:W-:Y:S01]  /*14e0*/  @UP1 UIADD3 UR33, UR22, UR29, URZ ;  /* 0x0000001d16211290 */ /* 0x000fe2000fffe03f */
[----:B------:R-:W-:Y:S01]  /*14f0*/  @P0 VIADD R4, R4, 0x1 ;  /* 0x0000000104040836 */ /* 0x000fe20000000000 */
[----:B------:R-:W-:Y:S01]  /*1500*/  PLOP3.LUT P0, PT, PT, PT, UP1, 0x80, 0x0 ;  /* 0x000000000000781c */ /* 0x000fe20003f0f018 */
[----:B------:R-:W-:Y:S02]  /*1510*/  UIMAD UR50, UR57, UR31, URZ ;  /* 0x0000001f393272a4 */ /* 0x000fe4000f8e023f */
[----:B------:R-:W-:Y:S01]  /*1520*/  UISETP.NE.AND UP4, UPT, UR30, URZ, UPT ;  /* 0x0000003f1e00728c */ /* 0x000fe2000bf85270 */
[----:B------:R-:W-:Y:S01]  /*1530*/  IMAD.MOV.U32 R5, RZ, RZ, R4 ;  /* 0x000000ffff057224 */ /* 0x000fe200078e0004 */
[----:B------:R-:W-:Y:S01]  /*1540*/  @UP1 ULDC.64 UR26, c[0x0][0x250] ;  /* 0x00009400001a1ab9 */ /* 0x000fe20000000a00 */
[----:B------:R-:W-:Y:S01]  /*1550*/  @UP1 ULDC.64 UR30, c[0x0][0x248] ;  /* 0x00009200001e1ab9 */ /* 0x000fe20000000a00 */
[----:B------:R-:W-:-:S02]  /*1560*/  UIMAD.WIDE.U32 UR24, UR12, UR7, URZ ;  /* 0x000000070c1872a5 */ /* 0x000fc4000f8e003f */
[----:B------:R-:W-:Y:S01]  /*1570*/  @UP2 UIADD3 UR49, UR15, UR14, URZ ;  /* 0x0000000e0f312290 */ /* 0x000fe2000fffe03f */
[----:B------:R-:W-:Y:S01]  /*1580*/  @!P2 IADD3 R5, -R5, RZ, RZ ;  /* 0x000000ff0505a210 */ /* 0x000fe20007ffe1ff */
[----:B------:R-:W-:Y:S01]  /*1590*/  UIMAD UR7, UR12, UR17, UR11 ;  /* 0x000000110c0772a4 */ /* 0x000fe2000f8e020b */
[----:B------:R-:W-:Y:S01]  /*15a0*/  @!P3 LOP3.LUT R5, RZ, R9, RZ, 0x33, !PT ;  /* 0x00000009ff05b212 */ /* 0x000fe200078e33ff */
[----:B------:R-:W-:Y:S02]  /*15b0*/  @UP1 UIMAD.WIDE.U32 UR14, UR32, UR30, URZ ;  /* 0x0000001e200e12a5 */ /* 0x000fe4000f8e003f */
[----:B------:R-:W-:Y:S02]  /*15c0*/  @UP1 UIMAD.WIDE.U32 UR12, UR33, UR26, URZ ;  /* 0x0000001a210c12a5 */ /* 0x000fe4000f8e003f */
[----:B------:R-:W-:Y:S02]  /*15d0*/  @UP1 UIMAD UR18, UR32, UR31, URZ ;  /* 0x0000001f201212a4 */ /* 0x000fe4000f8e023f */
[----:B------:R-:W-:-:S02]  /*15e0*/  @UP1 UIMAD UR11, UR33, UR27, URZ ;  /* 0x0000001b210b12a4 */ /* 0x000fc4000f8e023f */
[----:B------:R-:W-:Y:S02]  /*15f0*/  @!UP2 UIADD3 UR51, UR37, UR42, URZ ;  /* 0x0000002a2533a290 */ /* 0x000fe4000fffe03f */
[----:B------:R-:W-:Y:S02]  /*1600*/  USEL UR53, UR52, URZ, UP4 ;  /* 0x0000003f34357287 */ /* 0x000fe4000a000000 */
[----:B------:R-:W-:Y:S02]  /*1610*/  USHF.R.S32.HI UR44, URZ, 0x1f, UR28 ;  /* 0x0000001f3f2c7899 */ /* 0x000fe4000801141c */
[----:B------:R-:W-:Y:S02]  /*1620*/  USHF.R.S32.HI UR55, URZ, 0x1f, UR50 ;  /* 0x0000001f3f377899 */ /* 0x000fe40008011432 */
[----:B------:R-:W-:Y:S02]  /*1630*/  USEL UR54, UR34, URZ, UP4 ;  /* 0x0000003f22367287 */ /* 0x000fe4000a000000 */
[----:B------:R-:W-:-:S02]  /*1640*/  @UP1 UIADD3 UR46, UR13, UR11, URZ ;  /* 0x0000000b0d2e1290 */ /* 0x000fc4000fffe03f */
        /* <DEDUP_REMOVED lines=17> */
.L_x_1301:
        /* <DEDUP_REMOVED lines=13> */
.L_x_1302:
        /* <DEDUP_REMOVED lines=11> */
.L_x_1303:
[----:B------:R-:W-:Y:S02]  /*18e0*/  ULDC UR6, c[0x0][0x270] ;  /* 0x00009c0000067ab9 */ /* 0x000fe40000000800 */
[----:B------:R-:W-:-:S04]  /*18f0*/  UIMAD UR6, UR47, UR6, UR57 ;  /* 0x000000062f0672a4 */ /* 0x000fc8000f8e0239 */
[----:B------:R-:W-:-:S12]  /*1900*/  UIMAD UR6, UR6, UR60, URZ ;  /* 0x0000003c060672a4 */ /* 0x000fd8000f8e023f */
.L_x_1304:
        /* <DEDUP_REMOVED lines=9> */
[----:B------:R-:W-:Y:S01]  /*19a0*/  UIADD3 UR6, UR6, -UR36, URZ ;  /* 0x8000002406067290 */ /* 0x000fe2000fffe03f */
[----:B------:R-:W-:Y:S01]  /*19b0*/  ULDC.64 UR18, c[0x0][0x258] ;  /* 0x0000960000127ab9 */ /* 0x000fe20000000a00 */
[----:B------:R-:W-:Y:S01]  /*19c0*/  USHF.R.S32.HI UR17, URZ, 0x1f, UR57 ;  /* 0x0000001f3f117899 */ /* 0x000fe20008011439 */
[----:B------:R-:W-:Y:S01]  /*19d0*/  ULDC.64 UR12, c[0x0][0x428] ;  /* 0x00010a00000c7ab9 */ /* 0x000fe20000000a00 */
[----:B------:R-:W-:Y:S01]  /*19e0*/  UIADD3 UR23, UR16, UR23, URZ ;  /* 0x0000001710177290 */ /* 0x000fe2000fffe03f */
[----:B------:R-:W-:Y:S01]  /*19f0*/  IMAD.U32 R16, RZ, RZ, UR12 ;  /* 0x0000000cff107e24 */ /* 0x000fe2000f8e00ff */
[----:B------:R-:W-:Y:S01]  /*1a00*/  UIMAD UR11, UR17, UR12, URZ ;  /* 0x0000000c110b72a4 */ /* 0x000fe2000f8e023f */
[----:B------:R-:W-:Y:S01]  /*1a10*/  ULDC.64 UR38, c[0x0][0x2b0] ;  /* 0x0000ac0000267ab9 */ /* 0x000fe20000000a00 */
[----:B------:R-:W-:-:S02]  /*1a20*/  ULDC.64 UR32, c[0x0][0x210] ;  /* 0x0000840000207ab9 */ /* 0x000fc40000000a00 */
[----:B------:R-:W-:Y:S01]  /*1a30*/  UIMAD UR13, UR57, UR13, UR11 ;  /* 0x0000000d390d72a4 */ /* 0x000fe2000f8e020b */
[----:B--2---:R-:W-:Y:S01]  /*1a40*/  IMAD R13, R14, UR20, RZ ;  /* 0x000000140e0d7c24 */ /* 0x004fe2000f8e02ff */
[----:B------:R-:W-:-:S03]  /*1a50*/  UIMAD UR11, UR17, UR18, URZ ;  /* 0x00000012110b72a4 */ /* 0x000fc6000f8e023f */
[----:B------:R-:W-:Y:S01]  /*1a60*/  IMAD R13, R15, UR16, R13 ;  /* 0x000000100f0d7c24 */ /* 0x000fe2000f8e020d */
[----:B------:R-:W-:Y:S01]  /*1a70*/  UIMAD UR11, UR57, UR19, UR11 ;  /* 0x00000013390b72a4 */ /* 0x000fe2000f8e020b */
        /* <DEDUP_REMOVED lines=9> */
[----:B------:R-:W-:Y:S02]  /*1b10*/  IMAD.SHL.U32 R6, R6, 0x8, RZ ;  /* 0x0000000806067824 */ /* 0x000fe400078e00ff */
[----:B------:R-:W-:Y:S01]  /*1b20*/  IMAD.IADD R17, R19, 0x1, -R17 ;  /* 0x0000000113117824 */ /* 0x000fe200078e0a11 */
[----:B------:R-:W-:Y:S01]  /*1b30*/  IADD3.X R8, R21, UR20, RZ, P1, !PT ;  /* 0x0000001415087c10 */ /* 0x000fe20008ffe4ff */
[----:B------:R-:W-:Y:S01]  /*1b40*/  USHF.R.S32.HI UR20, URZ, 0x1f, UR6 ;  /* 0x0000001f3f147899 */ /* 0x000fe20008011406 */
[----:B------:R-:W-:-:S03]  /*1b50*/  SHF.R.S32.HI R7, RZ, 0x1f, R6 ;  /* 0x0000001fff077819 */ /* 0x000fc60000011406 */
[----:B------:R-:W-:Y:S01]  /*1b60*/  IMAD R11, R8, UR40, RZ ;  /* 0x00000028080b7c24 */ /* 0x000fe2000f8e02ff */
[----:B------:R-:W-:Y:S01]  /*1b70*/  ULEA.HI UR20, UR20, UR6, URZ, 0x6 ;  /* 0x0000000614147291 */ /* 0x000fe2000f8f303f */
[----:B------:R-:W-:-:S03]  /*1b80*/  IMAD.WIDE.U32 R8, R10, UR40, R6 ;  /* 0x000000280a087c25 */ /* 0x000fc6000f8e0006 */
[----:B------:R-:W-:Y:S01]  /*1b90*/  USHF.R.S32.HI UR20, URZ, 0x6, UR20 ;  /* 0x000000063f147899 */ /* 0x000fe20008011414 */
[----:B------:R-:W-:Y:S01]  /*1ba0*/  IMAD R11, R10, UR41, R11 ;  /* 0x000000290a0b7c24 */ /* 0x000fe2000f8e020b */
[----:B------:R-:W-:-:S04]  /*1bb0*/  IADD3 R10, P1, R8, UR56, RZ ;  /* 0x00000038080a7c10 */ /* 0x000fc8000ff3e0ff */
[----:B------:R-:W-:Y:S02]  /*1bc0*/  IADD3.X R11, R9, UR48, R11, P1, !PT ;  /* 0x00000030090b7c10 */ /* 0x000fe40008ffe40b */
        /* <DEDUP_REMOVED lines=17> */
[----:B------:R-:W-:Y:S01]  /*1ce0*/  ULDC.64 UR50, c[0x0][0x478] ;  /* 0x00011e0000327ab9 */ /* 0x000fe20000000a00 */
        /* <DEDUP_REMOVED lines=9> */
[----:B------:R-:W-:Y:S01]  /*1d80*/  UIMAD.WIDE UR18, UR34, 0x4, UR50 ;  /* 0x00000004221278a5 */ /* 0x000fe2000f8e0232 */
[----:B------:R-:W-:Y:S01]  /*1d90*/  LEA R238, P3, R10, UR32, 0x1 ;  /* 0x000000200aee7c11 */ /* 0x000fe2000f8608ff */
[----:B------:R-:W-:Y:S01]  /*1da0*/  IMAD R16, R4, R15, R16 ;  /* 0x0000000f04107224 */ /* 0x000fe200078e0210 */
[----:B------:R-:W-:Y:S01]  /*1db0*/  LEA.HI.X R233, R12, UR17, R13, 0x2, P1 ;  /* 0x000000110ce97c11 */ /* 0x000fe200088f140d */
[----:B------:R-:W-:Y:S01]  /*1dc0*/  ULDC.64 UR24, c[0x0][0x3e0] ;  /* 0x0000f80000187ab9 */ /* 0x000fe20000000a00 */
[----:B------:R-:W-:Y:S01]  /*1dd0*/  PLOP3.LUT P1, PT, PT, PT, UP0, 0x80, 0x0 ;  /* 0x000000000000781c */ /* 0x000fe20003f2f008 */
[----:B------:R-:W-:Y:S01]  /*1de0*/  VIADD R11, R11, UR11 ;  /* 0x0000000b0b0b7c36 */ /* 0x000fe20008000000 */
[----:B------:R-:W-:Y:S01]  /*1df0*/  LEA R236, P2, R8, UR24, 0x1 ;  /* 0x0000001808ec7c11 */ /* 0x000fe2000f8408ff */
[----:B------:R-:W-:Y:S01]  /*1e00*/  IMAD.IADD R9, R9, 0x1, R16 ;  /* 0x0000000109097824 */ /* 0x000fe200078e0210 */
[----:B------:R-:W-:-:S02]  /*1e10*/  UIADD3 UR6, UR35, -0x1, URZ ;  /* 0xffffffff23067890 */ /* 0x000fc4000fffe03f */
[----:B------:R-:W-:Y:S01]  /*1e20*/  LEA.HI.X R239, R10, UR33, R11, 0x1, P3 ;  /* 0x000000210aef7c11 */ /* 0x000fe200098f0c0b */
[----:B------:R-:W-:Y:S01]  /*1e30*/  UMOV UR16, UR12 ;  /* 0x0000000c00107c82 */ /* 0x000fe20008000000 */
[----:B------:R-:W-:Y:S01]  /*1e40*/  LEA.HI.X R237, R8, UR25, R9, 0x1, P2 ;  /* 0x0000001908ed7c11 */ /* 0x000fe200090f0c09 */
[----:B------:R-:W-:Y:S01]  /*1e50*/  UMOV UR15, UR13 ;  /* 0x0000000d000f7c82 */ /* 0x000fe20008000000 */
[----:B------:R-:W-:-:S03]  /*1e60*/  UMOV UR17, UR19 ;  /* 0x0000001300117c82 */ /* 0x000fc60008000000 */
        /* <DEDUP_REMOVED lines=20> */
.L_x_1306:
        /* <DEDUP_REMOVED lines=19> */
.L_x_1307:
        /* <DEDUP_REMOVED lines=33> */
.L_x_1309:
[----:B------:R-:W-:Y:S05]  /*22f0*/  BSYNC B0 ;  /* 0x0000000000007941 */ /* 0x000fea0003800000 */
.L_x_1308:
        /* <DEDUP_REMOVED lines=16> */
.L_x_1311:
[----:B------:R-:W-:Y:S05]  /*2400*/  BSYNC B0 ;  /* 0x0000000000007941 */ /* 0x000fea0003800000 */
.L_x_1310:
        /* <DEDUP_REMOVED lines=29> */
.L_x_1313:
[----:B------:R-:W-:Y:S05]  /*25e0*/  BSYNC B0 ;  /* 0x0000000000007941 */ /* 0x000fea0003800000 */
.L_x_1312:
        /* <DEDUP_REMOVED lines=17> */
.L_x_1305:
        /* <DEDUP_REMOVED lines=248> */
[----:B------:R-:W-:-:S03]  /*3680*/  CS2R R20, SRZ ;  /* 0x0000000000147805 */ /* 0x000fc6000001ff00 */
[----:B------:R-:W-:-:S03]  /*3690*/  UIADD3 UR23, UR7, -UR36, URZ ;  /* 0x8000002407177290 */ /* 0x000fc6000fffe03f */
[----:B------:R-:W-:-:S09]  /*36a0*/  ULDC UR7, c[0x0][0x39c] ;  /* 0x0000e70000077ab9 */ /* 0x000fd20000000800 */
.L_x_1319:
[----:B------:R-:W0:Y:S01]  /*36b0*/  LDGDEPBAR ;  /* 0x00000000000079af */ /* 0x000e220000000000 */
[----:B------:R-:W-:Y:S01]  /*36c0*/  USHF.L.U32 UR12, UR6, 0x6, URZ ;  /* 0x00000006060c7899 */ /* 0x000fe2000800063f */
[----:B------:R-:W-:Y:S03]  /*36d0*/  UMOV UR11, UR61 ;  /* 0x0000003d000b7c82 */ /* 0x000fe60008000000 */
[----:B------:R-:W-:Y:S01]  /*36e0*/  UISETP.GE.AND UP0, UPT, UR12, UR23, UPT ;  /* 0x000000170c00728c */ /* 0x000fe2000bf06270 */
        /* <DEDUP_REMOVED lines=181> */
.L_x_1315:
        /* <DEDUP_REMOVED lines=70> */
.L_x_1316:
[C---:B------:R-:W-:Y:S01]  /*46a0*/  FMUL.FTZ R5, R243.reuse, 1.4426950216293334961 ;  /* 0x3fb8aa3bf3057820 */ /* 0x040fe20000410000 */
[----:B------:R-:W-:Y:S01]  /*46b0*/  FSETP.NEU.FTZ.AND P0, PT, R243, -INF , PT ;  /* 0xff800000f300780b */ /* 0x000fe20003f1d000 */
[C---:B------:R-:W-:Y:S01]  /*46c0*/  FMUL.FTZ R13, R244.reuse, 1.4426950216293334961 ;  /* 0x3fb8aa3bf40d7820 */ /* 0x040fe20000410000 */
[----:B------:R-:W-:Y:S02]  /*46d0*/  UISETP.GT.AND UP0, UPT, UR6, UR20, UPT ;  /* 0x000000140600728c */ /* 0x000fe4000bf04270 */
[----:B------:R-:W-:Y:S02]  /*46e0*/  FSEL R5, R5, RZ, P0 ;  /* 0x000000ff05057208 */ /* 0x000fe40000000000 */
[----:B------:R-:W-:Y:S02]  /*46f0*/  FSETP.NEU.FTZ.AND P0, PT, R244, -INF , PT ;  /* 0xff800000f400780b */ /* 0x000fe40003f1d000 */
[----:B------:R-:W-:Y:S01]  /*4700*/  PLOP3.LUT P3, PT, PT, PT, UP0, 0x80, 0x0 ;  /* 0x000000000000781c */ /* 0x000fe20003f6f008 */
[--C-:B------:R-:W-:Y:S04]  /*4710*/  FFMA.FTZ R4, R86, UR19, -R5.reuse ;  /* 0x0000001356047c23 */ /* 0x100fe80008010805 */
[----:B------:R1:W-:Y:S02]  /*4720*/  MUFU.EX2 R202, R4 ;  /* 0x0000000400ca7308 */ /* 0x0003e40000000800 */
[----:B-1----:R-:W-:Y:S01]  /*4730*/  FSEL R4, R13, RZ, P0 ;  /* 0x000000ff0d047208 */ /* 0x002fe20000000000 */
[--C-:B------:R-:W-:Y:S04]  /*4740*/  FFMA.FTZ R13, R87, UR19, -R5.reuse ;  /* 0x00000013570d7c23 */ /* 0x100fe80008010805 */
        /* <DEDUP_REMOVED lines=367> */
.L_x_1317:
        /* <DEDUP_REMOVED lines=427> */
.L_x_1318:
        /* <DEDUP_REMOVED lines=224> */
.L_x_1320:
        /* <DEDUP_REMOVED lines=23> */
.L_x_1321:
        /* <DEDUP_REMOVED lines=51> */
.L_x_1323:
[----:B------:R-:W-:Y:S05]  /*8b90*/  BSYNC B0 ;  /* 0x0000000000007941 */ /* 0x000fea0003800000 */
.L_x_1322:
        /* <DEDUP_REMOVED lines=17> */
.L_x_1325:
[----:B------:R-:W-:Y:S05]  /*8cb0*/  BSYNC B0 ;  /* 0x0000000000007941 */ /* 0x000fea0003800000 */
.L_x_1324:
        /* <DEDUP_REMOVED lines=33> */
.L_x_1327:
[----:B------:R-:W-:Y:S05]  /*8ed0*/  BSYNC B0 ;  /* 0x0000000000007941 */ /* 0x000fea0003800000 */
.L_x_1326:
        /* <DEDUP_REMOVED lines=16> */
.L_x_1314:
[----:B------:R-:W-:Y:S05]  /*8fe0*/  BSYNC B1 ;  /* 0x0000000000017941 */ /* 0x000fea0003800000 */
.L_x_1300:
[----:B------:R-:W-:Y:S01]  /*8ff0*/  R2UR UR6, R251 ;  /* 0x00000000fb0672ca */ /* 0x000fe200000e0000 */
[----:B------:R-:W-:Y:S02]  /*9000*/  ULDC UR5, c[0x0][0xc] ;  /* 0x0000030000057ab9 */ /* 0x000fe40000000800 */
[----:B------:R-:W-:-:S10]  /*9010*/  UIADD3 UR21, UR5, UR21, URZ ;  /* 0x0000001505157290 */ /* 0x000fd4000fffe03f */
[----:B------:R-:W-:-:S06]  /*9020*/  UISETP.GE.AND UP0, UPT, UR21, UR6, UPT ;  /* 0x000000061500728c */ /* 0x000fcc000bf06270 */
[----:B------:R-:W-:-:S13]  /*9030*/  PLOP3.LUT P0, PT, PT, PT, UP0, 0x80, 0x0 ;  /* 0x000000000000781c */ /* 0x000fda0003f0f008 */
[----:B------:R-:W-:Y:S05]  /*9040*/  @P0 BRA `(.L_x_1328) ;  /* 0x0000000000040947 */ /* 0x000fea0003800000 */
[----:B------:R-:W-:Y:S05]  /*9050*/  BRA `(.L_x_1329) ;  /* 0xffffff7800807947 */ /* 0x000fea000383ffff */
.L_x_1328:
[----:B------:R-:W-:Y:S05]  /*9060*/  EXIT ;  /* 0x000000000000794d */ /* 0x000fea0003800000 */
.L_x_1330:
        /* <DEDUP_REMOVED lines=9> */
.L_x_2056:


//--------------------- .text._ZN5flash44flash_bwd_dq_dk_dv_loop_seqk_parallel_kernelI23Flash_bwd_kernel_traitsILi256ELi64ELi64ELi8ELi4ELi2ELi2ELb0ELb1EN7cutlass6half_tE19Flash_kernel_traitsILi256ELi64ELi64ELi8ES3_EELb1ELb0ELb1ELb1ELb0ELb0ELb0EEEvNS_16Flash_bwd_paramsE --------------------------
	.section	.text._ZN5flash44flash_bwd_dq_dk_dv_loop_seqk_parallel_kernelI23Flash_bwd_kernel_traitsILi256ELi64ELi64ELi8ELi4ELi2ELi2ELb0ELb1EN7cutlass6half_tE19Flash_kernel_traitsILi256ELi64ELi64ELi8ES3_EELb1ELb0ELb1ELb1ELb0ELb0ELb0EEEvNS_16Flash_bwd_paramsE,"ax",@progbits
	.align	128
        .global         _ZN5flash44flash_bwd_dq_dk_dv_loop_seqk_parallel_kernelI23Flash_bwd_kernel_traitsILi256ELi64ELi64ELi8ELi4ELi2ELi2ELb0ELb1EN7cutlass6half_tE19Flash_kernel_traitsILi256ELi64ELi64ELi8ES3_EELb1ELb0ELb1ELb1ELb0ELb0ELb0EEEvNS_16Flash_bwd_paramsE
        .type           _ZN5flash44flash_bwd_dq_dk_dv_loop_seqk_parallel_kernelI23Flash_bwd_kernel_traitsILi256ELi64ELi64ELi8ELi4ELi2ELi2ELb0ELb1EN7cutlass6half_tE19Flash_kernel_traitsILi256ELi64ELi64ELi8ES3_EELb1ELb0ELb1ELb1ELb0ELb0ELb0EEEvNS_16Flash_bwd_paramsE,@function
        .size           _ZN5flash44flash_bwd_dq_dk_dv_loop_seqk_parallel_kernelI23Flash_bwd_kernel_traitsILi256ELi64ELi64ELi8ELi4ELi2ELi2ELb0ELb1EN7cutlass6half_tE19Flash_kernel_traitsILi256ELi64ELi64ELi8ES3_EELb1ELb0ELb1ELb1ELb0ELb0ELb0EEEvNS_16Flash_bwd_paramsE,(.L_x_2057 - _ZN5flash44flash_bwd_dq_dk_dv_loop_seqk_parallel_kernelI23Flash_bwd_kernel_traitsILi256ELi64ELi64ELi8ELi4ELi2ELi2ELb0ELb1EN7cutlass6half_tE19Flash_kernel_traitsILi256ELi64ELi64ELi8ES3_EELb1ELb0ELb1ELb1ELb0ELb0ELb0EEEvNS_16Flash_bwd_paramsE)
        .other          _ZN5flash44flash_bwd_dq_dk_dv_loop_seqk_parallel_kernelI23Flash_bwd_kernel_traitsILi256ELi64ELi64ELi8ELi4ELi2ELi2ELb0ELb1EN7cutlass6half_tE19Flash_kernel_traitsILi256ELi64ELi64ELi8ES3_EELb1ELb0ELb1ELb1ELb0ELb0ELb0EEEvNS_16Flash_bwd_paramsE,@"STO_CUDA_ENTRY STV_DEFAULT"
_ZN5flash44flash_bwd_dq_dk_dv_loop_seqk_parallel_kernelI23Flash_bwd_kernel_traitsILi256ELi64ELi64ELi8ELi4ELi2ELi2ELb0ELb1EN7cutlass6half_tE19Flash_kernel_traitsILi256ELi64ELi64ELi8ES3_EELb1ELb0ELb1ELb1ELb0ELb0ELb0EEEvNS_16Flash_bwd_paramsE:
.text._ZN5flash44flash_bwd_dq_dk_dv_loop_seqk_parallel_kernelI23Flash_bwd_kernel_traitsILi256ELi64ELi64ELi8ELi4ELi2ELi2ELb0ELb1EN7cutlass6half_tE19Flash_kernel_traitsILi256ELi64ELi64ELi8ES3_EELb1ELb0ELb1ELb1ELb0ELb0ELb0EEEvNS_16Flash_bwd_paramsE:
        /* <DEDUP_REMOVED lines=57> */
[----:B------:R-:W-:Y:S02]  /*0390*/  LOP3.LUT R0, R3, 0xfffffff8, RZ, 0xc0, !PT ;  /* 0xfffffff803007812 */ /* 0x000fe400078ec0ff */
        /* <DEDUP_REMOVED lines=15> */
[----:B------:R-:W-:Y:S01]  /*0490*/  LOP3.LUT P3, RZ, R7, 0x2, RZ, 0xc0, !PT ;  /* 0x0000000207ff7812 */ /* 0x000fe2000786c0ff */
[----:B------:R-:W-:Y:S01]  /*04a0*/  IMAD.IADD R8, R11, 0x1, -R4 ;  /* 0x000000010b087824 */ /* 0x000fe200078e0a04 */
[----:B------:R-:W-:Y:S01]  /*04b0*/  ISETP.NE.U32.AND P0, PT, R0, 0x1, PT ;  /* 0x000000010000780c */ /* 0x000fe20003f05070 */
[----:B------:R-:W-:Y:S01]  /*04c0*/  IMAD.SHL.U32 R4, R220, 0x10, RZ ;  /* 0x00000010dc047824 */ /* 0x000fe200078e00ff */
[----:B------:R-:W-:Y:S01]  /*04d0*/  LOP3.LUT R0, R3, 0x1c0, RZ, 0xc0, !PT ;  /* 0x000001c003007812 */ /* 0x000fe200078ec0ff */
[----:B------:R-:W-:Y:S01]  /*04e0*/  IMAD.SHL.U32 R7, R13, 0x200, RZ ;  /* 0x000002000d077824 */ /* 0x000fe200078e00ff */
[----:B------:R-:W-:Y:S02]  /*04f0*/  LOP3.LUT R9, R5, R6, RZ, 0x3c, !PT ;  /* 0x0000000605097212 */ /* 0x000fe400078e3cff */
[----:B------:R-:W-:Y:S02]  /*0500*/  SHF.R.S32.HI R251, RZ, 0x7, R251 ;  /* 0x00000007fffb7819 */ /* 0x000fe400000114fb */
[----:B------:R-:W-:-:S02]  /*0510*/  LOP3.LUT R5, R0, 0x8, R12, 0xf8, !PT ;  /* 0x0000000800057812 */ /* 0x000fc400078ef80c */
[----:B------:R-:W-:Y:S02]  /*0520*/  SHF.R.U32.HI R215, RZ, 0x3, R0 ;  /* 0x00000003ffd77819 */ /* 0x000fe40000011600 */
[----:B------:R-:W-:Y:S01]  /*0530*/  LOP3.LUT R6, R0, 0x10, R4, 0xf8, !PT ;  /* 0x0000001000067812 */ /* 0x000fe200078ef804 */
[C---:B------:R-:W-:Y:S01]  /*0540*/  IMAD.SHL.U32 R4, R2.reuse, 0x40, RZ ;  /* 0x0000004002047824 */ /* 0x040fe200078e00ff */
        /* <DEDUP_REMOVED lines=17> */
[----:B------:R-:W-:Y:S01]  /*0660*/  IMAD.SHL.U32 R0, R8, 0x40, RZ ;  /* 0x0000004008007824 */ /* 0x000fe200078e00ff */
[----:B------:R-:W-:Y:S01]  /*0670*/  LOP3.LUT R10, R3, 0x20, R5, 0xf8, !PT ;  /* 0x00000020030a7812 */ /* 0x000fe200078ef805 */
[----:B------:R-:W-:Y:S01]  /*0680*/  IMAD.SHL.U32 R3, R16, 0x2, RZ ;  /* 0x0000000210037824 */ /* 0x000fe200078e00ff */
[----:B------:R-:W-:Y:S01]  /*0690*/  LOP3.LUT R7, R6, R4, RZ, 0x3c, !PT ;  /* 0x0000000406077212 */ /* 0x000fe200078e3cff */
[----:B------:R-:W-:Y:S01]  /*06a0*/  IMAD.SHL.U32 R5, R13, 0x8, RZ ;  /* 0x000000080d057824 */ /* 0x000fe200078e00ff */
[----:B------:R-:W-:Y:S01]  /*06b0*/  LOP3.LUT R0, R0, 0x1c0, RZ, 0xc0, !PT ;  /* 0x000001c000007812 */ /* 0x000fe200078ec0ff */
[--C-:B------:R-:W-:Y:S01]  /*06c0*/  IMAD R6, R252, 0x400, R3.reuse ;  /* 0x00000400fc067824 */ /* 0x100fe200078e0203 */
[----:B------:R-:W-:Y:S01]  /*06d0*/  LOP3.LUT P5, RZ, R8, 0x2, RZ, 0xc0, !PT ;  /* 0x0000000208ff7812 */ /* 0x000fe200078ac0ff */
[----:B------:R-:W-:Y:S01]  /*06e0*/  IMAD R4, R220, 0x400, R3 ;  /* 0x00000400dc047824 */ /* 0x000fe200078e0203 */
[--C-:B------:R-:W-:Y:S01]  /*06f0*/  SHF.R.U32.HI R3, RZ, 0x3, R0.reuse ;  /* 0x00000003ff037819 */ /* 0x100fe20000011600 */
[----:B------:R-:W-:Y:S01]  /*0700*/  IMAD.IADD R6, R6, 0x1, R7 ;  /* 0x0000000106067824 */ /* 0x000fe200078e0207 */
[----:B------:R-:W-:Y:S01]  /*0710*/  LOP3.LUT R5, R0, 0x8, R5, 0xf8, !PT ;  /* 0x0000000800057812 */ /* 0x000fe200078ef805 */
[----:B------:R-:W-:Y:S01]  /*0720*/  IMAD.IADD R9, R4, 0x1, R9 ;  /* 0x0000000104097824 */ /* 0x000fe200078e0209 */
[----:B------:R-:W-:Y:S01]  /*0730*/  LOP3.LUT R4, R3, R10, R0, 0x1e, !PT ;  /* 0x0000000a03047212 */ /* 0x000fe200078e1e00 */
[----:B------:R-:W-:Y:S01]  /*0740*/  IMAD.SHL.U32 R0, R14, 0x40, RZ ;  /* 0x000000400e007824 */ /* 0x000fe200078e00ff */
[----:B------:R-:W-:-:S02]  /*0750*/  LOP3.LUT R3, R5, R3, RZ, 0x3c, !PT ;  /* 0x0000000305037212 */ /* 0x000fc400078e3cff */
[----:B------:R-:W-:Y:S02]  /*0760*/  SEL R217, R218, 0xffffffc0, !P4 ;  /* 0xffffffc0dad97807 */ /* 0x000fe40006000000 */
[----:B------:R-:W-:Y:S02]  /*0770*/  LOP3.LUT R0, R0, 0xfffffe00, RZ, 0xc0, !PT ;  /* 0xfffffe0000007812 */ /* 0x000fe400078ec0ff */
[----:B------:R-:W-:Y:S02]  /*0780*/  LEA R2, R2, UR4, 0x1 ;  /* 0x0000000402027c11 */ /* 0x000fe4000f8e08ff */
        /* <DEDUP_REMOVED lines=10> */
[----:B-----5:R-:W-:Y:S01]  /*0830*/  USHF.R.S32.HI UR5, URZ, 0x1f, UR55 ;  /* 0x0000001f3f057899 */ /* 0x020fe20008011437 */
[----:B------:R-:W-:Y:S01]  /*0840*/  LEA R214, R214, UR4, 0x1 ;  /* 0x00000004d6d67c11 */ /* 0x000fe2000f8e08ff */
[----:B------:R-:W-:Y:S01]  /*0850*/  VIADD R239, R238, 0x20 ;  /* 0x00000020eeef7836 */ /* 0x000fe20000000000 */
[----:B------:R-:W-:Y:S01]  /*0860*/  LOP3.LUT R0, R4, R0, RZ, 0xfc, !PT ;  /* 0x0000000004007212 */ /* 0x000fe200078efcff */
[----:B------:R-:W-:Y:S01]  /*0870*/  @P1 VIADD R239, R238, 0xffffffe0 ;  /* 0xffffffe0eeef1836 */ /* 0x000fe20000000000 */
        /* <DEDUP_REMOVED lines=16> */
[----:B------:R-:W-:Y:S02]  /*0980*/  IMAD.IADD R221, R218, 0x1, R220 ;  /* 0x00000001dadd7824 */ /* 0x000fe400078e02dc */
[----:B------:R-:W-:Y:S02]  /*0990*/  VIADD R248, R247, 0x40 ;  /* 0x00000040f7f87836 */ /* 0x000fe40000000000 */
[----:B------:R-:W-:Y:S02]  /*09a0*/  IMAD.IADD R219, R214, 0x1, R218 ;  /* 0x00000001d6db7824 */ /* 0x000fe400078e02da */
[----:B------:R-:W-:Y:S02]  /*09b0*/  IMAD.IADD R223, R222, 0x1, R220 ;  /* 0x00000001dedf7824 */ /* 0x000fe400078e02dc */
[----:B------:R-:W-:-:S02]  /*09c0*/  IMAD R237, R252, 0x10, R237 ;  /* 0x00000010fced7824 */ /* 0x000fc400078e02ed */
[----:B------:R-:W-:Y:S02]  /*09d0*/  IMAD.IADD R217, R217, 0x1, R215 ;  /* 0x00000001d9d97824 */ /* 0x000fe400078e02d7 */
[----:B------:R-:W-:Y:S02]  /*09e0*/  @P2 VIADD R248, R247, 0xffffffc0 ;  /* 0xffffffc0f7f82836 */ /* 0x000fe40000000000 */
[----:B------:R-:W-:Y:S02]  /*09f0*/  IMAD.IADD R240, R240, 0x1, R239 ;  /* 0x00000001f0f07824 */ /* 0x000fe400078e02ef */
[----:B------:R-:W-:Y:S02]  /*0a00*/  IMAD.IADD R218, R216, 0x1, R218 ;  /* 0x00000001d8da7824 */ /* 0x000fe400078e02da */
[----:B------:R-:W-:-:S07]  /*0a10*/  IMAD.IADD R222, R222, 0x1, R221 ;  /* 0x00000001dede7824 */ /* 0x000fce00078e02dd */
.L_x_1377:
        /* <DEDUP_REMOVED lines=19> */
[----:B------:R-:W-:Y:S01]  /*0b50*/  IMAD.U32 R6, RZ, RZ, UR4 ;  /* 0x00000004ff067e24 */ /* 0x000fe2000f8e00ff */
[----:B------:R-:W-:Y:S01]  /*0b60*/  @UP4 UIADD3.X UR9, UR10, UR9, URZ, UP2, !UPT ;  /* 0x000000090a094290 */ /* 0x000fe200097fe43f */
[----:B------:R-:W-:Y:S01]  /*0b70*/  IMAD.U32 R4, RZ, RZ, UR8 ;  /* 0x00000008ff047e24 */ /* 0x000fe2000f8e00ff */
[----:B------:R-:W-:Y:S01]  /*0b80*/  ULDC.U8 UR16, c[0x0][0x3c2] ;  /* 0x0000f08000107ab9 */ /* 0x000fe20000000000 */
[----:B------:R-:W-:Y:S01]  /*0b90*/  ULDC.64 UR12, c[0x0][0x2f8] ;  /* 0x0000be00000c7ab9 */ /* 0x000fe20000000a00 */
[----:B------:R-:W-:Y:S01]  /*0ba0*/  UISETP.NE.AND UP4, UPT, UR16, URZ, UPT ;  /* 0x0000003f1000728c */ /* 0x000fe2000bf85270 */
[----:B------:R-:W-:Y:S01]  /*0bb0*/  IMAD.U32 R7, RZ, RZ, UR5 ;  /* 0x00000005ff077e24 */ /* 0x000fe2000f8e00ff */
[----:B------:R-:W-:Y:S01]  /*0bc0*/  UISETP.EQ.U32.AND UP2, UPT, UR12, URZ, UPT ;  /* 0x0000003f0c00728c */ /* 0x000fe2000bf42070 */
[----:B------:R-:W-:Y:S01]  /*0bd0*/  IMAD.U32 R5, RZ, RZ, UR9 ;  /* 0x00000009ff057e24 */ /* 0x000fe2000f8e00ff */
[----:B------:R-:W-:Y:S01]  /*0be0*/  PLOP3.LUT P3, PT, PT, PT, UP0, 0x80, 0x0 ;  /* 0x000000000000781c */ /* 0x000fe20003f6f008 */
[----:B------:R-:W-:Y:S01]  /*0bf0*/  UIADD3 UR8, UP1, UR15, UR12, URZ ;  /* 0x0000000c0f087290 */ /* 0x000fe2000ff3e03f */
[----:B------:R-:W2:Y:S01]  /*0c00*/  @P0 LDG.E R8, desc[UR6][R6.64] ;  /* 0x0000000606080981 */ /* 0x000ea2000c1e1900 */
[----:B------:R-:W-:Y:S01]  /*0c10*/  UISETP.EQ.OR.EX UP2, UPT, UR13, URZ, !UP4, UP2 ;  /* 0x0000003f0d00728c */ /* 0x000fe2000e742720 */
[----:B------:R-:W1:Y:S01]  /*0c20*/  S2R R25, SR_TID.X ;  /* 0x0000000000197919 */ /* 0x000e620000002100 */
[----:B------:R-:W-:-:S04]  /*0c30*/  UIADD3.X UR10, UR10, UR13, URZ, UP1, !UPT ;  /* 0x0000000d0a0a7290 */ /* 0x000fc80008ffe43f */
[----:B------:R-:W-:Y:S01]  /*0c40*/  PLOP3.LUT P2, PT, PT, PT, UP2, 0x80, 0x0 ;  /* 0x000000000000781c */ /* 0x000fe20003f4f028 */
[----:B---34-:R3:W4:Y:S01]  /*0c50*/  @P1 LDG.E R10, desc[UR6][R4.64] ;  /* 0x00000006040a1981 */ /* 0x018722000c1e1900 */
[----:B-----5:R-:W5:Y:S01]  /*0c60*/  S2UR UR50, SR_CTAID.X ;  /* 0x00000000003279c3 */ /* 0x020f620000002500 */
[----:B------:R-:W-:Y:S01]  /*0c70*/  UMOV UR41, URZ ;  /* 0x0000003f00297c82 */ /* 0x000fe20008000000 */
[----:B------:R-:W-:Y:S01]  /*0c80*/  @!UP3 ULDC.64 UR4, c[0x0][0x318] ;  /* 0x0000c6000004bab9 */ /* 0x000fe20000000a00 */
[----:B---3--:R-:W-:Y:S02]  /*0c90*/  IMAD.U32 R4, RZ, RZ, UR14 ;  /* 0x0000000eff047e24 */ /* 0x008fe4000f8e00ff */
[----:B------:R-:W-:-:S05]  /*0ca0*/  IMAD.U32 R5, RZ, RZ, UR11 ;  /* 0x0000000bff057e24 */ /* 0x000fca000f8e00ff */
[----:B------:R-:W3:Y:S04]  /*0cb0*/  @P3 LDG.E R9, desc[UR6][R4.64] ;  /* 0x0000000604093981 */ /* 0x000ee8000c1e1900 */
[----:B------:R5:W3:Y:S02]  /*0cc0*/  @P3 LDG.E R6, desc[UR6][R4.64+0x4] ;  /* 0x0000040604063981 */ /* 0x000ae4000c1e1900 */
[----:B-----5:R-:W-:Y:S02]  /*0cd0*/  IMAD.U32 R4, RZ, RZ, UR8 ;  /* 0x00000008ff047e24 */ /* 0x020fe4000f8e00ff */
[----:B------:R-:W-:-:S05]  /*0ce0*/  IMAD.U32 R5, RZ, RZ, UR10 ;  /* 0x0000000aff057e24 */ /* 0x000fca000f8e00ff */
[----:B------:R-:W5:Y:S01]  /*0cf0*/  @!P2 LDG.E R7, desc[UR6][R4.64] ;  /* 0x000000060407a981 */ /* 0x000f62000c1e1900 */
        /* <DEDUP_REMOVED lines=8> */
[----:B------:R-:W-:Y:S01]  /*0d80*/  USHF.L.U32 UR34, UR23, 0x6, URZ ;  /* 0x0000000617227899 */ /* 0x000fe2000800063f */
[----:B--2---:R-:W-:Y:S02]  /*0d90*/  @P0 R2UR UR8, R8 ;  /* 0x00000000080802ca */ /* 0x004fe400000e0000 */
[----:B------:R-:W-:-:S04]  /*0da0*/  ISETP.NE.U32.AND P0, PT, RZ, UR12, PT ;  /* 0x0000000cff007c0c */ /* 0x000fc8000bf05070 */
[----:B------:R-:W-:Y:S02]  /*0db0*/  ISETP.NE.AND.EX P0, PT, RZ, UR13, PT, P0 ;  /* 0x0000000dff007c0c */ /* 0x000fe4000bf05300 */
[----:B----4-:R-:W-:Y:S01]  /*0dc0*/  @P1 R2UR UR41, R10 ;  /* 0x000000000a2912ca */ /* 0x010fe200000e0000 */
[----:B------:R-:W-:Y:S01]  /*0dd0*/  USHF.L.U32 UR12, UR50, 0x6, URZ ;  /* 0x00000006320c7899 */ /* 0x000fe2000800063f */
[----:B-1----:R-:W-:-:S11]  /*0de0*/  SHF.R.S32.HI R10, RZ, 0x1f, R25 ;  /* 0x0000001fff0a7819 */ /* 0x002fd60000011419 */
[----:B------:R-:W-:-:S03]  /*0df0*/  @UP3 UIADD3 UR5, UR8, -UR41, URZ ;  /* 0x8000002908053290 */ /* 0x000fc6000fffe03f */
[----:B------:R-:W-:Y:S01]  /*0e00*/  ULDC UR8, c[0x0][0x2c8] ;  /* 0x0000b20000087ab9 */ /* 0x000fe20000000800 */
[----:B---3--:R-:W-:Y:S02]  /*0e10*/  @P3 R2UR UR4, R9 ;  /* 0x00000000090432ca */ /* 0x008fe400000e0000 */
[----:B------:R-:W-:Y:S02]  /*0e20*/  @P3 R2UR UR10, R6 ;  /* 0x00000000060a32ca */ /* 0x000fe400000e0000 */
        /* <DEDUP_REMOVED lines=8> */
.L_x_1331:
        /* <DEDUP_REMOVED lines=18> */
[----:B------:R-:W-:Y:S02]  /*0fd0*/  UIMAD.WIDE.U32 UR20, UR48, UR10, URZ ;  /* 0x0000000a301472a5 */ /* 0x000fe4000f8e003f */
[----:B------:R-:W-:Y:S02]  /*0fe0*/  UIMAD UR10, UR56, UR10, URZ ;  /* 0x0000000a380a72a4 */ /* 0x000fe4000f8e023f */
[----:B------:R-:W-:Y:S02]  /*0ff0*/  UIMAD.WIDE.U32 UR18, UR4, UR32, URZ ;  /* 0x00000020041272a5 */ /* 0x000fe4000f8e003f */
[----:B------:R-:W-:Y:S01]  /*1000*/  UIMAD UR24, UR48, UR11, UR10 ;  /* 0x0000000b301872a4 */ /* 0x000fe2000f8e020a */
[----:B------:R-:W-:-:S02]  /*1010*/  ULDC.64 UR14, c[0x0][0x488] ;  /* 0x00012200000e7ab9 */ /* 0x000fc40000000a00 */
[----:B------:R-:W-:Y:S01]  /*1020*/  @!UP2 ULDC.64 UR10, c[0x0][0x418] ;  /* 0x00010600000aaab9 */ /* 0x000fe20000000a00 */
[----:B------:R-:W-:Y:S02]  /*1030*/  UIMAD.WIDE.U32 UR28, UR50, UR14, URZ ;  /* 0x0000000e321c72a5 */ /* 0x000fe4000f8e003f */
[----:B------:R-:W-:Y:S02]  /*1040*/  @!UP2 UIMAD UR8, UR56, UR10, URZ ;  /* 0x0000000a3808a2a4 */ /* 0x000fe4000f8e023f */
[----:B------:R-:W-:Y:S02]  /*1050*/  @!UP2 UIMAD.WIDE.U32 UR44, UR48, UR10, URZ ;  /* 0x0000000a302ca2a5 */ /* 0x000fe4000f8e003f */
[----:B------:R-:W-:Y:S02]  /*1060*/  @!UP2 UIMAD UR36, UR48, UR11, UR8 ;  /* 0x0000000b3024a2a4 */ /* 0x000fe4000f8e0208 */
[----:B------:R-:W-:Y:S01]  /*1070*/  UIADD3 UR8, UR9, 0x40, UR34 ;  /* 0x0000004009087890 */ /* 0x000fe2000fffe022 */
[----:B-1----:R-:W-:Y:S01]  /*1080*/  IABS R9, R11 ;  /* 0x0000000b00097213 */ /* 0x002fe20000000000 */
[----:B------:R-:W-:Y:S01]  /*1090*/  ULDC UR10, c[0x0][0x394] ;  /* 0x0000e500000a7ab9 */ /* 0x000fe20000000800 */
[----:B------:R-:W-:Y:S01]  /*10a0*/  UIADD3 UR14, UR9, 0x3f, URZ ;  /* 0x0000003f090e7890 */ /* 0x000fe2000fffe03f */
[----:B------:R-:W-:Y:S01]  /*10b0*/  ISETP.NE.AND P3, PT, R11, RZ, PT ;  /* 0x000000ff0b00720c */ /* 0x000fe20003f65270 */
[----:B------:R-:W1:Y:S01]  /*10c0*/  I2F.RP R6, R9 ;  /* 0x0000000900067306 */ /* 0x000e620000209400 */
[----:B------:R-:W-:Y:S01]  /*10d0*/  UIADD3 UR8, UR8, UR10, -UR5 ;  /* 0x0000000a08087290 */ /* 0x000fe2000fffe805 */
[----:B------:R-:W-:Y:S01]  /*10e0*/  ULDC UR57, c[0x0][0x2d4] ;  /* 0x0000b50000397ab9 */ /* 0x000fe20000000800 */
[----:B------:R-:W-:-:S02]  /*10f0*/  USHF.L.U32 UR16, UR48, 0x7, URZ ;  /* 0x0000000730107899 */ /* 0x000fc4000800063f */
[----:B------:R-:W-:Y:S02]  /*1100*/  UIADD3 UR8, UR8, 0x3f, URZ ;  /* 0x0000003f08087890 */ /* 0x000fe4000fffe03f */
[----:B------:R-:W-:Y:S02]  /*1110*/  USEL UR39, UR20, UR18, !UP2 ;  /* 0x0000001214277287 */ /* 0x000fe4000d000000 */
[----:B------:R-:W-:Y:S01]  /*1120*/  USHF.R.S32.HI UR18, URZ, 0x1f, UR8 ;  /* 0x0000001f3f127899 */ /* 0x000fe20008011408 */
[----:B------:R-:W-:Y:S01]  /*1130*/  ULDC.U8 UR26, c[0x0][0x480] ;  /* 0x00012000001a7ab9 */ /* 0x000fe20000000000 */
[----:B------:R-:W-:Y:S01]  /*1140*/  USHF.R.S32.HI UR31, URZ, 0x1f, UR57 ;  /* 0x0000001f3f1f7899 */ /* 0x000fe20008011439 */
[----:B-1----:R-:W1:Y:S01]  /*1150*/  MUFU.RCP R6, R6 ;  /* 0x0000000600067308 */ /* 0x002e620000001000 */
[----:B------:R-:W-:Y:S01]  /*1160*/  UIMAD UR50, UR50, UR15, UR29 ;  /* 0x0000000f323272a4 */ /* 0x000fe2000f8e021d */
[----:B------:R-:W-:Y:S01]  /*1170*/  ULDC UR61, c[0x0][0x2dc] ;  /* 0x0000b700003d7ab9 */ /* 0x000fe20000000800 */
[----:B------:R-:W-:Y:S01]  /*1180*/  ULDC UR60, c[0x0][0x270] ;  /* 0x00009c00003c7ab9 */ /* 0x000fe20000000800 */
[----:B------:R-:W-:-:S02]  /*1190*/  USEL UR35, UR16, URZ, UP0 ;  /* 0x0000003f10237287 */ /* 0x000fc40008000000 */
[----:B------:R-:W-:Y:S02]  /*11a0*/  USHF.R.S32.HI UR15, URZ, 0x1f, UR14 ;  /* 0x0000001f3f0f7899 */ /* 0x000fe4000801140e */
[----:B------:R-:W-:Y:S02]  /*11b0*/  UIMAD UR22, UR4, UR33, URZ ;  /* 0x00000021041672a4 */ /* 0x000fe4000f8e023f */
[----:B------:R-:W-:Y:S02]  /*11c0*/  UISETP.NE.AND UP4, UPT, UR26, URZ, UPT ;  /* 0x0000003f1a00728c */ /* 0x000fe4000bf85270 */
[----:B------:R-:W-:Y:S02]  /*11d0*/  UIMAD.WIDE UR10, UR61, UR60, URZ ;  /* 0x0000003c3d0a72a5 */ /* 0x000fe4000f8e023f */
[----:B------:R-:W-:Y:S01]  /*11e0*/  UIMAD.WIDE.U32 UR16, UR48, UR57, URZ ;  /* 0x00000039301072a5 */ /* 0x000fe2000f8e003f */
[----:B-1----:R-:W-:Y:S01]  /*11f0*/  VIADD R6, R6, 0xffffffe ;  /* 0x0ffffffe06067836 */ /* 0x002fe20000000000 */
[----:B------:R-:W-:-:S02]  /*1200*/  ULEA.HI UR26, UR18, UR8, URZ, 0x6 ;  /* 0x00000008121a7291 */ /* 0x000fc4000f8f303f */
[----:B------:R-:W-:Y:S01]  /*1210*/  UIMAD UR8, UR31, UR48, URZ ;  /* 0x000000301f0872a4 */ /* 0x000fe2000f8e023f */
[----:B------:R-:W1:Y:S01]  /*1220*/  F2I.FTZ.U32.TRUNC.NTZ R7, R6 ;  /* 0x0000000600077305 */ /* 0x000e62000021f000 */
[----:B------:R-:W-:Y:S01]  /*1230*/  UIADD3 UR37, UR21, UR24, URZ ;  /* 0x0000001815257290 */ /* 0x000fe2000fffe03f */
[----:B------:R-:W-:Y:S01]  /*1240*/  @UP2 ULDC.64 UR12, c[0x0][0x420] ;  /* 0x00010800000c2ab9 */ /* 0x000fe20000000a00 */
[----:B------:R-:W-:Y:S02]  /*1250*/  ULEA.HI UR29, UR15, UR14, URZ, 0x6 ;  /* 0x0000000e0f1d7291 */ /* 0x000fe4000f8f303f */
[----:B------:R-:W-:Y:S02]  /*1260*/  @UP2 UIADD3 UR37, UR19, UR22, URZ ;  /* 0x0000001613252290 */ /* 0x000fe4000fffe03f */
[----:B------:R-:W-:Y:S02]  /*1270*/  UIMAD.WIDE.U32 UR18, UR10, UR16, URZ ;  /* 0x000000100a1272a5 */ /* 0x000fe4000f8e003f */
[----:B------:R-:W-:-:S02]  /*1280*/  UIMAD UR24, UR11, UR16, URZ ;  /* 0x000000100b1872a4 */ /* 0x000fc4000f8e023f */
[----:B------:R-:W-:Y:S02]  /*1290*/  @UP2 UIMAD.WIDE.U32 UR46, UR4, UR12, URZ ;  /* 0x0000000c042e22a5 */ /* 0x000fe4000f8e003f */
[----:B------:R-:W-:Y:S01]  /*12a0*/  UIMAD UR16, UR56, UR57, UR8 ;  /* 0x00000039381072a4 */ /* 0x000fe2000f8e0208 */
[--C-:B-1----:R-:W-:Y:S01]  /*12b0*/  IMAD.MOV R5, RZ, RZ, -R7.reuse ;  /* 0x000000ffff057224 */ /* 0x102fe200078e0a07 */
[----:B------:R-:W-:Y:S01]  /*12c0*/  USHF.L.U64.HI UR12, UR48, 0x7, UR56 ;  /* 0x00000007300c7899 */ /* 0x000fe20008010238 */
[----:B------:R-:W-:Y:S01]  /*12d0*/  IMAD.MOV.U32 R6, RZ, RZ, RZ ;  /* 0x000000ffff067224 */ /* 0x000fe200078e00ff */
[----:B------:R-:W-:Y:S01]  /*12e0*/  USHF.R.S32.HI UR22, URZ, 0x6, UR29 ;  /* 0x000000063f167899 */ /* 0x000fe2000801141d */
[----:B------:R-:W-:Y:S01]  /*12f0*/  IMAD R5, R5, R9, RZ ;  /* 0x0000000905057224 */ /* 0x000fe200078e02ff */
[----:B------:R-:W-:Y:S02]  /*1300*/  USHF.R.S32.HI UR8, URZ, 0x6, UR26 ;  /* 0x000000063f087899 */ /* 0x000fe4000801141a */
[----:B------:R-:W-:Y:S01]  /*1310*/  UIADD3 UR16, UR17, UR16, URZ ;  /* 0x0000001011107290 */ /* 0x000fe2000fffe03f */
[----:B------:R-:W-:Y:S01]  /*1320*/  IMAD.HI.U32 R5, R7, R5, R6 ;  /* 0x0000000507057227 */ /* 0x000fe200078e0006 */
[----:B------:R-:W-:Y:S01]  /*1330*/  MOV R6, R8 ;  /* 0x0000000800067202 */ /* 0x000fe20000000f00 */
[----:B------:R-:W-:-:S02]  /*1340*/  USEL UR30, UR12, URZ, UP0 ;  /* 0x0000003f0c1e7287 */ /* 0x000fc40008000000 */
[----:B------:R-:W-:Y:S02]  /*1350*/  UISETP.LT.AND UP0, UPT, UR22, UR8, UPT ;  /* 0x000000081600728c */ /* 0x000fe4000bf01270 */
[----:B------:R-:W-:Y:S01]  /*1360*/  IMAD.HI.U32 R5, R5, R6, RZ ;  /* 0x0000000605057227 */ /* 0x000fe200078e00ff */
[----:B------:R-:W-:Y:S02]  /*1370*/  UIMAD UR24, UR10, UR16, UR24 ;  /* 0x000000100a1872a4 */ /* 0x000fe4000f8e0218 */
[----:B------:R-:W-:Y:S01]  /*1380*/  UIMAD.WIDE.U32 UR16, UR10, UR4, URZ ;  /* 0x000000040a1072a5 */ /* 0x000fe2000f8e003f */
[----:B------:R-:W-:Y:S01]  /*1390*/  IMAD.MOV R7, RZ, RZ, -R5 ;  /* 0x000000ffff077224 */ /* 0x000fe200078e0a05 */
[----:B------:R-:W-:Y:S02]  /*13a0*/  USEL UR40, UR22, UR8, UP0 ;  /* 0x0000000816287287 */ /* 0x000fe40008000000 */
[----:B------:R-:W-:Y:S01]  /*13b0*/  @UP2 UIMAD UR38, UR4, UR13, UR47 ;  /* 0x0000000d042622a4 */ /* 0x000fe2000f8e022f */
[----:B------:R-:W-:Y:S01]  /*13c0*/  IMAD R6, R9, R7, R6 ;  /* 0x0000000709067224 */ /* 0x000fe200078e0206 */
[----:B------:R-:W-:-:S02]  /*13d0*/  UIMAD UR8, UR11, UR4, URZ ;  /* 0x000000040b0872a4 */ /* 0x000fc4000f8e023f */
[----:B------:R-:W-:Y:S02]  /*13e0*/  USEL UR54, UR18, UR16, !UP2 ;  /* 0x0000001012367287 */ /* 0x000fe4000d000000 */
[----:B------:R-:W-:Y:S01]  /*13f0*/  ISETP.GT.U32.AND P1, PT, R9, R6, PT ;  /* 0x000000060900720c */ /* 0x000fe20003f24070 */
[----:B------:R-:W-:Y:S01]  /*1400*/  UISETP.NE.AND UP1, UPT, UR43, -0x1, UPT ;  /* 0xffffffff2b00788c */ /* 0x000fe2000bf25270 */
[----:B------:R-:W-:Y:S01]  /*1410*/  ULDC.U8 UR13, c[0x0][0x3d8] ;  /* 0x0000f600000d7ab9 */ /* 0x000fe20000000000 */
[----:B------:R-:W-:Y:S02]  /*1420*/  ULEA UR16, UR40, 0xffffffc0, 0x6 ;  /* 0xffffffc028107891 */ /* 0x000fe4000f8e303f */
[----:B------:R-:W-:Y:S02]  /*1430*/  UISETP.NE.AND UP3, UPT, UR13, URZ, UPT ;  /* 0x0000003f0d00728c */ /* 0x000fe4000bf65270 */
[----:B------:R-:W-:Y:S02]  /*1440*/  UIADD3 UR42, UR19, UR24, URZ ;  /* 0x00000018132a7290 */ /* 0x000fe4000fffe03f */
[----:B------:R-:W-:-:S02]  /*1450*/  @UP2 UIADD3 UR42, UR17, UR8, URZ ;  /* 0x00000008112a2290 */ /* 0x000fc4000fffe03f */
        /* <DEDUP_REMOVED lines=10> */
[----:B------:R-:W-:Y:S01]  /*1500*/  @UP1 UIADD3 UR27, UR41, UR43, URZ ;  /* 0x0000002b291b1290 */ /* 0x000fe2000fffe03f */
[----:B------:R-:W-:-:S02]  /*1510*/  ULDC UR26, c[0x0][0x2c4] ;  /* 0x0000b100001a7ab9 */ /* 0x000fc40000000800 */
[----:B------:R-:W-:Y:S01]  /*1520*/  ISETP.GE.AND P2, PT, R6, RZ, PT ;  /* 0x000000ff0600720c */ /* 0x000fe20003f46270 */
[----:B------:R-:W-:Y:S01]  /*1530*/  UIMAD UR17, UR10, UR17, UR11 ;  /* 0x000000110a1172a4 */ /* 0x000fe2000f8e020b */
[----:B------:R-:W-:Y:S01]  /*1540*/  @UP1 ULDC.64 UR12, c[0x0][0x248] ;  /* 0x00009200000c1ab9 */ /* 0x000fe20000000a00 */
[----:B------:R-:W-:Y:S01]  /*1550*/  @UP1 ULDC.64 UR14, c[0x0][0x250] ;  /* 0x00009400000e1ab9 */ /* 0x000fe20000000a00 */
[----:B------:R-:W-:Y:S02]  /*1560*/  @UP3 UIMAD UR11, UR48, UR26, URZ ;  /* 0x0000001a300b32a4 */ /* 0x000fe4000f8e023f */
[----:B------:R-:W-:Y:S01]  /*1570*/  @UP1 UIMAD.WIDE.U32 UR20, UR25, UR12, URZ ;  /* 0x0000000c191412a5 */ /* 0x000fe2000f8e003f */
[----:B------:R-:W-:Y:S01]  /*1580*/  @P0 VIADD R5, R5, 0x1 ;  /* 0x0000000105050836 */ /* 0x000fe20000000000 */
[----:B------:R-:W-:Y:S01]  /*1590*/  @UP1 UIMAD.WIDE.U32 UR18, UR27, UR14, URZ ;  /* 0x0000000e1b1212a5 */ /* 0x000fe2000f8e003f */
[----:B------:R-:W-:Y:S01]  /*15a0*/  PLOP3.LUT P0, PT, PT, PT, UP3, 0x80, 0x0 ;  /* 0x000000000000781c */ /* 0x000fe20003f0f038 */
[----:B------:R-:W-:Y:S01]  /*15b0*/  @UP1 UIMAD UR31, UR25, UR13, URZ ;  /* 0x0000000d191f12a4 */ /* 0x000fe2000f8e023f */
[----:B------:R-:W-:Y:S01]  /*15c0*/  IMAD.MOV.U32 R18, RZ, RZ, R5 ;  /* 0x000000ffff127224 */ /* 0x000fe200078e0005 */
[----:B------:R-:W-:-:S02]  /*15d0*/  @UP1 UIMAD UR22, UR27, UR15, URZ ;  /* 0x0000000f1b1612a4 */ /* 0x000fc4000f8e023f */
[----:B------:R-:W-:Y:S02]  /*15e0*/  UIMAD.WIDE.U32 UR24, UR10, UR8, URZ ;  /* 0x000000080a1872a5 */ /* 0x000fe4000f8e003f */
[----:B------:R-:W-:Y:S01]  /*15f0*/  @UP3 USEL UR11, UR11, UR4, !UP2 ;  /* 0x000000040b0b3287 */ /* 0x000fe2000d000000 */
[----:B------:R-:W-:Y:S01]  /*1600*/  @!P2 IADD3 R18, -R18, RZ, RZ ;  /* 0x000000ff1212a210 */ /* 0x000fe20007ffe1ff */
[----:B------:R-:W-:Y:S01]  /*1610*/  UIMAD UR49, UR55, UR61, URZ ;  /* 0x0000003d373172a4 */ /* 0x000fe2000f8e023f */
[----:B------:R-:W-:Y:S01]  /*1620*/  @!P3 LOP3.LUT R18, RZ, R11, RZ, 0x33, !PT ;  /* 0x0000000bff12b212 */ /* 0x000fe200078e33ff */
[----:B------:R-:W-:Y:S02]  /*1630*/  @!UP3 UIMAD UR10, UR48, UR60, UR55 ;  /* 0x0000003c300ab2a4 */ /* 0x000fe4000f8e0237 */
[----:B------:R-:W-:Y:S01]  /*1640*/  @!UP2 UIADD3 UR38, UR45, UR36, URZ ;  /* 0x000000242d26a290 */ /* 0x000fe2000fffe03f */
[----:B------:R-:W-:Y:S01]  /*1650*/  @UP3 ULDC UR8, c[0x0][0x2e4] ;  /* 0x0000b90000083ab9 */ /* 0x000fe20000000800 */
[----:B------:R-:W-:-:S02]  /*1660*/  @UP1 UIADD3 UR36, UR19, UR22, URZ ;  /* 0x0000001613241290 */ /* 0x000fc4000fffe03f */
[----:B------:R-:W-:Y:S02]  /*1670*/  @UP3 UIMAD UR22, UR55, UR8, UR11 ;  /* 0x00000008371632a4 */ /* 0x000fe4000f8e020b */
[----:B------:R-:W-:Y:S02]  /*1680*/  USEL UR51, UR50, URZ, UP4 ;  /* 0x0000003f32337287 */ /* 0x000fe4000a000000 */
[----:B------:R-:W-:Y:S02]  /*1690*/  USEL UR53, UR28, URZ, UP4 ;  /* 0x0000003f1c357287 */ /* 0x000fe4000a000000 */
[----:B------:R-:W-:Y:S02]  /*16a0*/  USHF.R.S32.HI UR52, URZ, 0x1f, UR49 ;  /* 0x0000001f3f347899 */ /* 0x000fe40008011431 */
        /* <DEDUP_REMOVED lines=18> */
.L_x_1333:
        /* <DEDUP_REMOVED lines=13> */
.L_x_1334:
        /* <DEDUP_REMOVED lines=11> */
.L_x_1335:
[----:B------:R-:W-:-:S04]  /*1950*/  UIMAD UR4, UR48, UR60, UR55 ;  /* 0x0000003c300472a4 */ /* 0x000fc8000f8e0237 */
[----:B------:R-:W-:-:S12]  /*1960*/  UIMAD UR4, UR4, UR57, URZ ;  /* 0x00000039040472a4 */ /* 0x000fd8000f8e023f */
.L_x_1336:
        /* <DEDUP_REMOVED lines=10> */
[----:B------:R-:W-:Y:S01]  /*1a10*/  ULDC.64 UR26, c[0x0][0x428] ;  /* 0x00010a00001a7ab9 */ /* 0x000fe20000000a00 */
[----:B------:R-:W-:Y:S01]  /*1a20*/  UIADD3 UR18, UR16, UR22, URZ ;  /* 0x0000001610127290 */ /* 0x000fe2000fffe03f */
[----:B------:R-:W-:Y:S01]  /*1a30*/  LOP3.LUT R11, R10, 0xffffffe0, RZ, 0xc0, !PT ;  /* 0xffffffe00a0b7812 */ /* 0x000fe200078ec0ff */
[----:B------:R-:W-:Y:S01]  /*1a40*/  UIMAD UR11, UR45, UR26, URZ ;  /* 0x0000001a2d0b72a4 */ /* 0x000fe2000f8e023f */
[----:B------:R-:W-:Y:S01]  /*1a50*/  IADD3.X R14, R27, UR29, RZ, P0, !PT ;  /* 0x0000001d1b0e7c10 */ /* 0x000fe200087fe4ff */
[----:B------:R-:W-:Y:S01]  /*1a60*/  UIADD3 UR17, -UR5, UR9, UR34 ;  /* 0x0000000905117290 */ /* 0x000fe2000fffe122 */
[----:B------:R-:W-:Y:S01]  /*1a70*/  IMAD.U32 R15, RZ, RZ, UR26 ;  /* 0x0000001aff0f7e24 */ /* 0x000fe2000f8e00ff */
[----:B------:R-:W-:Y:S01]  /*1a80*/  ULDC UR44, c[0x0][0x398] ;  /* 0x0000e600002c7ab9 */ /* 0x000fe20000000800 */
[----:B------:R-:W-:Y:S01]  /*1a90*/  UIMAD UR27, UR55, UR27, UR11 ;  /* 0x0000001b371b72a4 */ /* 0x000fe2000f8e020b */
[----:B------:R-:W-:Y:S01]  /*1aa0*/  IMAD.IADD R25, R25, 0x1, -R11 ;  /* 0x0000000119197824 */ /* 0x000fe200078e0a0b */
[----:B------:R-:W-:Y:S01]  /*1ab0*/  ULDC.64 UR20, c[0x0][0x258] ;  /* 0x0000960000147ab9 */ /* 0x000fe20000000a00 */
[----:B------:R-:W-:Y:S01]  /*1ac0*/  IMAD R11, R14, UR32, RZ ;  /* 0x000000200e0b7c24 */ /* 0x000fe2000f8e02ff */
[----:B------:R-:W-:Y:S01]  /*1ad0*/  ULDC.64 UR46, c[0x0][0x2b0] ;  /* 0x0000ac00002e7ab9 */ /* 0x000fe20000000a00 */
[----:B------:R-:W-:Y:S01]  /*1ae0*/  IMAD.WIDE.U32 R12, R16, UR32, R232 ;  /* 0x00000020100c7c25 */ /* 0x000fe2000f8e00e8 */
[----:B------:R-:W-:Y:S01]  /*1af0*/  UIADD3 UR8, UR40, -0x1, URZ ;  /* 0xffffffff28087890 */ /* 0x000fe2000fffe03f */
[----:B------:R-:W-:Y:S01]  /*1b00*/  BSSY B1, `(.L_x_1332) ;  /* 0x00009a9000017945 */ /* 0x000fe20003800000 */
[----:B------:R-:W-:Y:S01]  /*1b10*/  IADD3 R246, R232, 0xc0, RZ ;  /* 0x000000c0e8f67810 */ /* 0x000fe20007ffe0ff */
[----:B-1----:R-:W-:Y:S01]  /*1b20*/  IMAD R5, R6, UR29, RZ ;  /* 0x0000001d06057c24 */ /* 0x002fe2000f8e02ff */
[----:B------:R-:W-:Y:S01]  /*1b30*/  IADD3 R12, P2, R12, UR39, RZ ;  /* 0x000000270c0c7c10 */ /* 0x000fe2000ff5e0ff */
[----:B------:R-:W-:-:S04]  /*1b40*/  IMAD.WIDE.U32 R8, R6, UR16, R8 ;  /* 0x0000001006087c25 */ /* 0x000fc8000f8e0008 */
[----:B------:R-:W-:Y:S01]  /*1b50*/  IMAD R5, R7, UR16, R5 ;  /* 0x0000001007057c24 */ /* 0x000fe2000f8e0205 */
[----:B------:R-:W-:Y:S01]  /*1b60*/  UIADD3 UR16, UP2, UP0, UR24, UR4, UR49 ;  /* 0x0000000418107290 */ /* 0x000fe2000f85e031 */
[----:B------:R-:W-:Y:S01]  /*1b70*/  IMAD R20, R16, UR33, R11 ;  /* 0x0000002110147c24 */ /* 0x000fe2000f8e020b */
[----:B------:R-:W-:Y:S01]  /*1b80*/  USHF.R.S32.HI UR4, URZ, 0x1f, UR4 ;  /* 0x0000001f3f047899 */ /* 0x000fe20008011404 */
[----:B------:R-:W-:Y:S01]  /*1b90*/  IMAD.IADD R9, R9, 0x1, R5 ;  /* 0x0000000109097824 */ /* 0x000fe200078e0205 */
[----:B------:R-:W-:Y:S01]  /*1ba0*/  SHF.R.S32.HI R5, RZ, 0x5, R10 ;  /* 0x00000005ff057819 */ /* 0x000fe2000001140a */
[----:B------:R-:W-:Y:S01]  /*1bb0*/  ULDC.64 UR24, c[0x0][0x400] ;  /* 0x0001000000187ab9 */ /* 0x000fe20000000a00 */
        /* <DEDUP_REMOVED lines=27> */
[C---:B------:R-:W-:Y:S01]  /*1d70*/  IMAD.WIDE.U32 R10, R4.reuse, R6, R10 ;  /* 0x00000006040a7225 */ /* 0x040fe200078e000a */
[----:B------:R-:W-:Y:S01]  /*1d80*/  ULDC.64 UR24, c[0x0][0x210] ;  /* 0x0000840000187ab9 */ /* 0x000fe20000000a00 */
[----:B------:R-:W-:Y:S01]  /*1d90*/  ULDC.64 UR20, c[0x0][0x3e0] ;  /* 0x0000f80000147ab9 */ /* 0x000fe20000000a00 */
[----:B------:R-:W-:Y:S01]  /*1da0*/  UIMAD.WIDE UR10, UR18, 0x4, UR46 ;  /* 0x00000004120a78a5 */ /* 0x000fe2000f8e022e */
[----:B------:R-:W-:Y:S01]  /*1db0*/  IMAD R5, R4, R7, R5 ;  /* 0x0000000704057224 */ /* 0x000fe200078e0205 */
[----:B------:R-:W-:Y:S01]  /*1dc0*/  PLOP3.LUT P0, PT, PT, PT, UP0, 0x80, 0x0 ;  /* 0x000000000000781c */ /* 0x000fe20003f0f008 */
[----:B------:R-:W-:Y:S01]  /*1dd0*/  VIADD R21, R13, UR16 ;  /* 0x000000100d157c36 */ /* 0x000fe20008000000 */
[----:B------:R-:W-:Y:S01]  /*1de0*/  LEA R231, P3, R12, UR24, 0x1 ;  /* 0x000000180ce77c11 */ /* 0x000fe2000f8608ff */
[----:B------:R-:W-:Y:S01]  /*1df0*/  UMOV UR18, UR28 ;  /* 0x0000001c00127c82 */ /* 0x000fe20008000000 */
[----:B------:R-:W-:Y:S01]  /*1e00*/  LEA R234, P2, R10, UR20, 0x1 ;  /* 0x000000140aea7c11 */ /* 0x000fe2000f8408ff */
[----:B------:R-:W-:Y:S01]  /*1e10*/  UMOV UR17, UR29 ;  /* 0x0000001d00117c82 */ /* 0x000fe20008000000 */
[----:B------:R-:W-:Y:S01]  /*1e20*/  IADD3 R17, R11, R5, RZ ;  /* 0x000000050b117210 */ /* 0x000fe20007ffe0ff */
        /* <DEDUP_REMOVED lines=23> */
.L_x_1338:
        /* <DEDUP_REMOVED lines=20> */
.L_x_1339:
        /* <DEDUP_REMOVED lines=38> */
.L_x_1341:
[----:B------:R-:W-:Y:S05]  /*2340*/  BSYNC B0 ;  /* 0x0000000000007941 */ /* 0x000fea0003800000 */
.L_x_1340:
        /* <DEDUP_REMOVED lines=21> */
.L_x_1343:
[----:B------:R-:W-:Y:S05]  /*24a0*/  BSYNC B0 ;  /* 0x0000000000007941 */ /* 0x000fea0003800000 */
.L_x_1342:
        /* <DEDUP_REMOVED lines=34> */
.L_x_1345:
[----:B------:R-:W-:Y:S05]  /*26d0*/  BSYNC B0 ;  /* 0x0000000000007941 */ /* 0x000fea0003800000 */
.L_x_1344:
        /* <DEDUP_REMOVED lines=23> */
.L_x_1337:
        /* <DEDUP_REMOVED lines=53> */
.L_x_1348:
[----:B------:R-:W-:Y:S05]  /*2ba0*/  BSYNC B0 ;  /* 0x0000000000007941 */ /* 0x000fea0003800000 */
.L_x_1347:
        /* <DEDUP_REMOVED lines=45> */
.L_x_1350:
[----:B------:R-:W-:Y:S05]  /*2e80*/  BSYNC B0 ;  /* 0x0000000000007941 */ /* 0x000fea0003800000 */
.L_x_1349:
        /* <DEDUP_REMOVED lines=44> */
.L_x_1352:
[----:B------:R-:W-:Y:S05]  /*3150*/  BSYNC B0 ;  /* 0x0000000000007941 */ /* 0x000fea0003800000 */
.L_x_1351:
        /* <DEDUP_REMOVED lines=47> */
.L_x_1354:
[----:B------:R-:W-:Y:S05]  /*3450*/  BSYNC B0 ;  /* 0x0000000000007941 */ /* 0x000fea0003800000 */
.L_x_1353:
        /* <DEDUP_REMOVED lines=69> */
.L_x_1356:
[----:B------:R-:W-:Y:S05]  /*38b0*/  BSYNC B0 ;  /* 0x0000000000007941 */ /* 0x000fea0003800000 */
.L_x_1355:
        /* <DEDUP_REMOVED lines=59> */
.L_x_1358:
[----:B------:R-:W-:Y:S05]  /*3c70*/  BSYNC B0 ;  /* 0x0000000000007941 */ /* 0x000fea0003800000 */
.L_x_1357:
        /* <DEDUP_REMOVED lines=64> */
.L_x_1360:
[----:B------:R-:W-:Y:S05]  /*4080*/  BSYNC B0 ;  /* 0x0000000000007941 */ /* 0x000fea0003800000 */
.L_x_1359:
        /* <DEDUP_REMOVED lines=56> */
.L_x_1362:
[----:B------:R-:W-:Y:S05]  /*4410*/  BSYNC B0 ;  /* 0x0000000000007941 */ /* 0x000fea0003800000 */
.L_x_1361:
[----:B------:R-:W-:Y:S01]  /*4420*/  ULDC.64 UR14, c[0x0][0x3c8] ;  /* 0x0000f200000e7ab9 */ /* 0x000fe20000000a00 */
[----:B------:R-:W-:Y:S01]  /*4430*/  USHF.R.S32.HI UR12, URZ, 0x1f, UR55 ;  /* 0x0000001f3f0c7899 */ /* 0x000fe20008011437 */
[----:B-1----:R-:W3:Y:S01]  /*4440*/  LDC.64 R10, c[0x0][0x3b8] ;  /* 0x0000ee00ff0a7b82 */ /* 0x002ee20000000a00 */
[----:B------:R-:W-:Y:S01]  /*4450*/  UISETP.NE.U32.AND UP1, UPT, UR14, URZ, UPT ;  /* 0x0000003f0e00728c */ /* 0x000fe2000bf25070 */
[----:B------:R-:W-:Y:S01]  /*4460*/  IMAD.MOV.U32 R242, RZ, RZ, 0x7f800000 ;  /* 0x7f800000fff27424 */ /* 0x000fe200078e00ff */
[----:B------:R-:W0:Y:S01]  /*4470*/  LDGDEPBAR ;  /* 0x00000000000079af */ /* 0x000e220000000000 */
[----:B------:R-:W-:Y:S01]  /*4480*/  IMAD.MOV.U32 R243, RZ, RZ, 0x7f800000 ;  /* 0x7f800000fff37424 */ /* 0x000fe200078e00ff */
[----:B------:R-:W-:Y:S01]  /*4490*/  UISETP.NE.AND.EX UP1, UPT, UR15, URZ, UPT, UP1 ;  /* 0x0000003f0f00728c */ /* 0x000fe2000bf25310 */
[----:B------:R-:W-:Y:S01]  /*44a0*/  IMAD.SHL.U32 R230, R251, 0x20, RZ ;  /* 0x00000020fbe67824 */ /* 0x000fe200078e00ff */
[----:B------:R-:W-:Y:S01]  /*44b0*/  ULDC UR26, c[0x0][0x2d0] ;  /* 0x0000b400001a7ab9 */ /* 0x000fe20000000800 */
[----:B------:R-:W-:Y:S01]  /*44c0*/  ULDC UR40, c[0x0][0x398] ;  /* 0x0000e60000287ab9 */ /* 0x000fe20000000800 */
[----:B------:R-:W-:-:S02]  /*44d0*/  ULDC UR42, c[0x0][0x2dc] ;  /* 0x0000b700002a7ab9 */ /* 0x000fc40000000800 */
[----:B------:R-:W-:-:S05]  /*44e0*/  PLOP3.LUT P0, PT, PT, PT, UP1, 0x80, 0x0 ;  /* 0x000000000000781c */ /* 0x000fca0003f0f018 */
[----:B------:R-:W-:Y:S01]  /*44f0*/  @UP1 ULDC.64 UR20, c[0x0][0x3d0] ;  /* 0x0000f40000141ab9 */ /* 0x000fe20000000a00 */
[----:B------:R-:W-:Y:S01]  /*4500*/  @UP1 UMOV UR13, UR12 ;  /* 0x0000000c000d1c82 */ /* 0x000fe20008000000 */
[----:B------:R-:W-:Y:S01]  /*4510*/  @UP1 UIMAD UR4, UR56, UR20, URZ ;  /* 0x00000014380412a4 */ /* 0x000fe2000f8e023f */
[----:B------:R-:W-:Y:S02]  /*4520*/  @UP1 UMOV UR12, UR55 ;  /* 0x00000037000c1c82 */ /* 0x000fe40008000000 */
[----:B------:R-:W-:Y:S02]  /*4530*/  @UP1 UIMAD.WIDE.U32 UR12, UR48, UR20, UR12 ;  /* 0x00000014300c12a5 */ /* 0x000fe4000f8e000c */
[----:B------:R-:W-:Y:S01]  /*4540*/  @UP1 UIMAD UR4, UR48, UR21, UR4 ;  /* 0x00000015300412a4 */ /* 0x000fe2000f8e0204 */
[----:B---3--:R-:W3:Y:S01]  /*4550*/  LDG.E.64 R6, desc[UR6][R10.64+0x8] ;  /* 0x000008060a067981 */ /* 0x008ee2000c1e1b00 */
[----:B------:R-:W-:Y:S02]  /*4560*/  @UP1 ULEA UR14, UP0, UR12, UR14, 0x2 ;  /* 0x0000000e0c0e1291 */ /* 0x000fe4000f80103f */
[----:B------:R-:W-:Y:S01]  /*4570*/  @UP1 UIADD3 UR4, UR13, UR4, URZ ;  /* 0x000000040d041290 */ /* 0x000fe2000fffe03f */
[----:B------:R-:W-:-:S02]  /*4580*/  CS2R R190, SRZ ;  /* 0x0000000000be7805 */ /* 0x000fc4000001ff00 */
[----:B------:R-:W-:Y:S02]  /*4590*/  CS2R R188, SRZ ;  /* 0x0000000000bc7805 */ /* 0x000fe4000001ff00 */
[----:B------:R-:W-:Y:S01]  /*45a0*/  CS2R R194, SRZ ;  /* 0x0000000000c27805 */ /* 0x000fe2000001ff00 */
[----:B------:R-:W-:Y:S01]  /*45b0*/  @UP1 ULEA.HI.X UR15, UR12, UR15, UR4, 0x2, UP0 ;  /* 0x0000000f0c0f1291 */ /* 0x000fe200080f1404 */
[----:B------:R-:W-:Y:S01]  /*45c0*/  IMAD.U32 R4, RZ, RZ, UR14 ;  /* 0x0000000eff047e24 */ /* 0x000fe2000f8e00ff */
[----:B------:R-:W-:Y:S01]  /*45d0*/  CS2R R192, SRZ ;  /* 0x0000000000c07805 */ /* 0x000fe2000001ff00 */
[----:B------:R-:W-:Y:S01]  /*45e0*/  @UP1 ULDC UR4, c[0x0][0x2e8] ;  /* 0x0000ba0000041ab9 */ /* 0x000fe20000000800 */
[----:B------:R-:W-:Y:S02]  /*45f0*/  CS2R R186, SRZ ;  /* 0x0000000000ba7805 */ /* 0x000fe4000001ff00 */
        /* <DEDUP_REMOVED lines=13> */
[----:B------:R-:W4:Y:S01]  /*46d0*/  LDG.E.64 R10, desc[UR6][R10.64] ;  /* 0x000000060a0a7981 */ /* 0x000f22000c1e1b00 */
        /* <DEDUP_REMOVED lines=52> */
[----:B------:R-:W-:Y:S01]  /*4a20*/  ULDC.U8 UR21, c[0x0][0x388] ;  /* 0x0000e20000157ab9 */ /* 0x000fe20000000000 */
[----:B------:R-:W-:Y:S01]  /*4a30*/  ULDC UR20, c[0x0][0x2ec] ;  /* 0x0000bb0000147ab9 */ /* 0x000fe20000000800 */
[----:B-1----:R-:W1:Y:S01]  /*4a40*/  S2R R4, SR_TID.X ;  /* 0x0000000000047919 */ /* 0x002e620000002100 */
[----:B------:R-:W2:Y:S01]  /*4a50*/  @P0 MUFU.RCP R5, UR4 ;  /* 0x0000000400050d08 */ /* 0x000ea20008001000 */
[----:B------:R-:W-:-:S04]  /*4a60*/  UIMAD UR4, UR48, UR60, UR55 ;  /* 0x0000003c300472a4 */ /* 0x000fc8000f8e0237 */
[----:B------:R-:W-:-:S04]  /*4a70*/  USHF.L.U32 UR4, UR4, 0x5, URZ ;  /* 0x0000000504047899 */ /* 0x000fc8000800063f */
[----:B------:R-:W-:Y:S01]  /*4a80*/  USHF.R.S32.HI UR12, URZ, 0x1f, UR4 ;  /* 0x0000001f3f0c7899 */ /* 0x000fe20008011404 */
[----:B------:R-:W-:Y:S01]  /*4a90*/  UMOV UR14, UR16 ;  /* 0x00000010000e7c82 */ /* 0x000fe20008000000 */
[----:B-1----:R-:W-:-:S05]  /*4aa0*/  IMAD.SHL.U32 R4, R4, 0x2, RZ ;  /* 0x0000000204047824 */ /* 0x002fca00078e00ff */
[----:B------:R-:W-:Y:S01]  /*4ab0*/  LOP3.LUT R230, R230, 0x6, R4, 0xf8, !PT ;  /* 0x00000006e6e67812 */ /* 0x000fe200078ef804 */
[----:B------:R-:W-:-:S04]  /*4ac0*/  IMAD.U32 R4, RZ, RZ, UR23 ;  /* 0x00000017ff047e24 */ /* 0x000fc8000f8e00ff */
[----:B------:R-:W-:Y:S01]  /*4ad0*/  IMAD R230, R4, 0x40, R230 ;  /* 0x0000004004e67824 */ /* 0x000fe200078e02e6 */
[--C-:B------:R-:W-:Y:S02]  /*4ae0*/  SHF.R.S32.HI R4, RZ, 0x1f, R25.reuse ;  /* 0x0000001fff047819 */ /* 0x100fe40000011419 */
[----:B---3--:R-:W-:Y:S01]  /*4af0*/  IADD3 R249, P2, P1, R6, UR4, R25 ;  /* 0x0000000406f97c10 */ /* 0x008fe2000f95e019 */
[----:B------:R-:W-:-:S04]  /*4b00*/  UIADD3 UR4, UR34, UR9, URZ ;  /* 0x0000000922047290 */ /* 0x000fc8000fffe03f */
[----:B------:R-:W-:Y:S01]  /*4b10*/  UIADD3 UR4, -UR5, 0x40, UR4 ;  /* 0x0000004005047890 */ /* 0x000fe2000fffe104 */
[----:B--2---:R-:W-:-:S05]  /*4b20*/  @P0 FMUL.FTZ R5, R8, R5 ;  /* 0x0000000508050220 */ /* 0x004fca0000410000 */
[----:B------:R-:W-:Y:S02]  /*4b30*/  @P0 R2UR UR13, R5 ;  /* 0x00000000050d02ca */ /* 0x000fe400000e0000 */
[----:B----4-:R-:W-:Y:S02]  /*4b40*/  R2UR UR24, R11 ;  /* 0x000000000b1872ca */ /* 0x010fe400000e0000 */
[----:B------:R-:W-:Y:S02]  /*4b50*/  R2UR UR25, R10 ;  /* 0x000000000a1972ca */ /* 0x000fe400000e0000 */
[----:B------:R-:W-:Y:S02]  /*4b60*/  CS2R R24, SRZ ;  /* 0x0000000000187805 */ /* 0x000fe4000001ff00 */
[----:B------:R-:W-:Y:S01]  /*4b70*/  IADD3.X R250, R7, UR12, R4, P2, P1 ;  /* 0x0000000c07fa7c10 */ /* 0x000fe200097e2404 */
[----:B------:R-:W-:-:S03]  /*4b80*/  UIADD3 UR27, UR4, -UR44, URZ ;  /* 0x8000002c041b7290 */ /* 0x000fc6000fffe03f */
[----:B------:R-:W-:Y:S01]  /*4b90*/  UMOV UR4, URZ ;  /* 0x0000003f00047c82 */ /* 0x000fe20008000000 */
[----:B------:R-:W-:Y:S02]  /*4ba0*/  @UP1 UMOV UR4, UR13 ;  /* 0x0000000d00041c82 */ /* 0x000fe40008000000 */
        /* <DEDUP_REMOVED lines=12> */
.L_x_1367:
[----:B------:R-:W0:Y:S01]  /*4c70*/  LDGDEPBAR ;  /* 0x00000000000079af */ /* 0x000e220000000000 */
[----:B------:R-:W-:Y:S01]  /*4c80*/  IMAD.U32 R112, RZ, RZ, UR18 ;  /* 0x00000012ff707e24 */ /* 0x000fe2000f8e00ff */
[----:B------:R-:W-:Y:S01]  /*4c90*/  USHF.L.U32 UR12, UR8, 0x6, URZ ;  /* 0x00000006080c7899 */ /* 0x000fe2000800063f */
[----:B------:R-:W-:Y:S01]  /*4ca0*/  IMAD.U32 R113, RZ, RZ, UR17 ;  /* 0x00000011ff717e24 */ /* 0x000fe2000f8e00ff */
[----:B------:R-:W-:Y:S02]  /*4cb0*/  UMOV UR13, UR59 ;  /* 0x0000003b000d7c82 */ /* 0x000fe40008000000 */
[C---:B------:R-:W-:Y:S01]  /*4cc0*/  LEA R112, P0, R237.reuse, R112, 0x2 ;  /* 0x00000070ed707211 */ /* 0x040fe200078010ff */
[----:B------:R-:W-:Y:S03]  /*4cd0*/  UISETP.GE.AND UP0, UPT, UR12, UR27, UPT ;  /* 0x0000001b0c00728c */ /* 0x000fe6000bf06270 */
[C---:B------:R-:W-:Y:S01]  /*4ce0*/  LEA.HI.X.SX32 R113, R237.reuse, R113, 0x2, P0 ;  /* 0x00000071ed717211 */ /* 0x040fe200000f16ff */
        /* <DEDUP_REMOVED lines=10> */
[----:B------:R-:W-:Y:S04]  /*4d90*/  LDSM.16.M88.4 R108, [R212+0x10000] ;  /* 0x01000000d46c783b */ /* 0x000fe80000000200 */
[----:B-----5:R3:W5:Y:S01]  /*4da0*/  LDG.E R114, desc[UR6][R112.64] ;  /* 0x0000000670727981 */ /* 0x020762000c1e1900 */
[C---:B-1----:R-:W-:Y:S06]  /*4db0*/  HMMA.16816.F32 R4, R16.reuse, R8, RZ ;  /* 0x000000081004723c */ /* 0x042fec00000018ff */
[C---:B------:R-:W-:Y:S06]  /*4dc0*/  HMMA.16816.F32 R8, R16.reuse, R10, RZ ;  /* 0x0000000a1008723c */ /* 0x040fec00000018ff */
[C---:B--2---:R-:W-:Y:S01]  /*4dd0*/  HMMA.16816.F32 R12, R16.reuse, R84, RZ ;  /* 0x00000054100c723c */ /* 0x044fe200000018ff */
[----:B------:R1:W5:Y:S05]  /*4de0*/  LDG.E R112, desc[UR6][R112.64+0x20] ;  /* 0x0000200670707981 */ /* 0x00036a000c1e1900 */
[----:B------:R-:W-:Y:S01]  /*4df0*/  HMMA.16816.F32 R16, R16, R86, RZ ;  /* 0x000000561010723c */ /* 0x000fe200000018ff */
[----:B------:R-:W2:Y:S05]  /*4e00*/  LDSM.16.M88.4 R84, [R213+0x10800] ;  /* 0x01080000d554783b */ /* 0x000eaa0000000200 */
[C---:B---3--:R-:W-:Y:S06]  /*4e10*/  HMMA.16816.F32 R4, R88.reuse, R92, R4 ;  /* 0x0000005c5804723c */ /* 0x048fec0000001804 */
[C---:B------:R-:W-:Y:S01]  /*4e20*/  HMMA.16816.F32 R8, R88.reuse, R94, R8 ;  /* 0x0000005e5808723c */ /* 0x040fe20000001808 */
[----:B------:R-:W3:Y:S05]  /*4e30*/  LDSM.16.M88.4 R92, [R218] ;  /* 0x00000000da5c783b */ /* 0x000eea0000000200 */
[C---:B----4-:R-:W-:Y:S06]  /*4e40*/  HMMA.16816.F32 R12, R88.reuse, R96, R12 ;  /* 0x00000060580c723c */ /* 0x050fec000000180c */
[----:B------:R-:W-:Y:S01]  /*4e50*/  HMMA.16816.F32 R16, R88, R98, R16 ;  /* 0x000000625810723c */ /* 0x000fe20000001810 */
[----:B------:R-:W4:Y:S04]  /*4e60*/  LDSM.16.M88.4 R88, [R212+0x10800] ;  /* 0x01080000d458783b */ /* 0x000f280000000200 */
[----:B------:R-:W-:Y:S01]  /*4e70*/  LDSM.16.M88.4 R96, [R214+0x2000] ;  /* 0x00200000d660783b */ /* 0x000fe20000000200 */
[C---:B------:R-:W-:Y:S06]  /*4e80*/  HMMA.16816.F32 R4, R100.reuse, R104, R4 ;  /* 0x000000686404723c */ /* 0x040fec0000001804 */
[C---:B------:R-:W-:Y:S01]  /*4e90*/  HMMA.16816.F32 R8, R100.reuse, R106, R8 ;  /* 0x0000006a6408723c */ /* 0x040fe20000001808 */
[----:B------:R-:W1:Y:S05]  /*4ea0*/  LDSM.16.M88.4 R104, [R2+0x12000] ;  /* 0x012000000268783b */ /* 0x000e6a0000000200 */
[C---:B--2---:R-:W-:Y:S06]  /*4eb0*/  HMMA.16816.F32 R12, R100.reuse, R84, R12 ;  /* 0x00000054640c723c */ /* 0x044fec000000180c */
[----:B------:R-:W-:Y:S01]  /*4ec0*/  HMMA.16816.F32 R16, R100, R86, R16 ;  /* 0x000000566410723c */ /* 0x000fe20000001810 */
[----:B------:R-:W2:Y:S04]  /*4ed0*/  LDSM.16.M88.4 R84, [R2+0x12800] ;  /* 0x012800000254783b */ /* 0x000ea80000000200 */
        /* <DEDUP_REMOVED lines=8> */
[C---:B-1----:R-:W-:Y:S06]  /*4f60*/  HMMA.16816.F32 R4, R96.reuse, R104, R4 ;  /* 0x000000686004723c */ /* 0x042fec0000001804 */
        /* <DEDUP_REMOVED lines=67> */
[----:B------:R-:W4:Y:S05]  /*53a0*/  LDSM.16.M88.4 R88, [R212+0x16800] ;  /* 0x01680000d458783b */ /* 0x000f2a0000000200 */
[C---:B-1----:R-:W-:Y:S06]  /*53b0*/  HMMA.16816.F32 R4, R100.reuse, R104, R4 ;  /* 0x000000686404723c */ /* 0x042fec0000001804 */
[C---:B------:R-:W-:Y:S06]  /*53c0*/  HMMA.16816.F32 R8, R100.reuse, R106, R8 ;  /* 0x0000006a6408723c */ /* 0x040fec0000001808 */
[C---:B--2---:R-:W-:Y:S06]  /*53d0*/  HMMA.16816.F32 R12, R100.reuse, R84, R12 ;  /* 0x00000054640c723c */ /* 0x044fec000000180c */
[----:B------:R-:W-:Y:S05]  /*53e0*/  HMMA.16816.F32 R16, R100, R86, R16 ;  /* 0x000000566410723c */ /* 0x000fea0000001810 */
[----:B------:R-:W-:Y:S01]  /*53f0*/  IADD3 R84, R237, -UR9, -R230 ;  /* 0x80000009ed547c10 */ /* 0x000fe2000fffe8e6 */
[C---:B---3--:R-:W-:Y:S05]  /*5400*/  HMMA.16816.F32 R4, R92.reuse, R108, R4 ;  /* 0x0000006c5c04723c */ /* 0x048fea0000001804 */
[----:B------:R-:W-:Y:S01]  /*5410*/  VIADD R84, R84, UR5 ;  /* 0x0000000554547c36 */ /* 0x000fe20008000000 */
[C---:B------:R-:W-:Y:S05]  /*5420*/  HMMA.16816.F32 R8, R92.reuse, R110, R8 ;  /* 0x0000006e5c08723c */ /* 0x040fea0000001808 */
[----:B------:R-:W-:Y:S01]  /*5430*/  VIADD R84, R84, UR12 ;  /* 0x0000000c54547c36 */ /* 0x000fe20008000000 */
[C---:B----4-:R-:W-:Y:S05]  /*5440*/  HMMA.16816.F32 R12, R92.reuse, R88, R12 ;  /* 0x000000585c0c723c */ /* 0x050fea000000180c */
[----:B------:R-:W-:Y:S01]  /*5450*/  IABS R100, R84 ;  /* 0x0000005400647213 */ /* 0x000fe20000000000 */
[C---:B------:R-:W-:Y:S01]  /*5460*/  VIADD R85, R84.reuse, 0x7 ;  /* 0x0000000754557836 */ /* 0x040fe20000000000 */
[----:B------:R-:W-:Y:S04]  /*5470*/  HMMA.16816.F32 R16, R92, R90, R16 ;  /* 0x0000005a5c10723c */ /* 0x000fe80000001810 */
[----:B------:R-:W-:Y:S01]  /*5480*/  ISETP.GE.AND P0, PT, R85, RZ, PT ;  /* 0x000000ff5500720c */ /* 0x000fe20003f06270 */
[C---:B------:R-:W-:Y:S02]  /*5490*/  VIADD R86, R84.reuse, 0x8 ;  /* 0x0000000854567836 */ /* 0x040fe40000000000 */
[----:B------:R-:W-:Y:S01]  /*54a0*/  I2FP.F32.S32 R90, R100 ;  /* 0x00000064005a7245 */ /* 0x000fe20000201400 */
[----:B------:R-:W-:Y:S02]  /*54b0*/  VIADD R96, R84, 0xffffffe7 ;  /* 0xffffffe754607836 */ /* 0x000fe40000000000 */
[----:B------:R-:W-:Y:S01]  /*54c0*/  ISETP.GE.AND P1, PT, R86, RZ, PT ;  /* 0x000000ff5600720c */ /* 0x000fe20003f26270 */
[----:B------:R-:W-:Y:S02]  /*54d0*/  VIADD R89, R84, 0xffffffff ;  /* 0xffffffff54597836 */ /* 0x000fe40000000000 */
[----:B------:R-:W-:Y:S01]  /*54e0*/  FFMA.FTZ R4, R90, -UR4, R4 ;  /* 0x800000045a047c23 */ /* 0x000fe20008010004 */
[----:B------:R-:W-:Y:S02]  /*54f0*/  VIADD R88, R84, 0xfffffff8 ;  /* 0xfffffff854587836 */ /* 0x000fe40000000000 */
[----:B------:R-:W-:Y:S01]  /*5500*/  FFMA.FTZ R10, R90, -UR4, R10 ;  /* 0x800000045a0a7c23 */ /* 0x000fe2000801000a */
[C---:B------:R-:W-:Y:S01]  /*5510*/  VIADD R87, R84.reuse, 0xfffffff7 ;  /* 0xfffffff754577836 */ /* 0x040fe20000000000 */
[----:B------:R-:W-:Y:S01]  /*5520*/  ISETP.GE.AND P6, PT, R89, RZ, PT ;  /* 0x000000ff5900720c */ /* 0x000fe20003fc6270 */
[C---:B------:R-:W-:Y:S01]  /*5530*/  VIADD R99, R84.reuse, 0xfffffff0 ;  /* 0xfffffff054637836 */ /* 0x040fe20000000000 */
[C---:B------:R-:W-:Y:S01]  /*5540*/  @!P0 IADD3 R85, -R84.reuse, -0x7, RZ ;  /* 0xfffffff954558810 */ /* 0x040fe20007ffe1ff */
[----:B------:R-:W-:Y:S01]  /*5550*/  VIADD R98, R84, 0xffffffef ;  /* 0xffffffef54627836 */ /* 0x000fe20000000000 */
[----:B------:R-:W-:Y:S01]  /*5560*/  ISETP.GE.AND P0, PT, R96, RZ, PT ;  /* 0x000000ff6000720c */ /* 0x000fe20003f06270 */
[----:B------:R-:W-:Y:S01]  /*5570*/  VIADD R97, R84, 0xffffffe8 ;  /* 0xffffffe854617836 */ /* 0x000fe20000000000 */
[----:B------:R-:W-:Y:S02]  /*5580*/  ISETP.GE.AND P5, PT, R88, RZ, PT ;  /* 0x000000ff5800720c */ /* 0x000fe40003fa6270 */
[----:B------:R-:W-:Y:S02]  /*5590*/  @!P1 IADD3 R86, -R84, -0x8, RZ ;  /* 0xfffffff854569810 */ /* 0x000fe40007ffe1ff */
[----:B------:R-:W-:Y:S02]  /*55a0*/  ISETP.GE.AND P4, PT, R87, RZ, PT ;  /* 0x000000ff5700720c */ /* 0x000fe40003f86270 */
[----:B------:R-:W-:Y:S02]  /*55b0*/  ISETP.GE.AND P3, PT, R99, RZ, PT ;  /* 0x000000ff6300720c */ /* 0x000fe40003f66270 */
[----:B------:R-:W-:Y:S02]  /*55c0*/  ISETP.GE.AND P2, PT, R98, RZ, PT ;  /* 0x000000ff6200720c */ /* 0x000fe40003f46270 */
[----:B------:R-:W-:Y:S02]  /*55d0*/  ISETP.GE.AND P1, PT, R97, RZ, PT ;  /* 0x000000ff6100720c */ /* 0x000fe40003f26270 */
[C---:B------:R-:W-:Y:S02]  /*55e0*/  @!P0 IADD3 R96, -R84.reuse, 0x19, RZ ;  /* 0x0000001954608810 */ /* 0x040fe40007ffe1ff */
[----:B------:R-:W-:Y:S02]  /*55f0*/  PLOP3.LUT P0, PT, PT, PT, UP0, 0x80, 0x0 ;  /* 0x000000000000781c */ /* 0x000fe40003f0f008 */
[C---:B------:R-:W-:Y:S02]  /*5600*/  @!P6 IADD3 R89, -R84.reuse, 0x1, RZ ;  /* 0x000000015459e810 */ /* 0x040fe40007ffe1ff */
[C---:B------:R-:W-:Y:S02]  /*5610*/  @!P5 IADD3 R88, -R84.reuse, 0x8, RZ ;  /* 0x000000085458d810 */ /* 0x040fe40007ffe1ff */
        /* <DEDUP_REMOVED lines=40> */
.L_x_1363:
        /* <DEDUP_REMOVED lines=16> */
[----:B------:R-:W-:Y:S01]  /*59a0*/  ISETP.GE.AND P5, PT, R92, R84, PT ;  /* 0x000000545c00720c */ /* 0x000fe20003fa6270 */
[C---:B------:R-:W-:Y:S01]  /*59b0*/  VIADD R88, R230.reuse, 0x18 ;  /* 0x00000018e6587836 */ /* 0x040fe20000000000 */
[CC--:B------:R-:W-:Y:S01]  /*59c0*/  ISETP.GE.OR P0, PT, R230.reuse, R86.reuse, !P0 ;  /* 0x00000056e600720c */ /* 0x0c0fe20004706670 */
[----:B------:R-:W-:Y:S01]  /*59d0*/  VIADD R87, R230, 0x19 ;  /* 0x00000019e6577836 */ /* 0x000fe20000000000 */
[----:B------:R-:W-:Y:S02]  /*59e0*/  IADD3 R94, R85, UR15, R94 ;  /* 0x0000000f555e7c10 */ /* 0x000fe4000fffe05e */
[----:B------:R-:W-:Y:S02]  /*59f0*/  ISETP.GE.OR P6, PT, R93, R86, !P6 ;  /* 0x000000565d00720c */ /* 0x000fe400077c6670 */
        /* <DEDUP_REMOVED lines=46> */
.L_x_1364:
[C---:B------:R-:W-:Y:S01]  /*5ce0*/  FMUL.FTZ R84, R242.reuse, 1.4426950216293334961 ;  /* 0x3fb8aa3bf2547820 */ /* 0x040fe20000410000 */
[----:B------:R-:W-:Y:S01]  /*5cf0*/  FSETP.NEU.FTZ.AND P1, PT, R242, -INF , PT ;  /* 0xff800000f200780b */ /* 0x000fe20003f3d000 */
[----:B------:R-:W-:Y:S02]  /*5d00*/  IMAD.U32 R86, RZ, RZ, UR8 ;  /* 0x00000008ff567e24 */ /* 0x000fe4000f8e00ff */
[C---:B------:R-:W-:Y:S01]  /*5d10*/  FMUL.FTZ R87, R243.reuse, 1.4426950216293334961 ;  /* 0x3fb8aa3bf3577820 */ /* 0x040fe20000410000 */
[----:B------:R-:W-:Y:S01]  /*5d20*/  IMAD.U32 R85, RZ, RZ, UR23 ;  /* 0x00000017ff557e24 */ /* 0x000fe2000f8e00ff */
[----:B------:R-:W-:Y:S01]  /*5d30*/  FSEL R84, R84, RZ, P1 ;  /* 0x000000ff54547208 */ /* 0x000fe20000800000 */
[----:B------:R-:W-:Y:S01]  /*5d40*/  IMAD R86, R86, 0x4, R252 ;  /* 0x0000000456567824 */ /* 0x000fe200078e02fc */
[----:B------:R-:W-:Y:S01]  /*5d50*/  FSETP.NEU.FTZ.AND P0, PT, R243, -INF , PT ;  /* 0xff800000f300780b */ /* 0x000fe20003f1d000 */
[----:B------:R-:W-:Y:S01]  /*5d60*/  IMAD R85, R85, 0x2, R251 ;  /* 0x0000000255557824 */ /* 0x000fe200078e02fb */
[----:B------:R-:W-:Y:S01]  /*5d70*/  UISETP.GT.AND UP1, UPT, UR8, UR22, UPT ;  /* 0x000000160800728c */ /* 0x000fe2000bf24270 */
[--C-:B------:R-:W-:Y:S01]  /*5d80*/  FFMA.FTZ R90, R8, UR20, -R84.reuse ;  /* 0x00000014085a7c23 */ /* 0x100fe20008010854 */
[----:B------:R-:W-:Y:S01]  /*5d90*/  IMAD.WIDE.U32 R88, R86, -0x326172a9, RZ ;  /* 0xcd9e8d5756587825 */ /* 0x000fe200078e00ff */
[----:B------:R-:W-:Y:S02]  /*5da0*/  FSEL R8, R87, RZ, P0 ;  /* 0x000000ff57087208 */ /* 0x000fe40000000000 */
[----:B------:R1:W2:Y:S01]  /*5db0*/  MUFU.EX2 R128, R90 ;  /* 0x0000005a00807308 */ /* 0x0002a20000000800 */
[----:B------:R-:W-:Y:S01]  /*5dc0*/  LOP3.LUT R85, R85, UR24, RZ, 0x3c, !PT ;  /* 0x0000001855557c12 */ /* 0x000fe2000f8e3cff */
[----:B------:R-:W-:Y:S01]  /*5dd0*/  FFMA.FTZ R4, R4, UR20, -R84 ;  /* 0x0000001404047c23 */ /* 0x000fe20008010854 */
[----:B------:R-:W-:Y:S01]  /*5de0*/  LOP3.LUT R94, R89, UR25, R250, 0x96, !PT ;  /* 0x00000019595e7c12 */ /* 0x000fe2000f8e96fa */
[--C-:B------:R-:W-:Y:S01]  /*5df0*/  FFMA.FTZ R7, R7, UR20, -R8.reuse ;  /* 0x0000001407077c23 */ /* 0x100fe20008010808 */
[----:B------:R-:W-:Y:S01]  /*5e00*/  FFMA.FTZ R6, R6, UR20, -R8 ;  /* 0x0000001406067c23 */ /* 0x000fe20008010808 */
[----:B------:R-:W-:Y:S01]  /*5e10*/  FFMA.FTZ R5, R5, UR20, -R84 ;  /* 0x0000001405057c23 */ /* 0x000fe20008010854 */
[----:B------:R-:W-:Y:S01]  /*5e20*/  FFMA.FTZ R11, R11, UR20, -R8 ;  /* 0x000000140b0b7c23 */ /* 0x000fe20008010808 */
[----:B------:R-:W-:Y:S02]  /*5e30*/  IMAD.WIDE.U32 R94, R94, -0x2daee0ad, RZ ;  /* 0xd2511f535e5e7825 */ /* 0x000fe400078e00ff */
[----:B------:R3:W-:Y:S02]  /*5e40*/  MUFU.EX2 R126, R7 ;  /* 0x00000007007e7308 */ /* 0x0007e40000000800 */
[--C-:B------:R-:W-:Y:S01]  /*5e50*/  FFMA.FTZ R9, R9, UR20, -R84.reuse ;  /* 0x0000001409097c23 */ /* 0x100fe20008010854 */
[----:B------:R-:W-:Y:S01]  /*5e60*/  FFMA.FTZ R16, R16, UR20, -R84 ;  /* 0x0000001410107c23 */ /* 0x000fe20008010854 */
[----:B------:R-:W-:Y:S01]  /*5e70*/  FFMA.FTZ R19, R19, UR20, -R8 ;  /* 0x0000001413137c23 */ /* 0x000fe20008010808 */
[----:B-1----:R-:W-:Y:S05]  /*5e80*/  IMAD.WIDE.U32 R90, R249, -0x2daee0ad, RZ ;  /* 0xd2511f53f95a7825 */ /* 0x002fea00078e00ff */
[----:B------:R1:W-:Y:S01]  /*5e90*/  MUFU.EX2 R122, R6 ;  /* 0x00000006007a7308 */ /* 0x0003e20000000800 */
[----:B------:R-:W-:Y:S02]  /*5ea0*/  LOP3.LUT R85, R85, R91, RZ, 0x3c, !PT ;  /* 0x0000005b55557212 */ /* 0x000fe400078e3cff */
[----:B------:R-:W-:Y:S07]  /*5eb0*/  LOP3.LUT R90, R95, UR29, R90, 0x96, !PT ;  /* 0x0000001d5f5a7c12 */ /* 0x000fee000f8e965a */
[----:B------:R-:W-:Y:S01]  /*5ec0*/  MUFU.EX2 R124, R4 ;  /* 0x00000004007c7308 */ /* 0x000fe20000000800 */
[----:B------:R-:W-:Y:S04]  /*5ed0*/  IMAD.WIDE.U32 R86, R85, -0x326172a9, RZ ;  /* 0xcd9e8d5755567825 */ /* 0x000fe800078e00ff */
[----:B------:R-:W-:Y:S01]  /*5ee0*/  FFMA.FTZ R85, R14, UR20, -R8 ;  /* 0x000000140e557c23 */ /* 0x000fe20008010808 */
[----:B------:R-:W-:Y:S01]  /*5ef0*/  IMAD.WIDE.U32 R90, R90, -0x326172a9, RZ ;  /* 0xcd9e8d575a5a7825 */ /* 0x000fe200078e00ff */
[----:B------:R-:W-:Y:S03]  /*5f00*/  LOP3.LUT R92, R87, UR28, R88, 0x96, !PT ;  /* 0x0000001c575c7c12 */ /* 0x000fe6000f8e9658 */
[----:B------:R-:W-:Y:S01]  /*5f10*/  MUFU.EX2 R121, R5 ;  /* 0x0000000500797308 */ /* 0x000fe20000000800 */
[----:B------:R-:W-:Y:S01]  /*5f20*/  LOP3.LUT R88, R91, UR30, R86, 0x96, !PT ;  /* 0x0000001e5b587c12 */ /* 0x000fe2000f8e9656 */
[----:B------:R-:W-:Y:S04]  /*5f30*/  IMAD.WIDE.U32 R92, R92, -0x2daee0ad, RZ ;  /* 0xd2511f535c5c7825 */ /* 0x000fe800078e00ff */
[----:B------:R-:W-:Y:S01]  /*5f40*/  IMAD.WIDE.U32 R88, R88, -0x2daee0ad, RZ ;  /* 0xd2511f5358587825 */ /* 0x000fe200078e00ff */
[----:B------:R-:W-:Y:S03]  /*5f50*/  LOP3.LUT R86, R93, UR31, R94, 0x96, !PT ;  /* 0x0000001f5d567c12 */ /* 0x000fe6000f8e965e */
[----:B------:R4:W2:Y:S01]  /*5f60*/  MUFU.EX2 R127, R11 ;  /* 0x0000000b007f7308 */ /* 0x0008a20000000800 */
[----:B---3--:R-:W-:Y:S01]  /*5f70*/  LOP3.LUT R7, R89, UR33, R92, 0x96, !PT ;  /* 0x0000002159077c12 */ /* 0x008fe2000f8e965c */
[----:B------:R-:W-:Y:S04]  /*5f80*/  IMAD.WIDE.U32 R86, R86, -0x326172a9, RZ ;  /* 0xcd9e8d5756567825 */ /* 0x000fe800078e00ff */
[----:B------:R-:W-:Y:S01]  /*5f90*/  FFMA.FTZ R92, R13, UR20, -R84 ;  /* 0x000000140d5c7c23 */ /* 0x000fe20008010854 */
[----:B-1----:R-:W-:Y:S01]  /*5fa0*/  IMAD.WIDE.U32 R6, R7, -0x326172a9, RZ ;  /* 0xcd9e8d5707067825 */ /* 0x002fe200078e00ff */
[----:B------:R-:W-:Y:S02]  /*5fb0*/  LOP3.LUT R90, R87, UR32, R90, 0x96, !PT ;  /* 0x00000020575a7c12 */ /* 0x000fe4000f8e965a */
[----:B------:R1:W-:Y:S02]  /*5fc0*/  MUFU.EX2 R123, R9 ;  /* 0x00000009007b7308 */ /* 0x0003e40000000800 */
[----:B------:R-:W-:Y:S01]  /*5fd0*/  LOP3.LUT R89, R7, UR34, R86, 0x96, !PT ;  /* 0x0000002207597c12 */ /* 0x000fe2000f8e9656 */
[----:B------:R-:W-:Y:S04]  /*5fe0*/  IMAD.WIDE.U32 R90, R90, -0x2daee0ad, RZ ;  /* 0xd2511f535a5a7825 */ /* 0x000fe800078e00ff */
[----:B----4-:R-:W-:Y:S03]  /*5ff0*/  FFMA.FTZ R11, R10, UR20, -R8 ;  /* 0x000000140a0b7c23 */ /* 0x010fe60008010808 */
[----:B------:R3:W4:Y:S01]  /*6000*/  MUFU.EX2 R129, R16 ;  /* 0x0000001000817308 */ /* 0x0007220000000800 */
[----:B------:R-:W-:Y:S01]  /*6010*/  LOP3.LUT R86, R91, UR35, R88, 0x96, !PT ;  /* 0x000000235b567c12 */ /* 0x000fe2000f8e9658 */
[----:B------:R-:W-:Y:S04]  /*6020*/  IMAD.WIDE.U32 R88, R89, -0x2daee0ad, RZ ;  /* 0xd2511f5359587825 */ /* 0x000fe800078e00ff */
[--C-:B------:R-:W-:Y:S01]  /*6030*/  FFMA.FTZ R91, R12, UR20, -R84.reuse ;  /* 0x000000140c5b7c23 */ /* 0x100fe20008010854 */
[----:B------:R-:W-:Y:S01]  /*6040*/  FFMA.FTZ R84, R17, UR20, -R84 ;  /* 0x0000001411547c23 */ /* 0x000fe20008010854 */
[----:B------:R-:W-:Y:S01]  /*6050*/  IMAD.WIDE.U32 R86, R86, -0x326172a9, RZ ;  /* 0xcd9e8d5756567825 */ /* 0x000fe200078e00ff */
[----:B------:R-:W-:Y:S01]  /*6060*/  LOP3.LUT R4, R89, UR37, R90, 0x96, !PT ;  /* 0x0000002559047c12 */ /* 0x000fe2000f8e965a */
[----:B------:R2:W-:Y:S02]  /*6070*/  MUFU.EX2 R119, R11 ;  /* 0x0000000b00777308 */ /* 0x0005e40000000800 */
[--C-:B------:R-:W-:Y:S01]  /*6080*/  FFMA.FTZ R17, R15, UR20, -R8.reuse ;  /* 0x000000140f117c23 */ /* 0x100fe20008010808 */
[----:B------:R-:W-:Y:S01]  /*6090*/  FFMA.FTZ R8, R18, UR20, -R8 ;  /* 0x0000001412087c23 */ /* 0x000fe20008010808 */
[----:B------:R-:W-:Y:S01]  /*60a0*/  LOP3.LUT R6, R87, UR36, R6, 0x96, !PT ;  /* 0x0000002457067c12 */ /* 0x000fe2000f8e9606 */
[----:B------:R-:W-:Y:S04]  /*60b0*/  IMAD.WIDE.U32 R4, R4, -0x326172a9, RZ ;  /* 0xcd9e8d5704047825 */ /* 0x000fe800078e00ff */
[----:B------:R-:W-:Y:S01]  /*60c0*/  IMAD.WIDE.U32 R6, R6, -0x2daee0ad, RZ ;  /* 0xd2511f5306067825 */ /* 0x000fe200078e00ff */
[C---:B------:R-:W-:Y:S01]  /*60d0*/  LOP3.LUT R13, R4.reuse, 0xff, RZ, 0xc0, !PT ;  /* 0x000000ff040d7812 */ /* 0x040fe200078ec0ff */
[----:B------:R-:W4:Y:S01]  /*60e0*/  MUFU.EX2 R125, R19 ;  /* 0x00000013007d7308 */ /* 0x000f220000000800 */
[--C-:B------:R-:W-:Y:S02]  /*60f0*/  SHF.R.U32.HI R12, RZ, 0x18, R4.reuse ;  /* 0x00000018ff0c7819 */ /* 0x100fe40000011604 */
[----:B------:R-:W-:Y:S02]  /*6100*/  SHF.R.U32.HI R14, RZ, 0x10, R4 ;  /* 0x00000010ff0e7819 */ /* 0x000fe40000011604 */
[----:B------:R-:W-:Y:S02]  /*6110*/  LOP3.LUT R15, R4, 0xffff, RZ, 0xc0, !PT ;  /* 0x0000ffff040f7812 */ /* 0x000fe400078ec0ff */
[----:B------:R-:W-:Y:S03]  /*6120*/  LOP3.LUT R4, R6, 0xff, RZ, 0xc0, !PT ;  /* 0x000000ff06047812 */ /* 0x000fe600078ec0ff */
[----:B------:R-:W4:Y:S01]  /*6130*/  MUFU.EX2 R120, R91 ;  /* 0x0000005b00787308 */ /* 0x000f220000000800 */
[----:B------:R-:W-:Y:S02]  /*6140*/  LOP3.LUT R10, R5, UR38, R86, 0x96, !PT ;  /* 0x00000026050a7c12 */ /* 0x000fe4000f8e9656 */
[----:B------:R-:W-:Y:S02]  /*6150*/  ISETP.LE.U32.AND P5, PT, R13, UR21, PT ;  /* 0x000000150d007c0c */ /* 0x000fe4000bfa3070 */
[----:B------:R-:W-:Y:S02]  /*6160*/  ISETP.LE.U32.AND P1, PT, R12, UR21, PT ;  /* 0x000000150c007c0c */ /* 0x000fe4000bf23070 */
[----:B------:R-:W-:Y:S03]  /*6170*/  ISETP.LE.U32.AND P2, PT, R4, UR21, PT ;  /* 0x0000001504007c0c */ /* 0x000fe6000bf43070 */
[----:B------:R-:W-:Y:S01]  /*6180*/  MUFU.EX2 R118, R17 ;  /* 0x0000001100767308 */ /* 0x000fe20000000800 */
[----:B------:R-:W-:Y:S02]  /*6190*/  SHF.R.U32.HI R4, RZ, 0x18, R10 ;  /* 0x00000018ff047819 */ /* 0x000fe4000001160a */
[----:B------:R-:W-:Y:S02]  /*61a0*/  LOP3.LUT R5, R10, 0xff, RZ, 0xc0, !PT ;  /* 0x000000ff0a057812 */ /* 0x000fe400078ec0ff */
[----:B-1----:R-:W-:Y:S02]  /*61b0*/  LOP3.LUT R9, R7, UR39, R88, 0x96, !PT ;  /* 0x0000002707097c12 */ /* 0x002fe4000f8e9658 */
[----:B------:R-:W-:Y:S03]  /*61c0*/  ISETP.LE.U32.AND P3, PT, R4, UR21, PT ;  /* 0x0000001504007c0c */ /* 0x000fe6000bf63070 */
[----:B------:R-:W-:Y:S01]  /*61d0*/  MUFU.EX2 R117, R92 ;  /* 0x0000005c00757308 */ /* 0x000fe20000000800 */
[----:B------:R-:W-:Y:S02]  /*61e0*/  SHF.R.U32.HI R4, RZ, 0x10, R10 ;  /* 0x00000010ff047819 */ /* 0x000fe4000001160a */
[----:B------:R-:W-:Y:S02]  /*61f0*/  ISETP.LE.U32.AND P4, PT, R5, UR21, PT ;  /* 0x0000001505007c0c */ /* 0x000fe4000bf83070 */
[----:B------:R-:W-:Y:S02]  /*6200*/  LOP3.LUT R5, R9, 0xff, RZ, 0xc0, !PT ;  /* 0x000000ff09057812 */ /* 0x000fe400078ec0ff */
[----:B------:R-:W-:Y:S03]  /*6210*/  LOP3.LUT R10, R10, 0xffff, RZ, 0xc0, !PT ;  /* 0x0000ffff0a0a7812 */ /* 0x000fe600078ec0ff */
[----:B------:R-:W-:Y:S01]  /*6220*/  MUFU.EX2 R115, R85 ;  /* 0x0000005500737308 */ /* 0x000fe20000000800 */
[----:B------:R-:W-:Y:S02]  /*6230*/  LOP3.LUT R4, R4, 0xff, RZ, 0xc0, !PT ;  /* 0x000000ff04047812 */ /* 0x000fe400078ec0ff */
[--C-:B---3--:R-:W-:Y:S02]  /*6240*/  SHF.R.U32.HI R16, RZ, 0x10, R6.reuse ;  /* 0x00000010ff107819 */ /* 0x108fe40000011606 */
[----:B--2---:R-:W-:Y:S02]  /*6250*/  SHF.R.U32.HI R11, RZ, 0x18, R6 ;  /* 0x00000018ff0b7819 */ /* 0x004fe40000011606 */
[----:B------:R-:W-:Y:S03]  /*6260*/  LOP3.LUT R7, R6, 0xffff, RZ, 0xc0, !PT ;  /* 0x0000ffff06077812 */ /* 0x000fe600078ec0ff */
[----:B------:R-:W1:Y:S01]  /*6270*/  MUFU.EX2 R113, R8 ;  /* 0x0000000800717308 */ /* 0x000e620000000800 */
[----:B------:R-:W-:Y:S02]  /*6280*/  ISETP.LE.U32.AND P0, PT, R11, UR21, PT ;  /* 0x000000150b007c0c */ /* 0x000fe4000bf03070 */
[----:B------:R-:W-:Y:S04]  /*6290*/  LOP3.LUT R6, R14, 0xff, RZ, 0xc0, !PT ;  /* 0x000000ff0e067812 */ /* 0x000fe800078ec0ff */
[----:B------:R-:W-:Y:S03]  /*62a0*/  ISETP.LE.U32.AND P6, PT, R6, UR21, PT ;  /* 0x0000001506007c0c */ /* 0x000fe6000bfc3070 */
[----:B------:R-:W2:Y:S01]  /*62b0*/  MUFU.EX2 R116, R84 ;  /* 0x0000005400747308 */ /* 0x000ea20000000800 */
[----:B------:R-:W-:Y:S01]  /*62c0*/  SHF.R.U32.HI R6, RZ, 0x18, R9 ;  /* 0x00000018ff067819 */ /* 0x000fe20000011609 */
[----:B------:R-:W-:Y:S01]  /*62d0*/  @!P5 FADD.FTZ R128, -R128, -RZ ;  /* 0x800000ff8080d221 */ /* 0x000fe20000010100 */
[----:B------:R-:W-:Y:S01]  /*62e0*/  ISETP.LE.U32.AND P5, PT, R5, UR21, PT ;  /* 0x0000001505007c0c */ /* 0x000fe2000bfa3070 */
[----:B------:R-:W-:Y:S01]  /*62f0*/  @!P1 FADD.FTZ R127, -R127, -RZ ;  /* 0x800000ff7f7f9221 */ /* 0x000fe20000010100 */
[----:B------:R-:W-:Y:S01]  /*6300*/  SHF.R.U32.HI R5, RZ, 0x8, R10 ;  /* 0x00000008ff057819 */ /* 0x000fe2000001160a */
[----:B------:R-:W-:Y:S01]  /*6310*/  @!P4 FADD.FTZ R124, -R124, -RZ ;  /* 0x800000ff7c7cc221 */ /* 0x000fe20000010100 */
[----:B------:R-:W-:Y:S01]  /*6320*/  ISETP.LE.U32.AND P1, PT, R4, UR21, PT ;  /* 0x0000001504007c0c */ /* 0x000fe2000bf23070 */
[----:B------:R-:W-:Y:S01]  /*6330*/  @!P3 FADD.FTZ R126, -R126, -RZ ;  /* 0x800000ff7e7eb221 */ /* 0x000fe20000010100 */
[----:B------:R-:W-:Y:S01]  /*6340*/  SHF.R.U32.HI R4, RZ, 0x8, R15 ;  /* 0x00000008ff047819 */ /* 0x000fe2000001160f */
[----:B----4-:R-:W-:Y:S01]  /*6350*/  @!P2 FADD.FTZ R129, -R129, -RZ ;  /* 0x800000ff8181a221 */ /* 0x010fe20000010100 */
[----:B------:R-:W-:Y:S01]  /*6360*/  LOP3.LUT R5, R5, 0xffff, RZ, 0xc0, !PT ;  /* 0x0000ffff05057812 */ /* 0x000fe200078ec0ff */
[----:B------:R-:W-:Y:S01]  /*6370*/  @!P0 FADD.FTZ R125, -R125, -RZ ;  /* 0x800000ff7d7d8221 */ /* 0x000fe20000010100 */
[----:B------:R-:W-:Y:S01]  /*6380*/  LOP3.LUT R4, R4, 0xffff, RZ, 0xc0, !PT ;  /* 0x0000ffff04047812 */ /* 0x000fe200078ec0ff */
[----:B------:R-:W-:Y:S01]  /*6390*/  @!P6 FADD.FTZ R119, -R119, -RZ ;  /* 0x800000ff7777e221 */ /* 0x000fe20000010100 */
[----:B------:R-:W-:Y:S01]  /*63a0*/  ISETP.LE.U32.AND P4, PT, R5, UR21, PT ;  /* 0x0000001505007c0c */ /* 0x000fe2000bf83070 */
[----:B------:R-:W-:Y:S01]  /*63b0*/  @!P5 FADD.FTZ R120, -R120, -RZ ;  /* 0x800000ff7878d221 */ /* 0x000fe20000010100 */
[----:B------:R-:W-:Y:S02]  /*63c0*/  LOP3.LUT R5, R16, 0xff, RZ, 0xc0, !PT ;  /* 0x000000ff10057812 */ /* 0x000fe400078ec0ff */
[----:B------:R-:W-:Y:S01]  /*63d0*/  ISETP.LE.U32.AND P3, PT, R4, UR21, PT ;  /* 0x0000001504007c0c */ /* 0x000fe2000bf63070 */
[----:B------:R-:W-:Y:S01]  /*63e0*/  @!P1 FADD.FTZ R122, -R122, -RZ ;  /* 0x800000ff7a7a9221 */ /* 0x000fe20000010100 */
[----:B------:R-:W-:Y:S02]  /*63f0*/  LOP3.LUT R4, R9, 0xffff, RZ, 0xc0, !PT ;  /* 0x0000ffff09047812 */ /* 0x000fe400078ec0ff */
[----:B------:R-:W-:Y:S02]  /*6400*/  ISETP.LE.U32.AND P1, PT, R5, UR21, PT ;  /* 0x0000001505007c0c */ /* 0x000fe4000bf23070 */
[----:B------:R-:W-:Y:S02]  /*6410*/  SHF.R.U32.HI R5, RZ, 0x8, R4 ;  /* 0x00000008ff057819 */ /* 0x000fe40000011604 */
[----:B------:R-:W-:Y:S01]  /*6420*/  SHF.R.U32.HI R4, RZ, 0x8, R7 ;  /* 0x00000008ff047819 */ /* 0x000fe20000011607 */
[----:B------:R-:W-:Y:S01]  /*6430*/  @!P4 FADD.FTZ R121, -R121, -RZ ;  /* 0x800000ff7979c221 */ /* 0x000fe20000010100 */
[----:B------:R-:W-:Y:S02]  /*6440*/  LOP3.LUT R5, R5, 0xffff, RZ, 0xc0, !PT ;  /* 0x0000ffff05057812 */ /* 0x000fe400078ec0ff */
[----:B------:R-:W-:Y:S01]  /*6450*/  ISETP.LE.U32.AND P2, PT, R6, UR21, PT ;  /* 0x0000001506007c0c */ /* 0x000fe2000bf43070 */
[----:B------:R-:W-:Y:S01]  /*6460*/  @!P3 FADD.FTZ R123, -R123, -RZ ;  /* 0x800000ff7b7bb221 */ /* 0x000fe20000010100 */
[----:B------:R-:W-:Y:S02]  /*6470*/  LOP3.LUT R4, R4, 0xffff, RZ, 0xc0, !PT ;  /* 0x0000ffff04047812 */ /* 0x000fe400078ec0ff */
[----:B------:R-:W-:Y:S01]  /*6480*/  ISETP.LE.U32.AND P4, PT, R5, UR21, PT ;  /* 0x0000001505007c0c */ /* 0x000fe2000bf83070 */
[----:B-1----:R-:W-:Y:S01]  /*6490*/  @!P1 FADD.FTZ R113, -R113, -RZ ;  /* 0x800000ff71719221 */ /* 0x002fe20000010100 */
[----:B------:R-:W-:Y:S02]  /*64a0*/  F2FP.RELU.F16.F32.PACK_AB R5, R126, R122 ;  /* 0x0000007a7e05723e */ /* 0x000fe400000008ff */
[----:B------:R-:W-:Y:S02]  /*64b0*/  F2FP.RELU.F16.F32.PACK_AB R6, R121, R124 ;  /* 0x0000007c7906723e */ /* 0x000fe400000008ff */
[----:B------:R-:W-:Y:S01]  /*64c0*/  ISETP.LE.U32.AND P0, PT, R4, UR21, PT ;  /* 0x0000001504007c0c */ /* 0x000fe2000bf03070 */
[----:B------:R1:W-:Y:S01]  /*64d0*/  STS [R238+0x22400], R5 ;  /* 0x02240005ee007388 */ /* 0x0003e20000000800 */
[----:B------:R-:W-:Y:S01]  /*64e0*/  F2FP.RELU.F16.F32.PACK_AB R4, R123, R128 ;  /* 0x000000807b04723e */ /* 0x000fe200000008ff */
[----:B------:R-:W-:Y:S01]  /*64f0*/  @!P2 FADD.FTZ R118, -R118, -RZ ;  /* 0x800000ff7676a221 */ /* 0x000fe20000010100 */
[----:B------:R-:W-:Y:S03]  /*6500*/  SHF.R.U32.HI R9, RZ, 0x10, R9 ;  /* 0x00000010ff097819 */ /* 0x000fe60000011609 */
[----:B------:R3:W-:Y:S01]  /*6510*/  STS [R238+0x22000], R6 ;  /* 0x02200006ee007388 */ /* 0x0007e20000000800 */
[----:B------:R-:W-:Y:S01]  /*6520*/  F2FP.RELU.F16.F32.PACK_AB R8, R127, R119 ;  /* 0x000000777f08723e */ /* 0x000fe200000008ff */
[----:B------:R-:W-:Y:S01]  /*6530*/  @!P4 FADD.FTZ R117, -R117, -RZ ;  /* 0x800000ff7575c221 */ /* 0x000fe20000010100 */
[----:B------:R-:W-:Y:S03]  /*6540*/  LOP3.LUT R9, R9, 0xff, RZ, 0xc0, !PT ;  /* 0x000000ff09097812 */ /* 0x000fe600078ec0ff */
[----:B------:R4:W-:Y:S01]  /*6550*/  STS [R241+0x22000], R4 ;  /* 0x02200004f1007388 */ /* 0x0009e20000000800 */
[----:B------:R-:W-:Y:S02]  /*6560*/  FSETP.GE.FTZ.AND P1, PT, R122, RZ, PT ;  /* 0x000000ff7a00720b */ /* 0x000fe40003f36000 */
[----:B------:R-:W-:Y:S01]  /*6570*/  ISETP.LE.U32.AND P3, PT, R9, UR21, PT ;  /* 0x0000001509007c0c */ /* 0x000fe2000bf63070 */
[----:B--2---:R-:W-:Y:S01]  /*6580*/  @!P0 FADD.FTZ R116, -R116, -RZ ;  /* 0x800000ff74748221 */ /* 0x004fe20000010100 */
[----:B------:R-:W-:Y:S01]  /*6590*/  F2FP.RELU.F16.F32.PACK_AB R7, R117, R120 ;  /* 0x000000787507723e */ /* 0x000fe200000008ff */
[----:B------:R-:W-:Y:S01]  /*65a0*/  STS [R241+0x22400], R8 ;  /* 0x02240008f1007388 */ /* 0x000fe20000000800 */
[----:B------:R-:W-:Y:S02]  /*65b0*/  FSETP.GE.FTZ.AND P2, PT, R121, RZ, PT ;  /* 0x000000ff7900720b */ /* 0x000fe40003f56000 */
[----:B------:R-:W-:Y:S03]  /*65c0*/  FSETP.GE.FTZ.AND P0, PT, R126, RZ, PT ;  /* 0x000000ff7e00720b */ /* 0x000fe60003f16000 */
[----:B------:R-:W-:Y:S04]  /*65d0*/  STS [R239+0x22000], R7 ;  /* 0x02200007ef007388 */ /* 0x000fe80000000800 */
[----:B------:R-:W-:Y:S01]  /*65e0*/  @!P3 FADD.FTZ R115, -R115, -RZ ;  /* 0x800000ff7373b221 */ /* 0x000fe20000010100 */
[----:B-1----:R-:W-:Y:S02]  /*65f0*/  F2FP.RELU.F16.F32.PACK_AB R5, R116, R129 ;  /* 0x000000817405723e */ /* 0x002fe400000008ff */
[----:B------:R-:W-:Y:S02]  /*6600*/  FSETP.GE.FTZ.AND P3, PT, R124, RZ, PT ;  /* 0x000000ff7c00720b */ /* 0x000fe40003f76000 */
[----:B---3--:R-:W-:Y:S02]  /*6610*/  F2FP.RELU.F16.F32.PACK_AB R6, R118, R115 ;  /* 0x000000737606723e */ /* 0x008fe400000008ff */
[----:B----4-:R-:W-:Y:S03]  /*6620*/  F2FP.RELU.F16.F32.PACK_AB R4, R125, R113 ;  /* 0x000000717d04723e */ /* 0x010fe600000008ff */
        /* <DEDUP_REMOVED lines=115> */
[----:B-----5:R-:W-:Y:S01]  /*6d60*/  FADD.FTZ R84, -R114, R5 ;  /* 0x0000000572547221 */ /* 0x020fe20000010100 */
[----:B------:R-:W-:Y:S01]  /*6d70*/  FADD.FTZ R5, -R112, R6 ;  /* 0x0000000670057221 */ /* 0x000fe20000010100 */
[----:B------:R-:W-:Y:S03]  /*6d80*/  FADD.FTZ R85, -R114, R4 ;  /* 0x0000000472557221 */ /* 0x000fe60000010100 */
[C---:B------:R-:W-:Y:S01]  /*6d90*/  FADD.FTZ R4, -R112.reuse, R7 ;  /* 0x0000000770047221 */ /* 0x040fe20000010100 */
[----:B------:R-:W-:Y:S01]  /*6da0*/  FSEL R5, R5, R112, P1 ;  /* 0x0000007005057208 */ /* 0x000fe20000800000 */
        /* <DEDUP_REMOVED lines=15> */
[----:B------:R-:W-:Y:S01]  /*6ea0*/  FADD.FTZ R7, -R114, R13 ;  /* 0x0000000d72077221 */ /* 0x000fe20000010100 */
        /* <DEDUP_REMOVED lines=212> */
.L_x_1365:
[----:B------:R-:W-:Y:S01]  /*7bf0*/  LDSM.16.M88.4 R128, [R220] ;  /* 0x00000000dc80783b */ /* 0x000fe20000000200 */
[----:B------:R-:W1:Y:S01]  /*7c00*/  LDC R227, c[0x0][0x270] ;  /* 0x00009c00ffe37b82 */ /* 0x000e620000000800 */
[----:B------:R-:W-:Y:S01]  /*7c10*/  @UP1 UIADD3 UR13, UP0, UR10, -0x100, URZ ;  /* 0xffffff000a0d1890 */ /* 0x000fe2000ff1e03f */
[----:B------:R-:W-:Y:S01]  /*7c20*/  IMAD.MOV.U32 R228, RZ, RZ, 0x4 ;  /* 0x00000004ffe47424 */ /* 0x000fe200078e00ff */
[----:B------:R-:W3:Y:S02]  /*7c30*/  LDSM.16.MT88.4 R16, [R0+0x10000] ;  /* 0x010000000010783b */ /* 0x000ee40000004200 */
[----:B------:R-:W-:Y:S02]  /*7c40*/  @UP1 UIADD3.X UR12, UR11, -0x1, URZ, UP0, !UPT ;  /* 0xffffffff0b0c1890 */ /* 0x000fe400087fe43f */
[----:B------:R-:W2:Y:S01]  /*7c50*/  LDSM.16.M88.4 R124, [R220+0x1000] ;  /* 0x00100000dc7c783b */ /* 0x000ea20000000200 */
[----:B------:R-:W-:Y:S01]  /*7c60*/  @UP1 UMOV UR10, UR13 ;  /* 0x0000000d000a1c82 */ /* 0x000fe20008000000 */
[----:B------:R-:W-:Y:S02]  /*7c70*/  @UP1 UIADD3 UR18, UP0, UR18, -0x100, URZ ;  /* 0xffffff0012121890 */ /* 0x000fe4000ff1e03f */
[----:B------:R-:W4:Y:S01]  /*7c80*/  LDSM.16.MT88.4 R96, [R0+0x12000] ;  /* 0x012000000060783b */ /* 0x000f220000004200 */
[----:B------:R-:W-:Y:S01]  /*7c90*/  @UP1 UMOV UR11, UR12 ;  /* 0x0000000c000b1c82 */ /* 0x000fe20008000000 */
[----:B------:R-:W-:Y:S01]  /*7ca0*/  @UP1 UIADD3.X UR17, UR17, -0x1, URZ, UP0, !UPT ;  /* 0xffffffff11111890 */ /* 0x000fe200087fe43f */
[----:B------:R-:W-:Y:S01]  /*7cb0*/  @P0 IMAD.WIDE R228, R237, R228, UR10 ;  /* 0x0000000aede40e25 */ /* 0x000fe2000f8e02e4 */
[----:B------:R-:W4:Y:S04]  /*7cc0*/  LDSM.16.MT88.4 R112, [R0+0x14000] ;  /* 0x014000000070783b */ /* 0x000f280000004200 */
[----:B------:R-:W4:Y:S04]  /*7cd0*/  LDSM.16.MT88.4 R196, [R0+0x16000] ;  /* 0x0160000000c4783b */ /* 0x000f280000004200 */
[----:B------:R-:W-:Y:S04]  /*7ce0*/  LDSM.16.M88.4 R200, [R223] ;  /* 0x00000000dfc8783b */ /* 0x000fe80000000200 */
[----:B------:R-:W4:Y:S04]  /*7cf0*/  LDSM.16.MT88.4 R204, [R0+0x10800] ;  /* 0x0108000000cc783b */ /* 0x000f280000004200 */
[----:B------:R-:W4:Y:S04]  /*7d00*/  LDSM.16.M88.4 R208, [R223+0x1000] ;  /* 0x00100000dfd0783b */ /* 0x000f280000000200 */
[----:B------:R-:W5:Y:S04]  /*7d10*/  @P0 LDG.E R242, desc[UR6][R228.64] ;  /* 0x00000006e4f20981 */ /* 0x000f68000c1e1900 */
[----:B------:R4:W5:Y:S01]  /*7d20*/  @P0 LDG.E R243, desc[UR6][R228.64+0x20] ;  /* 0x00002006e4f30981 */ /* 0x000962000c1e1900 */
        /* <DEDUP_REMOVED lines=75> */
[C---:B------:R-:W-:Y:S01]  /*81e0*/  IMAD.U32 R208, R227.reuse, -0x40, RZ ;  /* 0xffffffc0e3d07824 */ /* 0x040fe200078e00ff */
[C---:B------:R-:W-:Y:S05]  /*81f0*/  HMMA.16816.F32 R112, R196.reuse, R210, R112 ;  /* 0x000000d2c470723c */ /* 0x040fea0000001870 */
[C---:B------:R-:W-:Y:S01]  /*8200*/  LEA R224, P1, R208.reuse, R224, 0x2 ;  /* 0x000000e0d0e07211 */ /* 0x040fe200078210ff */
[-C--:B--2---:R-:W-:Y:S05]  /*8210*/  HMMA.16816.F32 R116, R196, R204.reuse, R116 ;  /* 0x000000ccc474723c */ /* 0x084fea0000001874 */
        /* <DEDUP_REMOVED lines=9> */
[C---:B------:R-:W-:Y:S02]  /*82b0*/  IMAD R200, R227.reuse, 0x18, RZ ;  /* 0x00000018e3c87824 */ /* 0x040fe400078e02ff */
[----:B------:R2:W-:Y:S01]  /*82c0*/  REDG.E.ADD.F32.FTZ.RN.STRONG.GPU desc[UR6][R210.64], R5 ;  /* 0x00000005d20079a6 */ /* 0x0005e2000c10f386 */
[CC--:B------:R-:W-:Y:S01]  /*82d0*/  LEA R228, P1, R204.reuse, R224.reuse, 0x2 ;  /* 0x000000e0cce47211 */ /* 0x0c0fe200078210ff */
[C---:B------:R-:W-:Y:S02]  /*82e0*/  IMAD.SHL.U32 R203, R227.reuse, 0x20, RZ ;  /* 0x00000020e3cb7824 */ /* 0x040fe400078e00ff */
[C---:B------:R-:W-:Y:S01]  /*82f0*/  IMAD R201, R227.reuse, 0x28, RZ ;  /* 0x00000028e3c97824 */ /* 0x040fe200078e02ff */
[-C--:B------:R-:W-:Y:S01]  /*8300*/  LEA.HI.X.SX32 R229, R204, R225.reuse, 0x2, P1 ;  /* 0x000000e1cce57211 */ /* 0x080fe200008f16ff */
[----:B------:R-:W-:Y:S01]  /*8310*/  IMAD R209, R227, 0x30, RZ ;  /* 0x00000030e3d17824 */ /* 0x000fe200078e02ff */
[-C--:B------:R-:W-:Y:S01]  /*8320*/  LEA R202, P1, R203, R224.reuse, 0x2 ;  /* 0x000000e0cbca7211 */ /* 0x080fe200078210ff */
[----:B------:R-:W-:Y:S01]  /*8330*/  IMAD R205, R227, 0x38, RZ ;  /* 0x00000038e3cd7824 */ /* 0x000fe200078e02ff */
[CC--:B-1----:R-:W-:Y:S01]  /*8340*/  LEA R4, P2, R200.reuse, R224.reuse, 0x2 ;  /* 0x000000e0c8047211 */ /* 0x0c2fe200078410ff */
[----:B------:R1:W-:Y:S01]  /*8350*/  REDG.E.ADD.F32.FTZ.RN.STRONG.GPU desc[UR6][R228.64], R6 ;  /* 0x00000006e40079a6 */ /* 0x0003e2000c10f386 */
[-C--:B------:R-:W-:Y:S02]  /*8360*/  LEA.HI.X.SX32 R203, R203, R225.reuse, 0x2, P1 ;  /* 0x000000e1cbcb7211 */ /* 0x080fe400008f16ff */
[-C--:B--2---:R-:W-:Y:S02]  /*8370*/  LEA.HI.X.SX32 R5, R200, R225.reuse, 0x2, P2 ;  /* 0x000000e1c8057211 */ /* 0x084fe400010f16ff */
[CC--:B------:R-:W-:Y:S03]  /*8380*/  LEA R200, P3, R201.reuse, R224.reuse, 0x2 ;  /* 0x000000e0c9c87211 */ /* 0x0c0fe600078610ff */
[----:B------:R2:W-:Y:S01]  /*8390*/  REDG.E.ADD.F32.FTZ.RN.STRONG.GPU desc[UR6][R4.64], R7 ;  /* 0x00000007040079a6 */ /* 0x0005e2000c10f386 */
[-C--:B------:R-:W-:Y:S03]  /*83a0*/  LEA.HI.X.SX32 R201, R201, R225.reuse, 0x2, P3 ;  /* 0x000000e1c9c97211 */ /* 0x080fe600018f16ff */
[----:B------:R3:W-:Y:S01]  /*83b0*/  REDG.E.ADD.F32.FTZ.RN.STRONG.GPU desc[UR6][R202.64], R8 ;  /* 0x00000008ca0079a6 */ /* 0x0007e2000c10f386 */
[CC--:B-1----:R-:W-:Y:S03]  /*83c0*/  LEA R6, P2, R209.reuse, R224.reuse, 0x2 ;  /* 0x000000e0d1067211 */ /* 0x0c2fe600078410ff */
[----:B------:R1:W-:Y:S01]  /*83d0*/  REDG.E.ADD.F32.FTZ.RN.STRONG.GPU desc[UR6][R200.64], R9 ;  /* 0x00000009c80079a6 */ /* 0x0003e2000c10f386 */
[-C--:B--2---:R-:W-:Y:S02]  /*83e0*/  LEA.HI.X.SX32 R7, R209, R225.reuse, 0x2, P2 ;  /* 0x000000e1d1077211 */ /* 0x084fe400010f16ff */
[CC--:B------:R-:W-:Y:S01]  /*83f0*/  LEA R4, P1, R205.reuse, R224.reuse, 0x2 ;  /* 0x000000e0cd047211 */ /* 0x0c0fe200078210ff */
[----:B---3--:R-:W-:Y:S02]  /*8400*/  VIADD R202, R204, 0x20 ;  /* 0x00000020ccca7836 */ /* 0x008fe40000000000 */
[----:B------:R2:W-:Y:S01]  /*8410*/  REDG.E.ADD.F32.FTZ.RN.STRONG.GPU desc[UR6][R6.64], R10 ;  /* 0x0000000a060079a6 */ /* 0x0005e2000c10f386 */
[-C--:B------:R-:W-:Y:S02]  /*8420*/  LEA.HI.X.SX32 R5, R205, R225.reuse, 0x2, P1 ;  /* 0x000000e1cd057211 */ /* 0x080fe400008f16ff */
[CC--:B------:R-:W-:Y:S03]  /*8430*/  LEA R8, P1, R202.reuse, R224.reuse, 0x2 ;  /* 0x000000e0ca087211 */ /* 0x0c0fe600078210ff */
        /* <DEDUP_REMOVED lines=339> */
.L_x_1366:
        /* <DEDUP_REMOVED lines=287> */
.L_x_1368:
[----:B------:R-:W-:Y:S01]  /*ab60*/  @UP0 UIADD3 UR14, UR41, UR43, URZ ;  /* 0x0000002b290e0290 */ /* 0x000fe2000fffe03f */
[----:B------:R-:W-:Y:S01]  /*ab70*/  @UP0 ULDC.64 UR10, c[0x0][0x458] ;  /* 0x00011600000a0ab9 */ /* 0x000fe20000000a00 */
[----:B------:R-:W-:Y:S02]  /*ab80*/  USHF.L.U32 UR4, UR23, 0x6, URZ ;  /* 0x0000000617047899 */ /* 0x000fe4000800063f */
        /* <DEDUP_REMOVED lines=18> */
.L_x_1369:
        /* <DEDUP_REMOVED lines=58> */
.L_x_1371:
[----:B------:R-:W-:Y:S05]  /*b050*/  BSYNC B0 ;  /* 0x0000000000007941 */ /* 0x000fea0003800000 */
.L_x_1370:
        /* <DEDUP_REMOVED lines=22> */
.L_x_1373:
[----:B------:R-:W-:Y:S05]  /*b1c0*/  BSYNC B0 ;  /* 0x0000000000007941 */ /* 0x000fea0003800000 */
.L_x_1372:
        /* <DEDUP_REMOVED lines=9> */
[----:B------:R-:W-:-:S02]  /*b260*/  IADD3 R6, P0, R6, UR13, RZ ;  /* 0x0000000d06067c10 */ /* 0x000fc4000ff1e0ff */
[----:B------:R2:W1:Y:S01]  /*b270*/  LDS.128 R12, [R226+0x1e000] ;  /* 0x01e00000e20c7984 */ /* 0x0004620000000c00 */
        /* <DEDUP_REMOVED lines=27> */
.L_x_1375:
[----:B------:R-:W-:Y:S05]  /*b430*/  BSYNC B0 ;  /* 0x0000000000007941 */ /* 0x000fea0003800000 */
.L_x_1374:
        /* <DEDUP_REMOVED lines=21> */
.L_x_1346:
[----:B------:R-:W-:Y:S05]  /*b590*/  BSYNC B1 ;  /* 0x0000000000017941 */ /* 0x000fea0003800000 */
.L_x_1332:
        /* <DEDUP_REMOVED lines=9> */
.L_x_1376:
[----:B------:R-:W-:Y:S05]  /*b630*/  EXIT ;  /* 0x000000000000794d */ /* 0x000fea0003800000 */
.L_x_1378:
        /* <DEDUP_REMOVED lines=12> */
.L_x_2057:


//--------------------- .text._ZN5flash44flash_bwd_dq_dk_dv_loop_seqk_parallel_kernelI23Flash_bwd_kernel_traitsILi256ELi64ELi64ELi8ELi4ELi2ELi2ELb0ELb1EN7cutlass6half_tE19Flash_kernel_traitsILi256ELi64ELi64ELi8ES3_EELb0ELb0ELb1ELb1ELb0ELb0ELb1EEEvNS_16Flash_bwd_paramsE --------------------------
	.section	.text._ZN5flash44flash_bwd_dq_dk_dv_loop_seqk_parallel_kernelI23Flash_bwd_kernel_traitsILi256ELi64ELi64ELi8ELi4ELi2ELi2ELb0ELb1EN7cutlass6half_tE19Flash_kernel_traitsILi256ELi64ELi64ELi8ES3_EELb0ELb0ELb1ELb1ELb0ELb0ELb1EEEvNS_16Flash_bwd_paramsE,"ax",@progbits
	.align	128
        .global         _ZN5flash44flash_bwd_dq_dk_dv_loop_seqk_parallel_kernelI23Flash_bwd_kernel_traitsILi256ELi64ELi64ELi8ELi4ELi2ELi2ELb0ELb1EN7cutlass6half_tE19Flash_kernel_traitsILi256ELi64ELi64ELi8ES3_EELb0ELb0ELb1ELb1ELb0ELb0ELb1EEEvNS_16Flash_bwd_paramsE
        .type           _ZN5flash44flash_bwd_dq_dk_dv_loop_seqk_parallel_kernelI23Flash_bwd_kernel_traitsILi256ELi64ELi64ELi8ELi4ELi2ELi2ELb0ELb1EN7cutlass6half_tE19Flash_kernel_traitsILi256ELi64ELi64ELi8ES3_EELb0ELb0ELb1ELb1ELb0ELb0ELb1EEEvNS_16Flash_bwd_paramsE,@function
        .size           _ZN5flash44flash_bwd_dq_dk_dv_loop_seqk_parallel_kernelI23Flash_bwd_kernel_traitsILi256ELi64ELi64ELi8ELi4ELi2ELi2ELb0ELb1EN7cutlass6half_tE19Flash_kernel_traitsILi256ELi64ELi64ELi8ES3_EELb0ELb0ELb1ELb1ELb0ELb0ELb1EEEvNS_16Flash_bwd_paramsE,(.L_x_2058 - _ZN5flash44flash_bwd_dq_dk_dv_loop_seqk_parallel_kernelI23Flash_bwd_kernel_traitsILi256ELi64ELi64ELi8ELi4ELi2ELi2ELb0ELb1EN7cutlass6half_tE19Flash_kernel_traitsILi256ELi64ELi64ELi8ES3_EELb0ELb0ELb1ELb1ELb0ELb0ELb1EEEvNS_16Flash_bwd_paramsE)
        .other          _ZN5flash44flash_bwd_dq_dk_dv_loop_seqk_parallel_kernelI23Flash_bwd_kernel_traitsILi256ELi64ELi64ELi8ELi4ELi2ELi2ELb0ELb1EN7cutlass6half_tE19Flash_kernel_traitsILi256ELi64ELi64ELi8ES3_EELb0ELb0ELb1ELb1ELb0ELb0ELb1EEEvNS_16Flash_bwd_paramsE,@"STO_CUDA_ENTRY STV_DEFAULT"
_ZN5flash44flash_bwd_dq_dk_dv_loop_seqk_parallel_kernelI23Flash_bwd_kernel_traitsILi256ELi64ELi64ELi8ELi4ELi2ELi2ELb0ELb1EN7cutlass6half_tE19Flash_kernel_traitsILi256ELi64ELi64ELi8ES3_EELb0ELb0ELb1ELb1ELb0ELb0ELb1EEEvNS_16Flash_bwd_paramsE:
.text._ZN5flash44flash_bwd_dq_dk_dv_loop_seqk_parallel_kernelI23Flash_bwd_kernel_traitsILi256ELi64ELi64ELi8ELi4ELi2ELi2ELb0ELb1EN7cutlass6half_tE19Flash_kernel_traitsILi256ELi64ELi64ELi8ES3_EELb0ELb0ELb1ELb1ELb0ELb0ELb1EEEvNS_16Flash_bwd_paramsE:
        /* <DEDUP_REMOVED lines=166> */
.L_x_1425:
        /* <DEDUP_REMOVED lines=73> */
.L_x_1379:
        /* <DEDUP_REMOVED lines=21> */
[----:B------:R-:W-:Y:S02]  /*1040*/  ULDC.64 UR30, c[0x0][0x240] ;  /* 0x00009000001e7ab9 */ /* 0x000fe40000000a00 */
        /* <DEDUP_REMOVED lines=18> */
[----:B------:R-:W-:Y:S01]  /*1170*/  ULDC UR55, c[0x0][0x2d4] ;  /* 0x0000b50000377ab9 */ /* 0x000fe20000000800 */
[----:B------:R-:W-:Y:S01]  /*1180*/  ULDC.U8 UR27, c[0x0][0x480] ;  /* 0x00012000001b7ab9 */ /* 0x000fe20000000000 */
[----:B------:R-:W-:Y:S01]  /*1190*/  UIMAD.WIDE.U32 UR18, UR5, UR30, URZ ;  /* 0x0000001e051272a5 */ /* 0x000fe2000f8e003f */
[----:B-1----:R-:W1:Y:S01]  /*11a0*/  MUFU.RCP R6, R6 ;  /* 0x0000000600067308 */ /* 0x002e620000001000 */
[----:B------:R-:W-:-:S02]  /*11b0*/  USHF.R.S32.HI UR43, URZ, 0x1f, UR55 ;  /* 0x0000001f3f2b7899 */ /* 0x000fc40008011437 */
[----:B------:R-:W-:Y:S02]  /*11c0*/  UISETP.NE.AND UP4, UPT, UR27, URZ, UPT ;  /* 0x0000003f1b00728c */ /* 0x000fe4000bf85270 */
[----:B------:R-:W-:Y:S02]  /*11d0*/  ULEA.HI UR27, UR15, UR14, URZ, 0x6 ;  /* 0x0000000e0f1b7291 */ /* 0x000fe4000f8f303f */
[----:B------:R-:W-:Y:S02]  /*11e0*/  ULEA.HI UR20, UR21, UR20, URZ, 0x6 ;  /* 0x0000001415147291 */ /* 0x000fe4000f8f303f */
[----:B------:R-:W-:Y:S02]  /*11f0*/  @!UP2 UIMAD UR32, UR45, UR11, UR12 ;  /* 0x0000000b2d20a2a4 */ /* 0x000fe4000f8e020c */
[----:B------:R-:W-:Y:S02]  /*1200*/  USHF.L.U32 UR16, UR45, 0x7, URZ ;  /* 0x000000072d107899 */ /* 0x000fe4000800063f */
[----:B------:R-:W-:-:S02]  /*1210*/  USEL UR42, UR22, UR18, !UP2 ;  /* 0x00000012162a7287 */ /* 0x000fc4000d000000 */
        /* <DEDUP_REMOVED lines=8> */
[----:B------:R-:W-:Y:S02]  /*12a0*/  USEL UR28, UR16, URZ, UP0 ;  /* 0x0000003f101c7287 */ /* 0x000fe40008000000 */
[----:B------:R-:W-:-:S02]  /*12b0*/  UIMAD UR26, UR5, UR31, URZ ;  /* 0x0000001f051a72a4 */ /* 0x000fc4000f8e023f */
[----:B------:R-:W-:Y:S02]  /*12c0*/  UIMAD.WIDE UR10, UR59, UR58, URZ ;  /* 0x0000003a3b0a72a5 */ /* 0x000fe4000f8e023f */
[----:B------:R-:W-:Y:S02]  /*12d0*/  UIMAD.WIDE.U32 UR16, UR45, UR55, URZ ;  /* 0x000000372d1072a5 */ /* 0x000fe4000f8e003f */
[----:B------:R-:W-:Y:S01]  /*12e0*/  USEL UR29, UR12, URZ, UP0 ;  /* 0x0000003f0c1d7287 */ /* 0x000fe20008000000 */
[----:B-1----:R-:W-:Y:S01]  /*12f0*/  IMAD.MOV R5, RZ, RZ, -R7 ;  /* 0x000000ffff057224 */ /* 0x002fe200078e0a07 */
[----:B------:R-:W-:Y:S01]  /*1300*/  UIMAD UR22, UR54, UR55, UR22 ;  /* 0x00000037361672a4 */ /* 0x000fe2000f8e0216 */
[----:B------:R-:W-:Y:S01]  /*1310*/  IMAD.MOV.U32 R6, RZ, RZ, RZ ;  /* 0x000000ffff067224 */ /* 0x000fe200078e00ff */
[----:B------:R-:W-:Y:S01]  /*1320*/  UISETP.LT.AND UP0, UPT, UR21, UR20, UPT ;  /* 0x000000141500728c */ /* 0x000fe2000bf01270 */
        /* <DEDUP_REMOVED lines=78> */
.L_x_1381:
        /* <DEDUP_REMOVED lines=13> */
.L_x_1382:
        /* <DEDUP_REMOVED lines=11> */
.L_x_1383:
[----:B------:R-:W-:-:S04]  /*1990*/  UIMAD UR5, UR45, UR58, UR53 ;  /* 0x0000003a2d0572a4 */ /* 0x000fc8000f8e0235 */
[----:B------:R-:W-:-:S12]  /*19a0*/  UIMAD UR5, UR5, UR55, URZ ;  /* 0x00000037050572a4 */ /* 0x000fd8000f8e023f */
.L_x_1384:
        /* <DEDUP_REMOVED lines=18> */
[----:B------:R-:W-:Y:S01]  /*1ad0*/  IADD3 R8, P0, R232, UR11, RZ ;  /* 0x0000000be8087c10 */ /* 0x000fe2000ff1e0ff */
[----:B------:R-:W-:Y:S01]  /*1ae0*/  USHF.R.S32.HI UR38, URZ, 0x1f, UR53 ;  /* 0x0000001f3f267899 */ /* 0x000fe20008011435 */
[----:B------:R-:W-:Y:S01]  /*1af0*/  IMAD R11, R14, UR30, RZ ;  /* 0x0000001e0e0b7c24 */ /* 0x000fe2000f8e02ff */
[----:B------:R-:W-:Y:S01]  /*1b00*/  USHF.R.S32.HI UR23, URZ, 0x1f, UR5 ;  /* 0x0000001f3f177899 */ /* 0x000fe20008011405 */
[----:B------:R-:W-:Y:S01]  /*1b10*/  IADD3.X R9, R233, UR41, RZ, P0, !PT ;  /* 0x00000029e9097c10 */ /* 0x000fe200087fe4ff */
[----:B------:R-:W-:Y:S01]  /*1b20*/  ULDC.64 UR28, c[0x0][0x428] ;  /* 0x00010a00001c7ab9 */ /* 0x000fe20000000a00 */
[----:B------:R-:W-:Y:S01]  /*1b30*/  UIADD3 UR19, UP2, UP0, UR51, UR22, UR52 ;  /* 0x0000001633137290 */ /* 0x000fe2000f85e034 */
[C---:B-1----:R-:W-:Y:S01]  /*1b40*/  IMAD R5, R6.reuse, UR26, RZ ;  /* 0x0000001a06057c24 */ /* 0x042fe2000f8e02ff */
[----:B------:R-:W-:Y:S01]  /*1b50*/  ULEA.HI UR23, UR23, UR5, URZ, 0x6 ;  /* 0x0000000517177291 */ /* 0x000fe2000f8f303f */
[----:B------:R-:W-:Y:S01]  /*1b60*/  IMAD.WIDE.U32 R8, R6, UR20, R8 ;  /* 0x0000001406087c25 */ /* 0x000fe2000f8e0008 */
[----:B------:R-:W-:Y:S01]  /*1b70*/  UIMAD UR18, UR38, UR28, URZ ;  /* 0x0000001c261272a4 */ /* 0x000fe2000f8e023f */
[----:B------:R-:W-:Y:S01]  /*1b80*/  BSSY B1, `(.L_x_1380) ;  /* 0x0000923000017945 */ /* 0x000fe20003800000 */
[----:B------:R-:W-:Y:S01]  /*1b90*/  USHF.R.S32.HI UR23, URZ, 0x6, UR23 ;  /* 0x000000063f177899 */ /* 0x000fe20008011417 */
[----:B------:R-:W-:Y:S01]  /*1ba0*/  IMAD R5, R7, UR20, R5 ;  /* 0x0000001407057c24 */ /* 0x000fe2000f8e0205 */
[----:B------:R-:W-:Y:S01]  /*1bb0*/  UIMAD UR29, UR53, UR29, UR18 ;  /* 0x0000001d351d72a4 */ /* 0x000fe2000f8e0212 */
[----:B------:R-:W-:Y:S01]  /*1bc0*/  IMAD.U32 R15, RZ, RZ, UR28 ;  /* 0x0000001cff0f7e24 */ /* 0x000fe2000f8e00ff */
[----:B------:R-:W-:Y:S01]  /*1bd0*/  UIADD3.X UR18, UR50, UR21, UR48, UP2, UP0 ;  /* 0x0000001532127290 */ /* 0x000fe200097e0430 */
[----:B------:R-:W-:Y:S01]  /*1be0*/  IMAD.IADD R9, R9, 0x1, R5 ;  /* 0x0000000109097824 */ /* 0x000fe200078e0205 */
[----:B------:R-:W-:Y:S01]  /*1bf0*/  UISETP.LT.AND UP0, UPT, URZ, UR23, UPT ;  /* 0x000000173f00728c */ /* 0x000fe2000bf01270 */
[----:B------:R-:W-:Y:S01]  /*1c00*/  IADD3 R5, P0, R10, UR19, RZ ;  /* 0x000000130a057c10 */ /* 0x000fe2000ff1e0ff */
[----:B------:R-:W-:Y:S01]  /*1c10*/  IMAD.WIDE.U32 R12, R16, UR30, R232 ;  /* 0x0000001e100c7c25 */ /* 0x000fe2000f8e00e8 */
[----:B------:R-:W-:Y:S01]  /*1c20*/  ULDC.64 UR26, c[0x0][0x400] ;  /* 0x00010000001a7ab9 */ /* 0x000fe20000000a00 */
[----:B------:R-:W-:Y:S01]  /*1c30*/  USEL UR23, URZ, UR23, !UP0 ;  /* 0x000000173f177287 */ /* 0x000fe2000c000000 */
[----:B------:R-:W-:Y:S01]  /*1c40*/  LEA.HI.X.SX32 R10, R10, UR18, 0x1, P0 ;  /* 0x000000120a0a7c11 */ /* 0x000fe200080f0eff */
[----:B------:R-:W-:Y:S01]  /*1c50*/  IMAD.WIDE.U32 R8, R15, UR53, R8 ;  /* 0x000000350f087c25 */ /* 0x000fe2000f8e0008 */
[C---:B------:R-:W-:Y:S01]  /*1c60*/  LEA R228, P0, R5.reuse, UR26, 0x2 ;  /* 0x0000001a05e47c11 */ /* 0x040fe2000f8010ff */
[----:B------:R-:W-:Y:S01]  /*1c70*/  UISETP.GT.AND UP0, UPT, UR43, UR23, UPT ;  /* 0x000000172b00728c */ /* 0x000fe2000bf04270 */
[----:B------:R-:W-:Y:S01]  /*1c80*/  IADD3 R12, P2, R12, UR42, RZ ;  /* 0x0000002a0c0c7c10 */ /* 0x000fe2000ff5e0ff */
[----:B------:R-:W-:Y:S01]  /*1c90*/  IMAD R20, R16, UR31, R11 ;  /* 0x0000001f10147c24 */ /* 0x000fe2000f8e020b */
[----:B------:R-:W-:Y:S01]  /*1ca0*/  ULDC.64 UR16, c[0x0][0x258] ;  /* 0x0000960000107ab9 */ /* 0x000fe20000000a00 */
[----:B------:R-:W-:Y:S01]  /*1cb0*/  LEA.HI.X R229, R5, UR27, R10, 0x2, P0 ;  /* 0x0000001b05e57c11 */ /* 0x000fe200080f140a */
[----:B------:R-:W-:Y:S01]  /*1cc0*/  UIMAD UR22, UR38, UR16, URZ ;  /* 0x00000010261672a4 */ /* 0x000fe2000f8e023f */
[----:B------:R-:W-:Y:S01]  /*1cd0*/  PLOP3.LUT P0, PT, PT, PT, UP0, 0x80, 0x0 ;  /* 0x000000000000781c */ /* 0x000fe20003f0f008 */
[----:B------:R-:W-:Y:S01]  /*1ce0*/  UIADD3 UR38, UR20, UR44, URZ ;  /* 0x0000002c14267290 */ /* 0x000fe2000fffe03f */
[----:B------:R-:W-:Y:S01]  /*1cf0*/  IADD3 R11, R9, UR29, RZ ;  /* 0x0000001d090b7c10 */ /* 0x000fe2000fffe0ff */
[----:B------:R-:W-:Y:S01]  /*1d00*/  ULDC.64 UR58, c[0x0][0x478] ;  /* 0x00011e00003a7ab9 */ /* 0x000fe20000000a00 */
[----:B------:R-:W-:Y:S01]  /*1d10*/  IADD3.X R13, R13, UR40, R20, P2, !PT ;  /* 0x000000280d0d7c10 */ /* 0x000fe200097fe414 */
[----:B------:R-:W-:Y:S01]  /*1d20*/  IMAD.MOV.U32 R10, RZ, RZ, R8 ;  /* 0x000000ffff0a7224 */ /* 0x000fe200078e0008 */
[----:B------:R-:W-:Y:S01]  /*1d30*/  UIMAD UR22, UR53, UR17, UR22 ;  /* 0x00000011351672a4 */ /* 0x000fe2000f8e0216 */
[----:B------:R-:W-:Y:S01]  /*1d40*/  IMAD.U32 R19, RZ, RZ, UR16 ;  /* 0x00000010ff137e24 */ /* 0x000fe2000f8e00ff */
[----:B------:R-:W-:Y:S01]  /*1d50*/  ULDC.64 UR48, c[0x0][0x2b0] ;  /* 0x0000ac0000307ab9 */ /* 0x000fe20000000a00 */
[-C--:B------:R-:W-:Y:S01]  /*1d60*/  IMAD R5, R26, R6.reuse, RZ ;  /* 0x000000061a057224 */ /* 0x080fe200078e02ff */
        /* <DEDUP_REMOVED lines=41> */
.L_x_1386:
        /* <DEDUP_REMOVED lines=20> */
.L_x_1387:
        /* <DEDUP_REMOVED lines=38> */
.L_x_1389:
[----:B------:R-:W-:Y:S05]  /*23a0*/  BSYNC B0 ;  /* 0x0000000000007941 */ /* 0x000fea0003800000 */
.L_x_1388:
        /* <DEDUP_REMOVED lines=21> */
.L_x_1391:
[----:B------:R-:W-:Y:S05]  /*2500*/  BSYNC B0 ;  /* 0x0000000000007941 */ /* 0x000fea0003800000 */
.L_x_1390:
        /* <DEDUP_REMOVED lines=34> */
.L_x_1393:
[----:B------:R-:W-:Y:S05]  /*2730*/  BSYNC B0 ;  /* 0x0000000000007941 */ /* 0x000fea0003800000 */
.L_x_1392:
        /* <DEDUP_REMOVED lines=23> */
.L_x_1385:
        /* <DEDUP_REMOVED lines=53> */
.L_x_1396:
[----:B------:R-:W-:Y:S05]  /*2c00*/  BSYNC B0 ;  /* 0x0000000000007941 */ /* 0x000fea0003800000 */
.L_x_1395:
        /* <DEDUP_REMOVED lines=45> */
.L_x_1398:
[----:B------:R-:W-:Y:S05]  /*2ee0*/  BSYNC B0 ;  /* 0x0000000000007941 */ /* 0x000fea0003800000 */
.L_x_1397:
        /* <DEDUP_REMOVED lines=44> */
.L_x_1400:
[----:B------:R-:W-:Y:S05]  /*31b0*/  BSYNC B0 ;  /* 0x0000000000007941 */ /* 0x000fea0003800000 */
.L_x_1399:
        /* <DEDUP_REMOVED lines=47> */
.L_x_1402:
[----:B------:R-:W-:Y:S05]  /*34b0*/  BSYNC B0 ;  /* 0x0000000000007941 */ /* 0x000fea0003800000 */
.L_x_1401:
        /* <DEDUP_REMOVED lines=69> */
.L_x_1404:
[----:B------:R-:W-:Y:S05]  /*3910*/  BSYNC B0 ;  /* 0x0000000000007941 */ /* 0x000fea0003800000 */
.L_x_1403:
        /* <DEDUP_REMOVED lines=59> */
.L_x_1406:
[----:B------:R-:W-:Y:S05]  /*3cd0*/  BSYNC B0 ;  /* 0x0000000000007941 */ /* 0x000fea0003800000 */
.L_x_1405:
        /* <DEDUP_REMOVED lines=64> */
.L_x_1408:
[----:B------:R-:W-:Y:S05]  /*40e0*/  BSYNC B0 ;  /* 0x0000000000007941 */ /* 0x000fea0003800000 */
.L_x_1407:
        /* <DEDUP_REMOVED lines=57> */
.L_x_1410:
[----:B------:R-:W-:Y:S05]  /*4480*/  BSYNC B0 ;  /* 0x0000000000007941 */ /* 0x000fea0003800000 */
.L_x_1409:
        /* <DEDUP_REMOVED lines=9> */
[----:B------:R-:W-:Y:S01]  /*4520*/  ULDC UR28, c[0x0][0x398] ;  /* 0x0000e600001c7ab9 */ /* 0x000fe20000000800 */
[----:B------:R-:W-:-:S03]  /*4530*/  ULDC UR29, c[0x0][0x2dc] ;  /* 0x0000b700001d7ab9 */ /* 0x000fc60000000800 */
        /* <DEDUP_REMOVED lines=10> */
[----:B------:R-:W-:Y:S02]  /*45e0*/  IMAD.U32 R4, RZ, RZ, UR14 ;  /* 0x0000000eff047e24 */ /* 0x000fe4000f8e00ff */
[----:B------:R-:W-:Y:S01]  /*45f0*/  @UP1 ULDC UR5, c[0x0][0x2e8] ;  /* 0x0000ba0000051ab9 */ /* 0x000fe20000000800 */
[----:B------:R-:W-:Y:S02]  /*4600*/  UIADD3 UR33, UR33, UR7, URZ ;  /* 0x0000000721217290 */ /* 0x000fe4000fffe03f */
[----:B------:R-:W-:Y:S01]  /*4610*/  IMAD.U32 R5, RZ, RZ, UR15 ;  /* 0x0000000fff057e24 */ /* 0x000fe2000f8e00ff */
[----:B------:R-:W-:Y:S01]  /*4620*/  CS2R R190, SRZ ;  /* 0x0000000000be7805 */ /* 0x000fe2000001ff00 */
[----:B------:R-:W-:Y:S01]  /*4630*/  IMAD.SHL.U32 R245, R246, 0x4, RZ ;  /* 0x00000004f6f57824 */ /* 0x000fe200078e00ff */
[----:B------:R-:W-:Y:S02]  /*4640*/  CS2R R188, SRZ ;  /* 0x0000000000bc7805 */ /* 0x000fe4000001ff00 */
[----:B------:R-:W-:Y:S01]  /*4650*/  CS2R R194, SRZ ;  /* 0x0000000000c27805 */ /* 0x000fe2000001ff00 */
[----:B------:R1:W3:Y:S01]  /*4660*/  @P0 LDG.E R6, desc[UR8][R4.64] ;  /* 0x0000000804060981 */ /* 0x0002e2000c1e1900 */
        /* <DEDUP_REMOVED lines=24> */
[C---:B-1----:R-:W-:Y:S01]  /*47f0*/  IMAD.SHL.U32 R4, R246.reuse, 0x4, RZ ;  /* 0x00000004f6047824 */ /* 0x042fe200078e00ff */
[----:B------:R-:W-:-:S02]  /*4800*/  SHF.L.U64.HI R5, R246, 0x2, R7 ;  /* 0x00000002f6057819 */ /* 0x000fc40000010207 */
[----:B------:R-:W-:Y:S02]  /*4810*/  CS2R R144, SRZ ;  /* 0x0000000000907805 */ /* 0x000fe4000001ff00 */
[----:B------:R-:W-:Y:S02]  /*4820*/  CS2R R138, SRZ ;  /* 0x00000000008a7805 */ /* 0x000fe4000001ff00 */
[----:B------:R-:W-:Y:S02]  /*4830*/  CS2R R136, SRZ ;  /* 0x0000000000887805 */ /* 0x000fe4000001ff00 */
[----:B------:R-:W-:Y:S02]  /*4840*/  IADD3 R4, P1, R4, UR17, RZ ;  /* 0x0000001104047c10 */ /* 0x000fe4000ff3e0ff */
[----:B------:R-:W-:Y:S02]  /*4850*/  CS2R R134, SRZ ;  /* 0x0000000000867805 */ /* 0x000fe4000001ff00 */
[----:B------:R-:W-:-:S02]  /*4860*/  CS2R R132, SRZ ;  /* 0x0000000000847805 */ /* 0x000fc4000001ff00 */
[----:B------:R-:W-:Y:S02]  /*4870*/  CS2R R78, SRZ ;  /* 0x00000000004e7805 */ /* 0x000fe4000001ff00 */
        /* <DEDUP_REMOVED lines=34> */
[----:B-1----:R-:W3:Y:S01]  /*4aa0*/  @P0 MUFU.RCP R4, UR5 ;  /* 0x0000000500040d08 */ /* 0x002ee20008001000 */
[----:B------:R-:W-:Y:S01]  /*4ab0*/  ULDC UR22, c[0x0][0x394] ;  /* 0x0000e50000167ab9 */ /* 0x000fe20000000800 */
[----:B------:R-:W-:Y:S02]  /*4ac0*/  CS2R R20, SRZ ;  /* 0x0000000000147805 */ /* 0x000fe4000001ff00 */
[----:B------:R-:W-:Y:S01]  /*4ad0*/  SHF.L.U64.HI R244, R246, 0x2, R7 ;  /* 0x00000002f6f47819 */ /* 0x000fe20000010207 */
        /* <DEDUP_REMOVED lines=8> */
.L_x_1415:
[----:B------:R-:W0:Y:S01]  /*4b60*/  LDGDEPBAR ;  /* 0x00000000000079af */ /* 0x000e220000000000 */
[----:B------:R-:W-:Y:S01]  /*4b70*/  USHF.L.U32 UR11, UR10, 0x6, URZ ;  /* 0x000000060a0b7899 */ /* 0x000fe2000800063f */
[----:B------:R-:W-:Y:S03]  /*4b80*/  UMOV UR13, UR57 ;  /* 0x00000039000d7c82 */ /* 0x000fe60008000000 */
[----:B------:R-:W-:Y:S01]  /*4b90*/  UISETP.GE.AND UP0, UPT, UR11, UR27, UPT ;  /* 0x0000001b0b00728c */ /* 0x000fe2000bf06270 */
[----:B------:R-:W-:Y:S04]  /*4ba0*/  DEPBAR.LE SB0, 0x0 ;  /* 0x000080000000791a */ /* 0x000fe80000000000 */
[----:B------:R-:W-:Y:S06]  /*4bb0*/  BAR.SYNC.DEFER_BLOCKING 0x0 ;  /* 0x0000000000007b1d */ /* 0x000fec0000010000 */
[----:B------:R-:W-:Y:S05]  /*4bc0*/  LDSM.16.M88.4 R16, [R218] ;  /* 0x00000000da10783b */ /* 0x000fea0000000200 */
[----:B-1----:R-:W1:Y:S05]  /*4bd0*/  LDSM.16.M88.4 R8, [R3+UR4+0x10000] ;  /* 0x010000040308783b */ /* 0x002e6a0008000200 */
[----:B------:R-:W3:Y:S05]  /*4be0*/  LDSM.16.M88.4 R84, [R3+UR4+0x10800] ;  /* 0x010800040354783b */ /* 0x000eea0008000200 */
[----:B------:R-:W-:Y:S05]  /*4bf0*/  LDSM.16.M88.4 R88, [R220] ;  /* 0x00000000dc58783b */ /* 0x000fea0000000200 */
[----:B------:R-:W2:Y:S05]  /*4c00*/  LDSM.16.M88.4 R92, [R2] ;  /* 0x00000000025c783b */ /* 0x000eaa0000000200 */
[----:B------:R-:W4:Y:S05]  /*4c10*/  LDSM.16.M88.4 R96, [R2+0x800] ;  /* 0x000800000260783b */ /* 0x000f2a0000000200 */
[----:B------:R-:W-:Y:S05]  /*4c20*/  LDSM.16.M88.4 R100, [R223] ;  /* 0x00000000df64783b */ /* 0x000fea0000000200 */
[----:B------:R-:W4:Y:S05]  /*4c30*/  LDSM.16.M88.4 R104, [R217] ;  /* 0x00000000d968783b */ /* 0x000f2a0000000200 */
[----:B------:R-:W-:Y:S01]  /*4c40*/  LDSM.16.M88.4 R108, [R222] ;  /* 0x00000000de6c783b */ /* 0x000fe20000000200 */
[C---:B-1----:R-:W-:Y:S04]  /*4c50*/  HMMA.16816.F32 R4, R16.reuse, R8, RZ ;  /* 0x000000081004723c */ /* 0x042fe800000018ff */
[----:B------:R-:W-:Y:S02]  /*4c60*/  LDSM.16.M88.4 R112, [R216] ;  /* 0x00000000d870783b */ /* 0x000fe40000000200 */
[C---:B------:R-:W-:Y:S06]  /*4c70*/  HMMA.16816.F32 R8, R16.reuse, R10, RZ ;  /* 0x0000000a1008723c */ /* 0x040fec00000018ff */
[C---:B---3--:R-:W-:Y:S06]  /*4c80*/  HMMA.16816.F32 R12, R16.reuse, R84, RZ ;  /* 0x00000054100c723c */ /* 0x048fec00000018ff */
[----:B------:R-:W-:Y:S01]  /*4c90*/  HMMA.16816.F32 R16, R16, R86, RZ ;  /* 0x000000561010723c */ /* 0x000fe200000018ff */
[----:B------:R-:W1:Y:S05]  /*4ca0*/  LDSM.16.M88.4 R84, [R217+0x800] ;  /* 0x00080000d954783b */ /* 0x000e6a0000000200 */
[C---:B--2---:R-:W-:Y:S06]  /*4cb0*/  HMMA.16816.F32 R4, R88.reuse, R92, R4 ;  /* 0x0000005c5804723c */ /* 0x044fec0000001804 */
        /* <DEDUP_REMOVED lines=56> */
[C---:B------:R-:W-:Y:S05]  /*5040*/  HMMA.16816.F32 R8, R108.reuse, R114, R8 ;  /* 0x000000726c08723c */ /* 0x040fea0000001808 */
[----:B------:R-:W-:Y:S01]  /*5050*/  IADD3 R112, P0, R245, UR19, RZ ;  /* 0x00000013f5707c10 */ /* 0x000fe2000ff1e0ff */
[C---:B--2---:R-:W-:Y:S05]  /*5060*/  HMMA.16816.F32 R12, R108.reuse, R88, R12 ;  /* 0x000000586c0c723c */ /* 0x044fea000000180c */
[----:B------:R-:W-:Y:S01]  /*5070*/  IADD3.X R113, R244, UR18, RZ, P0, !PT ;  /* 0x00000012f4717c10 */ /* 0x000fe200087fe4ff */
[----:B------:R-:W-:Y:S01]  /*5080*/  HMMA.16816.F32 R16, R108, R90, R16 ;  /* 0x0000005a6c10723c */ /* 0x000fe20000001810 */
[----:B------:R-:W2:Y:S05]  /*5090*/  LDSM.16.M88.4 R88, [R216+0x4800] ;  /* 0x00480000d858783b */ /* 0x000eaa0000000200 */
[C---:B---3--:R-:W-:Y:S01]  /*50a0*/  HMMA.16816.F32 R4, R92.reuse, R96, R4 ;  /* 0x000000605c04723c */ /* 0x048fe20000001804 */
[----:B-----5:R-:W5:Y:S05]  /*50b0*/  LDG.E R117, desc[UR8][R112.64] ;  /* 0x0000000870757981 */ /* 0x020f6a000c1e1900 */
[----:B------:R3:W5:Y:S01]  /*50c0*/  LDG.E R116, desc[UR8][R112.64+0x20] ;  /* 0x0000200870747981 */ /* 0x000762000c1e1900 */
[C---:B------:R-:W-:Y:S04]  /*50d0*/  HMMA.16816.F32 R8, R92.reuse, R98, R8 ;  /* 0x000000625c08723c */ /* 0x040fe80000001808 */
[----:B------:R-:W-:Y:S02]  /*50e0*/  LDSM.16.M88.4 R108, [R218+0x6000] ;  /* 0x00600000da6c783b */ /* 0x000fe40000000200 */
[C---:B-1----:R-:W-:Y:S03]  /*50f0*/  HMMA.16816.F32 R12, R92.reuse, R84, R12 ;  /* 0x000000545c0c723c */ /* 0x042fe6000000180c */
[----:B------:R-:W-:Y:S03]  /*5100*/  LDSM.16.M88.4 R96, [R2+0x6000] ;  /* 0x006000000260783b */ /* 0x000fe60000000200 */
[----:B------:R-:W-:Y:S02]  /*5110*/  HMMA.16816.F32 R16, R92, R86, R16 ;  /* 0x000000565c10723c */ /* 0x000fe40000001810 */
[----:B------:R-:W-:Y:S04]  /*5120*/  LDSM.16.M88.4 R84, [R3+UR4+0x16800] ;  /* 0x016800040354783b */ /* 0x000fe80008000200 */
[C---:B----4-:R-:W-:Y:S01]  /*5130*/  HMMA.16816.F32 R4, R100.reuse, R104, R4 ;  /* 0x000000686404723c */ /* 0x050fe20000001804 */
[----:B------:R-:W-:Y:S05]  /*5140*/  LDSM.16.M88.4 R92, [R220+0x6000] ;  /* 0x00600000dc5c783b */ /* 0x000fea0000000200 */
[----:B---3--:R-:W1:Y:S01]  /*5150*/  LDSM.16.M88.4 R112, [R3+UR4+0x16000] ;  /* 0x016000040370783b */ /* 0x008e620008000200 */
[C---:B------:R-:W-:Y:S04]  /*5160*/  HMMA.16816.F32 R8, R100.reuse, R106, R8 ;  /* 0x0000006a6408723c */ /* 0x040fe80000001808 */
[----:B------:R-:W-:Y:S02]  /*5170*/  LDSM.16.M88.4 R104, [R217+0x6000] ;  /* 0x00600000d968783b */ /* 0x000fe40000000200 */
[C---:B--2---:R-:W-:Y:S06]  /*5180*/  HMMA.16816.F32 R12, R100.reuse, R88, R12 ;  /* 0x00000058640c723c */ /* 0x044fec000000180c */
[----:B------:R-:W-:Y:S01]  /*5190*/  HMMA.16816.F32 R16, R100, R90, R16 ;  /* 0x0000005a6410723c */ /* 0x000fe20000001810 */
[----:B------:R-:W2:Y:S05]  /*51a0*/  LDSM.16.M88.4 R88, [R2+0x6800] ;  /* 0x006800000258783b */ /* 0x000eaa0000000200 */
[----:B------:R-:W3:Y:S01]  /*51b0*/  LDSM.16.M88.4 R100, [R223+0x6000] ;  /* 0x00600000df64783b */ /* 0x000ee20000000200 */
[C---:B-1----:R-:W-:Y:S06]  /*51c0*/  HMMA.16816.F32 R4, R108.reuse, R112, R4 ;  /* 0x000000706c04723c */ /* 0x042fec0000001804 */
[C---:B------:R-:W-:Y:S01]  /*51d0*/  HMMA.16816.F32 R8, R108.reuse, R114, R8 ;  /* 0x000000726c08723c */ /* 0x040fe20000001808 */
[----:B------:R-:W-:Y:S05]  /*51e0*/  LDSM.16.M88.4 R112, [R216+0x6000] ;  /* 0x00600000d870783b */ /* 0x000fea0000000200 */
[C---:B------:R-:W-:Y:S06]  /*51f0*/  HMMA.16816.F32 R12, R108.reuse, R84, R12 ;  /* 0x000000546c0c723c */ /* 0x040fec000000180c */
[----:B------:R-:W-:Y:S01]  /*5200*/  HMMA.16816.F32 R16, R108, R86, R16 ;  /* 0x000000566c10723c */ /* 0x000fe20000001810 */
[----:B------:R-:W1:Y:S05]  /*5210*/  LDSM.16.M88.4 R84, [R217+0x6800] ;  /* 0x00680000d954783b */ /* 0x000e6a0000000200 */
[C---:B------:R-:W-:Y:S01]  /*5220*/  HMMA.16816.F32 R4, R92.reuse, R96, R4 ;  /* 0x000000605c04723c */ /* 0x040fe20000001804 */
        /* <DEDUP_REMOVED lines=22> */
[----:B------:R1:W4:Y:S02]  /*5390*/  MUFU.TANH R96, R4 ;  /* 0x0000000400607308 */ /* 0x0003240000002400 */
[----:B------:R-:W-:Y:S08]  /*53a0*/  HMMA.16816.F32 R16, R108, R86, R16 ;  /* 0x000000566c10723c */ /* 0x000ff00000001810 */
[----:B------:R3:W-:Y:S03]  /*53b0*/  MUFU.TANH R99, R5 ;  /* 0x0000000500637308 */ /* 0x0007e60000002400 */
[----:B--2---:R-:W-:Y:S07]  /*53c0*/  MOV R6, UR24 ;  /* 0x0000001800067c02 */ /* 0x004fee0008000f00 */
[----:B------:R2:W-:Y:S01]  /*53d0*/  MUFU.TANH R94, R7 ;  /* 0x00000007005e7308 */ /* 0x0005e20000002400 */
[----:B------:R-:W-:Y:S04]  /*53e0*/  LEA R6, R6, R252, 0x6 ;  /* 0x000000fc06067211 */ /* 0x000fe800078e30ff */
[----:B-1----:R-:W-:Y:S01]  /*53f0*/  IADD3 R4, R246, -UR7, -R6 ;  /* 0x80000007f6047c10 */ /* 0x002fe2000fffe806 */
[----:B------:R-:W-:Y:S04]  /*5400*/  FMUL.FTZ R14, R14, UR12 ;  /* 0x0000000c0e0e7c20 */ /* 0x000fe80008410000 */
[----:B------:R1:W-:Y:S01]  /*5410*/  MUFU.TANH R88, R11 ;  /* 0x0000000b00587308 */ /* 0x0003e20000002400 */
[----:B------:R-:W-:Y:S01]  /*5420*/  IADD3 R4, R4, UR6, RZ ;  /* 0x0000000604047c10 */ /* 0x000fe2000fffe0ff */
[----:B------:R-:W-:Y:S01]  /*5430*/  FMUL.FTZ R15, R15, UR12 ;  /* 0x0000000c0f0f7c20 */ /* 0x000fe20008410000 */
[----:B------:R-:W-:Y:S01]  /*5440*/  FMUL.FTZ R13, R13, UR12 ;  /* 0x0000000c0d0d7c20 */ /* 0x000fe20008410000 */
[----:B------:R-:W-:Y:S01]  /*5450*/  FMUL.FTZ R12, R12, UR12 ;  /* 0x0000000c0c0c7c20 */ /* 0x000fe20008410000 */
[----:B------:R-:W-:Y:S01]  /*5460*/  IADD3 R4, R4, UR11, RZ ;  /* 0x0000000b04047c10 */ /* 0x000fe2000fffe0ff */
[----:B------:R-:W-:Y:S01]  /*5470*/  FMUL.FTZ R16, R16, UR12 ;  /* 0x0000000c10107c20 */ /* 0x000fe20008410000 */
[----:B------:R-:W-:Y:S03]  /*5480*/  FMUL.FTZ R101, R19, UR12 ;  /* 0x0000000c13657c20 */ /* 0x000fe60008410000 */
[----:B------:R4:W-:Y:S01]  /*5490*/  MUFU.TANH R90, R8 ;  /* 0x00000008005a7308 */ /* 0x0009e20000002400 */
[----:B---3--:R-:W-:Y:S01]  /*54a0*/  IADD3 R5, R4, 0x7, RZ ;  /* 0x0000000704057810 */ /* 0x008fe20007ffe0ff */
[----:B------:R-:W-:Y:S01]  /*54b0*/  FMUL.FTZ R87, R18, UR12 ;  /* 0x0000000c12577c20 */ /* 0x000fe20008410000 */
[C---:B--2---:R-:W-:Y:S01]  /*54c0*/  IADD3 R7, R4.reuse, 0x8, RZ ;  /* 0x0000000804077810 */ /* 0x044fe20007ffe0ff */
[----:B------:R-:W-:Y:S01]  /*54d0*/  FMUL.FTZ R100, R17, UR12 ;  /* 0x0000000c11647c20 */ /* 0x000fe20008410000 */
[----:B------:R-:W-:Y:S01]  /*54e0*/  ISETP.GE.AND P0, PT, R5, RZ, PT ;  /* 0x000000ff0500720c */ /* 0x000fe20003f06270 */
[----:B------:R-:W-:Y:S01]  /*54f0*/  FFMA.FTZ R18, -R95, R95, 1 ;  /* 0x3f8000005f127423 */ /* 0x000fe2000001015f */
[----:B------:R-:W-:Y:S03]  /*5500*/  ISETP.GE.AND P1, PT, R7, RZ, PT ;  /* 0x000000ff0700720c */ /* 0x000fe60003f26270 */
[----:B------:R2:W3:Y:S01]  /*5510*/  MUFU.TANH R89, R10 ;  /* 0x0000000a00597308 */ /* 0x0004e20000002400 */
[----:B-1----:R-:W-:Y:S01]  /*5520*/  IADD3 R11, R4, -0x10, RZ ;  /* 0xfffffff0040b7810 */ /* 0x002fe20007ffe0ff */
[----:B------:R-:W-:Y:S01]  /*5530*/  FMUL.FTZ R130, R18, UR12 ;  /* 0x0000000c12827c20 */ /* 0x000fe20008410000 */
[C---:B------:R-:W-:Y:S02]  /*5540*/  IADD3 R86, R4.reuse, -0x1, RZ ;  /* 0xffffffff04567810 */ /* 0x040fe40007ffe0ff */
[C---:B------:R-:W-:Y:S02]  /*5550*/  IADD3 R85, R4.reuse, -0x8, RZ ;  /* 0xfffffff804557810 */ /* 0x040fe40007ffe0ff */
[C---:B------:R-:W-:Y:S03]  /*5560*/  IADD3 R84, R4.reuse, -0x9, RZ ;  /* 0xfffffff704547810 */ /* 0x040fe60007ffe0ff */
[----:B------:R1:W-:Y:S01]  /*5570*/  MUFU.TANH R93, R14 ;  /* 0x0000000e005d7308 */ /* 0x0003e20000002400 */
[C---:B----4-:R-:W-:Y:S02]  /*5580*/  IADD3 R8, R4.reuse, -0x19, RZ ;  /* 0xffffffe704087810 */ /* 0x050fe40007ffe0ff */
[C---:B------:R-:W-:Y:S02]  /*5590*/  IADD3 R9, R4.reuse, -0x18, RZ ;  /* 0xffffffe804097810 */ /* 0x040fe40007ffe0ff */
[C---:B------:R-:W-:Y:S02]  /*55a0*/  @!P0 IADD3 R5, -R4.reuse, -0x7, RZ ;  /* 0xfffffff904058810 */ /* 0x040fe40007ffe1ff */
[----:B------:R-:W-:Y:S03]  /*55b0*/  ISETP.GE.AND P3, PT, R11, RZ, PT ;  /* 0x000000ff0b00720c */ /* 0x000fe60003f66270 */
[----:B------:R4:W-:Y:S01]  /*55c0*/  MUFU.TANH R92, R15 ;  /* 0x0000000f005c7308 */ /* 0x0009e20000002400 */
[----:B--2---:R-:W-:Y:S02]  /*55d0*/  IADD3 R10, R4, -0x11, RZ ;  /* 0xffffffef040a7810 */ /* 0x004fe40007ffe0ff */
[----:B------:R-:W-:Y:S02]  /*55e0*/  ISETP.GE.AND P0, PT, R8, RZ, PT ;  /* 0x000000ff0800720c */ /* 0x000fe40003f06270 */
[----:B------:R-:W-:Y:S02]  /*55f0*/  @!P1 IADD3 R7, -R4, -0x8, RZ ;  /* 0xfffffff804079810 */ /* 0x000fe40007ffe1ff */
[----:B------:R-:W-:Y:S03]  /*5600*/  ISETP.GE.AND P6, PT, R86, RZ, PT ;  /* 0x000000ff5600720c */ /* 0x000fe60003fc6270 */
[----:B------:R-:W-:Y:S01]  /*5610*/  MUFU.TANH R97, R16 ;  /* 0x0000001000617308 */ /* 0x000fe20000002400 */
[----:B------:R-:W-:Y:S02]  /*5620*/  ISETP.GE.AND P5, PT, R85, RZ, PT ;  /* 0x000000ff5500720c */ /* 0x000fe40003fa6270 */
[----:B------:R-:W-:Y:S02]  /*5630*/  ISETP.GE.AND P4, PT, R84, RZ, PT ;  /* 0x000000ff5400720c */ /* 0x000fe40003f86270 */
[----:B------:R-:W-:Y:S02]  /*5640*/  ISETP.GE.AND P2, PT, R10, RZ, PT ;  /* 0x000000ff0a00720c */ /* 0x000fe40003f46270 */
[----:B------:R-:W-:Y:S03]  /*5650*/  ISETP.GE.AND P1, PT, R9, RZ, PT ;  /* 0x000000ff0900720c */ /* 0x000fe60003f26270 */
[----:B------:R2:W-:Y:S01]  /*5660*/  MUFU.TANH R19, R13 ;  /* 0x0000000d00137308 */ /* 0x0005e20000002400 */
[----:B-1----:R-:W-:Y:S02]  /*5670*/  IABS R14, R4 ;  /* 0x00000004000e7213 */ /* 0x002fe40000000000 */
[C---:B------:R-:W-:Y:S02]  /*5680*/  @!P3 IADD3 R11, -R4.reuse, 0x10, RZ ;  /* 0x00000010040bb810 */ /* 0x040fe40007ffe1ff */
[C---:B------:R-:W-:Y:S02]  /*5690*/  @!P0 IADD3 R8, -R4.reuse, 0x19, RZ ;  /* 0x0000001904088810 */ /* 0x040fe40007ffe1ff */
[----:B------:R-:W-:Y:S03]  /*56a0*/  I2FP.F32.S32 R14, R14 ;  /* 0x0000000e000e7245 */ /* 0x000fe60000201400 */
[----:B------:R1:W-:Y:S01]  /*56b0*/  MUFU.TANH R98, R12 ;  /* 0x0000000c00627308 */ /* 0x0003e20000002400 */
[C---:B------:R-:W-:Y:S02]  /*56c0*/  @!P6 IADD3 R86, -R4.reuse, 0x1, RZ ;  /* 0x000000010456e810 */ /* 0x040fe40007ffe1ff */
[C---:B------:R-:W-:Y:S02]  /*56d0*/  @!P5 IADD3 R85, -R4.reuse, 0x8, RZ ;  /* 0x000000080455d810 */ /* 0x040fe40007ffe1ff */
[C---:B------:R-:W-:Y:S02]  /*56e0*/  @!P4 IADD3 R84, -R4.reuse, 0x9, RZ ;  /* 0x000000090454c810 */ /* 0x040fe40007ffe1ff */
[C---:B------:R-:W-:Y:S03]  /*56f0*/  @!P2 IADD3 R10, -R4.reuse, 0x11, RZ ;  /* 0x00000011040aa810 */ /* 0x040fe60007ffe1ff */
[----:B------:R-:W1:Y:S01]  /*5700*/  MUFU.TANH R91, R91 ;  /* 0x0000005b005b7308 */ /* 0x000e620000002400 */
[----:B------:R-:W-:Y:S02]  /*5710*/  @!P1 IADD3 R9, -R4, 0x18, RZ ;  /* 0x0000001804099810 */ /* 0x000fe40007ffe1ff */
[----:B------:R-:W-:Y:S01]  /*5720*/  I2FP.F32.S32 R4, R11 ;  /* 0x0000000b00047245 */ /* 0x000fe20000201400 */
[----:B------:R-:W-:Y:S01]  /*5730*/  FFMA.FTZ R11, -R96, R96, 1 ;  /* 0x3f800000600b7423 */ /* 0x000fe20000010160 */
[----:B------:R-:W-:Y:S01]  /*5740*/  I2FP.F32.S32 R17, R8 ;  /* 0x0000000800117245 */ /* 0x000fe20000201400 */
[C---:B------:R-:W-:Y:S01]  /*5750*/  FFMA.FTZ R8, R14.reuse, -UR5, R96 ;  /* 0x800000050e087c23 */ /* 0x040fe20008010060 */
[----:B------:R-:W-:Y:S03]  /*5760*/  I2FP.F32.S32 R7, R7 ;  /* 0x0000000700077245 */ /* 0x000fe60000201400 */
[----:B------:R1:W1:Y:S01]  /*5770*/  MUFU.TANH R96, R87 ;  /* 0x0000005700607308 */ /* 0x0002620000002400 */
[----:B----4-:R-:W-:Y:S01]  /*5780*/  I2FP.F32.S32 R15, R5 ;  /* 0x00000005000f7245 */ /* 0x010fe20000201400 */
[----:B---3--:R-:W-:Y:S01]  /*5790*/  FFMA.FTZ R14, R14, -UR5, R89 ;  /* 0x800000050e0e7c23 */ /* 0x008fe20008010059 */
[----:B--2---:R-:W-:Y:S01]  /*57a0*/  I2FP.F32.S32 R13, R86 ;  /* 0x00000056000d7245 */ /* 0x004fe20000201400 */
[----:B------:R-:W-:Y:S01]  /*57b0*/  FFMA.FTZ R16, R7, -UR5, R95 ;  /* 0x8000000507107c23 */ /* 0x000fe2000801005f */
[----:B------:R-:W-:Y:S01]  /*57c0*/  FFMA.FTZ R7, -R94, R94, 1 ;  /* 0x3f8000005e077423 */ /* 0x000fe2000001015e */
[----:B------:R-:W-:Y:S01]  /*57d0*/  FFMA.FTZ R15, R15, -UR5, R94 ;  /* 0x800000050f0f7c23 */ /* 0x000fe2000801005e */
[----:B------:R-:W-:Y:S03]  /*57e0*/  I2FP.F32.S32 R5, R10 ;  /* 0x0000000a00057245 */ /* 0x000fe60000201400 */
[----:B------:R-:W2:Y:S01]  /*57f0*/  MUFU.TANH R95, R100 ;  /* 0x00000064005f7308 */ /* 0x000ea20000002400 */
[----:B------:R-:W-:Y:S01]  /*5800*/  PLOP3.LUT P0, PT, PT, PT, UP0, 0x80, 0x0 ;  /* 0x000000000000781c */ /* 0x000fe20003f0f008 */
[----:B------:R-:W-:Y:S01]  /*5810*/  FFMA.FTZ R10, -R99, R99, 1 ;  /* 0x3f800000630a7423 */ /* 0x000fe20000010163 */
[----:B-1----:R-:W-:Y:S01]  /*5820*/  I2FP.F32.S32 R12, R85 ;  /* 0x00000055000c7245 */ /* 0x002fe20000201400 */
[----:B------:R-:W-:Y:S01]  /*5830*/  FMUL.FTZ R123, R7, UR12 ;  /* 0x0000000c077b7c20 */ /* 0x000fe20008410000 */
[----:B------:R-:W-:Y:S01]  /*5840*/  I2FP.F32.S32 R84, R84 ;  /* 0x0000005400547245 */ /* 0x000fe20000201400 */
[----:B------:R-:W-:Y:S01]  /*5850*/  FMUL.FTZ R118, R10, UR12 ;  /* 0x0000000c0a767c20 */ /* 0x000fe20008410000 */
[----:B------:R-:W-:Y:S03]  /*5860*/  FFMA.FTZ R10, -R90, R90, 1 ;  /* 0x3f8000005a0a7423 */ /* 0x000fe6000001015a */
[----:B------:R-:W1:Y:S01]  /*5870*/  MUFU.TANH R94, R101 ;  /* 0x00000065005e7308 */ /* 0x000e620000002400 */
[C---:B------:R-:W-:Y:S01]  /*5880*/  FFMA.FTZ R87, R13.reuse, -UR5, R99 ;  /* 0x800000050d577c23 */ /* 0x040fe20008010063 */
[----:B------:R-:W-:Y:S01]  /*5890*/  FFMA.FTZ R13, R13, -UR5, R88 ;  /* 0x800000050d0d7c23 */ /* 0x000fe20008010058 */
[----:B------:R-:W-:Y:S01]  /*58a0*/  FFMA.FTZ R89, -R89, R89, 1 ;  /* 0x3f80000059597423 */ /* 0x000fe20000010159 */
[----:B------:R-:W-:Y:S01]  /*58b0*/  FFMA.FTZ R88, -R88, R88, 1 ;  /* 0x3f80000058587423 */ /* 0x000fe20000010158 */
[----:B------:R-:W-:Y:S01]  /*58c0*/  FFMA.FTZ R7, -R91, R91, 1 ;  /* 0x3f8000005b077423 */ /* 0x000fe2000001015b */
[----:B------:R-:W-:Y:S01]  /*58d0*/  I2FP.F32.S32 R9, R9 ;  /* 0x0000000900097245 */ /* 0x000fe20000201400 */
[----:B------:R-:W-:Y:S01]  /*58e0*/  FMUL.FTZ R119, R11, UR12 ;  /* 0x0000000c0b777c20 */ /* 0x000fe20008410000 */
[----:B------:R-:W-:Y:S01]  /*58f0*/  FFMA.FTZ R86, R12, -UR5, R90 ;  /* 0x800000050c567c23 */ /* 0x000fe2000801005a */
[C---:B------:R-:W-:Y:S01]  /*5900*/  FFMA.FTZ R85, R84.reuse, -UR5, R91 ;  /* 0x8000000554557c23 */ /* 0x040fe2000801005b */
[----:B------:R-:W-:Y:S01]  /*5910*/  FFMA.FTZ R11, R84, -UR5, R92 ;  /* 0x80000005540b7c23 */ /* 0x000fe2000801005c */
[----:B------:R-:W-:Y:S01]  /*5920*/  FMUL.FTZ R129, R10, UR12 ;  /* 0x0000000c0a817c20 */ /* 0x000fe20008410000 */
[----:B------:R-:W-:Y:S01]  /*5930*/  FFMA.FTZ R12, R12, -UR5, R93 ;  /* 0x800000050c0c7c23 */ /* 0x000fe2000801005d */
[----:B------:R-:W-:Y:S01]  /*5940*/  FMUL.FTZ R197, R89, UR12 ;  /* 0x0000000c59c57c20 */ /* 0x000fe20008410000 */
[----:B------:R-:W-:Y:S01]  /*5950*/  FMUL.FTZ R196, R88, UR12 ;  /* 0x0000000c58c47c20 */ /* 0x000fe20008410000 */
[----:B------:R-:W-:Y:S01]  /*5960*/  FMUL.FTZ R128, R7, UR12 ;  /* 0x0000000c07807c20 */ /* 0x000fe20008410000 */
[C---:B------:R-:W-:Y:S01]  /*5970*/  FFMA.FTZ R84, R4.reuse, -UR5, R98 ;  /* 0x8000000504547c23 */ /* 0x040fe20008010062 */
[----:B------:R-:W-:Y:S01]  /*5980*/  FFMA.FTZ R10, R4, -UR5, R96 ;  /* 0x80000005040a7c23 */ /* 0x000fe20008010060 */
[----:B------:R-:W-:Y:S01]  /*5990*/  FFMA.FTZ R93, -R93, R93, 1 ;  /* 0x3f8000005d5d7423 */ /* 0x000fe2000001015d */
[----:B------:R-:W-:Y:S01]  /*59a0*/  FFMA.FTZ R92, -R92, R92, 1 ;  /* 0x3f8000005c5c7423 */ /* 0x000fe2000001015c */
[----:B------:R-:W-:Y:S01]  /*59b0*/  FFMA.FTZ R91, -R98, R98, 1 ;  /* 0x3f800000625b7423 */ /* 0x000fe20000010162 */
[----:B------:R-:W-:Y:S01]  /*59c0*/  FFMA.FTZ R90, -R19, R19, 1 ;  /* 0x3f800000135a7423 */ /* 0x000fe20000010113 */
[----:B------:R-:W-:Y:S01]  /*59d0*/  FFMA.FTZ R89, -R97, R97, 1 ;  /* 0x3f80000061597423 */ /* 0x000fe20000010161 */
[----:B------:R-:W-:Y:S01]  /*59e0*/  FFMA.FTZ R88, -R96, R96, 1 ;  /* 0x3f80000060587423 */ /* 0x000fe20000010160 */
[----:B--2---:R-:W-:Y:S01]  /*59f0*/  FFMA.FTZ R7, -R95, R95, 1 ;  /* 0x3f8000005f077423 */ /* 0x004fe2000001015f */
[----:B-1----:R-:W-:Y:S01]  /*5a00*/  FFMA.FTZ R4, -R94, R94, 1 ;  /* 0x3f8000005e047423 */ /* 0x002fe2000001015e */
[----:B------:R-:W-:Y:S01]  /*5a10*/  FFMA.FTZ R18, R9, -UR5, R97 ;  /* 0x8000000509127c23 */ /* 0x000fe20008010061 */
[----:B------:R-:W-:Y:S01]  /*5a20*/  FFMA.FTZ R19, R5, -UR5, R19 ;  /* 0x8000000505137c23 */ /* 0x000fe20008010013 */
[----:B------:R-:W-:Y:S01]  /*5a30*/  FFMA.FTZ R17, R17, -UR5, R95 ;  /* 0x8000000511117c23 */ /* 0x000fe2000801005f */
[----:B------:R-:W-:Y:S01]  /*5a40*/  FFMA.FTZ R9, R5, -UR5, R94 ;  /* 0x8000000505097c23 */ /* 0x000fe2000801005e */
        /* <DEDUP_REMOVED lines=21> */
.L_x_1411:
[----:B------:R-:W-:Y:S01]  /*5ba0*/  UIADD3 UR15, UR6, 0x1, -UR7 ;  /* 0x00000001060f7890 */ /* 0x000fe2000fffe807 */
[----:B------:R-:W-:Y:S01]  /*5bb0*/  VIADD R5, R246, UR11 ;  /* 0x0000000bf6057c36 */ /* 0x000fe20008000000 */
[----:B------:R-:W-:Y:S01]  /*5bc0*/  UIADD3 UR14, -UR13, UR6, -UR7 ;  /* 0x000000060d0e7290 */ /* 0x000fe2000fffe907 */
[C---:B------:R-:W-:Y:S01]  /*5bd0*/  VIADD R94, R6.reuse, 0x1 ;  /* 0x00000001065e7836 */ /* 0x040fe20000000000 */
[----:B------:R-:W-:Y:S01]  /*5be0*/  UIADD3 UR11, UR15, UR28, URZ ;  /* 0x0000001c0f0b7290 */ /* 0x000fe2000fffe03f */
[----:B------:R-:W-:Y:S02]  /*5bf0*/  IMAD.U32 R95, RZ, RZ, UR28 ;  /* 0x0000001cff5f7e24 */ /* 0x000fe4000f8e00ff */
[C---:B------:R-:W-:Y:S01]  /*5c00*/  VIADD R93, R6.reuse, 0x8 ;  /* 0x00000008065d7836 */ /* 0x040fe20000000000 */
[C---:B------:R-:W-:Y:S01]  /*5c10*/  VIADDMNMX R4, R5.reuse, UR14, RZ, !PT ;  /* 0x0000000e05047c46 */ /* 0x040fe2000f8001ff */
[C---:B------:R-:W-:Y:S02]  /*5c20*/  VIADD R92, R6.reuse, 0x9 ;  /* 0x00000009065c7836 */ /* 0x040fe40000000000 */
[----:B------:R-:W-:Y:S01]  /*5c30*/  IMAD.U32 R7, RZ, RZ, UR11 ;  /* 0x0000000bff077e24 */ /* 0x000fe2000f8e00ff */
[CC--:B------:R-:W-:Y:S01]  /*5c40*/  ISETP.GE.AND P1, PT, R6.reuse, R4.reuse, PT ;  /* 0x000000040600720c */ /* 0x0c0fe20003f26270 */
[----:B------:R-:W-:Y:S01]  /*5c50*/  VIADD R91, R6, 0x10 ;  /* 0x00000010065b7836 */ /* 0x000fe20000000000 */
[-C--:B------:R-:W-:Y:S01]  /*5c60*/  ISETP.GE.AND P0, PT, R94, R4.reuse, PT ;  /* 0x000000045e00720c */ /* 0x080fe20003f06270 */
[C---:B------:R-:W-:Y:S01]  /*5c70*/  VIADD R90, R6.reuse, 0x11 ;  /* 0x00000011065a7836 */ /* 0x040fe20000000000 */
[C---:B------:R-:W-:Y:S01]  /*5c80*/  VIADDMNMX R7, R5.reuse, R7, UR6, PT ;  /* 0x0000000605077e46 */ /* 0x040fe2000b800107 */
[----:B------:R-:W-:Y:S01]  /*5c90*/  VIADD R5, R5, 0x8 ;  /* 0x0000000805057836 */ /* 0x000fe20000000000 */
[-C--:B------:R-:W-:Y:S01]  /*5ca0*/  ISETP.GE.AND P6, PT, R93, R4.reuse, PT ;  /* 0x000000045d00720c */ /* 0x080fe20003fc6270 */
[C---:B------:R-:W-:Y:S01]  /*5cb0*/  VIADD R89, R6.reuse, 0x18 ;  /* 0x0000001806597836 */ /* 0x040fe20000000000 */
[CC--:B------:R-:W-:Y:S01]  /*5cc0*/  ISETP.GE.OR P1, PT, R6.reuse, R7.reuse, !P1 ;  /* 0x000000070600720c */ /* 0x0c0fe20004f26670 */
[----:B------:R-:W-:Y:S01]  /*5cd0*/  VIADD R88, R6, 0x19 ;  /* 0x0000001906587836 */ /* 0x000fe20000000000 */
[C---:B------:R-:W-:Y:S02]  /*5ce0*/  IADD3 R95, R5.reuse, UR15, R95 ;  /* 0x0000000f055f7c10 */ /* 0x040fe4000fffe05f */
        /* <DEDUP_REMOVED lines=47> */
.L_x_1412:
[C---:B------:R-:W-:Y:S01]  /*5fe0*/  FMUL.FTZ R5, R242.reuse, 1.4426950216293334961 ;  /* 0x3fb8aa3bf2057820 */ /* 0x040fe20000410000 */
[----:B------:R-:W-:Y:S01]  /*5ff0*/  FSETP.NEU.FTZ.AND P0, PT, R242, -INF , PT ;  /* 0xff800000f200780b */ /* 0x000fe20003f1d000 */
[----:B------:R-:W-:Y:S01]  /*6000*/  FMUL.FTZ R4, R243, 1.4426950216293334961 ;  /* 0x3fb8aa3bf3047820 */ /* 0x000fe20000410000 */
[----:B------:R-:W-:Y:S02]  /*6010*/  UISETP.GT.AND UP0, UPT, UR10, UR23, UPT ;  /* 0x000000170a00728c */ /* 0x000fe4000bf04270 */
[----:B------:R-:W-:Y:S02]  /*6020*/  FSEL R5, R5, RZ, P0 ;  /* 0x000000ff05057208 */ /* 0x000fe40000000000 */
[----:B------:R-:W-:Y:S03]  /*6030*/  FSETP.NEU.FTZ.AND P0, PT, R243, -INF , PT ;  /* 0xff800000f300780b */ /* 0x000fe60003f1d000 */
[--C-:B------:R-:W-:Y:S01]  /*6040*/  FFMA.FTZ R87, R87, UR22, -R5.reuse ;  /* 0x0000001657577c23 */ /* 0x100fe20008010805 */
[----:B------:R-:W-:Y:S01]  /*6050*/  FSEL R4, R4, RZ, P0 ;  /* 0x000000ff04047208 */ /* 0x000fe20000000000 */
        /* <DEDUP_REMOVED lines=8> */
[--C-:B------:R-:W-:Y:S01]  /*60e0*/  FFMA.FTZ R15, R15, UR22, -R4.reuse ;  /* 0x000000160f0f7c23 */ /* 0x100fe20008010804 */
[--C-:B------:R-:W-:Y:S01]  /*60f0*/  FFMA.FTZ R11, R11, UR22, -R4.reuse ;  /* 0x000000160b0b7c23 */ /* 0x100fe20008010804 */
[--C-:B------:R-:W-:Y:S01]  /*6100*/  FFMA.FTZ R10, R10, UR22, -R4.reuse ;  /* 0x000000160a0a7c23 */ /* 0x100fe20008010804 */
[--C-:B------:R-:W-:Y:S01]  /*6110*/  FFMA.FTZ R14, R14, UR22, -R4.reuse ;  /* 0x000000160e0e7c23 */ /* 0x100fe20008010804 */
[--C-:B------:R-:W-:Y:S01]  /*6120*/  FFMA.FTZ R13, R13, UR22, -R4.reuse ;  /* 0x000000160d0d7c23 */ /* 0x100fe20008010804 */
[--C-:B------:R-:W-:Y:S01]  /*6130*/  FFMA.FTZ R12, R12, UR22, -R4.reuse ;  /* 0x000000160c0c7c23 */ /* 0x100fe20008010804 */
[----:B------:R-:W-:Y:S01]  /*6140*/  MUFU.EX2 R203, R87 ;  /* 0x0000005700cb7308 */ /* 0x000fe20000000800 */
[----:B------:R-:W-:Y:S01]  /*6150*/  FFMA.FTZ R4, R9, UR22, -R4 ;  /* 0x0000001609047c23 */ /* 0x000fe20008010804 */
[----:B------:R-:W-:Y:S08]  /*6160*/  PLOP3.LUT P0, PT, PT, PT, UP0, 0x80, 0x0 ;  /* 0x000000000000781c */ /* 0x000ff00003f0f008 */
[----:B------:R-:W-:Y:S10]  /*6170*/  MUFU.EX2 R201, R16 ;  /* 0x0000001000c97308 */ /* 0x000ff40000000800 */
[----:B------:R-:W1:Y:S10]  /*6180*/  MUFU.EX2 R205, R8 ;  /* 0x0000000800cd7308 */ /* 0x000e740000000800 */
[----:B------:R-:W2:Y:S10]  /*6190*/  MUFU.EX2 R199, R15 ;  /* 0x0000000f00c77308 */ /* 0x000eb40000000800 */
[----:B------:R2:W-:Y:S10]  /*61a0*/  MUFU.EX2 R211, R5 ;  /* 0x0000000500d37308 */ /* 0x0005f40000000800 */
[----:B------:R-:W-:Y:S10]  /*61b0*/  MUFU.EX2 R204, R86 ;  /* 0x0000005600cc7308 */ /* 0x000ff40000000800 */
        /* <DEDUP_REMOVED lines=8> */
[----:B------:R-:W4:Y:S10]  /*6240*/  MUFU.EX2 R213, R18 ;  /* 0x0000001200d57308 */ /* 0x000f340000000800 */
        /* <DEDUP_REMOVED lines=25> */
[----:B------:R-:W-:Y:S04]  /*63e0*/  LDSM.16.M88.4 R108, [R222+0x8000] ;  /* 0x00800000de6c783b */ /* 0x000fe80000000200 */
        /* <DEDUP_REMOVED lines=94> */
[----:B------:R-:W2:Y:S05]  /*69d0*/  LDSM.16.M88.4 R88, [R216+0xe800] ;  /* 0x00e80000d858783b */ /* 0x000eaa0000000200 */
[C---:B----4-:R-:W-:Y:S06]  /*69e0*/  HMMA.16816.F32 R4, R100.reuse, R104, R4 ;  /* 0x000000686404723c */ /* 0x050fec0000001804 */
[C---:B------:R-:W-:Y:S06]  /*69f0*/  HMMA.16816.F32 R8, R100.reuse, R106, R8 ;  /* 0x0000006a6408723c */ /* 0x040fec0000001808 */
[C---:B-1----:R-:W-:Y:S06]  /*6a00*/  HMMA.16816.F32 R12, R100.reuse, R84, R12 ;  /* 0x00000054640c723c */ /* 0x042fec000000180c */
[----:B------:R-:W-:Y:S06]  /*6a10*/  HMMA.16816.F32 R16, R100, R86, R16 ;  /* 0x000000566410723c */ /* 0x000fec0000001810 */
[C---:B------:R-:W-:Y:S06]  /*6a20*/  HMMA.16816.F32 R4, R108.reuse, R112, R4 ;  /* 0x000000706c04723c */ /* 0x040fec0000001804 */
[C---:B------:R-:W-:Y:S06]  /*6a30*/  HMMA.16816.F32 R8, R108.reuse, R114, R8 ;  /* 0x000000726c08723c */ /* 0x040fec0000001808 */
[C---:B--2---:R-:W-:Y:S06]  /*6a40*/  HMMA.16816.F32 R12, R108.reuse, R88, R12 ;  /* 0x000000586c0c723c */ /* 0x044fec000000180c */
        /* <DEDUP_REMOVED lines=8> */
[----:B------:R-:W-:Y:S01]  /*6ad0*/  FMUL.FTZ R4, R205, R4 ;  /* 0x00000004cd047220 */ /* 0x000fe20000410000 */
        /* <DEDUP_REMOVED lines=12> */
[----:B------:R-:W-:Y:S01]  /*6ba0*/  FADD.FTZ R12, -R117, R12 ;  /* 0x0000000c750c7221 */ /* 0x000fe20000010100 */
[----:B------:R-:W-:Y:S01]  /*6bb0*/  F2FP.F16.F32.PACK_AB R5, R5, R4 ;  /* 0x000000040505723e */ /* 0x000fe200000000ff */
[----:B------:R-:W-:Y:S01]  /*6bc0*/  FADD.FTZ R14, -R116, R14 ;  /* 0x0000000e740e7221 */ /* 0x000fe20000010100 */
[C---:B------:R-:W-:Y:S01]  /*6bd0*/  FADD.FTZ R13, -R117.reuse, R13 ;  /* 0x0000000d750d7221 */ /* 0x040fe20000010100 */
[----:B------:R-:W-:Y:S01]  /*6be0*/  F2FP.F16.F32.PACK_AB R4, R10, R11 ;  /* 0x0000000b0a04723e */ /* 0x000fe200000000ff */
[----:B------:R-:W-:Y:S01]  /*6bf0*/  FADD.FTZ R15, -R116, R15 ;  /* 0x0000000f740f7221 */ /* 0x000fe20000010100 */
[----:B------:R1:W-:Y:S01]  /*6c00*/  STS [R239+0x20000], R5 ;  /* 0x02000005ef007388 */ /* 0x0003e20000000800 */
[----:B------:R-:W-:Y:S01]  /*6c10*/  FMUL.FTZ R85, R212, R12 ;  /* 0x0000000cd4557220 */ /* 0x000fe20000410000 */
[----:B------:R-:W-:Y:S01]  /*6c20*/  FMUL.FTZ R84, R208, R14 ;  /* 0x0000000ed0547220 */ /* 0x000fe20000410000 */
[C---:B------:R-:W-:Y:S01]  /*6c30*/  FADD.FTZ R16, -R117.reuse, R16 ;  /* 0x0000001075107221 */ /* 0x040fe20000010100 */
[----:B------:R2:W-:Y:S01]  /*6c40*/  STS [R239+0x20400], R4 ;  /* 0x02040004ef007388 */ /* 0x0005e20000000800 */
        /* <DEDUP_REMOVED lines=20> */
[----:B-1----:R-:W-:Y:S01]  /*6d90*/  FMUL.FTZ R5, R122, R17 ;  /* 0x000000117a057220 */ /* 0x002fe20000410000 */
[----:B------:R-:W-:Y:S01]  /*6da0*/  FMUL.FTZ R10, R124, R10 ;  /* 0x0000000a7c0a7220 */ /* 0x000fe20000410000 */
[----:B------:R-:W-:Y:S01]  /*6db0*/  F2FP.F16.F32.PACK_AB R7, R12, R13 ;  /* 0x0000000d0c07723e */ /* 0x000fe200000000ff */
[----:B------:R-:W-:Y:S01]  /*6dc0*/  STS [R241+0x20000], R8 ;  /* 0x02000008f1007388 */ /* 0x000fe20000000800 */
[----:B--2---:R-:W-:Y:S01]  /*6dd0*/  FMUL.FTZ R4, R125, R16 ;  /* 0x000000107d047220 */ /* 0x004fe20000410000 */
[----:B------:R-:W-:Y:S02]  /*6de0*/  F2FP.F16.F32.PACK_AB R6, R14, R15 ;  /* 0x0000000f0e06723e */ /* 0x000fe400000000ff */
[----:B------:R-:W-:Y:S02]  /*6df0*/  STS [R241+0x20400], R9 ;  /* 0x02040009f1007388 */ /* 0x000fe40000000800 */
[----:B------:R-:W-:Y:S02]  /*6e00*/  F2FP.F16.F32.PACK_AB R5, R5, R4 ;  /* 0x000000040505723e */ /* 0x000fe400000000ff */
[----:B------:R-:W-:Y:S01]  /*6e10*/  F2FP.F16.F32.PACK_AB R4, R10, R11 ;  /* 0x0000000b0a04723e */ /* 0x000fe200000000ff */
[----:B------:R-:W-:Y:S04]  /*6e20*/  STS [R238+0x20000], R7 ;  /* 0x02000007ee007388 */ /* 0x000fe80000000800 */
[----:B------:R-:W-:Y:S04]  /*6e30*/  STS [R238+0x20400], R6 ;  /* 0x02040006ee007388 */ /* 0x000fe80000000800 */
        /* <DEDUP_REMOVED lines=160> */
.L_x_1413:
        /* <DEDUP_REMOVED lines=472> */
.L_x_1414:
        /* <DEDUP_REMOVED lines=222> */
.L_x_1416:
        /* <DEDUP_REMOVED lines=19> */
.L_x_1417:
        /* <DEDUP_REMOVED lines=58> */
.L_x_1419:
[----:B------:R-:W-:Y:S05]  /*a870*/  BSYNC B0 ;  /* 0x0000000000007941 */ /* 0x000fea0003800000 */
.L_x_1418:
        /* <DEDUP_REMOVED lines=22> */
.L_x_1421:
[----:B------:R-:W-:Y:S05]  /*a9e0*/  BSYNC B0 ;  /* 0x0000000000007941 */ /* 0x000fea0003800000 */
.L_x_1420:
        /* <DEDUP_REMOVED lines=38> */
.L_x_1423:
[----:B------:R-:W-:Y:S05]  /*ac50*/  BSYNC B0 ;  /* 0x0000000000007941 */ /* 0x000fea0003800000 */
.L_x_1422:
        /* <DEDUP_REMOVED lines=21> */
.L_x_1394:
[----:B------:R-:W-:Y:S05]  /*adb0*/  BSYNC B1 ;  /* 0x0000000000017941 */ /* 0x000fea0003800000 */
.L_x_1380:
[----:B------:R-:W-:Y:S01]  /*adc0*/  ULDC UR5, c[0x0][0xc] ;  /* 0x0000030000057ab9 */ /* 0x000fe20000000800 */
[----:B------:R-:W-:Y:S02]  /*add0*/  UIADD3 UR56, UR56, 0x1, URZ ;  /* 0x0000000138387890 */ /* 0x000fe4000fffe03f */
[----:B------:R-:W-:-:S04]  /*ade0*/  UIADD3 UR24, UR5, UR24, URZ ;  /* 0x0000001805187290 */ /* 0x000fc8000fffe03f */
[----:B------:R-:W-:-:S06]  /*adf0*/  UISETP.GE.AND UP0, UPT, UR24, UR61, UPT ;  /* 0x0000003d1800728c */ /* 0x000fcc000bf06270 */
[----:B------:R-:W-:-:S13]  /*ae00*/  PLOP3.LUT P0, PT, PT, PT, UP0, 0x80, 0x0 ;  /* 0x000000000000781c */ /* 0x000fda0003f0f008 */
[----:B------:R-:W-:Y:S05]  /*ae10*/  @P0 BRA `(.L_x_1424) ;  /* 0x0000000000040947 */ /* 0x000fea0003800000 */
[----:B------:R-:W-:Y:S05]  /*ae20*/  BRA `(.L_x_1425) ;  /* 0xffffff5c000c7947 */ /* 0x000fea000383ffff */
.L_x_1424:
[----:B------:R-:W-:Y:S05]  /*ae30*/  EXIT ;  /* 0x000000000000794d */ /* 0x000fea0003800000 */
.L_x_1426:
        /* <DEDUP_REMOVED lines=12> */
.L_x_2058:


//--------------------- .text._ZN5flash25flash_bwd_dot_do_o_kernelILb0E23Flash_bwd_kernel_traitsILi256ELi64ELi64ELi8ELi4ELi2ELi2ELb0ELb1EN7cutlass6half_tE19Flash_kernel_traitsILi256ELi64ELi64ELi8ES3_EEEEvNS_16Flash_bwd_paramsE --------------------------
	.section	.text._ZN5flash25flash_bwd_dot_do_o_kernelILb0E23Flash_bwd_kernel_traitsILi256ELi64ELi64ELi8ELi4ELi2ELi2ELb0ELb1EN7cutlass6half_tE19Flash_kernel_traitsILi256ELi64ELi64ELi8ES3_EEEEvNS_16Flash_bwd_paramsE,"ax",@progbits
	.align	128
        .global         _ZN5flash25flash_bwd_dot_do_o_kernelILb0E23Flash_bwd_kernel_traitsILi256ELi64ELi64ELi8ELi4ELi2ELi2ELb0ELb1EN7cutlass6half_tE19Flash_kernel_traitsILi256ELi64ELi64ELi8ES3_EEEEvNS_16Flash_bwd_paramsE
        .type           _ZN5flash25flash_bwd_dot_do_o_kernelILb0E23Flash_bwd_kernel_traitsILi256ELi64ELi64ELi8ELi4ELi2ELi2ELb0ELb1EN7cutlass6half_tE19Flash_kernel_traitsILi256ELi64ELi64ELi8ES3_EEEEvNS_16Flash_bwd_paramsE,@function
        .size           _ZN5flash25flash_bwd_dot_do_o_kernelILb0E23Flash_bwd_kernel_traitsILi256ELi64ELi64ELi8ELi4ELi2ELi2ELb0ELb1EN7cutlass6half_tE19Flash_kernel_traitsILi256ELi64ELi64ELi8ES3_EEEEvNS_16Flash_bwd_paramsE,(.L_x_2059 - _ZN5flash25flash_bwd_dot_do_o_kernelILb0E23Flash_bwd_kernel_traitsILi256ELi64ELi64ELi8ELi4ELi2ELi2ELb0ELb1EN7cutlass6half_tE19Flash_kernel_traitsILi256ELi64ELi64ELi8ES3_EEEEvNS_16Flash_bwd_paramsE)
        .other          _ZN5flash25flash_bwd_dot_do_o_kernelILb0E23Flash_bwd_kernel_traitsILi256ELi64ELi64ELi8ELi4ELi2ELi2ELb0ELb1EN7cutlass6half_tE19Flash_kernel_traitsILi256ELi64ELi64ELi8ES3_EEEEvNS_16Flash_bwd_paramsE,@"STO_CUDA_ENTRY STV_DEFAULT"
_ZN5flash25flash_bwd_dot_do_o_kernelILb0E23Flash_bwd_kernel_traitsILi256ELi64ELi64ELi8ELi4ELi2ELi2ELb0ELb1EN7cutlass6half_tE19Flash_kernel_traitsILi256ELi64ELi64ELi8ES3_EEEEvNS_16Flash_bwd_paramsE:
.text._ZN5flash25flash_bwd_dot_do_o_kernelILb0E23Flash_bwd_kernel_traitsILi256ELi64ELi64ELi8ELi4ELi2ELi2ELb0ELb1EN7cutlass6half_tE19Flash_kernel_traitsILi256ELi64ELi64ELi8ES3_EEEEvNS_16Flash_bwd_paramsE:
        /* <DEDUP_REMOVED lines=52> */
.L_x_1427:
[----:B------:R-:W0:Y:S08]  /*0340*/  LDC R54, c[0x0][0x270] ;  /* 0x00009c00ff367b82 */ /* 0x000e300000000800 */
[----:B------:R-:W1:Y:S01]  /*0350*/  LDC R3, c[0x0][0x2d4] ;  /* 0x0000b500ff037b82 */ /* 0x000e620000000800 */
[----:B0-----:R-:W-:-:S04]  /*0360*/  IMAD R54, R7, R54, UR5 ;  /* 0x0000000507367e24 */ /* 0x001fc8000f8e0236 */
[----:B-1----:R-:W-:-:S07]  /*0370*/  IMAD R54, R54, R3, RZ ;  /* 0x0000000336367224 */ /* 0x002fce00078e02ff */
.L_x_1428:
        /* <DEDUP_REMOVED lines=57> */
.L_x_1430:
[----:B------:R-:W-:Y:S05]  /*0710*/  BSYNC B0 ;  /* 0x0000000000007941 */ /* 0x000fea0003800000 */
.L_x_1429:
        /* <DEDUP_REMOVED lines=45> */
.L_x_1432:
[----:B------:R-:W-:Y:S05]  /*09f0*/  BSYNC B0 ;  /* 0x0000000000007941 */ /* 0x000fea0003800000 */
.L_x_1431:
        /* <DEDUP_REMOVED lines=52> */
.L_x_1434:
[----:B------:R-:W-:Y:S05]  /*0d40*/  BSYNC B0 ;  /* 0x0000000000007941 */ /* 0x000fea0003800000 */
.L_x_1433:
        /* <DEDUP_REMOVED lines=38> */
.L_x_1436:
[----:B------:R-:W-:Y:S05]  /*0fb0*/  BSYNC B0 ;  /* 0x0000000000007941 */ /* 0x000fea0003800000 */
.L_x_1435:
        /* <DEDUP_REMOVED lines=218> */
.L_x_1437:
        /* <DEDUP_REMOVED lines=10> */
.L_x_2059:


//--------------------- .text._ZN5flash25flash_bwd_dot_do_o_kernelILb1E23Flash_bwd_kernel_traitsILi256ELi64ELi64ELi8ELi4ELi2ELi2ELb0ELb1EN7cutlass6half_tE19Flash_kernel_traitsILi256ELi64ELi64ELi8ES3_EEEEvNS_16Flash_bwd_paramsE --------------------------
	.section	.text._ZN5flash25flash_bwd_dot_do_o_kernelILb1E23Flash_bwd_kernel_traitsILi256ELi64ELi64ELi8ELi4ELi2ELi2ELb0ELb1EN7cutlass6half_tE19Flash_kernel_traitsILi256ELi64ELi64ELi8ES3_EEEEvNS_16Flash_bwd_paramsE,"ax",@progbits
	.align	128
        .global         _ZN5flash25flash_bwd_dot_do_o_kernelILb1E23Flash_bwd_kernel_traitsILi256ELi64ELi64ELi8ELi4ELi2ELi2ELb0ELb1EN7cutlass6half_tE19Flash_kernel_traitsILi256ELi64ELi64ELi8ES3_EEEEvNS_16Flash_bwd_paramsE
        .type           _ZN5flash25flash_bwd_dot_do_o_kernelILb1E23Flash_bwd_kernel_traitsILi256ELi64ELi64ELi8ELi4ELi2ELi2ELb0ELb1EN7cutlass6half_tE19Flash_kernel_traitsILi256ELi64ELi64ELi8ES3_EEEEvNS_16Flash_bwd_paramsE,@function
        .size           _ZN5flash25flash_bwd_dot_do_o_kernelILb1E23Flash_bwd_kernel_traitsILi256ELi64ELi64ELi8ELi4ELi2ELi2ELb0ELb1EN7cutlass6half_tE19Flash_kernel_traitsILi256ELi64ELi64ELi8ES3_EEEEvNS_16Flash_bwd_paramsE,(.L_x_2060 - _ZN5flash25flash_bwd_dot_do_o_kernelILb1E23Flash_bwd_kernel_traitsILi256ELi64ELi64ELi8ELi4ELi2ELi2ELb0ELb1EN7cutlass6half_tE19Flash_kernel_traitsILi256ELi64ELi64ELi8ES3_EEEEvNS_16Flash_bwd_paramsE)
        .other          _ZN5flash25flash_bwd_dot_do_o_kernelILb1E23Flash_bwd_kernel_traitsILi256ELi64ELi64ELi8ELi4ELi2ELi2ELb0ELb1EN7cutlass6half_tE19Flash_kernel_traitsILi256ELi64ELi64ELi8ES3_EEEEvNS_16Flash_bwd_paramsE,@"STO_CUDA_ENTRY STV_DEFAULT"
_ZN5flash25flash_bwd_dot_do_o_kernelILb1E23Flash_bwd_kernel_traitsILi256ELi64ELi64ELi8ELi4ELi2ELi2ELb0ELb1EN7cutlass6half_tE19Flash_kernel_traitsILi256ELi64ELi64ELi8ES3_EEEEvNS_16Flash_bwd_paramsE:
.text._ZN5flash25flash_bwd_dot_do_o_kernelILb1E23Flash_bwd_kernel_traitsILi256ELi64ELi64ELi8ELi4ELi2ELi2ELb0ELb1EN7cutlass6half_tE19Flash_kernel_traitsILi256ELi64ELi64ELi8ES3_EEEEvNS_16Flash_bwd_paramsE:
        /* <DEDUP_REMOVED lines=62> */
.L_x_1438:
        /* <DEDUP_REMOVED lines=27> */
.L_x_1439:
[----:B------:R-:W-:-:S04]  /*0590*/  IMAD R52, R52, R53, R25 ;  /* 0x0000003534347224 */ /* 0x000fc800078e0219 */
[----:B------:R-:W-:-:S07]  /*05a0*/  IMAD R52, R52, R31, RZ ;  /* 0x0000001f34347224 */ /* 0x000fce00078e02ff */
.L_x_1440:
        /* <DEDUP_REMOVED lines=76> */
.L_x_1442:
[----:B------:R-:W-:Y:S05]  /*0a70*/  BSYNC B0 ;  /* 0x0000000000007941 */ /* 0x000fea0003800000 */
.L_x_1441:
        /* <DEDUP_REMOVED lines=38> */
.L_x_1444:
[----:B------:R-:W-:Y:S05]  /*0ce0*/  BSYNC B0 ;  /* 0x0000000000007941 */ /* 0x000fea0003800000 */
.L_x_1443:
        /* <DEDUP_REMOVED lines=48> */
.L_x_1446:
[----:B------:R-:W-:Y:S05]  /*0ff0*/  BSYNC B0 ;  /* 0x0000000000007941 */ /* 0x000fea0003800000 */
.L_x_1445:
        /* <DEDUP_REMOVED lines=43> */
.L_x_1448:
[----:B------:R-:W-:Y:S05]  /*12b0*/  BSYNC B0 ;  /* 0x0000000000007941 */ /* 0x000fea0003800000 */
.L_x_1447:
        /* <DEDUP_REMOVED lines=242> */
.L_x_1449:
        /* <DEDUP_REMOVED lines=10> */
.L_x_2060:


//--------------------- .text._ZN5flash27flash_bwd_convert_dq_kernelI23Flash_bwd_kernel_traitsILi256ELi64ELi64ELi8ELi4ELi2ELi2ELb0ELb0EN7cutlass6half_tE19Flash_kernel_traitsILi256ELi64ELi64ELi8ES3_EEEEvNS_16Flash_bwd_paramsEi --------------------------
	.section	.text._ZN5flash27flash_bwd_convert_dq_kernelI23Flash_bwd_kernel_traitsILi256ELi64ELi64ELi8ELi4ELi2ELi2ELb0ELb0EN7cutlass6half_tE19Flash_kernel_traitsILi256ELi64ELi64ELi8ES3_EEEEvNS_16Flash_bwd_paramsEi,"ax",@progbits
	.align	128
        .global         _ZN5flash27flash_bwd_convert_dq_kernelI23Flash_bwd_kernel_traitsILi256ELi64ELi64ELi8ELi4ELi2ELi2ELb0ELb0EN7cutlass6half_tE19Flash_kernel_traitsILi256ELi64ELi64ELi8ES3_EEEEvNS_16Flash_bwd_paramsEi
        .type           _ZN5flash27flash_bwd_convert_dq_kernelI23Flash_bwd_kernel_traitsILi256ELi64ELi64ELi8ELi4ELi2ELi2ELb0ELb0EN7cutlass6half_tE19Flash_kernel_traitsILi256ELi64ELi64ELi8ES3_EEEEvNS_16Flash_bwd_paramsEi,@function
        .size           _ZN5flash27flash_bwd_convert_dq_kernelI23Flash_bwd_kernel_traitsILi256ELi64ELi64ELi8ELi4ELi2ELi2ELb0ELb0EN7cutlass6half_tE19Flash_kernel_traitsILi256ELi64ELi64ELi8ES3_EEEEvNS_16Flash_bwd_paramsEi,(.L_x_2061 - _ZN5flash27flash_bwd_convert_dq_kernelI23Flash_bwd_kernel_traitsILi256ELi64ELi64ELi8ELi4ELi2ELi2ELb0ELb0EN7cutlass6half_tE19Flash_kernel_traitsILi256ELi64ELi64ELi8ES3_EEEEvNS_16Flash_bwd_paramsEi)
        .other          _ZN5flash27flash_bwd_convert_dq_kernelI23Flash_bwd_kernel_traitsILi256ELi64ELi64ELi8ELi4ELi2ELi2ELb0ELb0EN7cutlass6half_tE19Flash_kernel_traitsILi256ELi64ELi64ELi8ES3_EEEEvNS_16Flash_bwd_paramsEi,@"STO_CUDA_ENTRY STV_DEFAULT"
_ZN5flash27flash_bwd_convert_dq_kernelI23Flash_bwd_kernel_traitsILi256ELi64ELi64ELi8ELi4ELi2ELi2ELb0ELb0EN7cutlass6half_tE19Flash_kernel_traitsILi256ELi64ELi64ELi8ES3_EEEEvNS_16Flash_bwd_paramsEi:
.text._ZN5flash27flash_bwd_convert_dq_kernelI23Flash_bwd_kernel_traitsILi256ELi64ELi64ELi8ELi4ELi2ELi2ELb0ELb0EN7cutlass6half_tE19Flash_kernel_traitsILi256ELi64ELi64ELi8ES3_EEEEvNS_16Flash_bwd_paramsEi:
        /* <DEDUP_REMOVED lines=40> */
.L_x_1450:
        /* <DEDUP_REMOVED lines=106> */
.L_x_1452:
        /* <DEDUP_REMOVED lines=172> */
.L_x_1451:
        /* <DEDUP_REMOVED lines=207> */
.L_x_1454:
[----:B------:R-:W-:Y:S05]  /*20d0*/  BSYNC B0 ;  /* 0x0000000000007941 */ /* 0x000fea0003800000 */
.L_x_1453:
        /* <DEDUP_REMOVED lines=24> */
.L_x_1455:
        /* <DEDUP_REMOVED lines=10> */
.L_x_2061:


//--------------------- .text._ZN5flash44flash_bwd_dq_dk_dv_loop_seqk_parallel_kernelI23Flash_bwd_kernel_traitsILi256ELi64ELi64ELi8ELi4ELi2ELi2ELb0ELb0EN7cutlass6half_tE19Flash_kernel_traitsILi256ELi64ELi64ELi8ES3_EELb1ELb0ELb0ELb0ELb0ELb0ELb0EEEvNS_16Flash_bwd_paramsE --------------------------
	.section	.text._ZN5flash44flash_bwd_dq_dk_dv_loop_seqk_parallel_kernelI23Flash_bwd_kernel_traitsILi256ELi64ELi64ELi8ELi4ELi2ELi2ELb0ELb0EN7cutlass6half_tE19Flash_kernel_traitsILi256ELi64ELi64ELi8ES3_EELb1ELb0ELb0ELb0ELb0ELb0ELb0EEEvNS_16Flash_bwd_paramsE,"ax",@progbits
	.align	128
        .global         _ZN5flash44flash_bwd_dq_dk_dv_loop_seqk_parallel_kernelI23Flash_bwd_kernel_traitsILi256ELi64ELi64ELi8ELi4ELi2ELi2ELb0ELb0EN7cutlass6half_tE19Flash_kernel_traitsILi256ELi64ELi64ELi8ES3_EELb1ELb0ELb0ELb0ELb0ELb0ELb0EEEvNS_16Flash_bwd_paramsE
        .type           _ZN5flash44flash_bwd_dq_dk_dv_loop_seqk_parallel_kernelI23Flash_bwd_kernel_traitsILi256ELi64ELi64ELi8ELi4ELi2ELi2ELb0ELb0EN7cutlass6half_tE19Flash_kernel_traitsILi256ELi64ELi64ELi8ES3_EELb1ELb0ELb0ELb0ELb0ELb0ELb0EEEvNS_16Flash_bwd_paramsE,@function
        .size           _ZN5flash44flash_bwd_dq_dk_dv_loop_seqk_parallel_kernelI23Flash_bwd_kernel_traitsILi256ELi64ELi64ELi8ELi4ELi2ELi2ELb0ELb0EN7cutlass6half_tE19Flash_kernel_traitsILi256ELi64ELi64ELi8ES3_EELb1ELb0ELb0ELb0ELb0ELb0ELb0EEEvNS_16Flash_bwd_paramsE,(.L_x_2062 - _ZN5flash44flash_bwd_dq_dk_dv_loop_seqk_parallel_kernelI23Flash_bwd_kernel_traitsILi256ELi64ELi64ELi8ELi4ELi2ELi2ELb0ELb0EN7cutlass6half_tE19Flash_kernel_traitsILi256ELi64ELi64ELi8ES3_EELb1ELb0ELb0ELb0ELb0ELb0ELb0EEEvNS_16Flash_bwd_paramsE)
        .other          _ZN5flash44flash_bwd_dq_dk_dv_loop_seqk_parallel_kernelI23Flash_bwd_kernel_traitsILi256ELi64ELi64ELi8ELi4ELi2ELi2ELb0ELb0EN7cutlass6half_tE19Flash_kernel_traitsILi256ELi64ELi64ELi8ES3_EELb1ELb0ELb0ELb0ELb0ELb0ELb0EEEvNS_16Flash_bwd_paramsE,@"STO_CUDA_ENTRY STV_DEFAULT"
_ZN5flash44flash_bwd_dq_dk_dv_loop_seqk_parallel_kernelI23Flash_bwd_kernel_traitsILi256ELi64ELi64ELi8ELi4ELi2ELi2ELb0ELb0EN7cutlass6half_tE19Flash_kernel_traitsILi256ELi64ELi64ELi8ES3_EELb1ELb0ELb0ELb0ELb0ELb0ELb0EEEvNS_16Flash_bwd_paramsE:
.text._ZN5flash44flash_bwd_dq_dk_dv_loop_seqk_parallel_kernelI23Flash_bwd_kernel_traitsILi256ELi64ELi64ELi8ELi4ELi2ELi2ELb0ELb0EN7cutlass6half_tE19Flash_kernel_traitsILi256ELi64ELi64ELi8ES3_EELb1ELb0ELb0ELb0ELb0ELb0ELb0EEEvNS_16Flash_bwd_paramsE:
        /* <DEDUP_REMOVED lines=12> */
[----:B------:R-:W2:Y:S01]  /*00c0*/  S2UR UR48, SR_CTAID.Y ;  /* 0x00000000003079c3 */ /* 0x000ea20000002600 */
[----:B------:R-:W-:Y:S01]  /*00d0*/  UMOV UR5, 0x400 ;  /* 0x0000040000057882 */ /* 0x000fe20000000000 */
[----:B------:R-:W-:Y:S01]  /*00e0*/  IMAD.MOV.U32 R240, RZ, RZ, 0x20 ;  /* 0x00000020fff07424 */ /* 0x000fe200078e00ff */
[----:B------:R-:W-:Y:S01]  /*00f0*/  UMOV UR58, URZ ;  /* 0x0000003f003a7c82 */ /* 0x000fe20008000000 */
[----:B------:R-:W-:-:S04]  /*0100*/  UMOV UR59, 0xffff8000 ;  /* 0xffff8000003b7882 */ /* 0x000fc80000000000 */
        /* <DEDUP_REMOVED lines=22> */
[--C-:B------:R-:W-:Y:S01]  /*0270*/  SHF.R.S32.HI R3, RZ, 0x2, R2.reuse ;  /* 0x00000002ff037819 */ /* 0x100fe20000011402 */
[----:B------:R-:W-:Y:S01]  /*0280*/  IMAD.SHL.U32 R6, R6, 0x40, RZ ;  /* 0x0000004006067824 */ /* 0x000fe200078e00ff */
[----:B------:R-:W-:Y:S01]  /*0290*/  SHF.R.S32.HI R2, RZ, 0x1f, R2 ;  /* 0x0000001fff027819 */ /* 0x000fe20000011402 */
[----:B------:R-:W-:Y:S01]  /*02a0*/  IMAD.SHL.U32 R18, R0, 0x8, RZ ;  /* 0x0000000800127824 */ /* 0x000fe200078e00ff */
[----:B------:R-:W-:Y:S01]  /*02b0*/  SHF.R.S32.HI R9, RZ, 0x1f, R7 ;  /* 0x0000001fff097819 */ /* 0x000fe20000011407 */
[----:B------:R-:W-:Y:S01]  /*02c0*/  IMAD.SHL.U32 R12, R12, 0x2, RZ ;  /* 0x000000020c0c7824 */ /* 0x000fe200078e00ff */
[----:B------:R-:W-:-:S02]  /*02d0*/  LEA.HI R2, R2, R3, RZ, 0x3 ;  /* 0x0000000302027211 */ /* 0x000fc400078f18ff */
[----:B------:R-:W-:Y:S02]  /*02e0*/  SHF.R.S32.HI R5, RZ, 0x4, R4 ;  /* 0x00000004ff057819 */ /* 0x000fe40000011404 */
[----:B------:R-:W-:Y:S02]  /*02f0*/  LOP3.LUT R2, R2, 0xfffffff8, RZ, 0xc0, !PT ;  /* 0xfffffff802027812 */ /* 0x000fe400078ec0ff */
[-C--:B------:R-:W-:Y:S02]  /*0300*/  LEA.HI R7, R7, R16.reuse, RZ, 0x1 ;  /* 0x0000001007077211 */ /* 0x080fe400078f08ff */
[----:B------:R-:W-:Y:S01]  /*0310*/  LOP3.LUT R6, R6, 0x1c0, RZ, 0xc0, !PT ;  /* 0x000001c006067812 */ /* 0x000fe200078ec0ff */
[----:B------:R-:W-:Y:S01]  /*0320*/  IMAD.IADD R2, R3, 0x1, -R2 ;  /* 0x0000000103027824 */ /* 0x000fe200078e0a02 */
[----:B------:R-:W-:Y:S02]  /*0330*/  LEA.HI R9, R9, R16, RZ, 0x2 ;  /* 0x0000001009097211 */ /* 0x000fe400078f10ff */
[----:B------:R-:W-:-:S02]  /*0340*/  LEA.HI R4, R4, R5, RZ, 0x1 ;  /* 0x0000000504047211 */ /* 0x000fc400078f08ff */
[----:B------:R-:W-:Y:S02]  /*0350*/  LOP3.LUT R7, R7, 0xfffffffe, RZ, 0xc0, !PT ;  /* 0xfffffffe07077812 */ /* 0x000fe400078ec0ff */
[----:B------:R-:W-:Y:S02]  /*0360*/  SHF.R.U32.HI R3, RZ, 0x3, R6 ;  /* 0x00000003ff037819 */ /* 0x000fe40000011606 */
[----:B------:R-:W-:Y:S01]  /*0370*/  LOP3.LUT R6, R6, 0x38, R18, 0xf8, !PT ;  /* 0x0000003806067812 */ /* 0x000fe200078ef812 */
[----:B------:R-:W-:Y:S01]  /*0380*/  IMAD.IADD R7, R16, 0x1, -R7 ;  /* 0x0000000110077824 */ /* 0x000fe200078e0a07 */
[----:B------:R-:W-:Y:S02]  /*0390*/  LOP3.LUT R9, R9, 0xfffffffc, RZ, 0xc0, !PT ;  /* 0xfffffffc09097812 */ /* 0x000fe400078ec0ff */
[----:B------:R-:W-:Y:S02]  /*03a0*/  LOP3.LUT R4, R4, 0xfffffffe, RZ, 0xc0, !PT ;  /* 0xfffffffe04047812 */ /* 0x000fe400078ec0ff */
[----:B------:R-:W-:Y:S01]  /*03b0*/  LOP3.LUT P4, RZ, R0, 0x4, RZ, 0xc0, !PT ;  /* 0x0000000400ff7812 */ /* 0x000fe2000788c0ff */
[----:B------:R-:W-:Y:S01]  /*03c0*/  IMAD.IADD R17, R16, 0x1, -R9 ;  /* 0x0000000110117824 */ /* 0x000fe200078e0a09 */
[C---:B------:R-:W-:Y:S01]  /*03d0*/  LOP3.LUT P3, RZ, R0.reuse, 0x2, RZ, 0xc0, !PT ;  /* 0x0000000200ff7812 */ /* 0x040fe2000786c0ff */
[----:B------:R-:W-:Y:S01]  /*03e0*/  IMAD.SHL.U32 R0, R0, 0x40, RZ ;  /* 0x0000004000007824 */ /* 0x000fe200078e00ff */
[----:B------:R-:W-:Y:S01]  /*03f0*/  LOP3.LUT R3, R6, R3, RZ, 0x3c, !PT ;  /* 0x0000000306037212 */ /* 0x000fe200078e3cff */
[----:B------:R-:W-:Y:S01]  /*0400*/  IMAD.IADD R4, R5, 0x1, -R4 ;  /* 0x0000000105047824 */ /* 0x000fe200078e0a04 */
[----:B------:R-:W-:Y:S01]  /*0410*/  SHF.R.S32.HI R6, RZ, 0x1f, R15 ;  /* 0x0000001fff067819 */ /* 0x000fe2000001140f */
[----:B------:R-:W-:Y:S01]  /*0420*/  IMAD.SHL.U32 R9, R7, 0x10, RZ ;  /* 0x0000001007097824 */ /* 0x000fe200078e00ff */
[----:B------:R-:W-:Y:S01]  /*0430*/  SHF.R.S32.HI R5, RZ, 0x1f, R14 ;  /* 0x0000001fff057819 */ /* 0x000fe2000001140e */
[----:B------:R-:W-:Y:S01]  /*0440*/  IMAD.SHL.U32 R251, R4, 0x20, RZ ;  /* 0x0000002004fb7824 */ /* 0x000fe200078e00ff */
[----:B------:R-:W-:Y:S01]  /*0450*/  LOP3.LUT R0, R0, 0x1c0, RZ, 0xc0, !PT ;  /* 0x000001c000007812 */ /* 0x000fe200078ec0ff */
[----:B------:R-:W-:Y:S01]  /*0460*/  IMAD.SHL.U32 R249, R4, 0x8, RZ ;  /* 0x0000000804f97824 */ /* 0x000fe200078e00ff */
[----:B------:R-:W-:Y:S01]  /*0470*/  LEA.HI R6, R6, R15, RZ, 0x3 ;  /* 0x0000000f06067211 */ /* 0x000fe200078f18ff */
[----:B------:R-:W-:Y:S01]  /*0480*/  STL [R1], R17 ;  /* 0x0000001101007387 */ /* 0x000fe20000100800 */
[----:B------:R-:W-:-:S02]  /*0490*/  LEA.HI R5, R5, R14, RZ, 0x2 ;  /* 0x0000000e05057211 */ /* 0x000fc400078f10ff */
[C---:B------:R-:W-:Y:S01]  /*04a0*/  LOP3.LUT R14, R0.reuse, 0x8, R13, 0xf8, !PT ;  /* 0x00000008000e7812 */ /* 0x040fe200078ef80d */
[----:B------:R-:W-:Y:S01]  /*04b0*/  STL [R1+0x10], R18 ;  /* 0x0000101201007387 */ /* 0x000fe20000100800 */
[----:B------:R-:W-:Y:S02]  /*04c0*/  LOP3.LUT R250, R0, 0x10, R9, 0xf8, !PT ;  /* 0x0000001000fa7812 */ /* 0x000fe400078ef809 */
[----:B------:R-:W-:Y:S02]  /*04d0*/  SHF.R.U32.HI R11, RZ, 0x3, R0 ;  /* 0x00000003ff0b7819 */ /* 0x000fe40000011600 */
[C---:B------:R-:W-:Y:S01]  /*04e0*/  LOP3.LUT R0, R6.reuse, 0xfffffff8, RZ, 0xc0, !PT ;  /* 0xfffffff806007812 */ /* 0x040fe200078ec0ff */
[----:B------:R-:W-:Y:S01]  /*04f0*/  IMAD.SHL.U32 R6, R6, 0x40, RZ ;  /* 0x0000004006067824 */ /* 0x000fe200078e00ff */
[C---:B------:R-:W-:Y:S02]  /*0500*/  LOP3.LUT R9, R2.reuse, 0x1, RZ, 0xc0, !PT ;  /* 0x0000000102097812 */ /* 0x040fe400078ec0ff */
[----:B------:R-:W-:Y:S01]  /*0510*/  SHF.R.S32.HI R8, RZ, 0x6, R8 ;  /* 0x00000006ff087819 */ /* 0x000fe20000011408 */
[----:B------:R-:W-:Y:S01]  /*0520*/  IMAD.IADD R0, R15, 0x1, -R0 ;  /* 0x000000010f007824 */ /* 0x000fe200078e0a00 */
[----:B------:R-:W-:Y:S01]  /*0530*/  ISETP.NE.U32.AND P0, PT, R9, 0x1, PT ;  /* 0x000000010900780c */ /* 0x000fe20003f05070 */
[----:B------:R-:W-:Y:S01]  /*0540*/  IMAD.SHL.U32 R9, R2, 0x40, RZ ;  /* 0x0000004002097824 */ /* 0x000fe200078e00ff */
[----:B------:R-:W-:Y:S01]  /*0550*/  SHF.R.S32.HI R16, RZ, 0x7, R10 ;  /* 0x00000007ff107819 */ /* 0x000fe2000001140a */
[----:B------:R-:W-:Y:S01]  /*0560*/  IMAD.SHL.U32 R0, R0, 0x40, RZ ;  /* 0x0000004000007824 */ /* 0x000fe200078e00ff */
[----:B------:R-:W-:Y:S01]  /*0570*/  R2P PR, R2, 0x6 ;  /* 0x0000000602007804 */ /* 0x000fe20000000000 */
[----:B------:R-:W-:Y:S01]  /*0580*/  IMAD.SHL.U32 R2, R8, 0x8, RZ ;  /* 0x0000000808027824 */ /* 0x000fe200078e00ff */
[----:B------:R-:W-:Y:S01]  /*0590*/  LOP3.LUT R9, R9, 0x1c0, RZ, 0xc0, !PT ;  /* 0x000001c009097812 */ /* 0x000fe200078ec0ff */
[----:B------:R-:W-:Y:S01]  /*05a0*/  IMAD.SHL.U32 R10, R4, 0x200, RZ ;  /* 0x00000200040a7824 */ /* 0x000fe200078e00ff */
[----:B------:R-:W-:Y:S01]  /*05b0*/  LOP3.LUT R0, R0, 0x1c0, RZ, 0xc0, !PT ;  /* 0x000001c000007812 */ /* 0x000fe200078ec0ff */
[----:B------:R-:W-:Y:S01]  /*05c0*/  IMAD R3, R8, 0x200, R3 ;  /* 0x0000020008037824 */ /* 0x000fe200078e0203 */
[----:B------:R-:W-:Y:S01]  /*05d0*/  LOP3.LUT R2, R2, 0x18, RZ, 0xc0, !PT ;  /* 0x0000001802027812 */ /* 0x000fe200078ec0ff */
[----:B------:R-:W-:Y:S01]  /*05e0*/  IMAD.SHL.U32 R8, R16, 0x20, RZ ;  /* 0x0000002010087824 */ /* 0x000fe200078e00ff */
[----:B------:R-:W-:-:S02]  /*05f0*/  SHF.R.U32.HI R4, RZ, 0x3, R0 ;  /* 0x00000003ff047819 */ /* 0x000fc40000011600 */
[----:B------:R-:W-:Y:S01]  /*0600*/  LOP3.LUT R251, R2, 0x20, R251, 0xf8, !PT ;  /* 0x0000002002fb7812 */ /* 0x000fe200078ef8fb */
[----:B------:R1:W-:Y:S01]  /*0610*/  STL [R1+0x4], R3 ;  /* 0x0000040301007387 */ /* 0x0003e20000100800 */
[----:B------:R-:W-:Y:S02]  /*0620*/  LOP3.LUT R249, R0, 0x8, R249, 0xf8, !PT ;  /* 0x0000000800f97812 */ /* 0x000fe400078ef8f9 */
[----:B------:R-:W-:Y:S02]  /*0630*/  LOP3.LUT R251, R4, R251, R0, 0x1e, !PT ;  /* 0x000000fb04fb7212 */ /* 0x000fe400078e1e00 */
[----:B------:R-:W-:Y:S01]  /*0640*/  LOP3.LUT R0, R6, 0xfffffe00, RZ, 0xc0, !PT ;  /* 0xfffffe0006007812 */ /* 0x000fe200078ec0ff */
[----:B------:R-:W-:Y:S01]  /*0650*/  IMAD.U32 R6, RZ, RZ, UR6 ;  /* 0x00000006ff067e24 */ /* 0x000fe2000f8e00ff */
[----:B------:R-:W-:Y:S01]  /*0660*/  LOP3.LUT R8, R9, 0x20, R8, 0xf8, !PT ;  /* 0x0000002009087812 */ /* 0x000fe200078ef808 */
[----:B------:R-:W-:Y:S01]  /*0670*/  IMAD.U32 R6, RZ, RZ, UR5 ;  /* 0x00000005ff067e24 */ /* 0x000fe2000f8e00ff */
[----:B------:R-:W-:Y:S01]  /*0680*/  USHF.R.S32.HI UR5, URZ, 0x1f, UR48 ;  /* 0x0000001f3f057899 */ /* 0x000fe20008011430 */
[----:B------:R-:W-:Y:S01]  /*0690*/  LOP3.LUT R241, R14, R11, RZ, 0x3c, !PT ;  /* 0x0000000b0ef17212 */ /* 0x000fe200078e3cff */
[----:B------:R-:W-:Y:S01]  /*06a0*/  IMAD R14, R16, 0x800, R10 ;  /* 0x00000800100e7824 */ /* 0x000fe200078e020a */
[----:B------:R-:W-:Y:S01]  /*06b0*/  LOP3.LUT R249, R249, R4, RZ, 0x3c, !PT ;  /* 0x00000004f9f97212 */ /* 0x000fe200078e3cff */
[--C-:B------:R-:W-:Y:S01]  /*06c0*/  IMAD R252, R17, 0x400, R0.reuse ;  /* 0x0000040011fc7824 */ /* 0x100fe200078e0200 */
[----:B------:R-:W-:Y:S01]  /*06d0*/  LOP3.LUT R251, R251, R0, RZ, 0xfc, !PT ;  /* 0x00000000fbfb7212 */ /* 0x000fe200078efcff */
[----:B------:R-:W-:Y:S01]  /*06e0*/  IMAD R4, R7, 0x400, R0 ;  /* 0x0000040007047824 */ /* 0x000fe200078e0200 */
[----:B------:R-:W-:Y:S01]  /*06f0*/  USHF.R.S32.HI UR6, URZ, 0x1f, UR48 ;  /* 0x0000001f3f067899 */ /* 0x000fe20008011430 */
[----:B------:R-:W-:Y:S01]  /*0700*/  IMAD.U32 R0, RZ, RZ, UR5 ;  /* 0x00000005ff007e24 */ /* 0x000fe2000f8e00ff */
[----:B------:R-:W-:Y:S01]  /*0710*/  USHF.R.S32.HI UR5, URZ, 0x1f, UR55 ;  /* 0x0000001f3f057899 */ /* 0x000fe20008011437 */
[----:B------:R-:W-:Y:S01]  /*0720*/  IMAD.IADD R241, R14, 0x1, R241 ;  /* 0x000000010ef17824 */ /* 0x000fe200078e02f1 */
[----:B------:R-:W-:Y:S01]  /*0730*/  LOP3.LUT R250, R250, 0x8, R13, 0xf8, !PT ;  /* 0x00000008fafa7812 */ /* 0x000fe200078ef80d */
[----:B------:R-:W-:Y:S01]  /*0740*/  IMAD.IADD R252, R252, 0x1, R249 ;  /* 0x00000001fcfc7824 */ /* 0x000fe200078e02f9 */
[----:B------:R-:W-:Y:S01]  /*0750*/  SEL R240, R240, 0xffffffe0, !P3 ;  /* 0xffffffe0f0f07807 */ /* 0x000fe20005800000 */
[----:B------:R-:W-:Y:S01]  /*0760*/  IMAD.MOV.U32 R0, RZ, RZ, 0x40 ;  /* 0x00000040ff007424 */ /* 0x000fe200078e00ff */
[----:B------:R-:W-:Y:S01]  /*0770*/  LOP3.LUT R250, R10, R250, R11, 0xf6, !PT ;  /* 0x000000fa0afa7212 */ /* 0x000fe200078ef60b */
[----:B------:R-:W-:Y:S01]  /*0780*/  IMAD.U32 R6, RZ, RZ, UR6 ;  /* 0x00000006ff067e24 */ /* 0x000fe2000f8e00ff */
[----:B-1----:R-:W-:Y:S01]  /*0790*/  SHF.R.U32.HI R3, RZ, 0x3, R9 ;  /* 0x00000003ff037819 */ /* 0x002fe20000011609 */
[----:B------:R-:W-:Y:S01]  /*07a0*/  IMAD.IADD R249, R249, 0x1, R4 ;  /* 0x00000001f9f97824 */ /* 0x000fe200078e0204 */
[----:B------:R-:W-:Y:S01]  /*07b0*/  SHF.R.S32.HI R6, RZ, 0x2, R5 ;  /* 0x00000002ff067819 */ /* 0x000fe20000011405 */
[----:B------:R-:W-:Y:S01]  /*07c0*/  IMAD.U32 R4, RZ, RZ, UR5 ;  /* 0x00000005ff047e24 */ /* 0x000fe2000f8e00ff */
[----:B------:R-:W-:Y:S01]  /*07d0*/  LOP3.LUT R2, R3, R9, R2, 0x1e, !PT ;  /* 0x0000000903027212 */ /* 0x000fe200078e1e02 */
[--C-:B------:R-:W-:Y:S01]  /*07e0*/  IMAD R9, R7, 0x400, R12.reuse ;  /* 0x0000040007097824 */ /* 0x100fe200078e020c */
[----:B------:R-:W-:Y:S01]  /*07f0*/  LOP3.LUT R3, R8, R3, RZ, 0x3c, !PT ;  /* 0x0000000308037212 */ /* 0x000fe200078e3cff */
[----:B------:R-:W-:Y:S01]  /*0800*/  IMAD R8, R17, 0x400, R12 ;  /* 0x0000040011087824 */ /* 0x000fe200078e020c */
[----:B------:R-:W-:Y:S01]  /*0810*/  UIADD3 UR6, UR4, 0x18000, URZ ;  /* 0x0001800004067890 */ /* 0x000fe2000fffe03f */
[----:B------:R-:W-:Y:S01]  /*0820*/  IMAD.MOV.U32 R4, RZ, RZ, -0x10 ;  /* 0xfffffff0ff047424 */ /* 0x000fe200078e00ff */
[----:B------:R-:W-:Y:S01]  /*0830*/  LEA R241, R241, UR4, 0x1 ;  /* 0x00000004f1f17c11 */ /* 0x000fe2000f8e08ff */
[----:B------:R-:W-:Y:S01]  /*0840*/  IMAD.IADD R3, R8, 0x1, R3 ;  /* 0x0000000108037824 */ /* 0x000fe200078e0203 */
[----:B------:R-:W-:Y:S01]  /*0850*/  SEL R5, R0, 0xffffffc0, !P4 ;  /* 0xffffffc000057807 */ /* 0x000fe20006000000 */
[----:B------:R-:W-:Y:S01]  /*0860*/  IMAD.IADD R2, R9, 0x1, R2 ;  /* 0x0000000109027824 */ /* 0x000fe200078e0202 */
[----:B------:R-:W-:Y:S01]  /*0870*/  LEA R250, R250, UR4, 0x1 ;  /* 0x00000004fafa7c11 */ /* 0x000fe2000f8e08ff */
[----:B------:R-:W-:Y:S01]  /*0880*/  IMAD R0, R17, 0x10, R6 ;  /* 0x0000001011007824 */ /* 0x000fe200078e0206 */
[----:B------:R-:W-:Y:S01]  /*0890*/  LEA R9, R3, UR4, 0x1 ;  /* 0x0000000403097c11 */ /* 0x000fe2000f8e08ff */
[--C-:B------:R-:W-:Y:S01]  /*08a0*/  IMAD.IADD R240, R240, 0x1, R241.reuse ;  /* 0x00000001f0f07824 */ /* 0x100fe200078e02f1 */
[----:B------:R-:W-:Y:S01]  /*08b0*/  SEL R4, R4, 0x10, !P0 ;  /* 0x0000001004047807 */ /* 0x000fe20004000000 */
[----:B------:R-:W-:Y:S01]  /*08c0*/  IMAD.U32 R7, RZ, RZ, UR5 ;  /* 0x00000005ff077e24 */ /* 0x000fe2000f8e00ff */
[----:B------:R-:W-:Y:S01]  /*08d0*/  LEA R8, R2, UR6, 0x1 ;  /* 0x0000000602087c11 */ /* 0x000fe2000f8e08ff */
[----:B------:R1:W-:Y:S01]  /*08e0*/  STL [R1+0x8], R0 ;  /* 0x0000080001007387 */ /* 0x0003e20000100800 */
[----:B------:R-:W-:Y:S01]  /*08f0*/  VIADD R7, R9, 0x20 ;  /* 0x0000002009077836 */ /* 0x000fe20000000000 */
[----:B------:R-:W-:Y:S01]  /*0900*/  UIADD3 UR5, UR4, 0x28000, URZ ;  /* 0x0002800004057890 */ /* 0x000fe2000fffe03f */
[C---:B------:R-:W-:Y:S01]  /*0910*/  IMAD.IADD R3, R5.reuse, 0x1, R241 ;  /* 0x0000000105037824 */ /* 0x040fe200078e02f1 */
[----:B------:R2:W-:Y:S01]  /*0920*/  STL [R1+0x18], R9 ;  /* 0x0000180901007387 */ /* 0x0005e20000100800 */
[----:B------:R-:W-:Y:S01]  /*0930*/  IMAD.IADD R2, R5, 0x1, R240 ;  /* 0x0000000105027824 */ /* 0x000fe200078e02f0 */
[----:B------:R-:W-:Y:S01]  /*0940*/  ULDC.64 UR6, c[0x0][0x208] ;  /* 0x0000820000067ab9 */ /* 0x000fe20000000a00 */
[----:B------:R-:W-:Y:S01]  /*0950*/  @P1 VIADD R7, R9, 0xffffffe0 ;  /* 0xffffffe009071836 */ /* 0x000fe20000000000 */
[----:B------:R2:W-:Y:S01]  /*0960*/  STL [R1+0x1c], R8 ;  /* 0x00001c0801007387 */ /* 0x0005e20000100800 */
[C---:B------:R-:W-:Y:S01]  /*0970*/  VIADD R6, R8.reuse, 0x40 ;  /* 0x0000004008067836 */ /* 0x040fe20000000000 */
[----:B------:R-:W-:Y:S01]  /*0980*/  LEA R249, R249, UR5, 0x1 ;  /* 0x00000005f9f97c11 */ /* 0x000fe2000f8e08ff */
[----:B------:R-:W-:-:S02]  /*0990*/  @P2 VIADD R6, R8, 0xffffffc0 ;  /* 0xffffffc008062836 */ /* 0x000fc40000000000 */
[----:B-1----:R-:W-:Y:S02]  /*09a0*/  IMAD.IADD R0, R5, 0x1, R250 ;  /* 0x0000000105007824 */ /* 0x002fe400078e02fa */
[----:B------:R-:W-:Y:S02]  /*09b0*/  IMAD.IADD R5, R9, 0x1, R4 ;  /* 0x0000000109057824 */ /* 0x000fe400078e0204 */
[----:B------:R-:W-:-:S03]  /*09c0*/  IMAD.IADD R4, R4, 0x1, R7 ;  /* 0x0000000104047824 */ /* 0x000fc600078e0207 */
[----:B------:R2:W-:Y:S04]  /*09d0*/  STL [R1+0x28], R5 ;  /* 0x0000280501007387 */ /* 0x0005e80000100800 */
[----:B------:R2:W-:Y:S04]  /*09e0*/  STL [R1+0x20], R7 ;  /* 0x0000200701007387 */ /* 0x0005e80000100800 */
[----:B------:R2:W-:Y:S04]  /*09f0*/  STL [R1+0x24], R6 ;  /* 0x0000240601007387 */ /* 0x0005e80000100800 */
[----:B------:R2:W-:Y:S02]  /*0a00*/  STL [R1+0x40], R4 ;  /* 0x0000400401007387 */ /* 0x0005e40000100800 */
.L_x_1502:
        /* <DEDUP_REMOVED lines=19> */
[----:B-123--:R-:W-:Y:S01]  /*0b40*/  IMAD.U32 R16, RZ, RZ, UR8 ;  /* 0x00000008ff107e24 */ /* 0x00efe2000f8e00ff */
[----:B------:R-:W-:Y:S01]  /*0b50*/  ULDC.U8 UR18, c[0x0][0x3c2] ;  /* 0x0000f08000127ab9 */ /* 0x000fe20000000000 */
[----:B------:R-:W-:Y:S01]  /*0b60*/  ULDC.64 UR12, c[0x0][0x2f8] ;  /* 0x0000be00000c7ab9 */ /* 0x000fe20000000a00 */
[----:B------:R-:W-:Y:S01]  /*0b70*/  @UP4 UIADD3.X UR11, UR5, UR11, URZ, UP1, !UPT ;  /* 0x0000000b050b4290 */ /* 0x000fe20008ffe43f */
[----:B--2---:R-:W-:Y:S01]  /*0b80*/  IMAD.U32 R6, RZ, RZ, UR10 ;  /* 0x0000000aff067e24 */ /* 0x004fe2000f8e00ff */
        /* <DEDUP_REMOVED lines=9> */
[----:B----4-:R-:W1:Y:S01]  /*0c20*/  S2R R10, SR_TID.X ;  /* 0x00000000000a7919 */ /* 0x010e620000002100 */
[----:B------:R-:W-:-:S03]  /*0c30*/  UIADD3.X UR5, UR5, UR13, URZ, UP0, !UPT ;  /* 0x0000000d05057290 */ /* 0x000fc600087fe43f */
[----:B------:R-:W-:Y:S01]  /*0c40*/  PLOP3.LUT P2, PT, PT, PT, UP1, 0x80, 0x0 ;  /* 0x000000000000781c */ /* 0x000fe20003f4f018 */
[----:B------:R-:W3:Y:S01]  /*0c50*/  @P1 LDG.E R6, desc[UR6][R6.64] ;  /* 0x0000000606061981 */ /* 0x000ee2000c1e1900 */
[----:B------:R-:W-:Y:S01]  /*0c60*/  IMAD.U32 R15, RZ, RZ, UR14 ;  /* 0x0000000eff0f7e24 */ /* 0x000fe2000f8e00ff */
[----:B------:R-:W4:Y:S01]  /*0c70*/  S2UR UR49, SR_CTAID.X ;  /* 0x00000000003179c3 */ /* 0x000f220000002500 */
[----:B------:R-:W-:Y:S01]  /*0c80*/  IMAD.U32 R12, RZ, RZ, UR10 ;  /* 0x0000000aff0c7e24 */ /* 0x000fe2000f8e00ff */
[----:B------:R-:W-:Y:S01]  /*0c90*/  UMOV UR21, URZ ;  /* 0x0000003f00157c82 */ /* 0x000fe20008000000 */
[----:B------:R-:W-:Y:S01]  /*0ca0*/  IMAD.U32 R13, RZ, RZ, UR5 ;  /* 0x00000005ff0d7e24 */ /* 0x000fe2000f8e00ff */
[----:B------:R-:W5:Y:S01]  /*0cb0*/  @P3 LDG.E R8, desc[UR6][R14.64] ;  /* 0x000000060e083981 */ /* 0x000f62000c1e1900 */
[----:B------:R-:W-:-:S03]  /*0cc0*/  @!UP3 ULDC.64 UR8, c[0x0][0x318] ;  /* 0x0000c6000008bab9 */ /* 0x000fc60000000a00 */
[----:B------:R-:W5:Y:S04]  /*0cd0*/  @P3 LDG.E R5, desc[UR6][R14.64+0x4] ;  /* 0x000004060e053981 */ /* 0x000f68000c1e1900 */
        /* <DEDUP_REMOVED lines=10> */
[----:B----4-:R-:W-:Y:S01]  /*0d80*/  USHF.L.U32 UR15, UR49, 0x6, URZ ;  /* 0x00000006310f7899 */ /* 0x010fe2000800063f */
[----:B------:R-:W-:Y:S01]  /*0d90*/  ULDC UR9, c[0x0][0x2c8] ;  /* 0x0000b20000097ab9 */ /* 0x000fe20000000800 */
[----:B-1----:R-:W-:Y:S02]  /*0da0*/  SHF.R.S32.HI R9, RZ, 0x1f, R10 ;  /* 0x0000001fff097819 */ /* 0x002fe4000001140a */
[----:B--2---:R-:W-:-:S02]  /*0db0*/  @P0 R2UR UR11, R4 ;  /* 0x00000000040b02ca */ /* 0x004fc400000e0000 */
[----:B------:R-:W-:-:S04]  /*0dc0*/  ISETP.NE.U32.AND P0, PT, RZ, UR12, PT ;  /* 0x0000000cff007c0c */ /* 0x000fc8000bf05070 */
[----:B------:R-:W-:Y:S02]  /*0dd0*/  ISETP.NE.AND.EX P0, PT, RZ, UR13, PT, P0 ;  /* 0x0000000dff007c0c */ /* 0x000fe4000bf05300 */
[----:B---3--:R-:W-:Y:S02]  /*0de0*/  @P1 R2UR UR21, R6 ;  /* 0x00000000061512ca */ /* 0x008fe400000e0000 */
[----:B-----5:R-:W-:Y:S02]  /*0df0*/  @P3 R2UR UR8, R8 ;  /* 0x00000000080832ca */ /* 0x020fe400000e0000 */
[----:B------:R-:W-:-:S09]  /*0e00*/  @P3 R2UR UR12, R5 ;  /* 0x00000000050c32ca */ /* 0x000fd200000e0000 */
        /* <DEDUP_REMOVED lines=9> */
.L_x_1456:
        /* <DEDUP_REMOVED lines=37> */
[----:B------:R-:W-:Y:S01]  /*10f0*/  ULDC UR61, c[0x0][0x2dc] ;  /* 0x0000b700003d7ab9 */ /* 0x000fe20000000800 */
[----:B------:R-:W-:Y:S01]  /*1100*/  ULDC UR60, c[0x0][0x270] ;  /* 0x00009c00003c7ab9 */ /* 0x000fe20000000800 */
[----:B------:R-:W-:Y:S01]  /*1110*/  ULDC.64 UR22, c[0x0][0x240] ;  /* 0x0000900000167ab9 */ /* 0x000fe20000000a00 */
        /* <DEDUP_REMOVED lines=8> */
[----:B------:R-:W-:Y:S02]  /*11a0*/  UIADD3 UR37, UR27, UR37, URZ ;  /* 0x000000251b257290 */ /* 0x000fe4000fffe03f */
[----:B------:R-:W-:Y:S02]  /*11b0*/  @UP1 UIADD3 UR37, UR25, UR20, URZ ;  /* 0x0000001419251290 */ /* 0x000fe4000fffe03f */
[----:B------:R-:W-:-:S02]  /*11c0*/  UIMAD UR16, UR11, UR12, URZ ;  /* 0x0000000c0b1072a4 */ /* 0x000fc4000f8e023f */
[----:B------:R-:W-:Y:S01]  /*11d0*/  UIADD3 UR9, UR13, UR9, URZ ;  /* 0x000000090d097290 */ /* 0x000fe2000fffe03f */
[----:B-1----:R-:W-:Y:S01]  /*11e0*/  VIADD R14, R14, 0xffffffe ;  /* 0x0ffffffe0e0e7836 */ /* 0x002fe20000000000 */
[----:B------:R-:W-:Y:S02]  /*11f0*/  UISETP.NE.AND UP0, UPT, UR34, -0x1, UPT ;  /* 0xffffffff2200788c */ /* 0x000fe4000bf05270 */
[----:B------:R-:W-:Y:S01]  /*1200*/  USHF.L.U32 UR15, UR48, 0x7, URZ ;  /* 0x00000007300f7899 */ /* 0x000fe2000800063f */
[----:B------:R-:W1:Y:S01]  /*1210*/  F2I.FTZ.U32.TRUNC.NTZ R15, R14 ;  /* 0x0000000e000f7305 */ /* 0x000e62000021f000 */
[----:B------:R-:W-:Y:S02]  /*1220*/  ULOP3.LUT UR20, UR46, 0xffffffc0, URZ, 0xc0, !UPT ;  /* 0xffffffc02e147892 */ /* 0x000fe4000f8ec03f */
[----:B------:R-:W-:Y:S02]  /*1230*/  USEL UR38, UR26, UR24, !UP1 ;  /* 0x000000181a267287 */ /* 0x000fe4000c800000 */
[----:B------:R-:W-:-:S02]  /*1240*/  USHF.L.U64.HI UR14, UR48, 0x7, UR56 ;  /* 0x00000007300e7899 */ /* 0x000fc40008010238 */
[----:B------:R-:W-:Y:S02]  /*1250*/  UIMAD.WIDE.U32 UR26, UR10, UR12, URZ ;  /* 0x0000000c0a1a72a5 */ /* 0x000fe4000f8e003f */
[----:B------:R-:W-:Y:S02]  /*1260*/  UIMAD UR16, UR10, UR9, UR16 ;  /* 0x000000090a1072a4 */ /* 0x000fe4000f8e0210 */
[----:B------:R-:W-:Y:S02]  /*1270*/  USEL UR31, UR15, URZ, UP2 ;  /* 0x0000003f0f1f7287 */ /* 0x000fe40009000000 */
[----:B------:R-:W-:Y:S01]  /*1280*/  UIADD3 UR9, UR20, -0x40, URZ ;  /* 0xffffffc014097890 */ /* 0x000fe2000fffe03f */
[----:B-1----:R-:W-:Y:S01]  /*1290*/  IMAD.MOV R8, RZ, RZ, -R15 ;  /* 0x000000ffff087224 */ /* 0x002fe200078e0a0f */
[----:B------:R-:W-:Y:S01]  /*12a0*/  ULDC.U8 UR15, c[0x0][0x3d8] ;  /* 0x0000f600000f7ab9 */ /* 0x000fe20000000000 */
[----:B------:R-:W-:Y:S01]  /*12b0*/  IMAD.MOV.U32 R14, RZ, RZ, RZ ;  /* 0x000000ffff0e7224 */ /* 0x000fe200078e00ff */
[----:B------:R-:W-:Y:S01]  /*12c0*/  USEL UR35, UR14, URZ, UP2 ;  /* 0x0000003f0e237287 */ /* 0x000fe20009000000 */
[----:B------:R-:W-:Y:S01]  /*12d0*/  IMAD R8, R8, R11, RZ ;  /* 0x0000000b08087224 */ /* 0x000fe200078e02ff */
[----:B------:R-:W-:-:S02]  /*12e0*/  UIMAD.WIDE.U32 UR12, UR10, UR8, URZ ;  /* 0x000000080a0c72a5 */ /* 0x000fc4000f8e003f */
[----:B------:R-:W-:Y:S01]  /*12f0*/  UIADD3 UR47, UR27, UR16, URZ ;  /* 0x000000101b2f7290 */ /* 0x000fe2000fffe03f */
[----:B------:R-:W-:Y:S01]  /*1300*/  IMAD.HI.U32 R8, R15, R8, R14 ;  /* 0x000000080f087227 */ /* 0x000fe200078e000e */
[----:B------:R-:W-:Y:S02]  /*1310*/  USHF.R.S32.HI UR32, URZ, 0x1f, UR9 ;  /* 0x0000001f3f207899 */ /* 0x000fe40008011409 */
[----:B------:R-:W-:Y:S02]  /*1320*/  UIADD3 UR16, UP2, UR9, UR31, URZ ;  /* 0x0000001f09107290 */ /* 0x000fe4000ff5e03f */
[----:B------:R-:W-:Y:S01]  /*1330*/  UISETP.NE.AND UP3, UPT, UR15, URZ, UPT ;  /* 0x0000003f0f00728c */ /* 0x000fe2000bf65270 */
[----:B------:R-:W-:Y:S01]  /*1340*/  IMAD.HI.U32 R14, R8, R5, RZ ;  /* 0x00000005080e7227 */ /* 0x000fe200078e00ff */
[----:B------:R-:W-:Y:S02]  /*1350*/  @UP0 UIADD3 UR29, UR21, UR34, URZ ;  /* 0x00000022151d0290 */ /* 0x000fe4000fffe03f */
[----:B------:R-:W-:-:S02]  /*1360*/  UIMAD UR24, UR11, UR8, URZ ;  /* 0x000000080b1872a4 */ /* 0x000fc4000f8e023f */
[----:B------:R-:W-:Y:S01]  /*1370*/  IADD3 R8, -R14, RZ, RZ ;  /* 0x000000ff0e087210 */ /* 0x000fe20007ffe1ff */
[----:B------:R-:W-:Y:S01]  /*1380*/  USEL UR54, UR26, UR12, !UP1 ;  /* 0x0000000c1a367287 */ /* 0x000fe2000c800000 */
[----:B------:R-:W-:Y:S01]  /*1390*/  ULDC.U8 UR18, c[0x0][0x480] ;  /* 0x0001200000127ab9 */ /* 0x000fe20000000000 */
[----:B------:R-:W-:Y:S02]  /*13a0*/  UIADD3.X UR12, UR32, UR35, URZ, UP2, !UPT ;  /* 0x00000023200c7290 */ /* 0x000fe400097fe43f */
[C---:B------:R-:W-:Y:S01]  /*13b0*/  IMAD R8, R11.reuse, R8, R5 ;  /* 0x000000080b087224 */ /* 0x040fe200078e0205 */
[----:B------:R-:W-:Y:S01]  /*13c0*/  UIMAD UR11, UR11, UR16, URZ ;  /* 0x000000100b0b72a4 */ /* 0x000fe2000f8e023f */
[----:B------:R-:W-:Y:S01]  /*13d0*/  LOP3.LUT R5, R4, UR55, RZ, 0x3c, !PT ;  /* 0x0000003704057c12 */ /* 0x000fe2000f8e3cff */
[----:B------:R-:W-:Y:S02]  /*13e0*/  UISETP.NE.AND UP4, UPT, UR18, URZ, UPT ;  /* 0x0000003f1200728c */ /* 0x000fe4000bf85270 */
[----:B------:R-:W-:Y:S01]  /*13f0*/  ISETP.GT.U32.AND P1, PT, R11, R8, PT ;  /* 0x000000080b00720c */ /* 0x000fe20003f24070 */
[----:B------:R-:W-:Y:S01]  /*1400*/  @UP0 ULDC.64 UR18, c[0x0][0x250] ;  /* 0x0000940000120ab9 */ /* 0x000fe20000000a00 */
[----:B------:R-:W-:Y:S01]  /*1410*/  @UP1 UIADD3 UR47, UR13, UR24, URZ ;  /* 0x000000180d2f1290 */ /* 0x000fe2000fffe03f */
[----:B------:R-:W-:Y:S01]  /*1420*/  ISETP.GE.AND P2, PT, R5, RZ, PT ;  /* 0x000000ff0500720c */ /* 0x000fe20003f46270 */
[----:B------:R-:W-:-:S02]  /*1430*/  UIMAD UR20, UR10, UR12, UR11 ;  /* 0x0000000c0a1472a4 */ /* 0x000fc4000f8e020b */
[----:B------:R-:W-:Y:S02]  /*1440*/  @UP0 UIMAD.WIDE.U32 UR12, UR29, UR18, URZ ;  /* 0x000000121d0c02a5 */ /* 0x000fe4000f8e003f */
[----:B------:R-:W-:Y:S02]  /*1450*/  @UP0 UIMAD UR26, UR29, UR19, URZ ;  /* 0x000000131d1a02a4 */ /* 0x000fe4000f8e023f */
[----:B------:R-:W-:Y:S01]  /*1460*/  @!UP1 UIADD3 UR33, UR43, UR40, URZ ;  /* 0x000000282b219290 */ /* 0x000fe2000fffe03f */
[----:B------:R-:W-:Y:S02]  /*1470*/  ULDC UR29, c[0x0][0x2c4] ;  /* 0x0000b100001d7ab9 */ /* 0x000fe40000000800 */
[----:B------:R-:W-:Y:S01]  /*1480*/  @!P1 IMAD.IADD R8, R8, 0x1, -R11 ;  /* 0x0000000108089824 */ /* 0x000fe200078e0a0b */
[----:B------:R-:W-:Y:S01]  /*1490*/  UIMAD.WIDE.U32 UR40, UR10, UR16, URZ ;  /* 0x000000100a2872a5 */ /* 0x000fe2000f8e003f */
[----:B------:R-:W-:Y:S01]  /*14a0*/  @!P1 VIADD R14, R14, 0x1 ;  /* 0x000000010e0e9836 */ /* 0x000fe20000000000 */
[----:B------:R-:W-:Y:S01]  /*14b0*/  @UP3 UIMAD UR10, UR48, UR29, URZ ;  /* 0x0000001d300a32a4 */ /* 0x000fe2000f8e023f */
[----:B------:R-:W-:Y:S01]  /*14c0*/  PLOP3.LUT P1, PT, PT, PT, UP0, 0x80, 0x0 ;  /* 0x000000000000781c */ /* 0x000fe20003f2f008 */
[----:B------:R-:W-:Y:S01]  /*14d0*/  @UP0 UIADD3 UR28, UR21, UR34, URZ ;  /* 0x00000022151c0290 */ /* 0x000fe2000fffe03f */
[----:B------:R-:W-:Y:S01]  /*14e0*/  ISETP.GE.U32.AND P0, PT, R8, R11, PT ;  /* 0x0000000b0800720c */ /* 0x000fe20003f06070 */
[----:B------:R-:W-:Y:S01]  /*14f0*/  @UP3 USEL UR11, UR10, UR8, !UP1 ;  /* 0x000000080a0b3287 */ /* 0x000fe2000c800000 */
[----:B------:R-:W-:-:S02]  /*1500*/  @UP0 ULDC.64 UR14, c[0x0][0x248] ;  /* 0x00009200000e0ab9 */ /* 0x000fc40000000a00 */
[----:B------:R-:W-:Y:S01]  /*1510*/  @UP3 ULDC UR10, c[0x0][0x2e4] ;  /* 0x0000b900000a3ab9 */ /* 0x000fe20000000800 */
[----:B------:R-:W-:Y:S02]  /*1520*/  @UP0 UIMAD.WIDE.U32 UR24, UR28, UR14, URZ ;  /* 0x0000000e1c1802a5 */ /* 0x000fe4000f8e003f */
[----:B------:R-:W-:Y:S02]  /*1530*/  @UP3 UIMAD UR27, UR55, UR10, UR11 ;  /* 0x0000000a371b32a4 */ /* 0x000fe4000f8e020b */
[----:B------:R-:W-:Y:S02]  /*1540*/  @!UP3 UIMAD UR10, UR48, UR60, UR55 ;  /* 0x0000003c300ab2a4 */ /* 0x000fe4000f8e0237 */
[----:B------:R-:W-:Y:S02]  /*1550*/  UIMAD UR50, UR55, UR61, URZ ;  /* 0x0000003d373272a4 */ /* 0x000fe4000f8e023f */
[----:B------:R-:W-:Y:S01]  /*1560*/  @P0 IADD3 R14, R14, 0x1, RZ ;  /* 0x000000010e0e0810 */ /* 0x000fe20007ffe0ff */
[----:B------:R-:W-:Y:S01]  /*1570*/  @UP0 UIMAD UR28, UR28, UR15, URZ ;  /* 0x0000000f1c1c02a4 */ /* 0x000fe2000f8e023f */
[----:B------:R-:W-:Y:S01]  /*1580*/  PLOP3.LUT P0, PT, PT, PT, UP3, 0x80, 0x0 ;  /* 0x000000000000781c */ /* 0x000fe20003f0f038 */
[----:B------:R-:W-:-:S02]  /*1590*/  USEL UR52, UR30, URZ, UP4 ;  /* 0x0000003f1e347287 */ /* 0x000fc4000a000000 */
[----:B------:R-:W-:Y:S01]  /*15a0*/  IMAD.MOV.U32 R11, RZ, RZ, R14 ;  /* 0x000000ffff0b7224 */ /* 0x000fe200078e000e */
[----:B------:R-:W-:Y:S02]  /*15b0*/  USEL UR51, UR49, URZ, UP4 ;  /* 0x0000003f31337287 */ /* 0x000fe4000a000000 */
[----:B------:R-:W-:Y:S02]  /*15c0*/  @!UP3 UIMAD UR27, UR10, UR29, URZ ;  /* 0x0000001d0a1bb2a4 */ /* 0x000fe4000f8e023f */
[----:B------:R-:W-:Y:S01]  /*15d0*/  USHF.R.S32.HI UR53, URZ, 0x1f, UR50 ;  /* 0x0000001f3f357899 */ /* 0x000fe20008011432 */
[----:B------:R-:W-:Y:S01]  /*15e0*/  @!P2 IADD3 R11, -R11, RZ, RZ ;  /* 0x000000ff0b0ba210 */ /* 0x000fe20007ffe1ff */
[----:B------:R-:W-:Y:S01]  /*15f0*/  @UP0 UIADD3 UR35, UR13, UR26, URZ ;  /* 0x0000001a0d230290 */ /* 0x000fe2000fffe03f */
[----:B------:R-:W-:Y:S01]  /*1600*/  @!P3 LOP3.LUT R11, RZ, R4, RZ, 0x33, !PT ;  /* 0x00000004ff0bb212 */ /* 0x000fe200078e33ff */
        /* <DEDUP_REMOVED lines=17> */
.L_x_1458:
        /* <DEDUP_REMOVED lines=13> */
.L_x_1459:
        /* <DEDUP_REMOVED lines=11> */
.L_x_1460:
[----:B------:R-:W-:-:S04]  /*18a0*/  UIMAD UR8, UR48, UR60, UR55 ;  /* 0x0000003c300872a4 */ /* 0x000fc8000f8e0237 */
[----:B------:R-:W-:-:S12]  /*18b0*/  UIMAD UR8, UR8, UR57, URZ ;  /* 0x00000039080872a4 */ /* 0x000fd8000f8e023f */
.L_x_1461:
[----:B------:R-:W2:Y:S01]  /*18c0*/  LDL.64 R16, [R1+0x10] ;  /* 0x0000100001107983 */ /* 0x000ea20000100a00 */
[----:B------:R-:W1:Y:S03]  /*18d0*/  LDC.64 R4, c[0x0][0x420] ;  /* 0x00010800ff047b82 */ /* 0x000e660000000a00 */
[----:B------:R3:W4:Y:S01]  /*18e0*/  LDL.64 R38, [R1+0x10] ;  /* 0x0000100001267983 */ /* 0x0007220000100a00 */
[----:B------:R-:W-:Y:S01]  /*18f0*/  UIADD3 UR8, UR9, UR8, URZ ;  /* 0x0000000809087290 */ /* 0x000fe2000fffe03f */
[----:B------:R-:W-:Y:S01]  /*1900*/  LEA.HI R15, R9, R10, RZ, 0x5 ;  /* 0x0000000a090f7211 */ /* 0x000fe200078f28ff */
[----:B------:R-:W-:Y:S01]  /*1910*/  UIMAD UR10, UR61, UR60, URZ ;  /* 0x0000003c3d0a72a4 */ /* 0x000fe2000f8e023f */
[----:B------:R-:W-:Y:S01]  /*1920*/  BSSY B1, `(.L_x_1457) ;  /* 0x0000a15000017945 */ /* 0x000fe20003800000 */
[----:B------:R-:W-:Y:S01]  /*1930*/  ULDC.64 UR24, c[0x0][0x478] ;  /* 0x00011e0000187ab9 */ /* 0x000fe20000000a00 */
[----:B------:R-:W-:-:S02]  /*1940*/  UIADD3 UR11, UR9, UR27, URZ ;  /* 0x0000001b090b7290 */ /* 0x000fc4000fffe03f */
[----:B------:R-:W-:Y:S02]  /*1950*/  UIMAD.WIDE UR24, UR8, 0x4, UR24 ;  /* 0x00000004081878a5 */ /* 0x000fe4000f8e0218 */
[----:B------:R-:W-:Y:S02]  /*1960*/  USHF.L.U32 UR8, UR10, 0x6, URZ ;  /* 0x000000060a087899 */ /* 0x000fe4000800063f */
[----:B------:R-:W-:Y:S02]  /*1970*/  UISETP.GE.AND UP2, UPT, UR39, 0x1, UPT ;  /* 0x000000012700788c */ /* 0x000fe4000bf46270 */
[----:B------:R-:W-:Y:S01]  /*1980*/  USHF.R.S32.HI UR16, URZ, 0x1f, UR55 ;  /* 0x0000001f3f107899 */ /* 0x000fe20008011437 */
[----:B------:R-:W-:Y:S01]  /*1990*/  ULDC.64 UR12, c[0x0][0x428] ;  /* 0x00010a00000c7ab9 */ /* 0x000fe20000000a00 */
[----:B------:R-:W-:Y:S02]  /*19a0*/  ULDC.64 UR26, c[0x0][0x258] ;  /* 0x00009600001a7ab9 */ /* 0x000fe40000000a00 */
[----:B------:R-:W-:-:S02]  /*19b0*/  UIMAD UR28, UR16, UR12, URZ ;  /* 0x0000000c101c72a4 */ /* 0x000fc4000f8e023f */
[----:B------:R-:W-:Y:S01]  /*19c0*/  UIMAD UR16, UR16, UR26, URZ ;  /* 0x0000001a101072a4 */ /* 0x000fe2000f8e023f */
[----:B-1----:R-:W-:Y:S01]  /*19d0*/  IMAD R28, R4, UR32, RZ ;  /* 0x00000020041c7c24 */ /* 0x002fe2000f8e02ff */
[----:B------:R-:W-:Y:S01]  /*19e0*/  UIMAD UR28, UR55, UR13, UR28 ;  /* 0x0000000d371c72a4 */ /* 0x000fe2000f8e021c */
[----:B------:R-:W-:Y:S02]  /*19f0*/  ULDC.64 UR42, c[0x0][0x2b0] ;  /* 0x0000ac00002a7ab9 */ /* 0x000fe40000000a00 */
[----:B------:R-:W-:Y:S01]  /*1a00*/  IMAD R28, R5, UR9, R28 ;  /* 0x00000009051c7c24 */ /* 0x000fe2000f8e021c */
[----:B------:R-:W-:Y:S02]  /*1a10*/  ULEA.HI.SX32 UR41, UR46, 0xffffffff, 0x1a ;  /* 0xffffffff2e297891 */ /* 0x000fe4000f8fd23f */
[----:B------:R-:W-:Y:S01]  /*1a20*/  UIMAD UR16, UR55, UR27, UR16 ;  /* 0x0000001b371072a4 */ /* 0x000fe2000f8e0210 */
[----:B--2---:R-:W-:Y:S02]  /*1a30*/  LOP3.LUT R17, R15, 0xffffffe0, RZ, 0xc0, !PT ;  /* 0xffffffe00f117812 */ /* 0x004fe400078ec0ff */
[----:B------:R-:W-:Y:S01]  /*1a40*/  SHF.R.S32.HI R15, RZ, 0x5, R15 ;  /* 0x00000005ff0f7819 */ /* 0x000fe2000001140f */
[----:B----4-:R-:W-:-:S02]  /*1a50*/  IMAD.MOV.U32 R38, RZ, RZ, R16 ;  /* 0x000000ffff267224 */ /* 0x010fc400078e0010 */
[----:B------:R-:W-:Y:S02]  /*1a60*/  IMAD.IADD R8, R10, 0x1, -R17 ;  /* 0x000000010a087824 */ /* 0x000fe400078e0a11 */
[----:B------:R-:W-:Y:S01]  /*1a70*/  IMAD.U32 R16, RZ, RZ, UR12 ;  /* 0x0000000cff107e24 */ /* 0x000fe2000f8e00ff */
[----:B------:R-:W-:Y:S01]  /*1a80*/  SHF.R.S32.HI R39, RZ, 0x1f, R38 ;  /* 0x0000001fff277819 */ /* 0x000fe20000011426 */
[----:B------:R-:W-:Y:S01]  /*1a90*/  IMAD R15, R15, UR10, R8 ;  /* 0x0000000a0f0f7c24 */ /* 0x000fe2000f8e0208 */
[----:B------:R-:W-:Y:S01]  /*1aa0*/  IADD3 R20, P0, R38, UR20, RZ ;  /* 0x0000001426147c10 */ /* 0x000fe2000ff1e0ff */
[----:B------:R-:W-:Y:S01]  /*1ab0*/  ULDC.64 UR12, c[0x0][0x400] ;  /* 0x00010000000c7ab9 */ /* 0x000fe20000000a00 */
[----:B------:R-:W-:Y:S01]  /*1ac0*/  UIMAD.WIDE UR10, UR11, 0x4, UR42 ;  /* 0x000000040b0a78a5 */ /* 0x000fe2000f8e022a */
[----:B------:R3:W-:Y:S01]  /*1ad0*/  STL [R1+0x14], R39 ;  /* 0x0000142701007387 */ /* 0x0007e20000100800 */
[----:B------:R-:W-:Y:S02]  /*1ae0*/  IADD3.X R21, R39, UR33, RZ, P0, !PT ;  /* 0x0000002127157c10 */ /* 0x000fe400087fe4ff */
[----:B------:R-:W-:Y:S01]  /*1af0*/  IADD3 R18, P0, R6, UR9, RZ ;  /* 0x0000000906127c10 */ /* 0x000fe2000ff1e0ff */
[----:B------:R-:W-:Y:S01]  /*1b00*/  IMAD.WIDE.U32 R20, R4, UR9, R20 ;  /* 0x0000000904147c25 */ /* 0x000fe2000f8e0014 */
[----:B------:R-:W-:-:S02]  /*1b10*/  UIADD3 UR9, UP1, UP0, UR40, UR8, UR50 ;  /* 0x0000000828097290 */ /* 0x000fc4000f83e032 */
[----:B------:R-:W-:Y:S01]  /*1b20*/  USHF.R.S32.HI UR8, URZ, 0x1f, UR8 ;  /* 0x0000001f3f087899 */ /* 0x000fe20008011408 */
[----:B------:R-:W-:Y:S01]  /*1b30*/  IMAD.IADD R29, R21, 0x1, R28 ;  /* 0x00000001151d7824 */ /* 0x000fe200078e021c */
[----:B------:R-:W-:Y:S01]  /*1b40*/  IADD3.X R21, R7, UR32, RZ, P0, !PT ;  /* 0x0000002007157c10 */ /* 0x000fe200087fe4ff */
[----:B------:R-:W-:Y:S01]  /*1b50*/  IMAD.MOV.U32 R28, RZ, RZ, R20 ;  /* 0x000000ffff1c7224 */ /* 0x000fe200078e0014 */
[----:B------:R-:W-:Y:S01]  /*1b60*/  UIADD3.X UR8, UR49, UR8, UR53, UP1, UP0 ;  /* 0x0000000831087290 */ /* 0x000fe20008fe0435 */
[----:B------:R-:W-:Y:S01]  /*1b70*/  PLOP3.LUT P0, PT, PT, PT, UP2, 0x80, 0x0 ;  /* 0x000000000000781c */ /* 0x000fe20003f0f028 */
[----:B------:R-:W-:Y:S01]  /*1b80*/  UIADD3 UR9, UP1, UP0, UR52, UR9, UR54 ;  /* 0x0000000934097290 */ /* 0x000fe2000f83e036 */
[----:B------:R-:W-:Y:S02]  /*1b90*/  IMAD R19, R21, UR22, RZ ;  /* 0x0000001615137c24 */ /* 0x000fe4000f8e02ff */
[----:B------:R-:W-:Y:S01]  /*1ba0*/  IMAD.WIDE.U32 R22, R18, UR22, R38 ;  /* 0x0000001612167c25 */ /* 0x000fe2000f8e0026 */
[----:B------:R-:W-:-:S02]  /*1bb0*/  UIADD3.X UR8, UR51, UR8, UR47, UP1, UP0 ;  /* 0x0000000833087290 */ /* 0x000fc40008fe042f */
[C---:B------:R-:W-:Y:S01]  /*1bc0*/  IADD3 R20, P1, R15.reuse, UR9, RZ ;  /* 0x000000090f147c10 */ /* 0x040fe2000ff3e0ff */
[----:B------:R-:W-:Y:S01]  /*1bd0*/  IMAD R19, R18, UR23, R19 ;  /* 0x0000001712137c24 */ /* 0x000fe2000f8e0213 */
[----:B------:R-:W-:Y:S01]  /*1be0*/  IADD3 R30, P2, R22, UR38, RZ ;  /* 0x00000026161e7c10 */ /* 0x000fe2000ff5e0ff */
[----:B------:R-:W-:Y:S01]  /*1bf0*/  IMAD.WIDE.U32 R28, R16, UR55, R28 ;  /* 0x00000037101c7c25 */ /* 0x000fe2000f8e001c */
[----:B------:R-:W-:Y:S02]  /*1c00*/  LEA.HI.X.SX32 R15, R15, UR8, 0x1, P1 ;  /* 0x000000080f0f7c11 */ /* 0x000fe400088f0eff */
[C---:B------:R-:W-:Y:S01]  /*1c10*/  LEA R26, P1, R20.reuse, UR12, 0x2 ;  /* 0x0000000c141a7c11 */ /* 0x040fe2000f8210ff */
[----:B------:R-:W-:Y:S01]  /*1c20*/  VIADD R29, R29, UR28 ;  /* 0x0000001c1d1d7c36 */ /* 0x000fe20008000000 */
[----:B------:R-:W-:Y:S02]  /*1c30*/  IADD3.X R31, R23, UR37, R19, P2, !PT ;  /* 0x00000025171f7c10 */ /* 0x000fe400097fe413 */
[----:B------:R-:W-:Y:S01]  /*1c40*/  LEA.HI.X R27, R20, UR13, R15, 0x2, P1 ;  /* 0x0000000d141b7c11 */ /* 0x000fe200088f140f */
[----:B---3--:R-:W-:Y:S08]  /*1c50*/  @!P0 BRA `(.L_x_1462) ;  /* 0x0000009000f08947 */ /* 0x008ff00003800000 */
        /* <DEDUP_REMOVED lines=41> */
[----:B------:R-:W-:Y:S02]  /*1ef0*/  UMOV UR32, UR20 ;  /* 0x0000001400207c82 */ /* 0x000fe40008000000 */
[-C--:B------:R-:W-:Y:S01]  /*1f00*/  IMAD.WIDE.U32 R32, R4, R18.reuse, UR32 ;  /* 0x0000002004207e25 */ /* 0x080fe2000f8e0012 */
[----:B------:R-:W-:Y:S02]  /*1f10*/  ULDC UR32, c[0x0][0x2d0] ;  /* 0x0000b40000207ab9 */ /* 0x000fe40000000800 */
[----:B------:R-:W-:Y:S01]  /*1f20*/  ISETP.GE.AND P6, PT, R38, UR32, PT ;  /* 0x0000002026007c0c */ /* 0x000fe2000bfc6270 */
[----:B------:R-:W-:Y:S01]  /*1f30*/  IMAD R20, R5, R18, R20 ;  /* 0x0000001205147224 */ /* 0x000fe200078e0214 */
        /* <DEDUP_REMOVED lines=32> */
.L_x_1464:
[----:B------:R-:W-:Y:S05]  /*2140*/  BSYNC B0 ;  /* 0x0000000000007941 */ /* 0x000fea0003800000 */
.L_x_1463:
[----:B--23--:R-:W-:Y:S01]  /*2150*/  IMAD.WIDE.U32 R22, R15, UR55, R30 ;  /* 0x000000370f167c25 */ /* 0x00cfe2000f8e001e */
        /* <DEDUP_REMOVED lines=50> */
.L_x_1466:
[----:B------:R-:W-:Y:S05]  /*2480*/  BSYNC B0 ;  /* 0x0000000000007941 */ /* 0x000fea0003800000 */
.L_x_1465:
[----:B---3--:R-:W-:Y:S01]  /*2490*/  LEA R28, R20, UR4, 0x1 ;  /* 0x00000004141c7c11 */ /* 0x008fe2000f8e08ff */
        /* <DEDUP_REMOVED lines=23> */
.L_x_1468:
[----:B----4-:R-:W4:Y:S01]  /*2610*/  LDC.64 R4, c[0x0][0x210] ;  /* 0x00008400ff047b82 */ /* 0x010f220000000a00 */
        /* <DEDUP_REMOVED lines=49> */
.L_x_1469:
[----:B------:R-:W-:Y:S05]  /*2930*/  BSYNC B0 ;  /* 0x0000000000007941 */ /* 0x000fea0003800000 */
.L_x_1467:
        /* <DEDUP_REMOVED lines=21> */
.L_x_1471:
[----:B------:R-:W-:Y:S01]  /*2a90*/  ULDC UR20, c[0x0][0x2d0] ;  /* 0x0000b40000147ab9 */ /* 0x000fe20000000800 */
[----:B----4-:R-:W-:Y:S01]  /*2aa0*/  IMAD.U32 R4, RZ, RZ, UR22 ;  /* 0x00000016ff047e24 */ /* 0x010fe2000f8e00ff */
        /* <DEDUP_REMOVED lines=43> */
[----:B----4-:R-:W-:-:S04]  /*2d60*/  LEA R4, P1, R22, UR24, 0x1 ;  /* 0x0000001816047c11 */ /* 0x010fc8000f8208ff */
[----:B------:R-:W-:-:S05]  /*2d70*/  LEA.HI.X R5, R22, UR25, R15, 0x1, P1 ;  /* 0x0000001916057c11 */ /* 0x000fca00088f0c0f */
[----:B------:R-:W-:Y:S01]  /*2d80*/  @!PT LDS RZ, [RZ] ;  /* 0x00000000fffff984 */ /* 0x000fe20000000800 */
[----:B------:R-:W-:Y:S01]  /*2d90*/  @!PT LDS RZ, [RZ] ;  /* 0x00000000fffff984 */ /* 0x000fe20000000800 */
[----:B------:R-:W-:Y:S01]  /*2da0*/  @!PT LDS RZ, [RZ] ;  /* 0x00000000fffff984 */ /* 0x000fe20000000800 */
[----:B------:R1:W-:Y:S04]  /*2db0*/  LDGSTS.E.BYPASS.LTC128B.128 [R28+0x7000], desc[UR6][R4.64+0x180] ;  /* 0x07000180041c7fae */ /* 0x0003e8000b901d46 */
.L_x_1472:
[----:B------:R-:W-:Y:S05]  /*2dc0*/  BSYNC B0 ;  /* 0x0000000000007941 */ /* 0x000fea0003800000 */
.L_x_1470:
[----:B---3--:R-:W3:Y:S01]  /*2dd0*/  LDL R29, [R1+0x8] ;  /* 0x00000800011d7983 */ /* 0x008ee20000100800 */
[----:B------:R-:W-:Y:S01]  /*2de0*/  UIADD3 UR20, -UR36, UR5, URZ ;  /* 0x0000000524147290 */ /* 0x000fe2000fffe13f */
[----:B-1--4-:R-:W-:Y:S01]  /*2df0*/  IMAD.U32 R4, RZ, RZ, UR14 ;  /* 0x0000000eff047e24 */ /* 0x012fe2000f8e00ff */
[----:B------:R-:W-:Y:S01]  /*2e00*/  USHF.R.S32.HI UR16, URZ, 0x1f, UR36 ;  /* 0x0000001f3f107899 */ /* 0x000fe20008011424 */
[----:B------:R-:W-:Y:S02]  /*2e10*/  BSSY B0, `(.L_x_1473) ;  /* 0x0000044000007945 */ /* 0x000fe40003800000 */
[----:B------:R-:W-:Y:S01]  /*2e20*/  IMAD.WIDE.U32 R18, R4, UR36, R38 ;  /* 0x0000002404127c25 */ /* 0x000fe2000f8e0026 */
[----:B------:R-:W-:Y:S01]  /*2e30*/  ISETP.GE.AND P3, PT, R6, UR20, PT ;  /* 0x0000001406007c0c */ /* 0x000fe2000bf66270 */
[----:B------:R-:W-:Y:S01]  /*2e40*/  UIMAD UR22, UR16, UR14, URZ ;  /* 0x0000000e101672a4 */ /* 0x000fe2000f8e023f */
[----:B------:R-:W-:-:S03]  /*2e50*/  IADD3 R20, P1, R18, UR29, RZ ;  /* 0x0000001d12147c10 */ /* 0x000fc6000ff3e0ff */
[----:B------:R-:W-:-:S06]  /*2e60*/  UIMAD UR22, UR36, UR15, UR22 ;  /* 0x0000000f241672a4 */ /* 0x000fcc000f8e0216 */
[----:B------:R-:W-:Y:S01]  /*2e70*/  IMAD.U32 R4, RZ, RZ, UR22 ;  /* 0x00000016ff047e24 */ /* 0x000fe2000f8e00ff */
[----:B------:R-:W-:Y:S01]  /*2e80*/  ULDC.64 UR22, c[0x0][0x260] ;  /* 0x0000980000167ab9 */ /* 0x000fe20000000a00 */
[----:B------:R1:W-:Y:S01]  /*2e90*/  @P3 STS.128 [R34+0x18000], RZ ;  /* 0x018000ff22003388 */ /* 0x0003e20000000c00 */
[----:B------:R-:W-:Y:S02]  /*2ea0*/  IMAD R16, R14, UR22, RZ ;  /* 0x000000160e107c24 */ /* 0x000fe4000f8e02ff */
[----:B------:R-:W-:Y:S01]  /*2eb0*/  IADD3.X R21, R19, UR30, R4, P1, !PT ;  /* 0x0000001e13157c10 */ /* 0x000fe20008ffe404 */
[----:B------:R1:W-:Y:S01]  /*2ec0*/  @P3 STS.128 [R34+0x1a000], RZ ;  /* 0x01a000ff22003388 */ /* 0x0003e20000000c00 */
[----:B------:R-:W-:-:S03]  /*2ed0*/  IMAD R16, R11, UR23, R16 ;  /* 0x000000170b107c24 */ /* 0x000fc6000f8e0210 */
[----:B------:R1:W-:Y:S01]  /*2ee0*/  @P3 STS.128 [R34+0x1c000], RZ ;  /* 0x01c000ff22003388 */ /* 0x0003e20000000c00 */
[----:B------:R-:W-:-:S03]  /*2ef0*/  IMAD.WIDE.U32 R20, R11, UR22, R20 ;  /* 0x000000160b147c25 */ /* 0x000fc6000f8e0014 */
[----:B------:R1:W-:Y:S02]  /*2f00*/  @P3 STS.128 [R34+0x1e000], RZ ;  /* 0x01e000ff22003388 */ /* 0x0003e40000000c00 */
[----:B------:R-:W-:Y:S02]  /*2f10*/  IADD3 R15, R21, R16, RZ ;  /* 0x00000010150f7210 */ /* 0x000fe40007ffe0ff */
[C---:B---3--:R-:W-:Y:S02]  /*2f20*/  IADD3 R5, R29.reuse, 0x8, RZ ;  /* 0x000000081d057810 */ /* 0x048fe40007ffe0ff */
        /* <DEDUP_REMOVED lines=50> */
.L_x_1474:
[----:B------:R-:W-:Y:S05]  /*3250*/  BSYNC B0 ;  /* 0x0000000000007941 */ /* 0x000fea0003800000 */
.L_x_1473:
        /* <DEDUP_REMOVED lines=9> */
[----:B-1--4-:R-:W1:Y:S01]  /*32f0*/  LDC.64 R22, c[0x0][0x218] ;  /* 0x00008600ff167b82 */ /* 0x012e620000000a00 */
[----:B------:R-:W-:Y:S01]  /*3300*/  ISETP.GE.AND P2, PT, R38, UR9, PT ;  /* 0x0000000926007c0c */ /* 0x000fe2000bf46270 */
[----:B------:R-:W-:Y:S01]  /*3310*/  IMAD.U32 R24, RZ, RZ, UR29 ;  /* 0x0000001dff187e24 */ /* 0x000fe2000f8e00ff */
[----:B------:R-:W-:Y:S01]  /*3320*/  IADD3 R19, P1, R13, 0x20, RZ ;  /* 0x000000200d137810 */ /* 0x000fe20007f3e0ff */
[----:B------:R-:W-:Y:S01]  /*3330*/  IMAD.MOV.U32 R21, RZ, RZ, R15 ;  /* 0x000000ffff157224 */ /* 0x000fe200078e000f */
[----:B------:R-:W-:-:S03]  /*3340*/  MOV R25, UR30 ;  /* 0x0000001e00197c02 */ /* 0x000fc60008000f00 */
[----:B------:R-:W-:Y:S02]  /*3350*/  IMAD.X R18, RZ, RZ, R12, P1 ;  /* 0x000000ffff127224 */ /* 0x000fe400008e060c */
[----:B------:R-:W-:-:S04]  /*3360*/  IMAD.WIDE.U32 R24, R19, UR14, R24 ;  /* 0x0000000e13187c25 */ /* 0x000fc8000f8e0018 */
[----:B------:R-:W4:Y:S01]  /*3370*/  @!P2 LDC.64 R4, c[0x0][0x218] ;  /* 0x00008600ff04ab82 */ /* 0x000f220000000a00 */
[----:B------:R-:W-:Y:S01]  /*3380*/  IMAD R18, R18, UR14, RZ ;  /* 0x0000000e12127c24 */ /* 0x000fe2000f8e02ff */
[----:B------:R1:W-:Y:S03]  /*3390*/  @P2 STS.128 [R34+0x19000], RZ ;  /* 0x019000ff22002388 */ /* 0x0003e60000000c00 */
[----:B------:R-:W-:Y:S01]  /*33a0*/  IMAD R18, R19, UR15, R18 ;  /* 0x0000000f13127c24 */ /* 0x000fe2000f8e0212 */
[----:B------:R-:W-:-:S03]  /*33b0*/  IADD3 R19, P1, R6, 0x20, RZ ;  /* 0x0000002006137810 */ /* 0x000fc60007f3e0ff */
[----:B------:R-:W-:Y:S01]  /*33c0*/  IMAD.IADD R25, R25, 0x1, R18 ;  /* 0x0000000119197824 */ /* 0x000fe200078e0212 */
[----:B------:R-:W-:Y:S01]  /*33d0*/  IADD3.X R18, RZ, R7, RZ, P1, !PT ;  /* 0x00000007ff127210 */ /* 0x000fe20000ffe4ff */
[----:B-1----:R-:W-:-:S04]  /*33e0*/  IMAD.WIDE R22, R38, 0x2, R22 ;  /* 0x0000000226167825 */ /* 0x002fc800078e0216 */
[----:B------:R-:W-:-:S04]  /*33f0*/  IMAD.WIDE.U32 R24, R11, UR22, R24 ;  /* 0x000000160b187c25 */ /* 0x000fc8000f8e0018 */
[----:B------:R-:W-:Y:S01]  /*3400*/  IMAD R18, R18, UR14, RZ ;  /* 0x0000000e12127c24 */ /* 0x000fe2000f8e02ff */
[----:B------:R-:W-:Y:S01]  /*3410*/  IADD3 R15, R16, R25, RZ ;  /* 0x00000019100f7210 */ /* 0x000fe20007ffe0ff */
[----:B------:R-:W-:Y:S01]  /*3420*/  IMAD.WIDE.U32 R20, R19, UR14, R20 ;  /* 0x0000000e13147c25 */ /* 0x000fe2000f8e0014 */
[----:B------:R-:W-:-:S03]  /*3430*/  LEA R22, P1, R24, R22, 0x1 ;  /* 0x0000001618167211 */ /* 0x000fc600078208ff */
[----:B------:R-:W-:Y:S01]  /*3440*/  IMAD R18, R19, UR15, R18 ;  /* 0x0000000f13127c24 */ /* 0x000fe2000f8e0212 */
[----:B------:R-:W-:Y:S02]  /*3450*/  LEA.HI.X R23, R24, R23, R15, 0x1, P1 ;  /* 0x0000001718177211 */ /* 0x000fe400008f0c0f */
[----:B----4-:R-:W-:Y:S01]  /*3460*/  @!P2 LEA R4, P1, R20, R4, 0x1 ;  /* 0x000000041404a211 */ /* 0x010fe200078208ff */
        /* <DEDUP_REMOVED lines=25> */
.L_x_1476:
[----:B------:R-:W-:Y:S05]  /*3600*/  BSYNC B0 ;  /* 0x0000000000007941 */ /* 0x000fea0003800000 */
.L_x_1475:
        /* <DEDUP_REMOVED lines=64> */
.L_x_1478:
[----:B------:R-:W-:Y:S05]  /*3a10*/  BSYNC B0 ;  /* 0x0000000000007941 */ /* 0x000fea0003800000 */
.L_x_1477:
[----:B------:R1:W-:Y:S01]  /*3a20*/  @P4 STS.128 [R34+0x21000], RZ ;  /* 0x021000ff22004388 */ /* 0x0003e20000000c00 */
[----:B------:R-:W1:Y:S01]  /*3a30*/  LDC.64 R16, c[0x0][0x3b8] ;  /* 0x0000ee00ff107b82 */ /* 0x000e620000000a00 */
[----:B------:R-:W-:Y:S02]  /*3a40*/  BSSY B0, `(.L_x_1479) ;  /* 0x0000036000007945 */ /* 0x000fe40003800000 */
        /* <DEDUP_REMOVED lines=26> */
[----:B-1----:R-:W-:-:S03]  /*3bf0*/  @!P1 LEA R6, P2, R18, R4, 0x1 ;  /* 0x0000000412069211 */ /* 0x002fc600078408ff */
[----:B------:R-:W-:Y:S01]  /*3c00*/  IMAD.IADD R14, R14, 0x1, R21 ;  /* 0x000000010e0e7824 */ /* 0x000fe200078e0215 */
[----:B------:R-:W-:-:S04]  /*3c10*/  IADD3 R4, R19, R7, RZ ;  /* 0x0000000713047210 */ /* 0x000fc80007ffe0ff */
[----:B------:R-:W-:Y:S02]  /*3c20*/  @!P1 LEA.HI.X R7, R18, R5, R4, 0x1, P2 ;  /* 0x0000000512079211 */ /* 0x000fe400010f0c04 */
        /* <DEDUP_REMOVED lines=23> */
.L_x_1480:
[----:B------:R-:W-:Y:S05]  /*3da0*/  BSYNC B0 ;  /* 0x0000000000007941 */ /* 0x000fea0003800000 */
.L_x_1479:
[----:B-1--4-:R-:W-:Y:S01]  /*3db0*/  IMAD.MOV.U32 R4, RZ, RZ, 0x4 ;  /* 0x00000004ff047424 */ /* 0x012fe200078e00ff */
[----:B------:R-:W4:Y:S01]  /*3dc0*/  LDG.E.64 R12, desc[UR6][R16.64+0x8] ;  /* 0x00000806100c7981 */ /* 0x000f22000c1e1b00 */
[----:B------:R-:W-:Y:S02]  /*3dd0*/  IMAD.MOV.U32 R5, RZ, RZ, 0x7f800000 ;  /* 0x7f800000ff057424 */ /* 0x000fe400078e00ff */
[----:B------:R-:W-:Y:S01]  /*3de0*/  IMAD.MOV.U32 R11, RZ, RZ, 0x7f800000 ;  /* 0x7f800000ff0b7424 */ /* 0x000fe200078e00ff */
[----:B------:R-:W-:Y:S01]  /*3df0*/  UIMAD UR9, UR48, UR60, UR55 ;  /* 0x0000003c300972a4 */ /* 0x000fe2000f8e0237 */
[----:B------:R-:W-:Y:S01]  /*3e00*/  IMAD.WIDE R14, R29, R4, UR10 ;  /* 0x0000000a1d0e7e25 */ /* 0x000fe2000f8e0204 */
[----:B------:R-:W5:Y:S01]  /*3e10*/  LDG.E.64 R6, desc[UR6][R16.64] ;  /* 0x0000000610067981 */ /* 0x000f62000c1e1b00 */
[----:B------:R-:W-:Y:S01]  /*3e20*/  ULDC UR20, c[0x0][0x2d0] ;  /* 0x0000b40000147ab9 */ /* 0x000fe20000000800 */
[----:B------:R-:W-:Y:S01]  /*3e30*/  ULDC UR35, c[0x0][0x2dc] ;  /* 0x0000b70000237ab9 */ /* 0x000fe20000000800 */
[----:B------:R-:W1:Y:S01]  /*3e40*/  S2R R18, SR_TID.X ;  /* 0x0000000000127919 */ /* 0x000e620000002100 */
[----:B------:R-:W0:Y:S01]  /*3e50*/  LDGDEPBAR ;  /* 0x00000000000079af */ /* 0x000e220000000000 */
[----:B------:R-:W-:-:S02]  /*3e60*/  IMAD.MOV.U32 R246, RZ, RZ, 0x20 ;  /* 0x00000020fff67424 */ /* 0x000fc400078e00ff */
[----:B------:R-:W-:Y:S01]  /*3e70*/  IMAD.MOV.U32 R245, RZ, RZ, 0x40 ;  /* 0x00000040fff57424 */ /* 0x000fe200078e00ff */
[----:B------:R-:W4:Y:S01]  /*3e80*/  @!P5 LDG.E R5, desc[UR6][R14.64+0x20] ;  /* 0x000020060e05d981 */ /* 0x000f22000c1e1900 */
[----:B------:R-:W-:Y:S02]  /*3e90*/  CS2R R190, SRZ ;  /* 0x0000000000be7805 */ /* 0x000fe4000001ff00 */
[----:B------:R-:W-:Y:S02]  /*3ea0*/  CS2R R188, SRZ ;  /* 0x0000000000bc7805 */ /* 0x000fe4000001ff00 */
[----:B------:R-:W-:Y:S01]  /*3eb0*/  CS2R R194, SRZ ;  /* 0x0000000000c27805 */ /* 0x000fe2000001ff00 */
[----:B------:R-:W5:Y:S01]  /*3ec0*/  @!P6 LDG.E R11, desc[UR6][R14.64] ;  /* 0x000000060e0be981 */ /* 0x000f62000c1e1900 */
[----:B------:R-:W-:Y:S01]  /*3ed0*/  USHF.L.U32 UR9, UR9, 0x5, URZ ;  /* 0x0000000509097899 */ /* 0x000fe2000800063f */
[----:B------:R-:W-:Y:S02]  /*3ee0*/  CS2R R192, SRZ ;  /* 0x0000000000c07805 */ /* 0x000fe4000001ff00 */
[----:B------:R-:W-:-:S02]  /*3ef0*/  CS2R R186, SRZ ;  /* 0x0000000000ba7805 */ /* 0x000fc4000001ff00 */
[----:B------:R-:W-:Y:S01]  /*3f00*/  CS2R R184, SRZ ;  /* 0x0000000000b87805 */ /* 0x000fe2000001ff00 */
[----:B------:R-:W-:Y:S01]  /*3f10*/  USHF.R.S32.HI UR14, URZ, 0x1f, UR9 ;  /* 0x0000001f3f0e7899 */ /* 0x000fe20008011409 */
        /* <DEDUP_REMOVED lines=51> */
[----:B--23--:R-:W-:Y:S02]  /*4250*/  CS2R R34, SRZ ;  /* 0x0000000000227805 */ /* 0x00cfe4000001ff00 */
[----:B------:R-:W-:-:S02]  /*4260*/  CS2R R32, SRZ ;  /* 0x0000000000207805 */ /* 0x000fc4000001ff00 */
[----:B------:R-:W-:Y:S02]  /*4270*/  CS2R R26, SRZ ;  /* 0x00000000001a7805 */ /* 0x000fe4000001ff00 */
[----:B------:R-:W-:Y:S02]  /*4280*/  CS2R R24, SRZ ;  /* 0x0000000000187805 */ /* 0x000fe4000001ff00 */
[----:B------:R-:W-:Y:S02]  /*4290*/  CS2R R22, SRZ ;  /* 0x0000000000167805 */ /* 0x000fe4000001ff00 */
[----:B------:R-:W-:Y:S01]  /*42a0*/  CS2R R20, SRZ ;  /* 0x0000000000147805 */ /* 0x000fe2000001ff00 */
[----:B------:R-:W-:Y:S01]  /*42b0*/  ULDC.U8 UR15, c[0x0][0x388] ;  /* 0x0000e200000f7ab9 */ /* 0x000fe20000000000 */
[----:B----4-:R2:W-:Y:S02]  /*42c0*/  STL [R1+0x60], R5 ;  /* 0x0000600501007387 */ /* 0x0105e40000100800 */
[----:B--2---:R-:W-:-:S04]  /*42d0*/  LEA.HI R5, R9, R10, RZ, 0x4 ;  /* 0x0000000a09057211 */ /* 0x004fc800078f20ff */
[----:B------:R-:W-:-:S05]  /*42e0*/  LOP3.LUT R5, R5, 0xfffffff0, RZ, 0xc0, !PT ;  /* 0xfffffff005057812 */ /* 0x000fca00078ec0ff */
[----:B------:R-:W-:-:S05]  /*42f0*/  IMAD.IADD R10, R10, 0x1, -R5 ;  /* 0x000000010a0a7824 */ /* 0x000fca00078e0a05 */
[----:B------:R-:W-:-:S04]  /*4300*/  SHF.R.S32.HI R5, RZ, 0x1f, R10 ;  /* 0x0000001fff057819 */ /* 0x000fc8000001140a */
[----:B------:R-:W-:-:S04]  /*4310*/  LEA.HI R5, R5, R10, RZ, 0x3 ;  /* 0x0000000a05057211 */ /* 0x000fc800078f18ff */
[----:B------:R-:W-:Y:S02]  /*4320*/  LOP3.LUT R5, R5, 0xfffffff8, RZ, 0xc0, !PT ;  /* 0xfffffff805057812 */ /* 0x000fe400078ec0ff */
[----:B------:R-:W-:-:S03]  /*4330*/  IADD3 R4, P4, P3, R12, UR9, R8 ;  /* 0x000000090c047c10 */ /* 0x000fc6000fb9e008 */
[----:B------:R-:W-:Y:S01]  /*4340*/  IMAD.IADD R5, R10, 0x1, -R5 ;  /* 0x000000010a057824 */ /* 0x000fe200078e0a05 */
[----:B------:R-:W-:-:S04]  /*4350*/  SHF.R.S32.HI R9, RZ, 0x1f, R8 ;  /* 0x0000001fff097819 */ /* 0x000fc80000011408 */
[----:B------:R-:W-:Y:S02]  /*4360*/  R2P PR, R5, 0x6 ;  /* 0x0000000605007804 */ /* 0x000fe40000000000 */
[----:B------:R-:W-:Y:S01]  /*4370*/  IADD3.X R5, R13, UR14, R9, P4, P3 ;  /* 0x0000000e0d057c10 */ /* 0x000fe2000a7e6409 */
[----:B------:R-:W-:Y:S01]  /*4380*/  IMAD.MOV.U32 R8, RZ, RZ, R28 ;  /* 0x000000ffff087224 */ /* 0x000fe200078e001c */
[----:B-----5:R-:W-:Y:S02]  /*4390*/  R2UR UR18, R7 ;  /* 0x00000000071272ca */ /* 0x020fe400000e0000 */
[----:B------:R-:W-:Y:S01]  /*43a0*/  R2UR UR19, R6 ;  /* 0x00000000061372ca */ /* 0x000fe200000e0000 */
[----:B------:R-:W-:Y:S01]  /*43b0*/  STL [R1+0x54], R5 ;  /* 0x0000540501007387 */ /* 0x000fe20000100800 */
[----:B------:R-:W-:Y:S01]  /*43c0*/  SEL R246, R246, 0xffffffe0, !P1 ;  /* 0xffffffe0f6f67807 */ /* 0x000fe20004800000 */
[----:B------:R-:W-:Y:S02]  /*43d0*/  UIADD3 UR9, UR36, 0x40, URZ ;  /* 0x0000004024097890 */ /* 0x000fe4000fffe03f */
[----:B------:R2:W-:Y:S01]  /*43e0*/  STL [R1+0x5c], R11 ;  /* 0x00005c0b01007387 */ /* 0x0005e20000100800 */
[----:B------:R-:W-:Y:S01]  /*43f0*/  SEL R245, R245, 0xffffffc0, !P2 ;  /* 0xffffffc0f5f57807 */ /* 0x000fe20005000000 */
[----:B------:R-:W-:Y:S01]  /*4400*/  ULDC UR14, c[0x0][0x2ec] ;  /* 0x0000bb00000e7ab9 */ /* 0x000fe20000000800 */
[----:B--2---:R-:W2:Y:S01]  /*4410*/  S2R R11, SR_TID.X ;  /* 0x00000000000b7919 */ /* 0x004ea20000002100 */
[----:B------:R-:W-:-:S05]  /*4420*/  VIADD R5, R252, 0x4000 ;  /* 0x00004000fc057836 */ /* 0x000fca0000000000 */
[----:B------:R-:W-:Y:S01]  /*4430*/  SEL R248, R5, R252, !P0 ;  /* 0x000000fc05f87207 */ /* 0x000fe20004000000 */
[----:B------:R-:W-:Y:S01]  /*4440*/  IMAD.WIDE.U32 R4, R4, -0x2daee0ad, RZ ;  /* 0xd2511f5304047825 */ /* 0x000fe200078e00ff */
[----:B------:R3:W-:Y:S01]  /*4450*/  STL [R1+0x58], R8 ;  /* 0x0000580801007387 */ /* 0x0007e20000100800 */
[----:B--2---:R-:W-:-:S04]  /*4460*/  SHF.R.S32.HI R11, RZ, 0x1f, R11 ;  /* 0x0000001fff0b7819 */ /* 0x004fc8000001140b */
[----:B-1----:R-:W-:-:S04]  /*4470*/  LEA.HI R11, R11, R18, RZ, 0x7 ;  /* 0x000000120b0b7211 */ /* 0x002fc800078f38ff */
[----:B------:R-:W-:-:S05]  /*4480*/  SHF.R.S32.HI R11, RZ, 0x7, R11 ;  /* 0x00000007ff0b7819 */ /* 0x000fca000001140b */
[----:B------:R-:W-:-:S05]  /*4490*/  IMAD.SHL.U32 R7, R11, 0x20, RZ ;  /* 0x000000200b077824 */ /* 0x000fca00078e00ff */
[----:B------:R3:W-:Y:S04]  /*44a0*/  STL [R1+0x2c], R7 ;  /* 0x00002c0701007387 */ /* 0x0007e80000100800 */
[----:B------:R3:W-:Y:S01]  /*44b0*/  STL.64 [R1+0x70], R4 ;  /* 0x0000700401007387 */ /* 0x0007e20000100a00 */
[----:B------:R-:W-:Y:S02]  /*44c0*/  VIADD R6, R251, 0x4000 ;  /* 0x00004000fb067836 */ /* 0x000fe40000000000 */
[----:B------:R-:W-:-:S03]  /*44d0*/  IMAD.IADD R244, R249, 0x1, R246 ;  /* 0x00000001f9f47824 */ /* 0x000fc600078e02f6 */
[----:B------:R-:W-:Y:S02]  /*44e0*/  SEL R247, R6, R251, !P0 ;  /* 0x000000fb06f77207 */ /* 0x000fe40004000000 */
[----:B------:R-:W-:Y:S02]  /*44f0*/  CS2R R28, SRZ ;  /* 0x00000000001c7805 */ /* 0x000fe4000001ff00 */
[----:B------:R-:W-:Y:S01]  /*4500*/  LEA R248, R248, UR4, 0x1 ;  /* 0x00000004f8f87c11 */ /* 0x000fe2000f8e08ff */
[----:B------:R-:W-:Y:S01]  /*4510*/  IMAD.IADD R242, R249, 0x1, R245 ;  /* 0x00000001f9f27824 */ /* 0x000fe200078e02f5 */
[----:B------:R-:W-:Y:S01]  /*4520*/  LEA R247, R247, UR4, 0x1 ;  /* 0x00000004f7f77c11 */ /* 0x000fe2000f8e08ff */
[----:B------:R-:W-:Y:S01]  /*4530*/  IMAD.IADD R243, R245, 0x1, R244 ;  /* 0x00000001f5f37824 */ /* 0x000fe200078e02f4 */
[----:B------:R-:W-:Y:S02]  /*4540*/  UIADD3 UR33, UR19, -0x61c88647, URZ ;  /* 0x9e3779b913217890 */ /* 0x000fe4000fffe03f */
[----:B------:R-:W-:-:S02]  /*4550*/  UIADD3 UR32, UR18, -0x4498517b, URZ ;  /* 0xbb67ae8512207890 */ /* 0x000fc4000fffe03f */
[----:B------:R-:W-:Y:S02]  /*4560*/  UIADD3 UR31, UR19, 0x3c6ef372, URZ ;  /* 0x3c6ef372131f7890 */ /* 0x000fe4000fffe03f */
[----:B------:R-:W-:Y:S02]  /*4570*/  UIADD3 UR30, UR18, 0x76cf5d0a, URZ ;  /* 0x76cf5d0a121e7890 */ /* 0x000fe4000fffe03f */
[----:B------:R-:W-:Y:S02]  /*4580*/  UIADD3 UR29, UR19, -0x255992d5, URZ ;  /* 0xdaa66d2b131d7890 */ /* 0x000fe4000fffe03f */
[----:B------:R-:W-:Y:S02]  /*4590*/  UIADD3 UR28, UR18, 0x32370b8f, URZ ;  /* 0x32370b8f121c7890 */ /* 0x000fe4000fffe03f */
[----:B------:R-:W-:Y:S02]  /*45a0*/  UIADD3 UR27, UR19, 0x78dde6e4, URZ ;  /* 0x78dde6e4131b7890 */ /* 0x000fe4000fffe03f */
[----:B------:R-:W-:-:S02]  /*45b0*/  UIADD3 UR26, UR18, -0x126145ec, URZ ;  /* 0xed9eba14121a7890 */ /* 0x000fc4000fffe03f */
[----:B------:R-:W-:Y:S02]  /*45c0*/  UIADD3 UR25, UR19, 0x1715609d, URZ ;  /* 0x1715609d13197890 */ /* 0x000fe4000fffe03f */
[----:B------:R-:W-:Y:S02]  /*45d0*/  UIADD3 UR24, UR18, -0x56f99767, URZ ;  /* 0xa906689912187890 */ /* 0x000fe4000fffe03f */
[----:B------:R-:W-:Y:S02]  /*45e0*/  UIADD3 UR23, UR19, -0x4ab325aa, URZ ;  /* 0xb54cda5613177890 */ /* 0x000fe4000fffe03f */
[----:B------:R-:W-:Y:S02]  /*45f0*/  UIADD3 UR22, UR18, 0x646e171e, URZ ;  /* 0x646e171e12167890 */ /* 0x000fe4000fffe03f */
[----:B---3--:R-:W-:-:S11]  /*4600*/  UISETP.GE.AND UP1, UPT, UR9, UR5, UPT ;  /* 0x000000050900728c */ /* 0x008fd6000bf26270 */
.L_x_1483:
[----:B------:R-:W0:Y:S01]  /*4610*/  LDGDEPBAR ;  /* 0x00000000000079af */ /* 0x000e220000000000 */
[C---:B------:R-:W-:Y:S01]  /*4620*/  IMAD.IADD R114, R248.reuse, 0x1, R246 ;  /* 0x00000001f8727824 */ /* 0x040fe200078e02f6 */
[----:B------:R-:W-:Y:S01]  /*4630*/  PLOP3.LUT P6, PT, PT, PT, UP1, 0x80, 0x0 ;  /* 0x000000000000781c */ /* 0x000fe20003fcf018 */
[--C-:B------:R-:W-:Y:S01]  /*4640*/  IMAD.IADD R113, R248, 0x1, R245.reuse ;  /* 0x00000001f8717824 */ /* 0x100fe200078e02f5 */
[----:B------:R-:W2:Y:S01]  /*4650*/  LDL R118, [R1] ;  /* 0x0000000001767983 */ /* 0x000ea20000100800 */
[----:B------:R-:W-:Y:S01]  /*4660*/  IMAD.IADD R112, R114, 0x1, R245 ;  /* 0x0000000172707824 */ /* 0x000fe200078e02f5 */
[----:B------:R-:W-:Y:S01]  /*4670*/  PLOP3.LUT P5, PT, PT, PT, UP1, 0x80, 0x0 ;  /* 0x000000000000781c */ /* 0x000fe20003faf018 */
[----:B------:R-:W-:Y:S01]  /*4680*/  IMAD.U32 R117, RZ, RZ, UR8 ;  /* 0x00000008ff757e24 */ /* 0x000fe2000f8e00ff */
[----:B------:R-:W3:Y:S01]  /*4690*/  LDL R124, [R1+0x2c] ;  /* 0x00002c00017c7983 */ /* 0x000ee20000100800 */
[----:B------:R-:W-:Y:S01]  /*46a0*/  PLOP3.LUT P4, PT, PT, PT, UP1, 0x80, 0x0 ;  /* 0x000000000000781c */ /* 0x000fe20003f8f018 */
[----:B------:R-:W-:Y:S01]  /*46b0*/  IMAD.U32 R116, RZ, RZ, UR17 ;  /* 0x00000011ff747e24 */ /* 0x000fe2000f8e00ff */
[----:B------:R-:W-:Y:S01]  /*46c0*/  PLOP3.LUT P0, PT, PT, PT, UP1, 0x80, 0x0 ;  /* 0x000000000000781c */ /* 0x000fe20003f0f018 */
[----:B------:R-:W4:Y:S01]  /*46d0*/  LDL.64 R126, [R1+0x70] ;  /* 0x00007000017e7983 */ /* 0x000f220000100a00 */
[----:B------:R-:W-:Y:S01]  /*46e0*/  PLOP3.LUT P3, PT, PT, PT, UP1, 0x80, 0x0 ;  /* 0x000000000000781c */ /* 0x000fe20003f6f018 */
[----:B------:R-:W-:Y:S01]  /*46f0*/  UISETP.GE.AND UP2, UPT, UR8, 0x1, UPT ;  /* 0x000000010800788c */ /* 0x000fe2000bf46270 */
[----:B------:R-:W-:Y:S01]  /*4700*/  PLOP3.LUT P1, PT, PT, PT, UP1, 0x80, 0x0 ;  /* 0x000000000000781c */ /* 0x000fe20003f2f018 */
[----:B------:R-:W3:Y:S01]  /*4710*/  LDL R119, [R1+0x54] ;  /* 0x0000540001777983 */ /* 0x000ee20000100800 */
[----:B------:R-:W-:Y:S03]  /*4720*/  PLOP3.LUT P2, PT, PT, PT, UP1, 0x80, 0x0 ;  /* 0x000000000000781c */ /* 0x000fe60003f4f018 */
[----:B------:R-:W3:Y:S04]  /*4730*/  LDL R211, [R1+0x18] ;  /* 0x0000180001d37983 */ /* 0x000ee80000100800 */
[----:B------:R-:W3:Y:S04]  /*4740*/  LDL R210, [R1+0x28] ;  /* 0x0000280001d27983 */ /* 0x000ee80000100800 */
[----:B------:R-:W3:Y:S04]  /*4750*/  LDL R209, [R1+0x20] ;  /* 0x0000200001d17983 */ /* 0x000ee80000100800 */
[----:B------:R-:W3:Y:S04]  /*4760*/  LDL R208, [R1+0x40] ;  /* 0x0000400001d07983 */ /* 0x000ee80000100800 */
[----:B------:R-:W3:Y:S04]  /*4770*/  LDL R202, [R1+0x8] ;  /* 0x0000080001ca7983 */ /* 0x000ee80000100800 */
[----:B------:R-:W5:Y:S04]  /*4780*/  LDL.64 R206, [R1+0x10] ;  /* 0x0000100001ce7983 */ /* 0x000f680000100a00 */
[----:B------:R-:W5:Y:S04]  /*4790*/  LDL R205, [R1+0x38] ;  /* 0x0000380001cd7983 */ /* 0x000f680000100800 */
[----:B------:R-:W5:Y:S04]  /*47a0*/  LDL R204, [R1+0x34] ;  /* 0x0000340001cc7983 */ /* 0x000f680000100800 */
[----:B------:R-:W5:Y:S01]  /*47b0*/  LDL R203, [R1+0x30] ;  /* 0x0000300001cb7983 */ /* 0x000f620000100800 */
[----:B------:R-:W1:Y:S01]  /*47c0*/  @P0 S2R R115, SR_TID.X ;  /* 0x0000000000730919 */ /* 0x000e620000002100 */
[----:B------:R-:W-:Y:S01]  /*47d0*/  PLOP3.LUT P0, PT, PT, PT, UP1, 0x80, 0x0 ;  /* 0x000000000000781c */ /* 0x000fe20003f0f018 */
[----:B------:R-:W1:Y:S01]  /*47e0*/  S2R R121, SR_TID.X ;  /* 0x0000000000797919 */ /* 0x000e620000002100 */
[----:B------:R-:W1:Y:S01]  /*47f0*/  S2R R120, SR_TID.X ;  /* 0x0000000000787919 */ /* 0x000e620000002100 */
[----:B------:R-:W-:Y:S04]  /*4800*/  DEPBAR.LE SB0, 0x0 ;  /* 0x000080000000791a */ /* 0x000fe80000000000 */
[----:B------:R-:W-:Y:S01]  /*4810*/  BAR.SYNC.DEFER_BLOCKING 0x0 ;  /* 0x0000000000007b1d */ /* 0x000fe20000010000 */
[----:B-1----:R-:W-:Y:S01]  /*4820*/  @P3 IMAD.SHL.U32 R115, R115, 0x2, RZ ;  /* 0x0000000273733824 */ /* 0x002fe200078e00ff */
[----:B------:R-:W-:Y:S04]  /*4830*/  PLOP3.LUT P3, PT, PT, PT, UP1, 0x80, 0x0 ;  /* 0x000000000000781c */ /* 0x000fe80003f6f018 */
[----:B------:R-:W-:Y:S01]  /*4840*/  LDSM.16.M88.4 R84, [R248] ;  /* 0x00000000f854783b */ /* 0x000fe20000000200 */
[----:B------:R-:W-:Y:S03]  /*4850*/  SHF.R.S32.HI R120, RZ, 0x1f, R120 ;  /* 0x0000001fff787819 */ /* 0x000fe60000011478 */
[----:B------:R-:W1:Y:S01]  /*4860*/  LDSM.16.M88.4 R88, [R241+0x18000] ;  /* 0x01800000f158783b */ /* 0x000e620000000200 */
[----:B------:R-:W-:Y:S03]  /*4870*/  LEA.HI R120, R120, R121, RZ, 0x7 ;  /* 0x0000007978787211 */ /* 0x000fe600078f38ff */
[----:B------:R-:W1:Y:S01]  /*4880*/  LDSM.16.M88.4 R92, [R241+0x18800] ;  /* 0x01880000f15c783b */ /* 0x000e620000000200 */
[----:B------:R-:W-:Y:S03]  /*4890*/  SHF.R.S32.HI R120, RZ, 0x7, R120 ;  /* 0x00000007ff787819 */ /* 0x000fe60000011478 */
[----:B------:R-:W-:Y:S04]  /*48a0*/  LDSM.16.M88.4 R96, [R114] ;  /* 0x000000007260783b */ /* 0x000fe80000000200 */
[----:B------:R-:W1:Y:S01]  /*48b0*/  LDSM.16.M88.4 R100, [R240+0x18000] ;  /* 0x01800000f064783b */ /* 0x000e620000000200 */
[----:B------:R-:W-:Y:S03]  /*48c0*/  IMAD R116, R116, 0x2, R120 ;  /* 0x0000000274747824 */ /* 0x000fe600078e0278 */
[----:B------:R-:W1:Y:S04]  /*48d0*/  LDSM.16.M88.4 R104, [R240+0x18800] ;  /* 0x01880000f068783b */ /* 0x000e680000000200 */
[----:B------:R-:W-:Y:S01]  /*48e0*/  LDSM.16.M88.4 R108, [R3+0x18000] ;  /* 0x01800000036c783b */ /* 0x000fe20000000200 */
        /* <DEDUP_REMOVED lines=49> */
[C---:B--2---:R-:W-:Y:S05]  /*4c00*/  HMMA.16816.F32 R4, R100.reuse, R104, R4 ;  /* 0x000000686404723c */ /* 0x044fea0000001804 */
[----:B------:R-:W-:Y:S01]  /*4c10*/  IMAD R117, R117, 0x4, R118 ;  /* 0x0000000475757824 */ /* 0x000fe200078e0276 */
[C---:B------:R-:W-:Y:S01]  /*4c20*/  HMMA.16816.F32 R8, R100.reuse, R106, R8 ;  /* 0x0000006a6408723c */ /* 0x040fe20000001808 */
[----:B------:R-:W2:Y:S01]  /*4c30*/  LDSM.16.M88.4 R104, [R240+0x1c000] ;  /* 0x01c00000f068783b */ /* 0x000ea20000000200 */
[----:B------:R-:W-:Y:S03]  /*4c40*/  IMAD.U32 R118, RZ, RZ, UR17 ;  /* 0x00000011ff767e24 */ /* 0x000fe6000f8e00ff */
[----:B----4-:R-:W-:Y:S01]  /*4c50*/  LOP3.LUT R116, R127, UR18, R116, 0x96, !PT ;  /* 0x000000127f747c12 */ /* 0x010fe2000f8e9674 */
[C---:B------:R-:W-:Y:S05]  /*4c60*/  HMMA.16816.F32 R12, R100.reuse, R88, R12 ;  /* 0x00000058640c723c */ /* 0x040fea000000180c */
[----:B------:R-:W-:Y:S01]  /*4c70*/  IMAD.WIDE.U32 R122, R116, -0x326172a9, RZ ;  /* 0xcd9e8d57747a7825 */ /* 0x000fe200078e00ff */
[----:B------:R-:W-:Y:S01]  /*4c80*/  HMMA.16816.F32 R16, R100, R90, R16 ;  /* 0x0000005a6410723c */ /* 0x000fe20000001810 */
[----:B------:R-:W4:Y:S04]  /*4c90*/  LDSM.16.M88.4 R88, [R240+0x1c800] ;  /* 0x01c80000f058783b */ /* 0x000f280000000200 */
[----:B------:R-:W-:Y:S01]  /*4ca0*/  LDSM.16.M88.4 R100, [R113+0x4000] ;  /* 0x004000007164783b */ /* 0x000fe20000000200 */
[C---:B-1----:R-:W-:Y:S05]  /*4cb0*/  HMMA.16816.F32 R4, R92.reuse, R108, R4 ;  /* 0x0000006c5c04723c */ /* 0x042fea0000001804 */
[----:B------:R-:W-:Y:S01]  /*4cc0*/  IMAD.WIDE.U32 R120, R117, -0x326172a9, RZ ;  /* 0xcd9e8d5775787825 */ /* 0x000fe200078e00ff */
[C---:B------:R-:W-:Y:S01]  /*4cd0*/  HMMA.16816.F32 R8, R92.reuse, R110, R8 ;  /* 0x0000006e5c08723c */ /* 0x040fe20000001808 */
[----:B------:R-:W1:Y:S04]  /*4ce0*/  LDSM.16.M88.4 R108, [R3+0x1c000] ;  /* 0x01c00000036c783b */ /* 0x000e680000000200 */
[----:B---3--:R-:W-:Y:S01]  /*4cf0*/  @P1 LOP3.LUT R117, R124, 0x6, R115, 0xf8, !PT ;  /* 0x000000067c751812 */ /* 0x008fe200078ef873 */
[C---:B------:R-:W-:Y:S01]  /*4d00*/  HMMA.16816.F32 R12, R92.reuse, R84, R12 ;  /* 0x000000545c0c723c */ /* 0x040fe2000000180c */
[----:B------:R-:W-:Y:S04]  /*4d10*/  PLOP3.LUT P1, PT, PT, PT, UP1, 0x80, 0x0 ;  /* 0x000000000000781c */ /* 0x000fe80003f2f018 */
[----:B------:R-:W-:Y:S01]  /*4d20*/  @P0 IMAD R118, R118, 0x40, R117 ;  /* 0x0000004076760824 */ /* 0x000fe200078e0275 */
[----:B------:R-:W-:Y:S01]  /*4d30*/  HMMA.16816.F32 R16, R92, R86, R16 ;  /* 0x000000565c10723c */ /* 0x000fe20000001810 */
[----:B------:R-:W3:Y:S01]  /*4d40*/  LDSM.16.M88.4 R84, [R3+0x1c800] ;  /* 0x01c800000354783b */ /* 0x000ee20000000200 */
[----:B------:R-:W-:Y:S02]  /*4d50*/  PLOP3.LUT P0, PT, PT, PT, UP1, 0x80, 0x0 ;  /* 0x000000000000781c */ /* 0x000fe40003f0f018 */
[C---:B------:R-:W-:Y:S01]  /*4d60*/  @P5 ISETP.GE.AND P5, PT, R118.reuse, UR5, PT ;  /* 0x0000000576005c0c */ /* 0x040fe2000bfa6270 */
[----:B------:R-:W-:Y:S01]  /*4d70*/  LDSM.16.M88.4 R92, [R112+0x4000] ;  /* 0x00400000705c783b */ /* 0x000fe20000000200 */
[C---:B--2---:R-:W-:Y:S05]  /*4d80*/  HMMA.16816.F32 R4, R96.reuse, R104, R4 ;  /* 0x000000686004723c */ /* 0x044fea0000001804 */
[----:B------:R-:W-:Y:S01]  /*4d90*/  @P1 VIADD R116, R118, 0x8 ;  /* 0x0000000876741836 */ /* 0x000fe20000000000 */
[C---:B------:R-:W-:Y:S01]  /*4da0*/  HMMA.16816.F32 R8, R96.reuse, R106, R8 ;  /* 0x0000006a6008723c */ /* 0x040fe20000001808 */
[----:B------:R-:W2:Y:S01]  /*4db0*/  LDSM.16.M88.4 R104, [R2+0x1c000] ;  /* 0x01c000000268783b */ /* 0x000ea20000000200 */
[----:B------:R-:W-:Y:S02]  /*4dc0*/  PLOP3.LUT P1, PT, PT, PT, UP1, 0x80, 0x0 ;  /* 0x000000000000781c */ /* 0x000fe40003f2f018 */
[----:B------:R-:W-:Y:S01]  /*4dd0*/  @P6 ISETP.GE.AND P6, PT, R116, UR5, PT ;  /* 0x0000000574006c0c */ /* 0x000fe2000bfc6270 */
[C---:B------:R-:W-:Y:S01]  /*4de0*/  @P2 VIADD R117, R118.reuse, 0x1 ;  /* 0x0000000176752836 */ /* 0x040fe20000000000 */
[C---:B----4-:R-:W-:Y:S01]  /*4df0*/  HMMA.16816.F32 R12, R96.reuse, R88, R12 ;  /* 0x00000058600c723c */ /* 0x050fe2000000180c */
[----:B------:R-:W-:Y:S03]  /*4e00*/  PLOP3.LUT P2, PT, PT, PT, UP1, 0x80, 0x0 ;  /* 0x000000000000781c */ /* 0x000fe60003f4f018 */
[----:B------:R-:W-:Y:S01]  /*4e10*/  @P3 ISETP.GE.AND P3, PT, R117, UR5, PT ;  /* 0x0000000575003c0c */ /* 0x000fe2000bf66270 */
[----:B------:R-:W-:Y:S01]  /*4e20*/  @P4 VIADD R117, R118, 0x9 ;  /* 0x0000000976754836 */ /* 0x000fe20000000000 */
[----:B------:R-:W-:Y:S01]  /*4e30*/  HMMA.16816.F32 R16, R96, R90, R16 ;  /* 0x0000005a6010723c */ /* 0x000fe20000001810 */
[----:B------:R-:W4:Y:S01]  /*4e40*/  LDSM.16.M88.4 R88, [R2+0x1c800] ;  /* 0x01c800000258783b */ /* 0x000f220000000200 */
[----:B------:R-:W-:Y:S03]  /*4e50*/  PLOP3.LUT P4, PT, PT, PT, UP1, 0x80, 0x0 ;  /* 0x000000000000781c */ /* 0x000fe60003f8f018 */
[----:B------:R-:W-:Y:S01]  /*4e60*/  LDSM.16.M88.4 R96, [R248+0x6000] ;  /* 0x00600000f860783b */ /* 0x000fe20000000200 */
[C---:B-1----:R-:W-:Y:S05]  /*4e70*/  HMMA.16816.F32 R4, R100.reuse, R108, R4 ;  /* 0x0000006c6404723c */ /* 0x042fea0000001804 */
[----:B------:R-:W-:Y:S01]  /*4e80*/  @P2 ISETP.GE.AND P2, PT, R117, UR5, PT ;  /* 0x0000000575002c0c */ /* 0x000fe2000bf46270 */
[C---:B------:R-:W-:Y:S01]  /*4e90*/  HMMA.16816.F32 R8, R100.reuse, R110, R8 ;  /* 0x0000006e6408723c */ /* 0x040fe20000001808 */
[----:B------:R-:W1:Y:S04]  /*4ea0*/  LDSM.16.M88.4 R108, [R241+0x1e000] ;  /* 0x01e00000f16c783b */ /* 0x000e680000000200 */
[----:B------:R-:W-:Y:S01]  /*4eb0*/  LOP3.LUT R115, R121, UR19, R119, 0x96, !PT ;  /* 0x0000001379737c12 */ /* 0x000fe2000f8e9677 */
[C---:B---3--:R-:W-:Y:S05]  /*4ec0*/  HMMA.16816.F32 R12, R100.reuse, R84, R12 ;  /* 0x00000054640c723c */ /* 0x048fea000000180c */
[----:B------:R-:W-:Y:S01]  /*4ed0*/  IMAD.WIDE.U32 R124, R115, -0x2daee0ad, RZ ;  /* 0xd2511f53737c7825 */ /* 0x000fe200078e00ff */
[----:B------:R-:W-:Y:S01]  /*4ee0*/  HMMA.16816.F32 R16, R100, R86, R16 ;  /* 0x000000566410723c */ /* 0x000fe20000001810 */
[----:B------:R-:W3:Y:S04]  /*4ef0*/  LDSM.16.M88.4 R84, [R241+0x1e800] ;  /* 0x01e80000f154783b */ /* 0x000ee80000000200 */
[----:B------:R-:W-:Y:S01]  /*4f00*/  LDSM.16.M88.4 R100, [R114+0x6000] ;  /* 0x006000007264783b */ /* 0x000fe20000000200 */
[C---:B--2---:R-:W-:Y:S05]  /*4f10*/  HMMA.16816.F32 R4, R92.reuse, R104, R4 ;  /* 0x000000685c04723c */ /* 0x044fea0000001804 */
[----:B------:R-:W-:Y:S01]  /*4f20*/  LOP3.LUT R126, R125, UR32, R126, 0x96, !PT ;  /* 0x000000207d7e7c12 */ /* 0x000fe2000f8e967e */
[C---:B------:R-:W-:Y:S01]  /*4f30*/  HMMA.16816.F32 R8, R92.reuse, R106, R8 ;  /* 0x0000006a5c08723c */ /* 0x040fe20000001808 */
[----:B------:R-:W2:Y:S04]  /*4f40*/  LDSM.16.M88.4 R104, [R240+0x1e000] ;  /* 0x01e00000f068783b */ /* 0x000ea80000000200 */
[----:B------:R-:W-:Y:S01]  /*4f50*/  IMAD.WIDE.U32 R126, R126, -0x326172a9, RZ ;  /* 0xcd9e8d577e7e7825 */ /* 0x000fe200078e00ff */
[C---:B----4-:R-:W-:Y:S05]  /*4f60*/  HMMA.16816.F32 R12, R92.reuse, R88, R12 ;  /* 0x000000585c0c723c */ /* 0x050fea000000180c */
[----:B------:R-:W-:Y:S01]  /*4f70*/  LOP3.LUT R116, R127, UR31, R122, 0x96, !PT ;  /* 0x0000001f7f747c12 */ /* 0x000fe2000f8e967a */
[----:B------:R-:W-:Y:S01]  /*4f80*/  HMMA.16816.F32 R16, R92, R90, R16 ;  /* 0x0000005a5c10723c */ /* 0x000fe20000001810 */
[----:B------:R-:W4:Y:S04]  /*4f90*/  LDSM.16.M88.4 R88, [R240+0x1e800] ;  /* 0x01e80000f058783b */ /* 0x000f280000000200 */
[----:B------:R-:W-:Y:S01]  /*4fa0*/  LDSM.16.M88.4 R92, [R113+0x6000] ;  /* 0x00600000715c783b */ /* 0x000fe20000000200 */
[C---:B-1----:R-:W-:Y:S05]  /*4fb0*/  HMMA.16816.F32 R4, R96.reuse, R108, R4 ;  /* 0x0000006c6004723c */ /* 0x042fea0000001804 */
[----:B------:R-:W-:Y:S01]  /*4fc0*/  LOP3.LUT R120, R123, UR33, R120, 0x96, !PT ;  /* 0x000000217b787c12 */ /* 0x000fe2000f8e9678 */
[C---:B------:R-:W-:Y:S01]  /*4fd0*/  HMMA.16816.F32 R8, R96.reuse, R110, R8 ;  /* 0x0000006e6008723c */ /* 0x040fe20000001808 */
[----:B------:R-:W1:Y:S04]  /*4fe0*/  LDSM.16.M88.4 R108, [R3+0x1e000] ;  /* 0x01e00000036c783b */ /* 0x000e680000000200 */
[----:B------:R-:W-:Y:S01]  /*4ff0*/  IMAD.WIDE.U32 R122, R116, -0x2daee0ad, RZ ;  /* 0xd2511f53747a7825 */ /* 0x000fe200078e00ff */
        /* <DEDUP_REMOVED lines=10> */
[C---:B----4-:R-:W-:Y:S01]  /*50a0*/  HMMA.16816.F32 R12, R100.reuse, R88, R12 ;  /* 0x00000058640c723c */ /* 0x050fe2000000180c */
[----:B------:R-:W4:Y:S04]  /*50b0*/  LDL R89, [R1+0x5c] ;  /* 0x00005c0001597983 */ /* 0x000f280000100800 */
[----:B------:R-:W4:Y:S01]  /*50c0*/  LDL R88, [R1+0x60] ;  /* 0x0000600001587983 */ /* 0x000f220000100800 */
[----:B------:R-:W-:Y:S05]  /*50d0*/  HMMA.16816.F32 R16, R100, R90, R16 ;  /* 0x0000005a6410723c */ /* 0x000fea0000001810 */
[----:B------:R-:W-:Y:S01]  /*50e0*/  LOP3.LUT R126, R125, UR29, R126, 0x96, !PT ;  /* 0x0000001d7d7e7c12 */ /* 0x000fe2000f8e967e */
[C---:B-1----:R-:W-:Y:S05]  /*50f0*/  HMMA.16816.F32 R4, R92.reuse, R108, R4 ;  /* 0x0000006c5c04723c */ /* 0x042fea0000001804 */
[----:B------:R-:W-:Y:S01]  /*5100*/  LOP3.LUT R120, R123, UR28, R120, 0x96, !PT ;  /* 0x0000001c7b787c12 */ /* 0x000fe2000f8e9678 */
[C---:B------:R-:W-:Y:S05]  /*5110*/  HMMA.16816.F32 R8, R92.reuse, R110, R8 ;  /* 0x0000006e5c08723c */ /* 0x040fea0000001808 */
[----:B------:R-:W-:Y:S01]  /*5120*/  IMAD.WIDE.U32 R120, R120, -0x326172a9, RZ ;  /* 0xcd9e8d5778787825 */ /* 0x000fe200078e00ff */
[C---:B---3--:R-:W-:Y:S05]  /*5130*/  HMMA.16816.F32 R12, R92.reuse, R84, R12 ;  /* 0x000000545c0c723c */ /* 0x048fea000000180c */
[----:B------:R-:W-:Y:S01]  /*5140*/  LOP3.LUT R119, R121, UR27, R124, 0x96, !PT ;  /* 0x0000001b79777c12 */ /* 0x000fe2000f8e967c */
[----:B------:R-:W-:Y:S01]  /*5150*/  HMMA.16816.F32 R16, R92, R86, R16 ;  /* 0x000000565c10723c */ /* 0x000fe20000001810 */
[----:B------:R-:W1:Y:S04]  /*5160*/  LDSM.16.M88.4 R84, [R2+0x1e800] ;  /* 0x01e800000254783b */ /* 0x000e680000000200 */
[----:B------:R-:W-:Y:S01]  /*5170*/  IMAD.WIDE.U32 R130, R119, -0x2daee0ad, RZ ;  /* 0xd2511f5377827825 */ /* 0x000fe200078e00ff */
[C---:B--2---:R-:W-:Y:S05]  /*5180*/  HMMA.16816.F32 R4, R96.reuse, R104, R4 ;  /* 0x000000686004723c */ /* 0x044fea0000001804 */
[----:B------:R-:W-:Y:S01]  /*5190*/  IMAD.WIDE.U32 R126, R126, -0x2daee0ad, RZ ;  /* 0xd2511f537e7e7825 */ /* 0x000fe200078e00ff */
[C---:B------:R-:W-:Y:S05]  /*51a0*/  HMMA.16816.F32 R8, R96.reuse, R106, R8 ;  /* 0x0000006a6008723c */ /* 0x040fea0000001808 */
[----:B------:R-:W-:Y:S02]  /*51b0*/  LOP3.LUT R122, R127, UR26, R122, 0x96, !PT ;  /* 0x0000001a7f7a7c12 */ /* 0x000fe4000f8e967a */
[----:B------:R-:W-:Y:S04]  /*51c0*/  LOP3.LUT R126, R131, UR24, R126, 0x96, !PT ;  /* 0x00000018837e7c12 */ /* 0x000fe8000f8e967e */
[----:B------:R-:W-:Y:S04]  /*51d0*/  IMAD.WIDE.U32 R122, R122, -0x326172a9, RZ ;  /* 0xcd9e8d577a7a7825 */ /* 0x000fe800078e00ff */
[----:B------:R-:W-:Y:S01]  /*51e0*/  IMAD.WIDE.U32 R126, R126, -0x326172a9, RZ ;  /* 0xcd9e8d577e7e7825 */ /* 0x000fe200078e00ff */
[----:B------:R-:W-:Y:S02]  /*51f0*/  LOP3.LUT R120, R123, UR25, R120, 0x96, !PT ;  /* 0x000000197b787c12 */ /* 0x000fe4000f8e9678 */
[----:B------:R-:W-:Y:S02]  /*5200*/  @P0 FSEL R4, R4, -INF , !P5 ;  /* 0xff80000004040808 */ /* 0x000fe40006800000 */
[----:B------:R-:W-:Y:S01]  /*5210*/  @P1 FSEL R6, R6, -INF , !P5 ;  /* 0xff80000006061808 */ /* 0x000fe20006800000 */
[----:B------:R-:W-:Y:S01]  /*5220*/  IMAD.WIDE.U32 R198, R120, -0x2daee0ad, RZ ;  /* 0xd2511f5378c67825 */ /* 0x000fe200078e00ff */
[----:B------:R-:W-:Y:S02]  /*5230*/  PLOP3.LUT P0, PT, PT, PT, UP1, 0x80, 0x0 ;  /* 0x000000000000781c */ /* 0x000fe40003f0f018 */
[----:B------:R-:W-:Y:S02]  /*5240*/  PLOP3.LUT P1, PT, PT, PT, UP1, 0x80, 0x0 ;  /* 0x000000000000781c */ /* 0x000fe40003f2f018 */
[----:B------:R-:W-:Y:S02]  /*5250*/  PLOP3.LUT P5, PT, PT, PT, UP1, 0x80, 0x0 ;  /* 0x000000000000781c */ /* 0x000fe40003faf018 */
[----:B------:R-:W-:Y:S01]  /*5260*/  @P4 FSEL R5, R5, -INF , !P3 ;  /* 0xff80000005054808 */ /* 0x000fe20005800000 */
[C---:B-1----:R-:W-:Y:S01]  /*5270*/  HMMA.16816.F32 R12, R96.reuse, R84, R12 ;  /* 0x00000054600c723c */ /* 0x042fe2000000180c */
[----:B------:R-:W-:Y:S02]  /*5280*/  PLOP3.LUT P4, PT, PT, PT, UP1, 0x80, 0x0 ;  /* 0x000000000000781c */ /* 0x000fe40003f8f018 */
[----:B------:R-:W-:Y:S02]  /*5290*/  LOP3.LUT R130, R199, UR22, R130, 0x96, !PT ;  /* 0x00000016c7827c12 */ /* 0x000fe4000f8e9682 */
[----:B------:R-:W-:Y:S01]  /*52a0*/  LOP3.LUT R128, R127, UR23, R122, 0x96, !PT ;  /* 0x000000177f807c12 */ /* 0x000fe2000f8e967a */
[----:B------:R-:W-:Y:S05]  /*52b0*/  HMMA.16816.F32 R16, R96, R86, R16 ;  /* 0x000000566010723c */ /* 0x000fea0000001810 */
[----:B------:R-:W-:Y:S01]  /*52c0*/  @P0 FSEL R7, R7, -INF , !P3 ;  /* 0xff80000007070808 */ /* 0x000fe20005800000 */
[C---:B------:R-:W-:Y:S01]  /*52d0*/  @P1 VIADD R116, R118.reuse, 0x10 ;  /* 0x0000001076741836 */ /* 0x040fe20000000000 */
[----:B------:R-:W-:Y:S01]  /*52e0*/  PLOP3.LUT P1, PT, PT, PT, UP1, 0x80, 0x0 ;  /* 0x000000000000781c */ /* 0x000fe20003f2f018 */
[----:B------:R-:W-:Y:S01]  /*52f0*/  @P5 VIADD R115, R118, 0x11 ;  /* 0x0000001176735836 */ /* 0x000fe20000000000 */
[----:B------:R-:W-:Y:S02]  /*5300*/  PLOP3.LUT P3, PT, PT, PT, UP1, 0x80, 0x0 ;  /* 0x000000000000781c */ /* 0x000fe40003f6f018 */
[----:B------:R-:W-:Y:S02]  /*5310*/  PLOP3.LUT P5, PT, PT, PT, UP1, 0x80, 0x0 ;  /* 0x000000000000781c */ /* 0x000fe40003faf018 */
[----:B------:R-:W-:Y:S02]  /*5320*/  @P4 ISETP.GE.AND P4, PT, R116, UR5, PT ;  /* 0x0000000574004c0c */ /* 0x000fe4000bf86270 */
[----:B------:R-:W-:Y:S02]  /*5330*/  LOP3.LUT R131, R198, 0xffff, RZ, 0xc0, !PT ;  /* 0x0000ffffc6837812 */ /* 0x000fe400078ec0ff */
[----:B------:R-:W-:Y:S02]  /*5340*/  SHF.R.U32.HI R196, RZ, 0x10, R198 ;  /* 0x00000010ffc47819 */ /* 0x000fe400000116c6 */
[----:B------:R-:W-:Y:S02]  /*5350*/  LOP3.LUT R197, R126, 0xff, RZ, 0xc0, !PT ;  /* 0x000000ff7ec57812 */ /* 0x000fe400078ec0ff */
[----:B------:R-:W-:Y:S02]  /*5360*/  @P1 FSEL R8, R8, -INF , !P6 ;  /* 0xff80000008081808 */ /* 0x000fe40007000000 */
[----:B------:R-:W-:Y:S02]  /*5370*/  PLOP3.LUT P1, PT, PT, PT, UP1, 0x80, 0x0 ;  /* 0x000000000000781c */ /* 0x000fe40003f2f018 */
[----:B------:R-:W-:Y:S02]  /*5380*/  @P3 ISETP.GE.AND P3, PT, R115, UR5, PT ;  /* 0x0000000573003c0c */ /* 0x000fe4000bf66270 */
[----:B------:R-:W-:Y:S02]  /*5390*/  @P5 FSEL R10, R10, -INF , !P6 ;  /* 0xff8000000a0a5808 */ /* 0x000fe40007000000 */
[----:B------:R-:W-:Y:S02]  /*53a0*/  PLOP3.LUT P5, PT, PT, PT, UP1, 0x80, 0x0 ;  /* 0x000000000000781c */ /* 0x000fe40003faf018 */
[----:B------:R-:W-:Y:S02]  /*53b0*/  SHF.R.U32.HI R199, RZ, 0x10, R126 ;  /* 0x00000010ffc77819 */ /* 0x000fe4000001167e */
[----:B------:R-:W-:Y:S02]  /*53c0*/  LOP3.LUT R200, R128, 0xff, RZ, 0xc0, !PT ;  /* 0x000000ff80c87812 */ /* 0x000fe400078ec0ff */
[----:B------:R-:W-:Y:S01]  /*53d0*/  SHF.R.U32.HI R125, RZ, 0x10, R128 ;  /* 0x00000010ff7d7819 */ /* 0x000fe20000011680 */
[----:B------:R-:W-:Y:S01]  /*53e0*/  @P1 VIADD R124, R118, 0x19 ;  /* 0x00000019767c1836 */ /* 0x000fe20000000000 */
[----:B------:R-:W-:Y:S02]  /*53f0*/  PLOP3.LUT P1, PT, PT, PT, UP1, 0x80, 0x0 ;  /* 0x000000000000781c */ /* 0x000fe40003f2f018 */
[----:B------:R-:W-:Y:S02]  /*5400*/  LOP3.LUT R199, R199, 0xff, RZ, 0xc0, !PT ;  /* 0x000000ffc7c77812 */ /* 0x000fe400078ec0ff */
[----:B------:R-:W-:Y:S02]  /*5410*/  LOP3.LUT R196, R196, 0xff, RZ, 0xc0, !PT ;  /* 0x000000ffc4c47812 */ /* 0x000fe400078ec0ff */
[----:B------:R-:W-:Y:S07]  /*5420*/  SHF.R.U32.HI R131, RZ, 0x8, R131 ;  /* 0x00000008ff837819 */ /* 0x000fee0000011683 */
[----:B------:R-:W-:Y:S02]  /*5430*/  @P1 FSEL R11, R11, -INF , !P2 ;  /* 0xff8000000b0b1808 */ /* 0x000fe40005000000 */
[----:B------:R-:W-:Y:S11]  /*5440*/  PLOP3.LUT P1, PT, PT, PT, UP1, 0x80, 0x0 ;  /* 0x000000000000781c */ /* 0x000ff60003f2f018 */
[----:B------:R-:W-:Y:S02]  /*5450*/  @!UPT UIADD3 URZ, URZ, URZ, URZ ;  /* 0x0000003f3f3ff290 */ /* 0x000fe4000fffe03f */
[----:B------:R-:W-:Y:S02]  /*5460*/  @P1 FSEL R14, R14, -INF , !P4 ;  /* 0xff8000000e0e1808 */ /* 0x000fe40006000000 */
[----:B------:R-:W-:Y:S01]  /*5470*/  PLOP3.LUT P1, PT, PT, PT, UP1, 0x80, 0x0 ;  /* 0x000000000000781c */ /* 0x000fe20003f2f018 */
[C---:B----4-:R-:W-:Y:S01]  /*5480*/  FMUL.FTZ R129, R89.reuse, 1.4426950216293334961 ;  /* 0x3fb8aa3b59817820 */ /* 0x050fe20000410000 */
[----:B------:R-:W-:Y:S01]  /*5490*/  FSETP.NEU.FTZ.AND P0, PT, R89, -INF , PT ;  /* 0xff8000005900780b */ /* 0x000fe20003f1d000 */
[C---:B------:R-:W-:Y:S03]  /*54a0*/  FMUL.FTZ R115, R88.reuse, 1.4426950216293334961 ;  /* 0x3fb8aa3b58737820 */ /* 0x040fe60000410000 */
[----:B------:R-:W-:Y:S02]  /*54b0*/  FSEL R129, R129, RZ, P0 ;  /* 0x000000ff81817208 */ /* 0x000fe40000000000 */
[----:B------:R-:W-:Y:S02]  /*54c0*/  PLOP3.LUT P0, PT, PT, PT, UP1, 0x80, 0x0 ;  /* 0x000000000000781c */ /* 0x000fe40003f0f018 */
[----:B------:R-:W-:Y:S01]  /*54d0*/  FSETP.NEU.FTZ.AND P6, PT, R88, -INF , PT ;  /* 0xff8000005800780b */ /* 0x000fe20003fdd000 */
[--C-:B------:R-:W-:Y:S01]  /*54e0*/  FFMA.FTZ R117, R5, UR14, -R129.reuse ;  /* 0x0000000e05757c23 */ /* 0x100fe20008010881 */
[--C-:B------:R-:W-:Y:S01]  /*54f0*/  FFMA.FTZ R116, R4, UR14, -R129.reuse ;  /* 0x0000000e04747c23 */ /* 0x100fe20008010881 */
[----:B------:R-:W-:Y:S01]  /*5500*/  FFMA.FTZ R120, R8, UR14, -R129 ;  /* 0x0000000e08787c23 */ /* 0x000fe20008010881 */
[----:B------:R-:W-:Y:S02]  /*5510*/  FSEL R115, R115, RZ, P6 ;  /* 0x000000ff73737208 */ /* 0x000fe40003000000 */
[----:B------:R-:W-:Y:S01]  /*5520*/  PLOP3.LUT P6, PT, PT, PT, UP1, 0x80, 0x0 ;  /* 0x000000000000781c */ /* 0x000fe20003fcf018 */
[----:B------:R-:W-:Y:S02]  /*5530*/  MUFU.EX2 R117, R117 ;  /* 0x0000007500757308 */ /* 0x000fe40000000800 */
[--C-:B------:R-:W-:Y:S01]  /*5540*/  FFMA.FTZ R123, R6, UR14, -R115.reuse ;  /* 0x0000000e067b7c23 */ /* 0x100fe20008010873 */
[--C-:B------:R-:W-:Y:S01]  /*5550*/  FFMA.FTZ R119, R7, UR14, -R115.reuse ;  /* 0x0000000e07777c23 */ /* 0x100fe20008010873 */
[----:B------:R-:W-:Y:S01]  /*5560*/  @P0 VIADD R121, R118, 0x18 ;  /* 0x0000001876790836 */ /* 0x000fe20000000000 */
[----:B------:R-:W-:Y:S01]  /*5570*/  PLOP3.LUT P0, PT, PT, PT, UP1, 0x80, 0x0 ;  /* 0x000000000000781c */ /* 0x000fe20003f0f018 */
[----:B------:R-:W-:Y:S04]  /*5580*/  FFMA.FTZ R122, R10, UR14, -R115 ;  /* 0x0000000e0a7a7c23 */ /* 0x000fe80008010873 */
[----:B------:R1:W-:Y:S01]  /*5590*/  MUFU.EX2 R118, R123 ;  /* 0x0000007b00767308 */ /* 0x0003e20000000800 */
[----:B------:R-:W-:Y:S02]  /*55a0*/  @P5 ISETP.GE.AND P5, PT, R121, UR5, PT ;  /* 0x0000000579005c0c */ /* 0x000fe4000bfa6270 */
[----:B------:R-:W-:Y:S02]  /*55b0*/  @P6 ISETP.GE.AND P6, PT, R124, UR5, PT ;  /* 0x000000057c006c0c */ /* 0x000fe4000bfc6270 */
[----:B------:R-:W-:Y:S02]  /*55c0*/  SHF.R.U32.HI R124, RZ, 0x18, R198 ;  /* 0x00000018ff7c7819 */ /* 0x000fe400000116c6 */
[----:B------:R-:W-:Y:S03]  /*55d0*/  @P1 FSEL R16, R16, -INF , !P5 ;  /* 0xff80000010101808 */ /* 0x000fe60006800000 */
[----:B------:R-:W2:Y:S01]  /*55e0*/  MUFU.EX2 R116, R116 ;  /* 0x0000007400747308 */ /* 0x000ea20000000800 */
[----:B------:R-:W-:Y:S02]  /*55f0*/  @P0 FSEL R9, R9, -INF , !P2 ;  /* 0xff80000009090808 */ /* 0x000fe40005000000 */
[----:B------:R-:W-:Y:S02]  /*5600*/  PLOP3.LUT P0, PT, PT, PT, UP1, 0x80, 0x0 ;  /* 0x000000000000781c */ /* 0x000fe40003f0f018 */
[----:B------:R-:W-:Y:S01]  /*5610*/  PLOP3.LUT P2, PT, PT, PT, UP1, 0x80, 0x0 ;  /* 0x000000000000781c */ /* 0x000fe20003f4f018 */
[--C-:B------:R-:W-:Y:S01]  /*5620*/  FFMA.FTZ R121, R9, UR14, -R129.reuse ;  /* 0x0000000e09797c23 */ /* 0x100fe20008010881 */
[----:B------:R-:W-:Y:S03]  /*5630*/  PLOP3.LUT P1, PT, PT, PT, UP1, 0x80, 0x0 ;  /* 0x000000000000781c */ /* 0x000fe60003f2f018 */
[----:B------:R-:W3:Y:S01]  /*5640*/  MUFU.EX2 R119, R119 ;  /* 0x0000007700777308 */ /* 0x000ee20000000800 */
[----:B-1----:R-:W-:Y:S02]  /*5650*/  LOP3.LUT R123, R198, 0xff, RZ, 0xc0, !PT ;  /* 0x000000ffc67b7812 */ /* 0x002fe400078ec0ff */
[----:B------:R-:W-:Y:S02]  /*5660*/  LOP3.LUT R198, R126, 0xffff, RZ, 0xc0, !PT ;  /* 0x0000ffff7ec67812 */ /* 0x000fe400078ec0ff */
[----:B------:R-:W-:Y:S02]  /*5670*/  SHF.R.U32.HI R127, RZ, 0x18, R126 ;  /* 0x00000018ff7f7819 */ /* 0x000fe4000001167e */
[----:B------:R-:W-:Y:S03]  /*5680*/  LOP3.LUT R126, R128, 0xffff, RZ, 0xc0, !PT ;  /* 0x0000ffff807e7812 */ /* 0x000fe600078ec0ff */
[----:B------:R-:W1:Y:S01]  /*5690*/  MUFU.EX2 R121, R121 ;  /* 0x0000007900797308 */ /* 0x000e620000000800 */
[----:B------:R-:W-:Y:S02]  /*56a0*/  @P0 FSEL R12, R12, -INF , !P4 ;  /* 0xff8000000c0c0808 */ /* 0x000fe40006000000 */
[----:B------:R-:W-:Y:S02]  /*56b0*/  PLOP3.LUT P0, PT, PT, PT, UP1, 0x80, 0x0 ;  /* 0x000000000000781c */ /* 0x000fe40003f0f018 */
[----:B------:R-:W-:Y:S02]  /*56c0*/  @P2 FSEL R13, R13, -INF , !P3 ;  /* 0xff8000000d0d2808 */ /* 0x000fe40005800000 */
[----:B------:R-:W-:Y:S03]  /*56d0*/  PLOP3.LUT P2, PT, PT, PT, UP1, 0x80, 0x0 ;  /* 0x000000000000781c */ /* 0x000fe60003f4f018 */
[----:B------:R-:W-:Y:S01]  /*56e0*/  MUFU.EX2 R122, R122 ;  /* 0x0000007a007a7308 */ /* 0x000fe20000000800 */
[----:B------:R-:W-:Y:S01]  /*56f0*/  SHF.R.U32.HI R126, RZ, 0x8, R126 ;  /* 0x00000008ff7e7819 */ /* 0x000fe2000001167e */
[----:B------:R-:W-:Y:S01]  /*5700*/  FFMA.FTZ R201, R13, UR14, -R129 ;  /* 0x0000000e0dc97c23 */ /* 0x000fe20008010881 */
[----:B------:R-:W-:Y:S02]  /*5710*/  SHF.R.U32.HI R198, RZ, 0x8, R198 ;  /* 0x00000008ffc67819 */ /* 0x000fe400000116c6 */
[----:B------:R-:W-:Y:S02]  /*5720*/  LOP3.LUT R126, R126, 0xffff, RZ, 0xc0, !PT ;  /* 0x0000ffff7e7e7812 */ /* 0x000fe400078ec0ff */
[----:B------:R-:W-:Y:S03]  /*5730*/  SHF.R.U32.HI R128, RZ, 0x18, R128 ;  /* 0x00000018ff807819 */ /* 0x000fe60000011680 */
[----:B------:R-:W4:Y:S01]  /*5740*/  MUFU.EX2 R120, R120 ;  /* 0x0000007800787308 */ /* 0x000f220000000800 */
[----:B------:R-:W-:Y:S02]  /*5750*/  @P0 FSEL R15, R15, -INF , !P3 ;  /* 0xff8000000f0f0808 */ /* 0x000fe40005800000 */
[----:B------:R-:W-:Y:S02]  /*5760*/  PLOP3.LUT P0, PT, PT, PT, UP1, 0x80, 0x0 ;  /* 0x000000000000781c */ /* 0x000fe40003f0f018 */
[----:B------:R-:W-:Y:S02]  /*5770*/  @P2 FSEL R18, R18, -INF , !P5 ;  /* 0xff80000012122808 */ /* 0x000fe40006800000 */
[----:B------:R-:W-:Y:S02]  /*5780*/  ISETP.LE.U32.AND P5, PT, R200, UR15, PT ;  /* 0x0000000fc8007c0c */ /* 0x000fe4000bfa3070 */
[----:B------:R-:W-:Y:S02]  /*5790*/  LOP3.LUT R200, R125, 0xff, RZ, 0xc0, !PT ;  /* 0x000000ff7dc87812 */ /* 0x000fe400078ec0ff */
[----:B------:R-:W-:Y:S01]  /*57a0*/  ISETP.LE.U32.AND P2, PT, R126, UR15, PT ;  /* 0x0000000f7e007c0c */ /* 0x000fe2000bf43070 */
[----:B------:R-:W-:Y:S01]  /*57b0*/  FFMA.FTZ R126, R14, UR14, -R115 ;  /* 0x0000000e0e7e7c23 */ /* 0x000fe20008010873 */
[----:B------:R-:W-:Y:S01]  /*57c0*/  LOP3.LUT R198, R198, 0xffff, RZ, 0xc0, !PT ;  /* 0x0000ffffc6c67812 */ /* 0x000fe200078ec0ff */
[----:B------:R-:W-:Y:S01]  /*57d0*/  MUFU.EX2 R125, R201 ;  /* 0x000000c9007d7308 */ /* 0x000fe20000000800 */
[----:B------:R-:W-:Y:S02]  /*57e0*/  @P1 FSEL R19, R19, -INF , !P6 ;  /* 0xff80000013131808 */ /* 0x000fe40007000000 */
[----:B------:R-:W-:Y:S02]  /*57f0*/  @P0 FSEL R17, R17, -INF , !P6 ;  /* 0xff80000011110808 */ /* 0x000fe40007000000 */
[----:B------:R-:W-:Y:S01]  /*5800*/  ISETP.LE.U32.AND P0, PT, R200, UR15, PT ;  /* 0x0000000fc8007c0c */ /* 0x000fe2000bf03070 */
[----:B--2---:R-:W-:Y:S01]  /*5810*/  @!P5 FADD.FTZ R116, -R116, -RZ ;  /* 0x800000ff7474d221 */ /* 0x004fe20000010100 */
[----:B------:R-:W-:Y:S03]  /*5820*/  ISETP.LE.U32.AND P6, PT, R128, UR15, PT ;  /* 0x0000000f80007c0c */ /* 0x000fe6000bfc3070 */
[----:B------:R-:W-:Y:S01]  /*5830*/  MUFU.EX2 R126, R126 ;  /* 0x0000007e007e7308 */ /* 0x000fe20000000800 */
[----:B------:R-:W-:Y:S01]  /*5840*/  LOP3.LUT R128, R130, 0xff, RZ, 0xc0, !PT ;  /* 0x000000ff82807812 */ /* 0x000fe200078ec0ff */
[----:B------:R-:W-:Y:S01]  /*5850*/  @!P2 FADD.FTZ R117, -R117, -RZ ;  /* 0x800000ff7575a221 */ /* 0x000fe20000010100 */
[----:B------:R-:W-:Y:S01]  /*5860*/  ISETP.LE.U32.AND P2, PT, R198, UR15, PT ;  /* 0x0000000fc6007c0c */ /* 0x000fe2000bf43070 */
[----:B------:R-:W-:Y:S01]  /*5870*/  FFMA.FTZ R198, R16, UR14, -R129 ;  /* 0x0000000e10c67c23 */ /* 0x000fe20008010881 */
[----:B------:R-:W-:Y:S01]  /*5880*/  ISETP.LE.U32.AND P1, PT, R197, UR15, PT ;  /* 0x0000000fc5007c0c */ /* 0x000fe2000bf23070 */
[--C-:B------:R-:W-:Y:S01]  /*5890*/  FFMA.FTZ R197, R15, UR14, -R115.reuse ;  /* 0x0000000e0fc57c23 */ /* 0x100fe20008010873 */
[----:B------:R-:W-:Y:S02]  /*58a0*/  ISETP.LE.U32.AND P5, PT, R127, UR15, PT ;  /* 0x0000000f7f007c0c */ /* 0x000fe4000bfa3070 */
[----:B------:R-:W-:Y:S01]  /*58b0*/  ISETP.LE.U32.AND P4, PT, R123, UR15, PT ;  /* 0x0000000f7b007c0c */ /* 0x000fe2000bf83070 */
[----:B------:R-:W-:Y:S01]  /*58c0*/  @!P0 FADD.FTZ R118, -R118, -RZ ;  /* 0x800000ff76768221 */ /* 0x000fe20000010100 */
[----:B------:R-:W-:Y:S01]  /*58d0*/  ISETP.LE.U32.AND P0, PT, R128, UR15, PT ;  /* 0x0000000f80007c0c */ /* 0x000fe2000bf03070 */
[----:B------:R2:W-:Y:S01]  /*58e0*/  MUFU.EX2 R127, R197 ;  /* 0x000000c5007f7308 */ /* 0x0005e20000000800 */
[----:B---3--:R-:W-:Y:S01]  /*58f0*/  @!P6 FADD.FTZ R119, -R119, -RZ ;  /* 0x800000ff7777e221 */ /* 0x008fe20000010100 */
[----:B------:R-:W-:Y:S01]  /*5900*/  ISETP.LE.U32.AND P6, PT, R199, UR15, PT ;  /* 0x0000000fc7007c0c */ /* 0x000fe2000bfc3070 */
[----:B------:R-:W-:Y:S01]  /*5910*/  FFMA.FTZ R123, R11, UR14, -R115 ;  /* 0x0000000e0b7b7c23 */ /* 0x000fe20008010873 */
[----:B-1----:R-:W-:Y:S01]  /*5920*/  @!P2 FADD.FTZ R121, -R121, -RZ ;  /* 0x800000ff7979a221 */ /* 0x002fe20000010100 */
[----:B------:R-:W-:Y:S01]  /*5930*/  ISETP.LE.U32.AND P2, PT, R196, UR15, PT ;  /* 0x0000000fc4007c0c */ /* 0x000fe2000bf43070 */
[----:B----4-:R-:W-:Y:S01]  /*5940*/  @!P1 FADD.FTZ R120, -R120, -RZ ;  /* 0x800000ff78789221 */ /* 0x010fe20000010100 */
[--C-:B------:R-:W-:Y:S03]  /*5950*/  SHF.R.U32.HI R199, RZ, 0x18, R130.reuse ;  /* 0x00000018ffc77819 */ /* 0x100fe60000011682 */
[----:B------:R1:W3:Y:S01]  /*5960*/  MUFU.EX2 R128, R198 ;  /* 0x000000c600807308 */ /* 0x0002e20000000800 */
[----:B------:R-:W-:Y:S02]  /*5970*/  SHF.R.U32.HI R196, RZ, 0x10, R130 ;  /* 0x00000010ffc47819 */ /* 0x000fe40000011682 */
[----:B------:R-:W-:Y:S01]  /*5980*/  ISETP.LE.U32.AND P3, PT, R124, UR15, PT ;  /* 0x0000000f7c007c0c */ /* 0x000fe2000bf63070 */
[--C-:B------:R-:W-:Y:S01]  /*5990*/  FFMA.FTZ R124, R12, UR14, -R129.reuse ;  /* 0x0000000e0c7c7c23 */ /* 0x100fe20008010881 */
[----:B------:R-:W-:Y:S01]  /*59a0*/  LOP3.LUT R196, R196, 0xff, RZ, 0xc0, !PT ;  /* 0x000000ffc4c47812 */ /* 0x000fe200078ec0ff */
[----:B------:R-:W-:Y:S01]  /*59b0*/  FFMA.FTZ R129, R17, UR14, -R129 ;  /* 0x0000000e11817c23 */ /* 0x000fe20008010881 */
[----:B------:R-:W-:Y:S03]  /*59c0*/  @!P6 FADD.FTZ R122, -R122, -RZ ;  /* 0x800000ff7a7ae221 */ /* 0x000fe60000010100 */
[----:B------:R-:W4:Y:S01]  /*59d0*/  MUFU.EX2 R123, R123 ;  /* 0x0000007b007b7308 */ /* 0x000f220000000800 */
[----:B--2---:R-:W-:Y:S02]  /*59e0*/  LOP3.LUT R197, R130, 0xffff, RZ, 0xc0, !PT ;  /* 0x0000ffff82c57812 */ /* 0x004fe400078ec0ff */
[----:B------:R-:W-:Y:S02]  /*59f0*/  ISETP.LE.U32.AND P1, PT, R199, UR15, PT ;  /* 0x0000000fc7007c0c */ /* 0x000fe4000bf23070 */
[----:B------:R-:W-:Y:S02]  /*5a00*/  SHF.R.U32.HI R197, RZ, 0x8, R197 ;  /* 0x00000008ffc57819 */ /* 0x000fe400000116c5 */
[----:B------:R-:W-:Y:S03]  /*5a10*/  LOP3.LUT R199, R131, 0xffff, RZ, 0xc0, !PT ;  /* 0x0000ffff83c77812 */ /* 0x000fe600078ec0ff */
[----:B------:R-:W2:Y:S01]  /*5a20*/  MUFU.EX2 R124, R124 ;  /* 0x0000007c007c7308 */ /* 0x000ea20000000800 */
[--C-:B-1----:R-:W-:Y:S01]  /*5a30*/  FFMA.FTZ R198, R18, UR14, -R115.reuse ;  /* 0x0000000e12c67c23 */ /* 0x102fe20008010873 */
[----:B------:R-:W-:Y:S01]  /*5a40*/  LOP3.LUT R197, R197, 0xffff, RZ, 0xc0, !PT ;  /* 0x0000ffffc5c57812 */ /* 0x000fe200078ec0ff */
[----:B------:R-:W-:Y:S01]  /*5a50*/  FFMA.FTZ R115, R19, UR14, -R115 ;  /* 0x0000000e13737c23 */ /* 0x000fe20008010873 */
[----:B---3--:R-:W-:Y:S02]  /*5a60*/  @!P4 FADD.FTZ R128, -R128, -RZ ;  /* 0x800000ff8080c221 */ /* 0x008fe40000010100 */
[----:B------:R-:W-:Y:S04]  /*5a70*/  ISETP.LE.U32.AND P6, PT, R197, UR15, PT ;  /* 0x0000000fc5007c0c */ /* 0x000fe8000bfc3070 */
[----:B------:R1:W3:Y:S01]  /*5a80*/  MUFU.EX2 R130, R198 ;  /* 0x000000c600827308 */ /* 0x0002e20000000800 */
[----:B------:R-:W-:Y:S01]  /*5a90*/  F2FP.RELU.F16.F32.PACK_AB R197, R119, R118 ;  /* 0x0000007677c5723e */ /* 0x000fe200000008ff */
[----:B----4-:R-:W-:Y:S01]  /*5aa0*/  @!P5 FADD.FTZ R123, -R123, -RZ ;  /* 0x800000ff7b7bd221 */ /* 0x010fe20000010100 */
[----:B------:R-:W-:Y:S01]  /*5ab0*/  ISETP.LE.U32.AND P5, PT, R196, UR15, PT ;  /* 0x0000000fc4007c0c */ /* 0x000fe2000bfa3070 */
[----:B------:R-:W-:Y:S01]  /*5ac0*/  @!P1 FADD.FTZ R127, -R127, -RZ ;  /* 0x800000ff7f7f9221 */ /* 0x000fe20000010100 */
[----:B------:R-:W-:Y:S02]  /*5ad0*/  F2FP.RELU.F16.F32.PACK_AB R196, R121, R120 ;  /* 0x0000007879c4723e */ /* 0x000fe400000008ff */
[----:B------:R-:W-:Y:S03]  /*5ae0*/  F2FP.RELU.F16.F32.PACK_AB R200, R123, R122 ;  /* 0x0000007a7bc8723e */ /* 0x000fe600000008ff */
[----:B------:R-:W4:Y:S01]  /*5af0*/  MUFU.EX2 R129, R129 ;  /* 0x0000008100817308 */ /* 0x000f220000000800 */
[----:B--2---:R-:W-:Y:S01]  /*5b00*/  @!P0 FADD.FTZ R124, -R124, -RZ ;  /* 0x800000ff7c7c8221 */ /* 0x004fe20000010100 */
[----:B------:R-:W-:Y:S01]  /*5b10*/  ISETP.LE.U32.AND P0, PT, R199, UR15, PT ;  /* 0x0000000fc7007c0c */ /* 0x000fe2000bf03070 */
[----:B------:R-:W-:Y:S01]  /*5b20*/  @!P6 FADD.FTZ R125, -R125, -RZ ;  /* 0x800000ff7d7de221 */ /* 0x000fe20000010100 */
[----:B------:R-:W-:Y:S02]  /*5b30*/  FSETP.GE.FTZ.AND P1, PT, R120, RZ, PT ;  /* 0x000000ff7800720b */ /* 0x000fe40003f36000 */
[----:B------:R-:W-:Y:S04]  /*5b40*/  FSETP.GE.FTZ.AND P6, PT, R118, RZ, PT ;  /* 0x000000ff7600720b */ /* 0x000fe80003fd6000 */
[----:B------:R-:W2:Y:S01]  /*5b50*/  MUFU.EX2 R131, R115 ;  /* 0x0000007300837308 */ /* 0x000ea20000000800 */
[----:B-1----:R-:W-:Y:S01]  /*5b60*/  F2FP.RELU.F16.F32.PACK_AB R198, R117, R116 ;  /* 0x0000007475c6723e */ /* 0x002fe200000008ff */
[----:B------:R-:W-:Y:S01]  /*5b70*/  @!P5 FADD.FTZ R126, -R126, -RZ ;  /* 0x800000ff7e7ed221 */ /* 0x000fe20000010100 */
[----:B------:R-:W-:Y:S01]  /*5b80*/  F2FP.RELU.F16.F32.PACK_AB R199, R125, R124 ;  /* 0x0000007c7dc7723e */ /* 0x000fe200000008ff */
[----:B---3--:R-:W-:Y:S01]  /*5b90*/  @!P2 FADD.FTZ R130, -R130, -RZ ;  /* 0x800000ff8282a221 */ /* 0x008fe20000010100 */
[----:B------:R-:W-:Y:S01]  /*5ba0*/  FSETP.GE.FTZ.AND P2, PT, R117, RZ, PT ;  /* 0x000000ff7500720b */ /* 0x000fe20003f56000 */
[----:B------:R1:W-:Y:S01]  /*5bb0*/  STS [R211+0x2a000], R198 ;  /* 0x02a000c6d3007388 */ /* 0x0003e20000000800 */
[----:B----4-:R-:W-:Y:S03]  /*5bc0*/  @!P0 FADD.FTZ R129, -R129, -RZ ;  /* 0x800000ff81818221 */ /* 0x010fe60000010100 */
[----:B------:R3:W-:Y:S04]  /*5bd0*/  STS [R211+0x2a400], R197 ;  /* 0x02a400c5d3007388 */ /* 0x0007e80000000800 */
[----:B------:R4:W-:Y:S01]  /*5be0*/  STS [R210+0x2a000], R196 ;  /* 0x02a000c4d2007388 */ /* 0x0009e20000000800 */
[----:B--2---:R-:W-:Y:S03]  /*5bf0*/  @!P3 FADD.FTZ R131, -R131, -RZ ;  /* 0x800000ff8383b221 */ /* 0x004fe60000010100 */
[----:B------:R-:W-:Y:S01]  /*5c00*/  STS [R210+0x2a400], R200 ;  /* 0x02a400c8d2007388 */ /* 0x000fe20000000800 */
[----:B------:R-:W-:Y:S02]  /*5c10*/  LEA R115, R252, UR4, 0x1 ;  /* 0x00000004fc737c11 */ /* 0x000fe4000f8e08ff */
[----:B------:R-:W-:Y:S01]  /*5c20*/  FSETP.GE.FTZ.AND P3, PT, R116, RZ, PT ;  /* 0x000000ff7400720b */ /* 0x000fe20003f76000 */
[----:B------:R-:W-:Y:S02]  /*5c30*/  STS [R209+0x2a000], R199 ;  /* 0x02a000c7d1007388 */ /* 0x000fe40000000800 */
[--C-:B------:R-:W-:Y:S02]  /*5c40*/  IMAD.IADD R114, R246, 0x1, R115.reuse ;  /* 0x00000001f6727824 */ /* 0x100fe400078e0273 */
[C---:B------:R-:W-:Y:S02]  /*5c50*/  IMAD.IADD R113, R245.reuse, 0x1, R115 ;  /* 0x00000001f5717824 */ /* 0x040fe400078e0273 */
[----:B------:R-:W-:Y:S01]  /*5c60*/  IMAD.IADD R112, R245, 0x1, R114 ;  /* 0x00000001f5707824 */ /* 0x000fe200078e0272 */
[----:B-1----:R-:W-:Y:S02]  /*5c70*/  F2FP.RELU.F16.F32.PACK_AB R198, R127, R126 ;  /* 0x0000007e7fc6723e */ /* 0x002fe400000008ff */
[----:B---3--:R-:W-:Y:S03]  /*5c80*/  F2FP.RELU.F16.F32.PACK_AB R197, R129, R128 ;  /* 0x0000008081c5723e */ /* 0x008fe600000008ff */
[----:B------:R-:W-:Y:S01]  /*5c90*/  STS [R209+0x2a400], R198 ;  /* 0x02a400c6d1007388 */ /* 0x000fe20000000800 */
[----:B----4-:R-:W-:Y:S03]  /*5ca0*/  F2FP.RELU.F16.F32.PACK_AB R196, R131, R130 ;  /* 0x0000008283c4723e */ /* 0x010fe600000008ff */
[----:B------:R1:W-:Y:S04]  /*5cb0*/  STS [R208+0x2a000], R197 ;  /* 0x02a000c5d0007388 */ /* 0x0003e80000000800 */
[----:B------:R2:W-:Y:S04]  /*5cc0*/  STS [R208+0x2a400], R196 ;  /* 0x02a400c4d0007388 */ /* 0x0005e80000000800 */
[----:B------:R-:W-:Y:S04]  /*5cd0*/  LDSM.16.M88.4 R84, [R115+0x10000] ;  /* 0x010000007354783b */ /* 0x000fe80000000200 */
[----:B------:R-:W3:Y:S04]  /*5ce0*/  LDSM.16.M88.4 R88, [R241+0x20000] ;  /* 0x02000000f158783b */ /* 0x000ee80000000200 */
[----:B------:R-:W4:Y:S04]  /*5cf0*/  LDSM.16.M88.4 R92, [R241+0x20800] ;  /* 0x02080000f15c783b */ /* 0x000f280000000200 */
[----:B------:R-:W-:Y:S04]  /*5d00*/  LDSM.16.M88.4 R96, [R114+0x10000] ;  /* 0x010000007260783b */ /* 0x000fe80000000200 */
[----:B------:R-:W4:Y:S01]  /*5d10*/  LDSM.16.M88.4 R100, [R240+0x20000] ;  /* 0x02000000f064783b */ /* 0x000f220000000200 */
[----:B-1----:R-:W-:Y:S03]  /*5d20*/  IMAD.U32 R197, RZ, RZ, UR12 ;  /* 0x0000000cffc57e24 */ /* 0x002fe6000f8e00ff */
[----:B------:R-:W1:Y:S01]  /*5d30*/  LDSM.16.M88.4 R104, [R240+0x20800] ;  /* 0x02080000f068783b */ /* 0x000e620000000200 */
[----:B--2---:R-:W-:Y:S03]  /*5d40*/  IMAD.U32 R196, RZ, RZ, UR13 ;  /* 0x0000000dffc47e24 */ /* 0x004fe6000f8e00ff */
[----:B------:R-:W-:Y:S02]  /*5d50*/  LDSM.16.M88.4 R108, [R3+0x20000] ;  /* 0x02000000036c783b */ /* 0x000fe40000000200 */
[C---:B------:R-:W-:Y:S04]  /*5d60*/  LEA R198, P0, R202.reuse, R196, 0x2 ;  /* 0x000000c4cac67211 */ /* 0x040fe800078010ff */
[----:B------:R-:W-:Y:S02]  /*5d70*/  LEA.HI.X.SX32 R199, R202, R197, 0x2, P0 ;  /* 0x000000c5cac77211 */ /* 0x000fe400000f16ff */
[----:B------:R-:W-:Y:S03]  /*5d80*/  FSETP.GE.FTZ.AND P0, PT, R121, RZ, PT ;  /* 0x000000ff7900720b */ /* 0x000fe60003f16000 */
[----:B------:R-:W2:Y:S01]  /*5d90*/  LDG.E R196, desc[UR6][R198.64] ;  /* 0x00000006c6c47981 */ /* 0x000ea2000c1e1900 */
[C---:B---3--:R-:W-:Y:S06]  /*5da0*/  HMMA.16816.F32 R4, R84.reuse, R88, RZ ;  /* 0x000000585404723c */ /* 0x048fec00000018ff */
[C---:B------:R-:W-:Y:S01]  /*5db0*/  HMMA.16816.F32 R8, R84.reuse, R90, RZ ;  /* 0x0000005a5408723c */ /* 0x040fe200000018ff */
[----:B------:R-:W3:Y:S05]  /*5dc0*/  LDSM.16.M88.4 R88, [R113+0x10000] ;  /* 0x010000007158783b */ /* 0x000eea0000000200 */
[C---:B----4-:R-:W-:Y:S01]  /*5dd0*/  HMMA.16816.F32 R12, R84.reuse, R92, RZ ;  /* 0x0000005c540c723c */ /* 0x050fe200000018ff */
[----:B------:R4:W4:Y:S05]  /*5de0*/  LDG.E R198, desc[UR6][R198.64+0x20] ;  /* 0x00002006c6c67981 */ /* 0x00092a000c1e1900 */
[----:B------:R-:W-:Y:S01]  /*5df0*/  HMMA.16816.F32 R16, R84, R94, RZ ;  /* 0x0000005e5410723c */ /* 0x000fe200000018ff */
[----:B------:R-:W3:Y:S05]  /*5e00*/  LDSM.16.M88.4 R84, [R3+0x20800] ;  /* 0x020800000354783b */ /* 0x000eea0000000200 */
[C---:B------:R-:W-:Y:S01]  /*5e10*/  HMMA.16816.F32 R4, R96.reuse, R100, R4 ;  /* 0x000000646004723c */ /* 0x040fe20000001804 */
[----:B------:R-:W-:Y:S05]  /*5e20*/  LDSM.16.M88.4 R92, [R112+0x10000] ;  /* 0x01000000705c783b */ /* 0x000fea0000000200 */
[C---:B------:R-:W-:Y:S01]  /*5e30*/  HMMA.16816.F32 R8, R96.reuse, R102, R8 ;  /* 0x000000666008723c */ /* 0x040fe20000001808 */
[----:B------:R-:W3:Y:S05]  /*5e40*/  LDSM.16.M88.4 R100, [R2+0x20000] ;  /* 0x020000000264783b */ /* 0x000eea0000000200 */
[C---:B-1----:R-:W-:Y:S06]  /*5e50*/  HMMA.16816.F32 R12, R96.reuse, R104, R12 ;  /* 0x00000068600c723c */ /* 0x042fec000000180c */
[----:B------:R-:W-:Y:S01]  /*5e60*/  HMMA.16816.F32 R16, R96, R106, R16 ;  /* 0x0000006a6010723c */ /* 0x000fe20000001810 */
[----:B------:R-:W1:Y:S04]  /*5e70*/  LDSM.16.M88.4 R96, [R2+0x20800] ;  /* 0x020800000260783b */ /* 0x000e680000000200 */
[----:B------:R-:W-:Y:S01]  /*5e80*/  LDSM.16.M88.4 R104, [R115+0x12000] ;  /* 0x012000007368783b */ /* 0x000fe20000000200 */
[C---:B---3--:R-:W-:Y:S06]  /*5e90*/  HMMA.16816.F32 R4, R88.reuse, R108, R4 ;  /* 0x0000006c5804723c */ /* 0x048fec0000001804 */
[C---:B------:R-:W-:Y:S01]  /*5ea0*/  HMMA.16816.F32 R8, R88.reuse, R110, R8 ;  /* 0x0000006e5808723c */ /* 0x040fe20000001808 */
[----:B------:R-:W3:Y:S05]  /*5eb0*/  LDSM.16.M88.4 R108, [R241+0x22000] ;  /* 0x02200000f16c783b */ /* 0x000eea0000000200 */
[C---:B------:R-:W-:Y:S06]  /*5ec0*/  HMMA.16816.F32 R12, R88.reuse, R84, R12 ;  /* 0x00000054580c723c */ /* 0x040fec000000180c */
[----:B------:R-:W-:Y:S01]  /*5ed0*/  HMMA.16816.F32 R16, R88, R86, R16 ;  /* 0x000000565810723c */ /* 0x000fe20000001810 */
[----:B------:R-:W3:Y:S04]  /*5ee0*/  LDSM.16.M88.4 R84, [R241+0x22800] ;  /* 0x02280000f154783b */ /* 0x000ee80000000200 */
[----:B------:R-:W-:Y:S01]  /*5ef0*/  LDSM.16.M88.4 R88, [R114+0x12000] ;  /* 0x012000007258783b */ /* 0x000fe20000000200 */
[C---:B------:R-:W-:Y:S06]  /*5f00*/  HMMA.16816.F32 R4, R92.reuse, R100, R4 ;  /* 0x000000645c04723c */ /* 0x040fec0000001804 */
        /* <DEDUP_REMOVED lines=53> */
[----:B------:R-:W2:Y:S04]  /*6260*/  LDSM.16.M88.4 R84, [R241+0x26800] ;  /* 0x02680000f154783b */ /* 0x000ea80000000200 */
        /* <DEDUP_REMOVED lines=11> */
[C---:B--2---:R-:W-:Y:S06]  /*6320*/  HMMA.16816.F32 R12, R96.reuse, R84, R12 ;  /* 0x00000054600c723c */ /* 0x044fec000000180c */
[----:B------:R-:W-:Y:S01]  /*6330*/  HMMA.16816.F32 R16, R96, R86, R16 ;  /* 0x000000566010723c */ /* 0x000fe20000001810 */
[----:B------:R-:W2:Y:S04]  /*6340*/  LDSM.16.M88.4 R84, [R3+0x26800] ;  /* 0x026800000354783b */ /* 0x000ea80000000200 */
[----:B------:R-:W-:Y:S01]  /*6350*/  LDSM.16.M88.4 R96, [R112+0x16000] ;  /* 0x016000007060783b */ /* 0x000fe20000000200 */
[C---:B----4-:R-:W-:Y:S06]  /*6360*/  HMMA.16816.F32 R4, R100.reuse, R104, R4 ;  /* 0x000000686404723c */ /* 0x050fec0000001804 */
[C---:B------:R-:W-:Y:S01]  /*6370*/  HMMA.16816.F32 R8, R100.reuse, R106, R8 ;  /* 0x0000006a6408723c */ /* 0x040fe20000001808 */
[----:B------:R-:W4:Y:S05]  /*6380*/  LDSM.16.M88.4 R104, [R2+0x26000] ;  /* 0x026000000268783b */ /* 0x000f2a0000000200 */
[C---:B-1----:R-:W-:Y:S06]  /*6390*/  HMMA.16816.F32 R12, R100.reuse, R88, R12 ;  /* 0x00000058640c723c */ /* 0x042fec000000180c */
[----:B------:R-:W-:Y:S01]  /*63a0*/  HMMA.16816.F32 R16, R100, R90, R16 ;  /* 0x0000005a6410723c */ /* 0x000fe20000001810 */
[----:B------:R-:W1:Y:S05]  /*63b0*/  LDSM.16.M88.4 R88, [R2+0x26800] ;  /* 0x026800000258783b */ /* 0x000e6a0000000200 */
[C---:B---3--:R-:W-:Y:S06]  /*63c0*/  HMMA.16816.F32 R4, R92.reuse, R108, R4 ;  /* 0x0000006c5c04723c */ /* 0x048fec0000001804 */
[C---:B------:R-:W-:Y:S06]  /*63d0*/  HMMA.16816.F32 R8, R92.reuse, R110, R8 ;  /* 0x0000006e5c08723c */ /* 0x040fec0000001808 */
[C---:B--2---:R-:W-:Y:S06]  /*63e0*/  HMMA.16816.F32 R12, R92.reuse, R84, R12 ;  /* 0x000000545c0c723c */ /* 0x044fec000000180c */
[----:B------:R-:W-:Y:S06]  /*63f0*/  HMMA.16816.F32 R16, R92, R86, R16 ;  /* 0x000000565c10723c */ /* 0x000fec0000001810 */
[C---:B----4-:R-:W-:Y:S06]  /*6400*/  HMMA.16816.F32 R4, R96.reuse, R104, R4 ;  /* 0x000000686004723c */ /* 0x050fec0000001804 */
[C---:B------:R-:W-:Y:S06]  /*6410*/  HMMA.16816.F32 R8, R96.reuse, R106, R8 ;  /* 0x0000006a6008723c */ /* 0x040fec0000001808 */
[C---:B-1----:R-:W-:Y:S06]  /*6420*/  HMMA.16816.F32 R12, R96.reuse, R88, R12 ;  /* 0x00000058600c723c */ /* 0x042fec000000180c */
[----:B------:R-:W-:Y:S06]  /*6430*/  HMMA.16816.F32 R16, R96, R90, R16 ;  /* 0x0000005a6010723c */ /* 0x000fec0000001810 */
[C---:B------:R-:W-:Y:S01]  /*6440*/  FADD.FTZ R115, -R196.reuse, R4 ;  /* 0x00000004c4737221 */ /* 0x040fe20000010100 */
[C---:B------:R-:W-:Y:S04]  /*6450*/  FADD.FTZ R197, -R196.reuse, R5 ;  /* 0x00000005c4c57221 */ /* 0x040fe80000010100 */
[-C--:B------:R-:W-:Y:S01]  /*6460*/  FSEL R115, R115, R196.reuse, P3 ;  /* 0x000000c473737208 */ /* 0x080fe20001800000 */
[C---:B------:R-:W-:Y:S01]  /*6470*/  FADD.FTZ R201, -R196.reuse, R9 ;  /* 0x00000009c4c97221 */ /* 0x040fe20000010100 */
[-C--:B------:R-:W-:Y:S01]  /*6480*/  FSEL R200, R197, R196.reuse, P2 ;  /* 0x000000c4c5c87208 */ /* 0x080fe20001000000 */
[----:B------:R-:W-:Y:S01]  /*6490*/  FADD.FTZ R199, -R196, R8 ;  /* 0x00000008c4c77221 */ /* 0x000fe20000010100 */
[----:B------:R-:W-:Y:S01]  /*64a0*/  FSETP.GE.FTZ.AND P2, PT, R124, RZ, PT ;  /* 0x000000ff7c00720b */ /* 0x000fe20003f56000 */
[----:B------:R-:W-:Y:S01]  /*64b0*/  FMUL.FTZ R115, R116, R115 ;  /* 0x0000007374737220 */ /* 0x000fe20000410000 */
[----:B------:R-:W-:Y:S01]  /*64c0*/  FSEL R202, R201, R196, P0 ;  /* 0x000000c4c9ca7208 */ /* 0x000fe20000000000 */
[----:B------:R-:W-:Y:S01]  /*64d0*/  FMUL.FTZ R200, R117, R200 ;  /* 0x000000c875c87220 */ /* 0x000fe20000410000 */
[----:B------:R-:W-:Y:S01]  /*64e0*/  FSETP.GE.FTZ.AND P0, PT, R125, RZ, PT ;  /* 0x000000ff7d00720b */ /* 0x000fe20003f16000 */
[C---:B------:R-:W-:Y:S01]  /*64f0*/  FADD.FTZ R117, -R196.reuse, R12 ;  /* 0x0000000cc4757221 */ /* 0x040fe20000010100 */
[----:B------:R-:W-:Y:S01]  /*6500*/  FSEL R199, R199, R196, P1 ;  /* 0x000000c4c7c77208 */ /* 0x000fe20000800000 */
[----:B------:R-:W-:Y:S01]  /*6510*/  FMUL.FTZ R202, R121, R202 ;  /* 0x000000ca79ca7220 */ /* 0x000fe20000410000 */
[----:B------:R-:W-:Y:S01]  /*6520*/  FSETP.GE.FTZ.AND P1, PT, R129, RZ, PT ;  /* 0x000000ff8100720b */ /* 0x000fe20003f36000 */
[----:B------:R-:W-:Y:S01]  /*6530*/  FADD.FTZ R121, -R196, R13 ;  /* 0x0000000dc4797221 */ /* 0x000fe20000010100 */
[-C--:B------:R-:W-:Y:S01]  /*6540*/  FSEL R117, R117, R196.reuse, P2 ;  /* 0x000000c475757208 */ /* 0x080fe20001000000 */
[----:B------:R-:W-:Y:S01]  /*6550*/  FMUL.FTZ R199, R120, R199 ;  /* 0x000000c778c77220 */ /* 0x000fe20000410000 */
[----:B------:R-:W-:Y:S01]  /*6560*/  F2FP.F16.F32.PACK_AB R115, R200, R115 ;  /* 0x00000073c873723e */ /* 0x000fe200000000ff */
[----:B------:R-:W-:Y:S01]  /*6570*/  FADD.FTZ R197, -R198, R7 ;  /* 0x00000007c6c57221 */ /* 0x000fe20000010100 */
[----:B------:R-:W-:Y:S01]  /*6580*/  FSEL R116, R121, R196, P0 ;  /* 0x000000c479747208 */ /* 0x000fe20000000000 */
[----:B------:R-:W-:Y:S01]  /*6590*/  FADD.FTZ R121, -R196, R16 ;  /* 0x00000010c4797221 */ /* 0x000fe20000010100 */
[----:B------:R-:W-:Y:S01]  /*65a0*/  FSETP.GE.FTZ.AND P0, PT, R128, RZ, PT ;  /* 0x000000ff8000720b */ /* 0x000fe20003f16000 */
[----:B------:R-:W-:Y:S01]  /*65b0*/  FMUL.FTZ R117, R124, R117 ;  /* 0x000000757c757220 */ /* 0x000fe20000410000 */
[----:B------:R-:W-:Y:S01]  /*65c0*/  F2FP.F16.F32.PACK_AB R199, R202, R199 ;  /* 0x000000c7cac7723e */ /* 0x000fe200000000ff */
[----:B------:R-:W-:Y:S01]  /*65d0*/  FMUL.FTZ R116, R125, R116 ;  /* 0x000000747d747220 */ /* 0x000fe20000410000 */
[----:B------:R-:W-:Y:S01]  /*65e0*/  FSEL R121, R121, R196, P0 ;  /* 0x000000c479797208 */ /* 0x000fe20000000000 */
[----:B------:R-:W-:Y:S01]  /*65f0*/  @P1 FADD.FTZ R196, -R196, R17 ;  /* 0x00000011c4c41221 */ /* 0x000fe20000010100 */
[----:B------:R-:W-:Y:S01]  /*6600*/  PLOP3.LUT P0, PT, PT, PT, UP2, 0x80, 0x0 ;  /* 0x000000000000781c */ /* 0x000fe20003f0f028 */
[----:B------:R-:W-:Y:S01]  /*6610*/  FADD.FTZ R125, -R198, R6 ;  /* 0x00000006c67d7221 */ /* 0x000fe20000010100 */
[----:B------:R-:W-:Y:S01]  /*6620*/  F2FP.F16.F32.PACK_AB R117, R116, R117 ;  /* 0x000000757475723e */ /* 0x000fe200000000ff */
[----:B------:R-:W-:Y:S10]  /*6630*/  FMUL.FTZ R121, R128, R121 ;  /* 0x0000007980797220 */ /* 0x000ff40000410000 */
[----:B------:R-:W-:Y:S05]  /*6640*/  @!P0 BRA `(.L_x_1481) ;  /* 0x0000000400948947 */ /* 0x000fea0003800000 */
        /* <DEDUP_REMOVED lines=9> */
[----:B------:R-:W-:Y:S02]  /*66e0*/  UISETP.NE.U32.AND UP0, UPT, UR9, 0x1, UPT ;  /* 0x000000010900788c */ /* 0x000fe4000bf05070 */
[----:B------:R-:W2:Y:S02]  /*66f0*/  LDL.LU R212, [R1+0x58] ;  /* 0x0000580001d47983 */ /* 0x000ea40000300800 */
        /* <DEDUP_REMOVED lines=21> */
[C---:B------:R-:W-:Y:S02]  /*6850*/  @!P4 LEA R16, P1, R6.reuse, R215, 0x1 ;  /* 0x000000d70610c211 */ /* 0x040fe400078208ff */
[----:B------:R-:W-:Y:S01]  /*6860*/  LEA.HI.X R7, R5, R7, R4, 0x5, P2 ;  /* 0x0000000705077211 */ /* 0x000fe200010f2c04 */
[----:B------:R1:W-:Y:S01]  /*6870*/  @P4 STS [R213+0x2000], RZ ;  /* 0x002000ffd5004388 */ /* 0x0003e20000000800 */
[----:B------:R-:W-:Y:S02]  /*6880*/  ISETP.GE.AND P2, PT, R203, UR20, PT ;  /* 0x00000014cb007c0c */ /* 0x000fe4000bf46270 */
[CCC-:B------:R-:W-:Y:S01]  /*6890*/  @!P4 LEA.HI.X R17, R6.reuse, R214.reuse, R7.reuse, 0x1, P1 ;  /* 0x000000d60611c211 */ /* 0x1c0fe200008f0c07 */
[----:B------:R1:W-:Y:S01]  /*68a0*/  @P4 STS [R213+0x2004], RZ ;  /* 0x002004ffd5004388 */ /* 0x0003e20000000800 */
[CC--:B------:R-:W-:Y:S03]  /*68b0*/  @!P3 LEA R4, P1, R6.reuse, R215.reuse, 0x1 ;  /* 0x000000d70604b211 */ /* 0x0c0fe600078208ff */
[----:B------:R1:W-:Y:S01]  /*68c0*/  @P4 STS [R213+0x2008], RZ ;  /* 0x002008ffd5004388 */ /* 0x0003e20000000800 */
[CCC-:B------:R-:W-:Y:S03]  /*68d0*/  @!P3 LEA.HI.X R5, R6.reuse, R214.reuse, R7.reuse, 0x1, P1 ;  /* 0x000000d60605b211 */ /* 0x1c0fe600008f0c07 */
[----:B------:R1:W-:Y:S02]  /*68e0*/  @P4 STS [R213+0x200c], RZ ;  /* 0x00200cffd5004388 */ /* 0x0003e40000000800 */
[C---:B------:R-:W-:Y:S02]  /*68f0*/  @!P2 LEA R84, P1, R6.reuse, R215, 0x1 ;  /* 0x000000d70654a211 */ /* 0x040fe400078208ff */
[----:B------:R-:W-:Y:S01]  /*6900*/  @!PT LDS RZ, [RZ] ;  /* 0x00000000fffff984 */ /* 0x000fe20000000800 */
[----:B------:R-:W-:Y:S01]  /*6910*/  @!PT LDS RZ, [RZ] ;  /* 0x00000000fffff984 */ /* 0x000fe20000000800 */
[----:B------:R-:W-:Y:S01]  /*6920*/  @!PT LDS RZ, [RZ] ;  /* 0x00000000fffff984 */ /* 0x000fe20000000800 */
[----:B------:R1:W-:Y:S02]  /*6930*/  @!P4 LDGSTS.E.BYPASS.LTC128B.128 [R212+0x2000], desc[UR6][R8.64+0x80] ;  /* 0x0200008008d4cfae */ /* 0x0003e4000b901d46 */
[----:B------:R-:W-:Y:S02]  /*6940*/  @!P2 LEA.HI.X R85, R6, R214, R7, 0x1, P1 ;  /* 0x000000d60655a211 */ /* 0x000fe400008f0c07 */
        /* <DEDUP_REMOVED lines=53> */
.L_x_1481:
[----:B------:R-:W-:Y:S01]  /*6ca0*/  FSETP.GE.FTZ.AND P1, PT, R119, RZ, PT ;  /* 0x000000ff7700720b */ /* 0x000fe20003f36000 */
[C---:B-1----:R-:W-:Y:S01]  /*6cb0*/  FADD.FTZ R5, -R198.reuse, R10 ;  /* 0x0000000ac6057221 */ /* 0x042fe20000010100 */
[-C--:B------:R-:W-:Y:S01]  /*6cc0*/  FSEL R125, R125, R198.reuse, P6 ;  /* 0x000000c67d7d7208 */ /* 0x080fe20003000000 */
[----:B------:R-:W-:Y:S01]  /*6cd0*/  FADD.FTZ R11, -R198, R11 ;  /* 0x0000000bc60b7221 */ /* 0x000fe20000010100 */
[----:B------:R-:W-:Y:S01]  /*6ce0*/  FSEL R4, R197, R198, P1 ;  /* 0x000000c6c5047208 */ /* 0x000fe20000800000 */
[----:B------:R-:W-:Y:S01]  /*6cf0*/  STS [R211+0x28000], R115 ;  /* 0x02800073d3007388 */ /* 0x000fe20000000800 */
[----:B------:R-:W-:Y:S01]  /*6d00*/  FSETP.GE.FTZ.AND P2, PT, R123, RZ, PT ;  /* 0x000000ff7b00720b */ /* 0x000fe20003f56000 */
[----:B------:R-:W-:Y:S01]  /*6d10*/  FMUL.FTZ R125, R118, R125 ;  /* 0x0000007d767d7220 */ /* 0x000fe20000410000 */
[----:B------:R-:W-:Y:S01]  /*6d20*/  FSETP.GE.FTZ.AND P1, PT, R122, RZ, PT ;  /* 0x000000ff7a00720b */ /* 0x000fe20003f36000 */
[----:B------:R-:W-:Y:S01]  /*6d30*/  FMUL.FTZ R4, R119, R4 ;  /* 0x0000000477047220 */ /* 0x000fe20000410000 */
[-C--:B------:R-:W-:Y:S01]  /*6d40*/  FSEL R6, R11, R198.reuse, P2 ;  /* 0x000000c60b067208 */ /* 0x080fe20001000000 */
[C---:B------:R-:W-:Y:S01]  /*6d50*/  FADD.FTZ R7, -R198.reuse, R14 ;  /* 0x0000000ec6077221 */ /* 0x040fe20000010100 */
[----:B------:R-:W-:Y:S01]  /*6d60*/  FSEL R5, R5, R198, P1 ;  /* 0x000000c605057208 */ /* 0x000fe20000800000 */
[----:B------:R-:W-:Y:S01]  /*6d70*/  FADD.FTZ R15, -R198, R15 ;  /* 0x0000000fc60f7221 */ /* 0x000fe20000010100 */
[----:B------:R-:W-:Y:S01]  /*6d80*/  F2FP.F16.F32.PACK_AB R125, R4, R125 ;  /* 0x0000007d047d723e */ /* 0x000fe200000000ff */
[----:B------:R-:W-:Y:S01]  /*6d90*/  FMUL.FTZ R6, R123, R6 ;  /* 0x000000067b067220 */ /* 0x000fe20000410000 */
[----:B------:R-:W-:Y:S01]  /*6da0*/  FSETP.GE.FTZ.AND P1, PT, R131, RZ, PT ;  /* 0x000000ff8300720b */ /* 0x000fe20003f36000 */
[----:B------:R-:W-:Y:S01]  /*6db0*/  FMUL.FTZ R5, R122, R5 ;  /* 0x000000057a057220 */ /* 0x000fe20000410000 */
[----:B------:R-:W-:Y:S01]  /*6dc0*/  FSETP.GE.FTZ.AND P3, PT, R127, RZ, PT ;  /* 0x000000ff7f00720b */ /* 0x000fe20003f76000 */
[----:B------:R-:W-:Y:S01]  /*6dd0*/  STS [R211+0x28400], R125 ;  /* 0x0284007dd3007388 */ /* 0x000fe20000000800 */
[----:B------:R-:W-:Y:S01]  /*6de0*/  FSETP.GE.FTZ.AND P4, PT, R126, RZ, PT ;  /* 0x000000ff7e00720b */ /* 0x000fe20003f96000 */
[----:B------:R-:W-:Y:S01]  /*6df0*/  FADD.FTZ R9, -R198, R18 ;  /* 0x00000012c6097221 */ /* 0x000fe20000010100 */
[-C--:B------:R-:W-:Y:S02]  /*6e00*/  FSEL R8, R15, R198.reuse, P3 ;  /* 0x000000c60f087208 */ /* 0x080fe40001800000 */
[----:B------:R-:W-:Y:S01]  /*6e10*/  STS [R210+0x28000], R199 ;  /* 0x028000c7d2007388 */ /* 0x000fe20000000800 */
[----:B------:R-:W-:Y:S01]  /*6e20*/  FSEL R7, R7, R198, P4 ;  /* 0x000000c607077208 */ /* 0x000fe20002000000 */
[----:B------:R-:W-:Y:S01]  /*6e30*/  FMUL.FTZ R196, R129, R196 ;  /* 0x000000c481c47220 */ /* 0x000fe20000410000 */
[----:B------:R-:W-:Y:S01]  /*6e40*/  F2FP.F16.F32.PACK_AB R84, R6, R5 ;  /* 0x000000050654723e */ /* 0x000fe200000000ff */
[----:B------:R-:W-:Y:S01]  /*6e50*/  FMUL.FTZ R8, R127, R8 ;  /* 0x000000087f087220 */ /* 0x000fe20000410000 */
[----:B------:R-:W-:Y:S01]  /*6e60*/  FSETP.GE.FTZ.AND P2, PT, R130, RZ, PT ;  /* 0x000000ff8200720b */ /* 0x000fe20003f56000 */
[----:B------:R-:W-:Y:S01]  /*6e70*/  FMUL.FTZ R7, R126, R7 ;  /* 0x000000077e077220 */ /* 0x000fe20000410000 */
[----:B------:R-:W-:Y:S01]  /*6e80*/  F2FP.F16.F32.PACK_AB R121, R196, R121 ;  /* 0x00000079c479723e */ /* 0x000fe200000000ff */
[----:B------:R-:W-:Y:S01]  /*6e90*/  STS [R210+0x28400], R84 ;  /* 0x02840054d2007388 */ /* 0x000fe20000000800 */
[----:B------:R-:W-:Y:S01]  /*6ea0*/  FSEL R9, R9, R198, P2 ;  /* 0x000000c609097208 */ /* 0x000fe20001000000 */
[----:B------:R-:W-:Y:S01]  /*6eb0*/  @P1 FADD.FTZ R198, -R198, R19 ;  /* 0x00000013c6c61221 */ /* 0x000fe20000010100 */
[----:B------:R-:W-:Y:S02]  /*6ec0*/  F2FP.F16.F32.PACK_AB R92, R8, R7 ;  /* 0x00000007085c723e */ /* 0x000fe400000000ff */
[----:B------:R1:W-:Y:S01]  /*6ed0*/  STS [R209+0x28000], R117 ;  /* 0x02800075d1007388 */ /* 0x0003e20000000800 */
[----:B------:R-:W-:Y:S01]  /*6ee0*/  LEA R116, R251, UR4, 0x1 ;  /* 0x00000004fb747c11 */ /* 0x000fe2000f8e08ff */
[----:B------:R-:W-:Y:S01]  /*6ef0*/  FMUL.FTZ R9, R130, R9 ;  /* 0x0000000982097220 */ /* 0x000fe20000410000 */
[----:B------:R-:W-:Y:S02]  /*6f00*/  FMUL.FTZ R198, R131, R198 ;  /* 0x000000c683c67220 */ /* 0x000fe40000410000 */
[----:B------:R-:W-:Y:S03]  /*6f10*/  STS [R209+0x28400], R92 ;  /* 0x0284005cd1007388 */ /* 0x000fe60000000800 */
[----:B------:R-:W-:Y:S02]  /*6f20*/  F2FP.F16.F32.PACK_AB R198, R198, R9 ;  /* 0x00000009c6c6723e */ /* 0x000fe400000000ff */
[----:B------:R-:W-:Y:S05]  /*6f30*/  STS [R208+0x28000], R121 ;  /* 0x02800079d0007388 */ /* 0x000fea0000000800 */
[----:B------:R-:W-:Y:S01]  /*6f40*/  STS [R208+0x28400], R198 ;  /* 0x028400c6d0007388 */ /* 0x000fe20000000800 */
[----:B------:R-:W-:Y:S06]  /*6f50*/  BAR.SYNC.DEFER_BLOCKING 0x0 ;  /* 0x0000000000007b1d */ /* 0x000fec0000010000 */
[----:B------:R-:W-:Y:S02]  /*6f60*/  LDSM.16.MT88.4 R4, [R250+0x2a000] ;  /* 0x02a00000fa04783b */ /* 0x000fe40000004200 */
[----:B-1----:R-:W1:Y:S03]  /*6f70*/  LDC R117, c[0x0][0x270] ;  /* 0x00009c00ff757b82 */ /* 0x002e660000000800 */
[----:B------:R-:W2:Y:S05]  /*6f80*/  LDSM.16.MT88.4 R8, [R116+0x10000] ;  /* 0x010000007408783b */ /* 0x000eaa0000004200 */
[----:B------:R-:W3:Y:S05]  /*6f90*/  LDSM.16.MT88.4 R12, [R0+0x2a000] ;  /* 0x02a00000000c783b */ /* 0x000eea0000004200 */
[----:B------:R-:W4:Y:S05]  /*6fa0*/  LDSM.16.MT88.4 R16, [R116+0x12000] ;  /* 0x012000007410783b */ /* 0x000f2a0000004200 */
[----:B------:R-:W4:Y:S05]  /*6fb0*/  LDL.LU.64 R118, [R1+0x68] ;  /* 0x0000680001767983 */ /* 0x000f2a0000300a00 */
[----:B------:R-:W4:Y:S05]  /*6fc0*/  LDSM.16.MT88.4 R84, [R116+0x14000] ;  /* 0x014000007454783b */ /* 0x000f2a0000004200 */
[----:B------:R-:W4:Y:S05]  /*6fd0*/  LDSM.16.MT88.4 R88, [R116+0x16000] ;  /* 0x016000007458783b */ /* 0x000f2a0000004200 */
[----:B------:R-:W-:Y:S05]  /*6fe0*/  LDSM.16.MT88.4 R92, [R250+0x2a800] ;  /* 0x02a80000fa5c783b */ /* 0x000fea0000004200 */
[----:B------:R-:W4:Y:S05]  /*6ff0*/  LDSM.16.MT88.4 R96, [R116+0x10800] ;  /* 0x010800007460783b */ /* 0x000f2a0000004200 */
[----:B------:R-:W4:Y:S01]  /*7000*/  LDSM.16.MT88.4 R100, [R0+0x2a800] ;  /* 0x02a800000064783b */ /* 0x000f220000004200 */
[-C--:B--2---:R-:W-:Y:S04]  /*7010*/  HMMA.16816.F32 R20, R4, R8.reuse, R20 ;  /* 0x000000080414723c */ /* 0x084fe80000001814 */
[----:B------:R-:W-:Y:S01]  /*7020*/  LDSM.16.MT88.4 R104, [R116+0x17000] ;  /* 0x017000007468783b */ /* 0x000fe20000004200 */
[----:B-1----:R-:W-:Y:S01]  /*7030*/  IMAD R117, R117, UR35, RZ ;  /* 0x0000002375757c24 */ /* 0x002fe2000f8e02ff */
[C---:B---3--:R-:W-:Y:S03]  /*7040*/  HMMA.16816.F32 R24, R12.reuse, R8, R24 ;  /* 0x000000080c18723c */ /* 0x048fe60000001818 */
[----:B------:R-:W-:Y:S03]  /*7050*/  LDSM.16.MT88.4 R108, [R116+0x15800] ;  /* 0x01580000746c783b */ /* 0x000fe60000004200 */
[-C--:B------:R-:W-:Y:S02]  /*7060*/  HMMA.16816.F32 R28, R12, R10.reuse, R28 ;  /* 0x0000000a0c1c723c */ /* 0x080fe4000000181c */
[----:B------:R-:W-:Y:S04]  /*7070*/  LDSM.16.MT88.4 R112, [R116+0x17800] ;  /* 0x017800007470783b */ /* 0x000fe80000004200 */
[C---:B------:R-:W-:Y:S01]  /*7080*/  HMMA.16816.F32 R32, R4.reuse, R10, R32 ;  /* 0x0000000a0420723c */ /* 0x040fe20000001820 */
[----:B------:R-:W1:Y:S05]  /*7090*/  LDSM.16.MT88.4 R8, [R116+0x12800] ;  /* 0x012800007408783b */ /* 0x000e6a0000004200 */
[-C--:B----4-:R-:W-:Y:S06]  /*70a0*/  HMMA.16816.F32 R36, R4, R16.reuse, R36 ;  /* 0x000000100424723c */ /* 0x090fec0000001824 */
        /* <DEDUP_REMOVED lines=39> */
[C---:B------:R-:W-:Y:S01]  /*7320*/  HMMA.16816.F32 R24, R88.reuse, R12, R24 ;  /* 0x0000000c5818723c */ /* 0x040fe20000001818 */
        /* <DEDUP_REMOVED lines=16> */
[----:B------:R-:W-:Y:S01]  /*7430*/  IMAD.U32 R5, R117, -0x40, RZ ;  /* 0xffffffc075057824 */ /* 0x000fe200078e00ff */
[C---:B---3--:R-:W-:Y:S05]  /*7440*/  HMMA.16816.F32 R24, R92.reuse, R84, R24 ;  /* 0x000000545c18723c */ /* 0x048fea0000001818 */
[C---:B------:R-:W-:Y:S01]  /*7450*/  LEA R4, P1, R5.reuse, R118, 0x2 ;  /* 0x0000007605047211 */ /* 0x040fe200078210ff */
        /* <DEDUP_REMOVED lines=87> */
.L_x_1482:
[----:B------:R-:W-:Y:S01]  /*79d0*/  LEA R236, R251, UR4, 0x1 ;  /* 0x00000004fbec7c11 */ /* 0x000fe2000f8e08ff */
[----:B------:R-:W-:Y:S01]  /*79e0*/  LDSM.16.M88.4 R128, [R249] ;  /* 0x00000000f980783b */ /* 0x000fe20000000200 */
[----:B------:R-:W-:Y:S03]  /*79f0*/  @UP2 UIADD3 UR16, UP0, UR10, -0x100, URZ ;  /* 0xffffff000a102890 */ /* 0x000fe6000ff1e03f */
[----:B------:R-:W4:Y:S01]  /*7a00*/  LDSM.16.MT88.4 R16, [R236+0x18000] ;  /* 0x01800000ec10783b */ /* 0x000f220000004200 */
[----:B------:R-:W-:Y:S03]  /*7a10*/  @UP2 UIADD3.X UR9, UR11, -0x1, URZ, UP0, !UPT ;  /* 0xffffffff0b092890 */ /* 0x000fe600087fe43f */
[----:B------:R-:W1:Y:S01]  /*7a20*/  LDSM.16.M88.4 R124, [R249+0x1000] ;  /* 0x00100000f97c783b */ /* 0x000e620000000200 */
[----:B------:R-:W-:Y:S03]  /*7a30*/  @UP2 UMOV UR10, UR16 ;  /* 0x00000010000a2c82 */ /* 0x000fe60008000000 */
[----:B------:R-:W2:Y:S01]  /*7a40*/  LDSM.16.MT88.4 R96, [R236+0x1a000] ;  /* 0x01a00000ec60783b */ /* 0x000ea20000004200 */
[----:B------:R-:W-:Y:S01]  /*7a50*/  @UP2 UMOV UR11, UR9 ;  /* 0x00000009000b2c82 */ /* 0x000fe20008000000 */
[----:B------:R-:W-:Y:S02]  /*7a60*/  ULOP3.LUT UR9, UR8, 0x1, URZ, 0xc0, !UPT ;  /* 0x0000000108097892 */ /* 0x000fe4000f8ec03f */
[----:B------:R-:W3:Y:S02]  /*7a70*/  LDSM.16.MT88.4 R112, [R236+0x1c000] ;  /* 0x01c00000ec70783b */ /* 0x000ee40000004200 */
[----:B------:R-:W-:Y:S02]  /*7a80*/  UISETP.NE.U32.AND UP0, UPT, UR9, 0x1, UPT ;  /* 0x000000010900788c */ /* 0x000fe4000bf05070 */
[----:B------:R-:W3:Y:S01]  /*7a90*/  LDSM.16.MT88.4 R196, [R236+0x1e000] ;  /* 0x01e00000ecc4783b */ /* 0x000ee20000004200 */
[----:B------:R-:W-:Y:S03]  /*7aa0*/  UIADD3 UR9, UR8, -0x1, URZ ;  /* 0xffffffff08097890 */ /* 0x000fe6000fffe03f */
[----:B-----5:R-:W-:Y:S04]  /*7ab0*/  LDSM.16.M88.4 R200, [R244] ;  /* 0x00000000f4c8783b */ /* 0x020fe80000000200 */
[----:B------:R-:W3:Y:S04]  /*7ac0*/  LDSM.16.MT88.4 R204, [R236+0x18800] ;  /* 0x01880000eccc783b */ /* 0x000ee80000004200 */
[----:B------:R-:W3:Y:S04]  /*7ad0*/  LDSM.16.M88.4 R208, [R244+0x1000] ;  /* 0x00100000f4d0783b */ /* 0x000ee80000000200 */
[----:B------:R-:W3:Y:S04]  /*7ae0*/  LDSM.16.MT88.4 R212, [R236+0x1a800] ;  /* 0x01a80000ecd4783b */ /* 0x000ee80000004200 */
[----:B------:R-:W3:Y:S01]  /*7af0*/  LDSM.16.MT88.4 R216, [R236+0x1c800] ;  /* 0x01c80000ecd8783b */ /* 0x000ee20000004200 */
[-C--:B----4-:R-:W-:Y:S03]  /*7b00*/  HMMA.16816.F32 R4, R128, R16.reuse, RZ ;  /* 0x000000108004723c */ /* 0x090fe600000018ff */
[----:B------:R-:W4:Y:S04]  /*7b10*/  LDSM.16.MT88.4 R220, [R236+0x1e800] ;  /* 0x01e80000ecdc783b */ /* 0x000f280000004200 */
[----:B------:R-:W-:Y:S01]  /*7b20*/  LDSM.16.MT88.4 R224, [R236+0x19000] ;  /* 0x01900000ece0783b */ /* 0x000fe20000004200 */
[C---:B-1----:R-:W-:Y:S03]  /*7b30*/  HMMA.16816.F32 R8, R124.reuse, R16, RZ ;  /* 0x000000107c08723c */ /* 0x042fe600000018ff */
[----:B------:R-:W-:Y:S03]  /*7b40*/  LDSM.16.M88.4 R228, [R242+0x1000] ;  /* 0x00100000f2e4783b */ /* 0x000fe60000000200 */
[-C--:B------:R-:W-:Y:S01]  /*7b50*/  HMMA.16816.F32 R12, R124, R18.reuse, RZ ;  /* 0x000000127c0c723c */ /* 0x080fe200000018ff */
[----:B------:R-:W-:Y:S05]  /*7b60*/  LDSM.16.MT88.4 R232, [R236+0x1b800] ;  /* 0x01b80000ece8783b */ /* 0x000fea0000004200 */
        /* <DEDUP_REMOVED lines=13> */
[----:B------:R-:W1:Y:S05]  /*7c40*/  LDSM.16.M88.4 R196, [R242] ;  /* 0x00000000f2c4783b */ /* 0x000e6a0000000200 */
        /* <DEDUP_REMOVED lines=14> */
[----:B------:R-:W-:Y:S05]  /*7d30*/  LDSM.16.MT88.4 R216, [R236+0x19800] ;  /* 0x01980000ecd8783b */ /* 0x000fea0000004200 */
[-C--:B----4-:R-:W-:Y:S06]  /*7d40*/  HMMA.16816.F32 R116, R200, R220.reuse, R116 ;  /* 0x000000dcc874723c */ /* 0x090fec0000001874 */
[C---:B------:R-:W-:Y:S06]  /*7d50*/  HMMA.16816.F32 R120, R208.reuse, R220, R120 ;  /* 0x000000dcd078723c */ /* 0x040fec0000001878 */
[-C--:B------:R-:W-:Y:S01]  /*7d60*/  HMMA.16816.F32 R124, R208, R222.reuse, R124 ;  /* 0x000000ded07c723c */ /* 0x080fe2000000187c */
[----:B------:R-:W3:Y:S05]  /*7d70*/  LDSM.16.MT88.4 R208, [R236+0x1d000] ;  /* 0x01d00000ecd0783b */ /* 0x000eea0000004200 */
[----:B------:R-:W-:Y:S01]  /*7d80*/  HMMA.16816.F32 R128, R200, R222, R128 ;  /* 0x000000dec880723c */ /* 0x000fe20000001880 */
[----:B------:R-:W4:Y:S04]  /*7d90*/  LDSM.16.MT88.4 R200, [R236+0x1f000] ;  /* 0x01f00000ecc8783b */ /* 0x000f280000004200 */
[----:B------:R-:W4:Y:S01]  /*7da0*/  LDSM.16.M88.4 R220, [R243+0x1000] ;  /* 0x00100000f3dc783b */ /* 0x000f220000000200 */
        /* <DEDUP_REMOVED lines=12> */
[----:B------:R-:W2:Y:S05]  /*7e70*/  LDL R207, [R1+0x8] ;  /* 0x0000080001cf7983 */ /* 0x000eaa0000100800 */
[-C--:B---3--:R-:W-:Y:S01]  /*7e80*/  HMMA.16816.F32 R100, R196, R208.reuse, R100 ;  /* 0x000000d0c464723c */ /* 0x088fe20000001864 */
[----:B------:R-:W-:Y:S05]  /*7e90*/  IMAD.MOV.U32 R206, RZ, RZ, 0x4 ;  /* 0x00000004ffce7424 */ /* 0x000fea00078e00ff */
[C---:B------:R-:W-:Y:S01]  /*7ea0*/  HMMA.16816.F32 R104, R228.reuse, R208, R104 ;  /* 0x000000d0e468723c */ /* 0x040fe20000001868 */
[----:B------:R-:W3:Y:S05]  /*7eb0*/  LDC R209, c[0x0][0x270] ;  /* 0x00009c00ffd17b82 */ /* 0x000eea0000000800 */
[-C--:B------:R-:W-:Y:S06]  /*7ec0*/  HMMA.16816.F32 R108, R228, R210.reuse, R108 ;  /* 0x000000d2e46c723c */ /* 0x080fec000000186c */
[C---:B------:R-:W-:Y:S06]  /*7ed0*/  HMMA.16816.F32 R112, R196.reuse, R210, R112 ;  /* 0x000000d2c470723c */ /* 0x040fec0000001870 */
[-C--:B----4-:R-:W-:Y:S06]  /*7ee0*/  HMMA.16816.F32 R116, R196, R200.reuse, R116 ;  /* 0x000000c8c474723c */ /* 0x090fec0000001874 */
[C---:B------:R-:W-:Y:S05]  /*7ef0*/  HMMA.16816.F32 R120, R228.reuse, R200, R120 ;  /* 0x000000c8e478723c */ /* 0x040fea0000001878 */
[----:B---3--:R-:W-:Y:S01]  /*7f00*/  IMAD R211, R209, UR35, RZ ;  /* 0x00000023d1d37c24 */ /* 0x008fe2000f8e02ff */
[-C--:B------:R-:W-:Y:S01]  /*7f10*/  HMMA.16816.F32 R124, R228, R202.reuse, R124 ;  /* 0x000000cae47c723c */ /* 0x080fe2000000187c */
[----:B------:R-:W3:Y:S05]  /*7f20*/  LDL.64 R230, [R1+0x68] ;  /* 0x0000680001e67983 */ /* 0x000eea0000100a00 */
[----:B------:R-:W-:Y:S06]  /*7f30*/  HMMA.16816.F32 R128, R196, R202, R128 ;  /* 0x000000cac480723c */ /* 0x000fec0000001880 */
[-C--:B------:R-:W-:Y:S05]  /*7f40*/  HMMA.16816.F32 R4, R212, R216.reuse, R4 ;  /* 0x000000d8d404723c */ /* 0x080fea0000001804 */
[C---:B------:R-:W-:Y:S01]  /*7f50*/  IMAD.SHL.U32 R196, R211.reuse, 0x8, RZ ;  /* 0x00000008d3c47824 */ /* 0x040fe200078e00ff */
[C---:B------:R-:W-:Y:S05]  /*7f60*/  HMMA.16816.F32 R8, R220.reuse, R216, R8 ;  /* 0x000000d8dc08723c */ /* 0x040fea0000001808 */
[C---:B------:R-:W-:Y:S01]  /*7f70*/  IMAD.SHL.U32 R197, R211.reuse, 0x10, RZ ;  /* 0x00000010d3c57824 */ /* 0x040fe200078e00ff */
[-C--:B------:R-:W-:Y:S05]  /*7f80*/  HMMA.16816.F32 R12, R220, R218.reuse, R12 ;  /* 0x000000dadc0c723c */ /* 0x080fea000000180c */
[C---:B------:R-:W-:Y:S01]  /*7f90*/  IMAD R202, R211.reuse, 0x18, RZ ;  /* 0x00000018d3ca7824 */ /* 0x040fe200078e02ff */
[C---:B------:R-:W-:Y:S05]  /*7fa0*/  HMMA.16816.F32 R16, R212.reuse, R218, R16 ;  /* 0x000000dad410723c */ /* 0x040fea0000001810 */
[----:B------:R-:W-:Y:S01]  /*7fb0*/  IMAD.SHL.U32 R203, R211, 0x20, RZ ;  /* 0x00000020d3cb7824 */ /* 0x000fe200078e00ff */
        /* <DEDUP_REMOVED lines=11> */
[----:B------:R-:W-:Y:S05]  /*8070*/  HMMA.16816.F32 R128, R212, R238, R128 ;  /* 0x000000eed480723c */ /* 0x000fea0000001880 */
[----:B--2---:R-:W-:Y:S05]  /*8080*/  @P0 IMAD.WIDE R198, R207, R206, UR10 ;  /* 0x0000000acfc60e25 */ /* 0x004fea000f8e02ce */
[----:B------:R-:W2:Y:S04]  /*8090*/  @P0 LDG.E R205, desc[UR6][R198.64+0x20] ;  /* 0x00002006c6cd0981 */ /* 0x000ea8000c1e1900 */
[----:B------:R1:W4:Y:S02]  /*80a0*/  @P0 LDG.E R204, desc[UR6][R198.64] ;  /* 0x00000006c6cc0981 */ /* 0x000324000c1e1900 */
[C---:B-1----:R-:W-:Y:S02]  /*80b0*/  IMAD R198, R211.reuse, 0x28, RZ ;  /* 0x00000028d3c67824 */ /* 0x042fe400078e02ff */
[----:B------:R-:W-:Y:S01]  /*80c0*/  IMAD R199, R211, 0x30, RZ ;  /* 0x00000030d3c77824 */ /* 0x000fe200078e02ff */
[----:B---3--:R1:W-:Y:S01]  /*80d0*/  REDG.E.ADD.F32.FTZ.RN.STRONG.GPU desc[UR6][R230.64], R4 ;  /* 0x00000004e60079a6 */ /* 0x0083e2000c10f386 */
[CC--:B------:R-:W-:Y:S04]  /*80e0*/  LEA R206, P1, R197.reuse, R230.reuse, 0x2 ;  /* 0x000000e6c5ce7211 */ /* 0x0c0fe800078210ff */
[-C--:B------:R-:W-:Y:S02]  /*80f0*/  LEA.HI.X.SX32 R207, R197, R231.reuse, 0x2, P1 ;  /* 0x000000e7c5cf7211 */ /* 0x080fe400008f16ff */
[CC--:B------:R-:W-:Y:S04]  /*8100*/  LEA R208, P1, R203.reuse, R230.reuse, 0x2 ;  /* 0x000000e6cbd07211 */ /* 0x0c0fe800078210ff */
[-C--:B------:R-:W-:Y:S02]  /*8110*/  LEA.HI.X.SX32 R209, R203, R231.reuse, 0x2, P1 ;  /* 0x000000e7cbd17211 */ /* 0x080fe400008f16ff */
[-C--:B------:R-:W-:Y:S01]  /*8120*/  LEA R210, P1, R199, R230.reuse, 0x2 ;  /* 0x000000e6c7d27211 */ /* 0x080fe200078210ff */
[----:B-1----:R-:W-:Y:S03]  /*8130*/  IMAD R4, R211, 0x38, RZ ;  /* 0x00000038d3047824 */ /* 0x002fe600078e02ff */
[-C--:B------:R-:W-:Y:S01]  /*8140*/  LEA.HI.X.SX32 R211, R199, R231.reuse, 0x2, P1 ;  /* 0x000000e7c7d37211 */ /* 0x080fe200008f16ff */
[----:B--2---:R-:W-:Y:S04]  /*8150*/  @P0 STL [R1+0x60], R205 ;  /* 0x000060cd01000387 */ /* 0x004fe80000100800 */
[----:B----4-:R1:W-:Y:S01]  /*8160*/  @P0 STL [R1+0x5c], R204 ;  /* 0x00005ccc01000387 */ /* 0x0103e20000100800 */
[CC--:B------:R-:W-:Y:S04]  /*8170*/  LEA R200, P0, R196.reuse, R230.reuse, 0x2 ;  /* 0x000000e6c4c87211 */ /* 0x0c0fe800078010ff */
[-C--:B------:R-:W-:Y:S05]  /*8180*/  LEA.HI.X.SX32 R201, R196, R231.reuse, 0x2, P0 ;  /* 0x000000e7c4c97211 */ /* 0x080fea00000f16ff */
[----:B------:R2:W-:Y:S04]  /*8190*/  REDG.E.ADD.F32.FTZ.RN.STRONG.GPU desc[UR6][R200.64], R5 ;  /* 0x00000005c80079a6 */ /* 0x0005e8000c10f386 */
[----:B------:R-:W-:Y:S01]  /*81a0*/  REDG.E.ADD.F32.FTZ.RN.STRONG.GPU desc[UR6][R206.64], R6 ;  /* 0x00000006ce0079a6 */ /* 0x000fe2000c10f386 */
[CC--:B-1----:R-:W-:Y:S04]  /*81b0*/  LEA R204, P0, R202.reuse, R230.reuse, 0x2 ;  /* 0x000000e6cacc7211 */ /* 0x0c2fe800078010ff */
[-C--:B------:R-:W-:Y:S02]  /*81c0*/  LEA.HI.X.SX32 R205, R202, R231.reuse, 0x2, P0 ;  /* 0x000000e7cacd7211 */ /* 0x080fe400000f16ff */
[CC--:B------:R-:W-:Y:S03]  /*81d0*/  LEA R202, P0, R198.reuse, R230.reuse, 0x2 ;  /* 0x000000e6c6ca7211 */ /* 0x0c0fe600078010ff */
[----:B------:R1:W-:Y:S01]  /*81e0*/  REDG.E.ADD.F32.FTZ.RN.STRONG.GPU desc[UR6][R204.64], R7 ;  /* 0x00000007cc0079a6 */ /* 0x0003e2000c10f386 */
[-C--:B------:R-:W-:Y:S02]  /*81f0*/  LEA.HI.X.SX32 R203, R198, R231.reuse, 0x2, P0 ;  /* 0x000000e7c6cb7211 */ /* 0x080fe400000f16ff */
[CC--:B------:R-:W-:Y:S01]  /*8200*/  LEA R198, P0, R4.reuse, R230.reuse, 0x2 ;  /* 0x000000e604c67211 */ /* 0x0c0fe200078010ff */
[----:B------:R-:W-:Y:S01]  /*8210*/  REDG.E.ADD.F32.FTZ.RN.STRONG.GPU desc[UR6][R208.64], R8 ;  /* 0x00000008d00079a6 */ /* 0x000fe2000c10f386 */
[----:B--2---:R-:W-:Y:S02]  /*8220*/  VIADD R5, R197, 0x20 ;  /* 0x00000020c5057836 */ /* 0x004fe40000000000 */
[-C--:B------:R-:W-:Y:S01]  /*8230*/  LEA.HI.X.SX32 R199, R4, R231.reuse, 0x2, P0 ;  /* 0x000000e704c77211 */ /* 0x080fe200000f16ff */
[----:B------:R2:W-:Y:S04]  /*8240*/  REDG.E.ADD.F32.FTZ.RN.STRONG.GPU desc[UR6][R202.64], R9 ;  /* 0x00000009ca0079a6 */ /* 0x0005e8000c10f386 */
[----:B------:R-:W-:Y:S04]  /*8250*/  REDG.E.ADD.F32.FTZ.RN.STRONG.GPU desc[UR6][R210.64], R10 ;  /* 0x0000000ad20079a6 */ /* 0x000fe8000c10f386 */
[----:B------:R3:W-:Y:S04]  /*8260*/  REDG.E.ADD.F32.FTZ.RN.STRONG.GPU desc[UR6][R198.64], R11 ;  /* 0x0000000bc60079a6 */ /* 0x0007e8000c10f386 */
[----:B------:R4:W-:Y:S04]  /*8270*/  REDG.E.ADD.F32.FTZ.RN.STRONG.GPU desc[UR6][R230.64+0x80], R16 ;  /* 0x00008010e60079a6 */ /* 0x0009e8000c10f386 */
[----:B------:R4:W-:Y:S01]  /*8280*/  REDG.E.ADD.F32.FTZ.RN.STRONG.GPU desc[UR6][R200.64+0x80], R17 ;  /* 0x00008011c80079a6 */ /* 0x0009e2000c10f386 */
[CC--:B-1----:R-:W-:Y:S01]  /*8290*/  LEA R204, P0, R5.reuse, R230.reuse, 0x2 ;  /* 0x000000e605cc7211 */ /* 0x0c2fe200078010ff */
[C---:B------:R-:W-:Y:S03]  /*82a0*/  IMAD.IADD R7, R196.reuse, 0x1, R5 ;  /* 0x00000001c4077824 */ /* 0x040fe600078e0205 */
[-C--:B------:R-:W-:Y:S01]  /*82b0*/  LEA.HI.X.SX32 R205, R5, R231.reuse, 0x2, P0 ;  /* 0x000000e705cd7211 */ /* 0x080fe200000f16ff */
[C---:B------:R-:W-:Y:S01]  /*82c0*/  IMAD.IADD R5, R196.reuse, 0x1, R7 ;  /* 0x00000001c4057824 */ /* 0x040fe200078e0207 */
[CC--:B------:R-:W-:Y:S03]  /*82d0*/  LEA R206, P0, R7.reuse, R230.reuse, 0x2 ;  /* 0x000000e607ce7211 */ /* 0x0c0fe600078010ff */
[----:B------:R1:W-:Y:S01]  /*82e0*/  REDG.E.ADD.F32.FTZ.RN.STRONG.GPU desc[UR6][R204.64], R18 ;  /* 0x00000012cc0079a6 */ /* 0x0003e2000c10f386 */
[-C--:B------:R-:W-:Y:S01]  /*82f0*/  LEA.HI.X.SX32 R207, R7, R231.reuse, 0x2, P0 ;  /* 0x000000e707cf7211 */ /* 0x080fe200000f16ff */
[C---:B------:R-:W-:Y:S01]  /*8300*/  IMAD.IADD R7, R196.reuse, 0x1, R5 ;  /* 0x00000001c4077824 */ /* 0x040fe200078e0205 */
[-C--:B--2---:R-:W-:Y:S03]  /*8310*/  LEA R202, P1, R5, R230.reuse, 0x2 ;  /* 0x000000e605ca7211 */ /* 0x084fe600078210ff */
        /* <DEDUP_REMOVED lines=9> */
[----:B---3--:R-:W-:Y:S02]  /*83b0*/  IMAD.IADD R11, R196, 0x1, R5 ;  /* 0x00000001c40b7824 */ /* 0x008fe400078e0205 */
[-C--:B------:R-:W-:Y:S01]  /*83c0*/  LEA.HI.X.SX32 R9, R9, R231.reuse, 0x2, P0 ;  /* 0x000000e709097211 */ /* 0x080fe200000f16ff */
[----:B------:R3:W-:Y:S01]  /*83d0*/  REDG.E.ADD.F32.FTZ.RN.STRONG.GPU desc[UR6][R6.64], R13 ;  /* 0x0000000d060079a6 */ /* 0x0007e2000c10f386 */
[CC--:B----4-:R-:W-:Y:S03]  /*83e0*/  LEA R16, P0, R4.reuse, R230.reuse, 0x2 ;  /* 0x000000e604107211 */ /* 0x0d0fe600078010ff */
[----:B------:R4:W-:Y:S01]  /*83f0*/  REDG.E.ADD.F32.FTZ.RN.STRONG.GPU desc[UR6][R8.64], R14 ;  /* 0x0000000e080079a6 */ /* 0x0009e2000c10f386 */
[-C--:B------:R-:W-:Y:S02]  /*8400*/  LEA.HI.X.SX32 R17, R4, R231.reuse, 0x2, P0 ;  /* 0x000000e704117211 */ /* 0x080fe400000f16ff */
[CC--:B-1----:R-:W-:Y:S03]  /*8410*/  LEA R18, P0, R5.reuse, R230.reuse, 0x2 ;  /* 0x000000e605127211 */ /* 0x0c2fe600078010ff */
[----:B------:R1:W-:Y:S04]  /*8420*/  REDG.E.ADD.F32.FTZ.RN.STRONG.GPU desc[UR6][R16.64], R15 ;  /* 0x0000000f100079a6 */ /* 0x0003e8000c10f386 */
[----:B------:R-:W-:Y:S01]  /*8430*/  REDG.E.ADD.F32.FTZ.RN.STRONG.GPU desc[UR6][R230.64+0x100], R84 ;  /* 0x00010054e60079a6 */ /* 0x000fe2000c10f386 */
[-C--:B--2---:R-:W-:Y:S01]  /*8440*/  LEA.HI.X.SX32 R19, R5, R231.reuse, 0x2, P0 ;  /* 0x000000e705137211 */ /* 0x084fe200000f16ff */
[C---:B------:R-:W-:Y:S01]  /*8450*/  IMAD.IADD R5, R196.reuse, 0x1, R11 ;  /* 0x00000001c4057824 */ /* 0x040fe200078e020b */
[CC--:B------:R-:W-:Y:S01]  /*8460*/  LEA R10, P0, R11.reuse, R230.reuse, 0x2 ;  /* 0x000000e60b0a7211 */ /* 0x0c0fe200078010ff */
[----:B------:R-:W-:Y:S03]  /*8470*/  REDG.E.ADD.F32.FTZ.RN.STRONG.GPU desc[UR6][R200.64+0x100], R85 ;  /* 0x00010055c80079a6 */ /* 0x000fe6000c10f386 */
[-C--:B------:R-:W-:Y:S01]  /*8480*/  LEA.HI.X.SX32 R11, R11, R231.reuse, 0x2, P0 ;  /* 0x000000e70b0b7211 */ /* 0x080fe200000f16ff */
[----:B------:R-:W-:Y:S01]  /*8490*/  REDG.E.ADD.F32.FTZ.RN.STRONG.GPU desc[UR6][R18.64], R86 ;  /* 0x00000056120079a6 */ /* 0x000fe2000c10f386 */
[CC--:B------:R-:W-:Y:S03]  /*84a0*/  LEA R12, P1, R5.reuse, R230.reuse, 0x2 ;  /* 0x000000e6050c7211 */ /* 0x0c0fe600078210ff */
[----:B------:R2:W-:Y:S01]  /*84b0*/  REDG.E.ADD.F32.FTZ.RN.STRONG.GPU desc[UR6][R10.64], R87 ;  /* 0x000000570a0079a6 */ /* 0x0005e2000c10f386 */
[C---:B---3--:R-:W-:Y:S01]  /*84c0*/  IMAD.IADD R7, R196.reuse, 0x1, R5 ;  /* 0x00000001c4077824 */ /* 0x048fe200078e0205 */
[-C--:B------:R-:W-:Y:S01]  /*84d0*/  LEA.HI.X.SX32 R13, R5, R231.reuse, 0x2, P1 ;  /* 0x000000e7050d7211 */ /* 0x080fe200008f16ff */
[----:B------:R-:W-:Y:S01]  /*84e0*/  VIADD R5, R197, 0x60 ;  /* 0x00000060c5057836 */ /* 0x000fe20000000000 */
[----:B------:R-:W-:Y:S01]  /*84f0*/  LDSM.16.MT88.4 R84, [R247+0x4000] ;  /* 0x00400000f754783b */ /* 0x000fe20000004200 */
[C---:B----4-:R-:W-:Y:S01]  /*8500*/  IMAD.IADD R9, R196.reuse, 0x1, R7 ;  /* 0x00000001c4097824 */ /* 0x050fe200078e0207 */
[CC--:B------:R-:W-:Y:S02]  /*8510*/  LEA R6, P0, R7.reuse, R230.reuse, 0x2 ;  /* 0x000000e607067211 */ /* 0x0c0fe400078010ff */
[----:B------:R3:W-:Y:S01]  /*8520*/  REDG.E.ADD.F32.FTZ.RN.STRONG.GPU desc[UR6][R12.64], R88 ;  /* 0x000000580c0079a6 */ /* 0x0007e2000c10f386 */
[----:B------:R-:W-:Y:S01]  /*8530*/  IMAD.IADD R4, R196, 0x1, R9 ;  /* 0x00000001c4047824 */ /* 0x000fe200078e0209 */
[-C--:B------:R-:W-:Y:S02]  /*8540*/  LEA.HI.X.SX32 R7, R7, R231.reuse, 0x2, P0 ;  /* 0x000000e707077211 */ /* 0x080fe400000f16ff */
[CC--:B------:R-:W-:Y:S03]  /*8550*/  LEA R8, P0, R9.reuse, R230.reuse, 0x2 ;  /* 0x000000e609087211 */ /* 0x0c0fe600078010ff */
[----:B------:R4:W-:Y:S01]  /*8560*/  REDG.E.ADD.F32.FTZ.RN.STRONG.GPU desc[UR6][R6.64], R89 ;  /* 0x00000059060079a6 */ /* 0x0009e2000c10f386 */
[-C--:B------:R-:W-:Y:S02]  /*8570*/  LEA.HI.X.SX32 R9, R9, R231.reuse, 0x2, P0 ;  /* 0x000000e709097211 */ /* 0x080fe400000f16ff */
[CC--:B------:R-:W-:Y:S03]  /*8580*/  LEA R14, P0, R4.reuse, R230.reuse, 0x2 ;  /* 0x000000e6040e7211 */ /* 0x0c0fe600078010ff */
[----:B------:R4:W-:Y:S01]  /*8590*/  REDG.E.ADD.F32.FTZ.RN.STRONG.GPU desc[UR6][R8.64], R90 ;  /* 0x0000005a080079a6 */ /* 0x0009e2000c10f386 */
[-C--:B-1----:R-:W-:Y:S02]  /*85a0*/  LEA.HI.X.SX32 R15, R4, R231.reuse, 0x2, P0 ;  /* 0x000000e7040f7211 */ /* 0x082fe400000f16ff */
[CC--:B------:R-:W-:Y:S03]  /*85b0*/  LEA R16, P0, R5.reuse, R230.reuse, 0x2 ;  /* 0x000000e605107211 */ /* 0x0c0fe600078010ff */
        /* <DEDUP_REMOVED lines=8> */
[CC--:B---3--:R-:W-:Y:S01]  /*8640*/  LEA R12, P1, R5.reuse, R230.reuse, 0x2 ;  /* 0x000000e6050c7211 */ /* 0x0c8fe200078210ff */
[----:B------:R2:W-:Y:S01]  /*8650*/  REDG.E.ADD.F32.FTZ.RN.STRONG.GPU desc[UR6][R16.64], R98 ;  /* 0x00000062100079a6 */ /* 0x0005e2000c10f386 */
[C---:B----4-:R-:W-:Y:S02]  /*8660*/  IMAD.IADD R7, R196.reuse, 0x1, R5 ;  /* 0x00000001c4077824 */ /* 0x050fe400078e0205 */
[-C--:B------:R-:W-:Y:S01]  /*8670*/  LEA.HI.X.SX32 R13, R5, R231.reuse, 0x2, P1 ;  /* 0x000000e7050d7211 */ /* 0x080fe200008f16ff */
[----:B------:R3:W-:Y:S01]  /*8680*/  REDG.E.ADD.F32.FTZ.RN.STRONG.GPU desc[UR6][R10.64], R99 ;  /* 0x000000630a0079a6 */ /* 0x0007e2000c10f386 */
[----:B------:R-:W-:Y:S01]  /*8690*/  VIADD R5, R197, 0x80 ;  /* 0x00000080c5057836 */ /* 0x000fe20000000000 */
[CC--:B------:R-:W-:Y:S01]  /*86a0*/  LEA R6, P0, R7.reuse, R230.reuse, 0x2 ;  /* 0x000000e607067211 */ /* 0x0c0fe200078010ff */
[C---:B------:R-:W-:Y:S01]  /*86b0*/  IMAD.IADD R9, R196.reuse, 0x1, R7 ;  /* 0x00000001c4097824 */ /* 0x040fe200078e0207 */
[----:B------:R4:W-:Y:S02]  /*86c0*/  REDG.E.ADD.F32.FTZ.RN.STRONG.GPU desc[UR6][R12.64], R92 ;  /* 0x0000005c0c0079a6 */ /* 0x0009e4000c10f386 */
[-C--:B------:R-:W-:Y:S01]  /*86d0*/  LEA.HI.X.SX32 R7, R7, R231.reuse, 0x2, P0 ;  /* 0x000000e707077211 */ /* 0x080fe200000f16ff */
[----:B------:R-:W-:Y:S01]  /*86e0*/  IMAD.IADD R4, R196, 0x1, R9 ;  /* 0x00000001c4047824 */ /* 0x000fe200078e0209 */
[CC--:B------:R-:W-:Y:S01]  /*86f0*/  LEA R8, P0, R9.reuse, R230.reuse, 0x2 ;  /* 0x000000e609087211 */ /* 0x0c0fe200078010ff */
[----:B------:R-:W-:Y:S03]  /*8700*/  LDSM.16.MT88.4 R88, [R247+0x6000] ;  /* 0x00600000f758783b */ /* 0x000fe60000004200 */
[-C--:B------:R-:W-:Y:S01]  /*8710*/  LEA.HI.X.SX32 R9, R9, R231.reuse, 0x2, P0 ;  /* 0x000000e709097211 */ /* 0x080fe200000f16ff */
[----:B------:R4:W-:Y:S01]  /*8720*/  REDG.E.ADD.F32.FTZ.RN.STRONG.GPU desc[UR6][R6.64], R93 ;  /* 0x0000005d060079a6 */ /* 0x0009e2000c10f386 */
[CC--:B-1----:R-:W-:Y:S03]  /*8730*/  LEA R14, P0, R4.reuse, R230.reuse, 0x2 ;  /* 0x000000e6040e7211 */ /* 0x0c2fe600078010ff */
[----:B------:R1:W-:Y:S01]  /*8740*/  REDG.E.ADD.F32.FTZ.RN.STRONG.GPU desc[UR6][R8.64], R94 ;  /* 0x0000005e080079a6 */ /* 0x0003e2000c10f386 */
[-C--:B------:R-:W-:Y:S02]  /*8750*/  LEA.HI.X.SX32 R15, R4, R231.reuse, 0x2, P0 ;  /* 0x000000e7040f7211 */ /* 0x080fe400000f16ff */
[CC--:B--2---:R-:W-:Y:S03]  /*8760*/  LEA R16, P0, R5.reuse, R230.reuse, 0x2 ;  /* 0x000000e605107211 */ /* 0x0c4fe600078010ff */
[----:B------:R2:W-:Y:S01]  /*8770*/  REDG.E.ADD.F32.FTZ.RN.STRONG.GPU desc[UR6][R14.64], R95 ;  /* 0x0000005f0e0079a6 */ /* 0x0005e2000c10f386 */
[C---:B---3--:R-:W-:Y:S03]  /*8780*/  IMAD.IADD R11, R196.reuse, 0x1, R5 ;  /* 0x00000001c40b7824 */ /* 0x048fe600078e0205 */
[----:B------:R-:W-:Y:S01]  /*8790*/  REDG.E.ADD.F32.FTZ.RN.STRONG.GPU desc[UR6][R230.64+0x200], R100 ;  /* 0x00020064e60079a6 */ /* 0x000fe2000c10f386 */
[-C--:B------:R-:W-:Y:S01]  /*87a0*/  LEA.HI.X.SX32 R17, R5, R231.reuse, 0x2, P0 ;  /* 0x000000e705117211 */ /* 0x080fe200000f16ff */
[C---:B------:R-:W-:Y:S01]  /*87b0*/  IMAD.IADD R5, R196.reuse, 0x1, R11 ;  /* 0x00000001c4057824 */ /* 0x040fe200078e020b */
[CC--:B------:R-:W-:Y:S01]  /*87c0*/  LEA R10, P0, R11.reuse, R230.reuse, 0x2 ;  /* 0x000000e60b0a7211 */ /* 0x0c0fe200078010ff */
[----:B------:R-:W-:Y:S03]  /*87d0*/  REDG.E.ADD.F32.FTZ.RN.STRONG.GPU desc[UR6][R200.64+0x200], R101 ;  /* 0x00020065c80079a6 */ /* 0x000fe6000c10f386 */
[-C--:B------:R-:W-:Y:S01]  /*87e0*/  LEA.HI.X.SX32 R11, R11, R231.reuse, 0x2, P0 ;  /* 0x000000e70b0b7211 */ /* 0x080fe200000f16ff */
[----:B------:R3:W-:Y:S01]  /*87f0*/  REDG.E.ADD.F32.FTZ.RN.STRONG.GPU desc[UR6][R16.64], R102 ;  /* 0x00000066100079a6 */ /* 0x0007e2000c10f386 */
[CC--:B----4-:R-:W-:Y:S01]  /*8800*/  LEA R12, P1, R5.reuse, R230.reuse, 0x2 ;  /* 0x000000e6050c7211 */ /* 0x0d0fe200078210ff */
[C---:B------:R-:W-:Y:S03]  /*8810*/  IMAD.IADD R7, R196.reuse, 0x1, R5 ;  /* 0x00000001c4077824 */ /* 0x040fe600078e0205 */
[-C--:B------:R-:W-:Y:S01]  /*8820*/  LEA.HI.X.SX32 R13, R5, R231.reuse, 0x2, P1 ;  /* 0x000000e7050d7211 */ /* 0x080fe200008f16ff */
[----:B------:R4:W-:Y:S01]  /*8830*/  REDG.E.ADD.F32.FTZ.RN.STRONG.GPU desc[UR6][R10.64], R103 ;  /* 0x000000670a0079a6 */ /* 0x0009e2000c10f386 */
[----:B------:R-:W-:Y:S01]  /*8840*/  VIADD R5, R197, 0xa0 ;  /* 0x000000a0c5057836 */ /* 0x000fe20000000000 */
[CC--:B------:R-:W-:Y:S01]  /*8850*/  LEA R6, P0, R7.reuse, R230.reuse, 0x2 ;  /* 0x000000e607067211 */ /* 0x0c0fe200078010ff */
[C---:B-1----:R-:W-:Y:S01]  /*8860*/  IMAD.IADD R9, R196.reuse, 0x1, R7 ;  /* 0x00000001c4097824 */ /* 0x042fe200078e0207 */
[----:B------:R1:W-:Y:S02]  /*8870*/  REDG.E.ADD.F32.FTZ.RN.STRONG.GPU desc[UR6][R12.64], R104 ;  /* 0x000000680c0079a6 */ /* 0x0003e4000c10f386 */
[-C--:B------:R-:W-:Y:S01]  /*8880*/  LEA.HI.X.SX32 R7, R7, R231.reuse, 0x2, P0 ;  /* 0x000000e707077211 */ /* 0x080fe200000f16ff */
[----:B------:R-:W-:Y:S01]  /*8890*/  IMAD.IADD R4, R196, 0x1, R9 ;  /* 0x00000001c4047824 */ /* 0x000fe200078e0209 */
[CC--:B------:R-:W-:Y:S01]  /*88a0*/  LEA R8, P0, R9.reuse, R230.reuse, 0x2 ;  /* 0x000000e609087211 */ /* 0x0c0fe200078010ff */
[----:B------:R-:W-:Y:S03]  /*88b0*/  LDSM.16.MT88.4 R92, [R250+0x28800] ;  /* 0x02880000fa5c783b */ /* 0x000fe60000004200 */
[-C--:B------:R-:W-:Y:S01]  /*88c0*/  LEA.HI.X.SX32 R9, R9, R231.reuse, 0x2, P0 ;  /* 0x000000e709097211 */ /* 0x080fe200000f16ff */
[----:B------:R1:W-:Y:S01]  /*88d0*/  REDG.E.ADD.F32.FTZ.RN.STRONG.GPU desc[UR6][R6.64], R105 ;  /* 0x00000069060079a6 */ /* 0x0003e2000c10f386 */
[CC--:B--2---:R-:W-:Y:S03]  /*88e0*/  LEA R14, P0, R4.reuse, R230.reuse, 0x2 ;  /* 0x000000e6040e7211 */ /* 0x0c4fe600078010ff */
[----:B------:R2:W-:Y:S01]  /*88f0*/  REDG.E.ADD.F32.FTZ.RN.STRONG.GPU desc[UR6][R8.64], R106 ;  /* 0x0000006a080079a6 */ /* 0x0005e2000c10f386 */
[-C--:B------:R-:W-:Y:S02]  /*8900*/  LEA.HI.X.SX32 R15, R4, R231.reuse, 0x2, P0 ;  /* 0x000000e7040f7211 */ /* 0x080fe400000f16ff */
[CC--:B---3--:R-:W-:Y:S03]  /*8910*/  LEA R16, P0, R5.reuse, R230.reuse, 0x2 ;  /* 0x000000e605107211 */ /* 0x0c8fe600078010ff */
[----:B------:R3:W-:Y:S01]  /*8920*/  REDG.E.ADD.F32.FTZ.RN.STRONG.GPU desc[UR6][R14.64], R107 ;  /* 0x0000006b0e0079a6 */ /* 0x0007e2000c10f386 */
[-C--:B------:R-:W-:Y:S01]  /*8930*/  LEA.HI.X.SX32 R17, R5, R231.reuse, 0x2, P0 ;  /* 0x000000e705117211 */ /* 0x080fe200000f16ff */
[C---:B----4-:R-:W-:Y:S02]  /*8940*/  IMAD.IADD R11, R196.reuse, 0x1, R5 ;  /* 0x00000001c40b7824 */ /* 0x050fe400078e0205 */
[----:B------:R-:W-:Y:S02]  /*8950*/  REDG.E.ADD.F32.FTZ.RN.STRONG.GPU desc[UR6][R230.64+0x280], R112 ;  /* 0x00028070e60079a6 */ /* 0x000fe4000c10f386 */
[C---:B------:R-:W-:Y:S01]  /*8960*/  IMAD.IADD R5, R196.reuse, 0x1, R11 ;  /* 0x00000001c4057824 */ /* 0x040fe200078e020b */
[CC--:B------:R-:W-:Y:S01]  /*8970*/  LEA R10, P0, R11.reuse, R230.reuse, 0x2 ;  /* 0x000000e60b0a7211 */ /* 0x0c0fe200078010ff */
[----:B------:R-:W-:Y:S03]  /*8980*/  REDG.E.ADD.F32.FTZ.RN.STRONG.GPU desc[UR6][R200.64+0x280], R113 ;  /* 0x00028071c80079a6 */ /* 0x000fe6000c10f386 */
[-C--:B------:R-:W-:Y:S01]  /*8990*/  LEA.HI.X.SX32 R11, R11, R231.reuse, 0x2, P0 ;  /* 0x000000e70b0b7211 */ /* 0x080fe200000f16ff */
[----:B------:R4:W-:Y:S01]  /*89a0*/  REDG.E.ADD.F32.FTZ.RN.STRONG.GPU desc[UR6][R16.64], R114 ;  /* 0x00000072100079a6 */ /* 0x0009e2000c10f386 */
[CC--:B-1----:R-:W-:Y:S01]  /*89b0*/  LEA R12, P1, R5.reuse, R230.reuse, 0x2 ;  /* 0x000000e6050c7211 */ /* 0x0c2fe200078210ff */
[C---:B------:R-:W-:Y:S03]  /*89c0*/  IMAD.IADD R7, R196.reuse, 0x1, R5 ;  /* 0x00000001c4077824 */ /* 0x040fe600078e0205 */
[-C--:B------:R-:W-:Y:S01]  /*89d0*/  LEA.HI.X.SX32 R13, R5, R231.reuse, 0x2, P1 ;  /* 0x000000e7050d7211 */ /* 0x080fe200008f16ff */
[----:B------:R1:W-:Y:S01]  /*89e0*/  REDG.E.ADD.F32.FTZ.RN.STRONG.GPU desc[UR6][R10.64], R115 ;  /* 0x000000730a0079a6 */ /* 0x0003e2000c10f386 */
[----:B------:R-:W-:Y:S01]  /*89f0*/  VIADD R5, R197, 0xc0 ;  /* 0x000000c0c5057836 */ /* 0x000fe20000000000 */
[-C--:B------:R-:W-:Y:S01]  /*8a00*/  LEA R6, P0, R7, R230.reuse, 0x2 ;  /* 0x000000e607067211 */ /* 0x080fe200078010ff */
[C---:B--2---:R-:W-:Y:S01]  /*8a10*/  IMAD.IADD R9, R196.reuse, 0x1, R7 ;  /* 0x00000001c4097824 */ /* 0x044fe200078e0207 */
[----:B------:R2:W-:Y:S01]  /*8a20*/  REDG.E.ADD.F32.FTZ.RN.STRONG.GPU desc[UR6][R12.64], R108 ;  /* 0x0000006c0c0079a6 */ /* 0x0005e2000c10f386 */
[----:B------:R-:W-:Y:S01]  /*8a30*/  VIADD R197, R197, 0xe0 ;  /* 0x000000e0c5c57836 */ /* 0x000fe20000000000 */
[-C--:B------:R-:W-:Y:S01]  /*8a40*/  LEA.HI.X.SX32 R7, R7, R231.reuse, 0x2, P0 ;  /* 0x000000e707077211 */ /* 0x080fe200000f16ff */
[----:B------:R-:W-:Y:S01]  /*8a50*/  IMAD.IADD R4, R196, 0x1, R9 ;  /* 0x00000001c4047824 */ /* 0x000fe200078e0209 */
[CC--:B------:R-:W-:Y:S01]  /*8a60*/  LEA R8, P0, R9.reuse, R230.reuse, 0x2 ;  /* 0x000000e609087211 */ /* 0x0c0fe200078010ff */
[----:B------:R-:W-:Y:S03]  /*8a70*/  LDSM.16.MT88.4 R112, [R247+0x7800] ;  /* 0x00780000f770783b */ /* 0x000fe60000004200 */
[-C--:B------:R-:W-:Y:S01]  /*8a80*/  LEA.HI.X.SX32 R9, R9, R231.reuse, 0x2, P0 ;  /* 0x000000e709097211 */ /* 0x080fe200000f16ff */
[----:B------:R2:W-:Y:S01]  /*8a90*/  REDG.E.ADD.F32.FTZ.RN.STRONG.GPU desc[UR6][R6.64], R109 ;  /* 0x0000006d060079a6 */ /* 0x0005e2000c10f386 */
[CC--:B---3--:R-:W-:Y:S03]  /*8aa0*/  LEA R14, P0, R4.reuse, R230.reuse, 0x2 ;  /* 0x000000e6040e7211 */ /* 0x0c8fe600078010ff */
[----:B------:R3:W-:Y:S01]  /*8ab0*/  REDG.E.ADD.F32.FTZ.RN.STRONG.GPU desc[UR6][R8.64], R110 ;  /* 0x0000006e080079a6 */ /* 0x0007e2000c10f386 */
[-C--:B------:R-:W-:Y:S02]  /*8ac0*/  LEA.HI.X.SX32 R15, R4, R231.reuse, 0x2, P0 ;  /* 0x000000e7040f7211 */ /* 0x080fe400000f16ff */
[CC--:B----4-:R-:W-:Y:S03]  /*8ad0*/  LEA R16, P0, R5.reuse, R230.reuse, 0x2 ;  /* 0x000000e605107211 */ /* 0x0d0fe600078010ff */
[----:B------:R4:W-:Y:S01]  /*8ae0*/  REDG.E.ADD.F32.FTZ.RN.STRONG.GPU desc[UR6][R14.64], R111 ;  /* 0x0000006f0e0079a6 */ /* 0x0009e2000c10f386 */
[-C--:B------:R-:W-:Y:S01]  /*8af0*/  LEA.HI.X.SX32 R17, R5, R231.reuse, 0x2, P0 ;  /* 0x000000e705117211 */ /* 0x080fe200000f16ff */
[C---:B-1----:R-:W-:Y:S02]  /*8b00*/  IMAD.IADD R11, R196.reuse, 0x1, R5 ;  /* 0x00000001c40b7824 */ /* 0x042fe400078e0205 */
[----:B------:R-:W-:Y:S02]  /*8b10*/  REDG.E.ADD.F32.FTZ.RN.STRONG.GPU desc[UR6][R230.64+0x300], R116 ;  /* 0x00030074e60079a6 */ /* 0x000fe4000c10f386 */
[C---:B------:R-:W-:Y:S01]  /*8b20*/  IMAD.IADD R5, R196.reuse, 0x1, R11 ;  /* 0x00000001c4057824 */ /* 0x040fe200078e020b */
[CC--:B------:R-:W-:Y:S01]  /*8b30*/  LEA R10, P0, R11.reuse, R230.reuse, 0x2 ;  /* 0x000000e60b0a7211 */ /* 0x0c0fe200078010ff */
[----:B------:R-:W-:Y:S03]  /*8b40*/  REDG.E.ADD.F32.FTZ.RN.STRONG.GPU desc[UR6][R200.64+0x300], R117 ;  /* 0x00030075c80079a6 */ /* 0x000fe6000c10f386 */
[-C--:B------:R-:W-:Y:S01]  /*8b50*/  LEA.HI.X.SX32 R11, R11, R231.reuse, 0x2, P0 ;  /* 0x000000e70b0b7211 */ /* 0x080fe200000f16ff */
[----:B------:R1:W-:Y:S01]  /*8b60*/  REDG.E.ADD.F32.FTZ.RN.STRONG.GPU desc[UR6][R16.64], R118 ;  /* 0x00000076100079a6 */ /* 0x0003e2000c10f386 */
[CC--:B--2---:R-:W-:Y:S01]  /*8b70*/  LEA R12, P1, R5.reuse, R230.reuse, 0x2 ;  /* 0x000000e6050c7211 */ /* 0x0c4fe200078210ff */
[C---:B------:R-:W-:Y:S03]  /*8b80*/  IMAD.IADD R7, R196.reuse, 0x1, R5 ;  /* 0x00000001c4077824 */ /* 0x040fe600078e0205 */
[-C--:B------:R-:W-:Y:S01]  /*8b90*/  LEA.HI.X.SX32 R13, R5, R231.reuse, 0x2, P1 ;  /* 0x000000e7050d7211 */ /* 0x080fe200008f16ff */
[----:B------:R2:W-:Y:S01]  /*8ba0*/  REDG.E.ADD.F32.FTZ.RN.STRONG.GPU desc[UR6][R10.64], R119 ;  /* 0x000000770a0079a6 */ /* 0x0005e2000c10f386 */
[C---:B------:R-:W-:Y:S01]  /*8bb0*/  IMAD.IADD R5, R196.reuse, 0x1, R197 ;  /* 0x00000001c4057824 */ /* 0x040fe200078e02c5 */
[CC--:B------:R-:W-:Y:S01]  /*8bc0*/  LEA R6, P0, R7.reuse, R230.reuse, 0x2 ;  /* 0x000000e607067211 */ /* 0x0c0fe200078010ff */
[C---:B---3--:R-:W-:Y:S01]  /*8bd0*/  IMAD.IADD R9, R196.reuse, 0x1, R7 ;  /* 0x00000001c4097824 */ /* 0x048fe200078e0207 */
[----:B------:R-:W-:Y:S02]  /*8be0*/  REDG.E.ADD.F32.FTZ.RN.STRONG.GPU desc[UR6][R12.64], R120 ;  /* 0x000000780c0079a6 */ /* 0x000fe4000c10f386 */
[-C--:B------:R-:W-:Y:S01]  /*8bf0*/  LEA.HI.X.SX32 R7, R7, R231.reuse, 0x2, P0 ;  /* 0x000000e707077211 */ /* 0x080fe200000f16ff */
[----:B------:R-:W-:Y:S01]  /*8c00*/  IMAD.IADD R4, R196, 0x1, R9 ;  /* 0x00000001c4047824 */ /* 0x000fe200078e0209 */
[CC--:B------:R-:W-:Y:S01]  /*8c10*/  LEA R8, P0, R9.reuse, R230.reuse, 0x2 ;  /* 0x000000e609087211 */ /* 0x0c0fe200078010ff */
[----:B------:R-:W-:Y:S03]  /*8c20*/  LDSM.16.MT88.4 R108, [R247+0x5800] ;  /* 0x00580000f76c783b */ /* 0x000fe60000004200 */
[-C--:B------:R-:W-:Y:S01]  /*8c30*/  LEA.HI.X.SX32 R9, R9, R231.reuse, 0x2, P0 ;  /* 0x000000e709097211 */ /* 0x080fe200000f16ff */
[----:B------:R3:W-:Y:S01]  /*8c40*/  REDG.E.ADD.F32.FTZ.RN.STRONG.GPU desc[UR6][R6.64], R121 ;  /* 0x00000079060079a6 */ /* 0x0007e2000c10f386 */
[CC--:B----4-:R-:W-:Y:S03]  /*8c50*/  LEA R14, P0, R4.reuse, R230.reuse, 0x2 ;  /* 0x000000e6040e7211 */ /* 0x0d0fe600078010ff */
[----:B------:R-:W-:Y:S01]  /*8c60*/  REDG.E.ADD.F32.FTZ.RN.STRONG.GPU desc[UR6][R8.64], R122 ;  /* 0x0000007a080079a6 */ /* 0x000fe2000c10f386 */
[-C--:B------:R-:W-:Y:S02]  /*8c70*/  LEA.HI.X.SX32 R15, R4, R231.reuse, 0x2, P0 ;  /* 0x000000e7040f7211 */ /* 0x080fe400000f16ff */
[CC--:B-1----:R-:W-:Y:S03]  /*8c80*/  LEA R16, P0, R197.reuse, R230.reuse, 0x2 ;  /* 0x000000e6c5107211 */ /* 0x0c2fe600078010ff */
[----:B------:R-:W-:Y:S01]  /*8c90*/  REDG.E.ADD.F32.FTZ.RN.STRONG.GPU desc[UR6][R14.64], R123 ;  /* 0x0000007b0e0079a6 */ /* 0x000fe2000c10f386 */
[-C--:B------:R-:W-:Y:S01]  /*8ca0*/  LEA.HI.X.SX32 R17, R197, R231.reuse, 0x2, P0 ;  /* 0x000000e7c5117211 */ /* 0x080fe200000f16ff */
[C---:B--2---:R-:W-:Y:S01]  /*8cb0*/  IMAD.IADD R11, R196.reuse, 0x1, R5 ;  /* 0x00000001c40b7824 */ /* 0x044fe200078e0205 */
[CC--:B------:R-:W-:Y:S01]  /*8cc0*/  LEA R18, P0, R5.reuse, R230.reuse, 0x2 ;  /* 0x000000e605127211 */ /* 0x0c0fe200078010ff */
[----:B------:R-:W-:Y:S03]  /*8cd0*/  LDSM.16.MT88.4 R12, [R0+0x28000] ;  /* 0x02800000000c783b */ /* 0x000fe60000004200 */
[-C--:B------:R-:W-:Y:S01]  /*8ce0*/  LEA.HI.X.SX32 R19, R5, R231.reuse, 0x2, P0 ;  /* 0x000000e705137211 */ /* 0x080fe200000f16ff */
[----:B------:R-:W-:Y:S01]  /*8cf0*/  REDG.E.ADD.F32.FTZ.RN.STRONG.GPU desc[UR6][R230.64+0x380], R128 ;  /* 0x00038080e60079a6 */ /* 0x000fe2000c10f386 */
[CC--:B------:R-:W-:Y:S03]  /*8d00*/  LEA R96, P0, R11.reuse, R230.reuse, 0x2 ;  /* 0x000000e60b607211 */ /* 0x0c0fe600078010ff */
[----:B------:R-:W-:Y:S01]  /*8d10*/  REDG.E.ADD.F32.FTZ.RN.STRONG.GPU desc[UR6][R200.64+0x380], R129 ;  /* 0x00038081c80079a6 */ /* 0x000fe2000c10f386 */
[-C--:B------:R-:W-:Y:S01]  /*8d20*/  LEA.HI.X.SX32 R97, R11, R231.reuse, 0x2, P0 ;  /* 0x000000e70b617211 */ /* 0x080fe200000f16ff */
[C---:B---3--:R-:W-:Y:S02]  /*8d30*/  IMAD.IADD R7, R196.reuse, 0x1, R11 ;  /* 0x00000001c4077824 */ /* 0x048fe400078e020b */
[----:B------:R-:W-:Y:S02]  /*8d40*/  REDG.E.ADD.F32.FTZ.RN.STRONG.GPU desc[UR6][R16.64], R130 ;  /* 0x00000082100079a6 */ /* 0x000fe4000c10f386 */
[C---:B------:R-:W-:Y:S01]  /*8d50*/  IMAD.IADD R5, R196.reuse, 0x1, R7 ;  /* 0x00000001c4057824 */ /* 0x040fe200078e0207 */
[-C--:B------:R-:W-:Y:S01]  /*8d60*/  LEA R100, P2, R7, R230.reuse, 0x2 ;  /* 0x000000e607647211 */ /* 0x080fe200078410ff */
[----:B------:R-:W-:Y:S02]  /*8d70*/  LDSM.16.MT88.4 R8, [R247] ;  /* 0x00000000f708783b */ /* 0x000fe40000004200 */
        /* <DEDUP_REMOVED lines=104> */
[----:B------:R-:W-:Y:S01]  /*9400*/  ULDC UR8, c[0x0][0x390] ;  /* 0x0000e40000087ab9 */ /* 0x000fe20000000800 */
[----:B------:R-:W-:Y:S02]  /*9410*/  ULDC UR9, c[0x0][0x38c] ;  /* 0x0000e30000097ab9 */ /* 0x000fe40000000800 */
        /* <DEDUP_REMOVED lines=196> */
[----:B------:R-:W-:Y:S01]  /*a060*/  PLOP3.LUT P0, PT, PT, PT, UP0, 0x80, 0x0 ;  /* 0x000000000000781c */ /* 0x000fe20003f0f008 */
[----:B------:R-:W-:Y:S01]  /*a070*/  @UP0 UIADD3 UR12, UR21, UR34, URZ ;  /* 0x00000022150c0290 */ /* 0x000fe2000fffe03f */
[----:B------:R-:W-:-:S03]  /*a080*/  @UP0 ULDC.64 UR10, c[0x0][0x450] ;  /* 0x00011400000a0ab9 */ /* 0x000fc60000000a00 */
[----:B------:R-:W-:Y:S02]  /*a090*/  @UP0 UIMAD.WIDE.U32 UR8, UR12, UR10, URZ ;  /* 0x0000000a0c0802a5 */ /* 0x000fe4000f8e003f */
[----:B------:R-:W-:-:S04]  /*a0a0*/  @UP0 UIMAD UR12, UR12, UR11, URZ ;  /* 0x0000000b0c0c02a4 */ /* 0x000fc8000f8e023f */
[----:B------:R-:W-:Y:S01]  /*a0b0*/  @UP0 UIADD3 UR22, UR9, UR12, URZ ;  /* 0x0000000c09160290 */ /* 0x000fe2000fffe03f */
[----:B------:R-:W-:Y:S01]  /*a0c0*/  @UP0 UMOV UR20, UR8 ;  /* 0x0000000800140c82 */ /* 0x000fe20008000000 */
        /* <DEDUP_REMOVED lines=78> */
.L_x_1484:
        /* <DEDUP_REMOVED lines=21> */
.L_x_1485:
        /* <DEDUP_REMOVED lines=27> */
[----:B------:R-:W-:Y:S01]  /*a8b0*/  IMAD.MOV.U32 R60, RZ, RZ, R68 ;  /* 0x000000ffff3c7224 */ /* 0x000fe200078e0044 */
[C---:B------:R-:W-:Y:S01]  /*a8c0*/  IADD3 R54, R68.reuse, 0xc0, RZ ;  /* 0x000000c044367810 */ /* 0x040fe20007ffe0ff */
[----:B------:R-:W-:-:S02]  /*a8d0*/  VIADD R56, R68, 0x80 ;  /* 0x0000008044387836 */ /* 0x000fc40000000000 */
[----:B------:R-:W-:-:S04]  /*a8e0*/  IMAD.WIDE.U32 R8, R5, UR12, R60 ;  /* 0x0000000c05087c25 */ /* 0x000fc8000f8e003c */
[----:B------:R-:W-:Y:S01]  /*a8f0*/  VIADD R5, R53, 0x20 ;  /* 0x0000002035057836 */ /* 0x000fe20000000000 */
[----:B------:R-:W-:Y:S01]  /*a900*/  IADD3 R62, P0, R8, UR20, RZ ;  /* 0x00000014083e7c10 */ /* 0x000fe2000ff1e0ff */
[----:B------:R-:W-:-:S03]  /*a910*/  VIADD R55, R68, 0x40 ;  /* 0x0000004044377836 */ /* 0x000fc60000000000 */
[----:B------:R-:W-:Y:S02]  /*a920*/  IADD3.X R63, R9, UR22, R4, P0, !PT ;  /* 0x00000016093f7c10 */ /* 0x000fe400087fe404 */
[----:B------:R-:W-:Y:S02]  /*a930*/  MOV R4, UR18 ;  /* 0x0000001200047c02 */ /* 0x000fe40008000f00 */
[----:B------:R-:W-:-:S03]  /*a940*/  ISETP.GE.AND P4, PT, R5, UR5, PT ;  /* 0x0000000505007c0c */ /* 0x000fc6000bf86270 */
[----:B------:R-:W-:-:S04]  /*a950*/  IMAD.WIDE.U32 R62, R4, UR55, R62 ;  /* 0x00000037043e7c25 */ /* 0x000fc8000f8e003e */
        /* <DEDUP_REMOVED lines=12> */
[C---:B------:R-:W-:Y:S01]  /*aa20*/  IMAD R58, R53.reuse, UR11, R58 ;  /* 0x0000000b353a7c24 */ /* 0x040fe2000f8e023a */
        /* <DEDUP_REMOVED lines=11> */
.L_x_1487:
[----:B------:R-:W-:Y:S05]  /*aae0*/  BSYNC B0 ;  /* 0x0000000000007941 */ /* 0x000fea0003800000 */
.L_x_1486:
        /* <DEDUP_REMOVED lines=21> */
.L_x_1489:
[----:B------:R-:W-:Y:S05]  /*ac40*/  BSYNC B0 ;  /* 0x0000000000007941 */ /* 0x000fea0003800000 */
.L_x_1488:
        /* <DEDUP_REMOVED lines=38> */
.L_x_1491:
[----:B------:R-:W-:Y:S05]  /*aeb0*/  BSYNC B0 ;  /* 0x0000000000007941 */ /* 0x000fea0003800000 */
.L_x_1490:
        /* <DEDUP_REMOVED lines=8> */
[----:B-1-3--:R-:W-:Y:S01]  /*af40*/  IMAD.WIDE.U32 R4, R53, UR8, R36 ;  /* 0x0000000835047c25 */ /* 0x00afe2000f8e0024 */
        /* <DEDUP_REMOVED lines=13> */
.L_x_1462:
        /* <DEDUP_REMOVED lines=24> */
.L_x_1493:
[----:B------:R-:W-:Y:S01]  /*b1a0*/  @UP0 UIADD3 UR15, UR21, UR34, URZ ;  /* 0x00000022150f0290 */ /* 0x000fe2000fffe03f */
[----:B-1----:R-:W-:Y:S01]  /*b1b0*/  SHF.R.S32.HI R8, RZ, 0x1f, R5 ;  /* 0x0000001fff087819 */ /* 0x002fe20000011405 */
        /* <DEDUP_REMOVED lines=18> */
.L_x_1494:
        /* <DEDUP_REMOVED lines=17> */
[----:B--2---:R-:W-:-:S04]  /*b3f0*/  IMAD.WIDE.U32 R6, R6, UR14, R18 ;  /* 0x0000000e06067c25 */ /* 0x004fc8000f8e0012 */
[----:B------:R-:W-:Y:S01]  /*b400*/  VIADD R4, R18, 0x40 ;  /* 0x0000004012047836 */ /* 0x000fe20000000000 */
[----:B------:R-:W-:-:S04]  /*b410*/  IADD3 R6, P0, R6, UR20, RZ ;  /* 0x0000001406067c10 */ /* 0x000fc8000ff1e0ff */
[----:B------:R-:W-:Y:S02]  /*b420*/  IADD3.X R7, R7, UR22, R5, P0, !PT ;  /* 0x0000001607077c10 */ /* 0x000fe400087fe405 */
[----:B------:R-:W-:Y:S01]  /*b430*/  IADD3 R5, R18, 0x80, RZ ;  /* 0x0000008012057810 */ /* 0x000fe20007ffe0ff */
[----:B------:R-:W-:Y:S01]  /*b440*/  IMAD.WIDE.U32 R12, R12, UR55, R6 ;  /* 0x000000370c0c7c25 */ /* 0x000fe2000f8e0006 */
[----:B------:R-:W-:-:S03]  /*b450*/  SHF.R.S32.HI R6, RZ, 0x1f, R8 ;  /* 0x0000001fff067819 */ /* 0x000fc60000011408 */
        /* <DEDUP_REMOVED lines=20> */
.L_x_1496:
[----:B------:R-:W-:Y:S05]  /*b5a0*/  BSYNC B0 ;  /* 0x0000000000007941 */ /* 0x000fea0003800000 */
.L_x_1495:
        /* <DEDUP_REMOVED lines=21> */
.L_x_1498:
[----:B------:R-:W-:Y:S05]  /*b700*/  BSYNC B0 ;  /* 0x0000000000007941 */ /* 0x000fea0003800000 */
.L_x_1497:
[----:B------:R-:W-:Y:S01]  /*b710*/  IMAD.U32 R9, RZ, RZ, UR10 ;  /* 0x0000000aff097e24 */ /* 0x000fe2000f8e00ff */
[----:B------:R-:W-:Y:S01]  /*b720*/  UIMAD UR5, UR16, UR10, URZ ;  /* 0x0000000a100572a4 */ /* 0x000fe2000f8e023f */
[----:B------:R-:W-:Y:S01]  /*b730*/  BSSY B0, `(.L_x_1499) ;  /* 0x000001f000007945 */ /* 0x000fe20003800000 */
[----:B------:R-:W-:Y:S01]  /*b740*/  USHF.R.S32.HI UR13, URZ, 0x1f, UR55 ;  /* 0x0000001f3f0d7899 */ /* 0x000fe20008011437 */
[----:B--2---:R-:W-:Y:S01]  /*b750*/  IMAD.WIDE.U32 R10, R9, UR14, R18 ;  /* 0x0000000e090a7c25 */ /* 0x004fe2000f8e0012 */
[----:B------:R-:W-:Y:S01]  /*b760*/  UIMAD UR14, UR14, UR11, UR5 ;  /* 0x0000000b0e0e72a4 */ /* 0x000fe2000f8e0205 */
[----:B------:R-:W-:Y:S01]  /*b770*/  ULDC.64 UR8, c[0x0][0x470] ;  /* 0x00011c0000087ab9 */ /* 0x000fe20000000a00 */
[----:B------:R-:W-:Y:S01]  /*b780*/  IADD3 R10, P0, R10, UR12, RZ ;  /* 0x0000000c0a0a7c10 */ /* 0x000fe2000ff1e0ff */
[----:B------:R-:W-:-:S03]  /*b790*/  UIMAD UR5, UR13, UR8, URZ ;  /* 0x000000080d0572a4 */ /* 0x000fc6000f8e023f */
[----:B------:R-:W-:Y:S01]  /*b7a0*/  IMAD.U32 R9, RZ, RZ, UR14 ;  /* 0x0000000eff097e24 */ /* 0x000fe2000f8e00ff */
[----:B------:R-:W-:Y:S01]  /*b7b0*/  MOV R12, UR8 ;  /* 0x00000008000c7c02 */ /* 0x000fe20008000f00 */
[----:B------:R-:W-:-:S03]  /*b7c0*/  UIMAD UR9, UR55, UR9, UR5 ;  /* 0x00000009370972a4 */ /* 0x000fc6000f8e0205 */
[----:B------:R-:W-:-:S03]  /*b7d0*/  IADD3.X R11, R11, UR15, R9, P0, !PT ;  /* 0x0000000f0b0b7c10 */ /* 0x000fc600087fe409 */
        /* <DEDUP_REMOVED lines=20> */
.L_x_1500:
[----:B------:R-:W-:Y:S05]  /*b920*/  BSYNC B0 ;  /* 0x0000000000007941 */ /* 0x000fea0003800000 */
.L_x_1499:
        /* <DEDUP_REMOVED lines=20> */
.L_x_1492:
[----:B------:R-:W-:Y:S05]  /*ba70*/  BSYNC B1 ;  /* 0x0000000000017941 */ /* 0x000fea0003800000 */
.L_x_1457:
        /* <DEDUP_REMOVED lines=12> */
.L_x_1501:
[----:B------:R-:W-:Y:S05]  /*bb40*/  EXIT ;  /* 0x000000000000794d */ /* 0x000fea0003800000 */
.L_x_1503:
        /* <DEDUP_REMOVED lines=11> */
.L_x_2062:


//--------------------- .text._ZN5flash44flash_bwd_dq_dk_dv_loop_seqk_parallel_kernelI23Flash_bwd_kernel_traitsILi256ELi64ELi64ELi8ELi4ELi2ELi2ELb0ELb0EN7cutlass6half_tE19Flash_kernel_traitsILi256ELi64ELi64ELi8ES3_EELb0ELb0ELb0ELb0ELb0ELb0ELb1EEEvNS_16Flash_bwd_paramsE --------------------------
	.section	.text._ZN5flash44flash_bwd_dq_dk_dv_loop_seqk_parallel_kernelI23Flash_bwd_kernel_traitsILi256ELi64ELi64ELi8ELi4ELi2ELi2ELb0ELb0EN7cutlass6half_tE19Flash_kernel_traitsILi256ELi64ELi64ELi8ES3_EELb0ELb0ELb0ELb0ELb0ELb0ELb1EEEvNS_16Flash_bwd_paramsE,"ax",@progbits
	.align	128
        .global         _ZN5flash44flash_bwd_dq_dk_dv_loop_seqk_parallel_kernelI23Flash_bwd_kernel_traitsILi256ELi64ELi64ELi8ELi4ELi2ELi2ELb0ELb0EN7cutlass6half_tE19Flash_kernel_traitsILi256ELi64ELi64ELi8ES3_EELb0ELb0ELb0ELb0ELb0ELb0ELb1EEEvNS_16Flash_bwd_paramsE
        .type           _ZN5flash44flash_bwd_dq_dk_dv_loop_seqk_parallel_kernelI23Flash_bwd_kernel_traitsILi256ELi64ELi64ELi8ELi4ELi2ELi2ELb0ELb0EN7cutlass6half_tE19Flash_kernel_traitsILi256ELi64ELi64ELi8ES3_EELb0ELb0ELb0ELb0ELb0ELb0ELb1EEEvNS_16Flash_bwd_paramsE,@function
        .size           _ZN5flash44flash_bwd_dq_dk_dv_loop_seqk_parallel_kernelI23Flash_bwd_kernel_traitsILi256ELi64ELi64ELi8ELi4ELi2ELi2ELb0ELb0EN7cutlass6half_tE19Flash_kernel_traitsILi256ELi64ELi64ELi8ES3_EELb0ELb0ELb0ELb0ELb0ELb0ELb1EEEvNS_16Flash_bwd_paramsE,(.L_x_2063 - _ZN5flash44flash_bwd_dq_dk_dv_loop_seqk_parallel_kernelI23Flash_bwd_kernel_traitsILi256ELi64ELi64ELi8ELi4ELi2ELi2ELb0ELb0EN7cutlass6half_tE19Flash_kernel_traitsILi256ELi64ELi64ELi8ES3_EELb0ELb0ELb0ELb0ELb0ELb0ELb1EEEvNS_16Flash_bwd_paramsE)
        .other          _ZN5flash44flash_bwd_dq_dk_dv_loop_seqk_parallel_kernelI23Flash_bwd_kernel_traitsILi256ELi64ELi64ELi8ELi4ELi2ELi2ELb0ELb0EN7cutlass6half_tE19Flash_kernel_traitsILi256ELi64ELi64ELi8ES3_EELb0ELb0ELb0ELb0ELb0ELb0ELb1EEEvNS_16Flash_bwd_paramsE,@"STO_CUDA_ENTRY STV_DEFAULT"
_ZN5flash44flash_bwd_dq_dk_dv_loop_seqk_parallel_kernelI23Flash_bwd_kernel_traitsILi256ELi64ELi64ELi8ELi4ELi2ELi2ELb0ELb0EN7cutlass6half_tE19Flash_kernel_traitsILi256ELi64ELi64ELi8ES3_EELb0ELb0ELb0ELb0ELb0ELb0ELb1EEEvNS_16Flash_bwd_paramsE:
.text._ZN5flash44flash_bwd_dq_dk_dv_loop_seqk_parallel_kernelI23Flash_bwd_kernel_traitsILi256ELi64ELi64ELi8ELi4ELi2ELi2ELb0ELb0EN7cutlass6half_tE19Flash_kernel_traitsILi256ELi64ELi64ELi8ES3_EELb0ELb0ELb0ELb0ELb0ELb0ELb1EEEvNS_16Flash_bwd_paramsE:
        /* <DEDUP_REMOVED lines=29> */
[----:B------:R-:W-:Y:S02]  /*01d0*/  SHF.R.S32.HI R7, RZ, 0x4, R9 ;  /* 0x00000004ff077819 */ /* 0x000fe40000011409 */
[----:B------:R-:W-:-:S02]  /*01e0*/  LEA.HI R0, R0, R6, RZ, 0x2 ;  /* 0x0000000600007211 */ /* 0x000fc400078f10ff */
[----:B------:R-:W-:Y:S02]  /*01f0*/  LEA.HI R3, R4, R6, RZ, 0x1 ;  /* 0x0000000604037211 */ /* 0x000fe400078f08ff */
[----:B------:R-:W-:Y:S02]  /*0200*/  LEA.HI R19, R16, R15, RZ, 0x2 ;  /* 0x0000000f10137211 */ /* 0x000fe400078f10ff */
[----:B------:R-:W-:Y:S02]  /*0210*/  LOP3.LUT R2, R0, 0xfffffffc, RZ, 0xc0, !PT ;  /* 0xfffffffc00027812 */ /* 0x000fe400078ec0ff */
[----:B------:R-:W-:Y:S02]  /*0220*/  LEA.HI R8, R9, R7, RZ, 0x1 ;  /* 0x0000000709087211 */ /* 0x000fe400078f08ff */
[----:B------:R-:W-:Y:S01]  /*0230*/  LOP3.LUT R0, R3, 0xfffffffe, RZ, 0xc0, !PT ;  /* 0xfffffffe03007812 */ /* 0x000fe200078ec0ff */
[----:B------:R-:W-:Y:S01]  /*0240*/  IMAD.IADD R14, R6, 0x1, -R2 ;  /* 0x00000001060e7824 */ /* 0x000fe200078e0a02 */
[----:B------:R-:W-:-:S02]  /*0250*/  SHF.R.S32.HI R10, RZ, 0x2, R19 ;  /* 0x00000002ff0a7819 */ /* 0x000fc40000011413 */
[----:B------:R-:W-:Y:S01]  /*0260*/  SHF.R.S32.HI R5, RZ, 0x1f, R19 ;  /* 0x0000001fff057819 */ /* 0x000fe20000011413 */
[----:B------:R-:W-:Y:S01]  /*0270*/  IMAD.IADD R218, R6, 0x1, -R0 ;  /* 0x0000000106da7824 */ /* 0x000fe200078e0a00 */
[----:B------:R-:W-:Y:S02]  /*0280*/  LOP3.LUT R3, R8, 0xfffffffe, RZ, 0xc0, !PT ;  /* 0xfffffffe08037812 */ /* 0x000fe400078ec0ff */
[----:B------:R-:W-:Y:S02]  /*0290*/  LEA.HI R0, R5, R10, RZ, 0x3 ;  /* 0x0000000a05007211 */ /* 0x000fe400078f18ff */
[-C--:B------:R-:W-:Y:S01]  /*02a0*/  LEA.HI R17, R16, R15.reuse, RZ, 0x3 ;  /* 0x0000000f10117211 */ /* 0x080fe200078f18ff */
[----:B------:R-:W-:Y:S01]  /*02b0*/  IMAD.IADD R12, R7, 0x1, -R3 ;  /* 0x00000001070c7824 */ /* 0x000fe200078e0a03 */
[----:B------:R-:W-:Y:S02]  /*02c0*/  LOP3.LUT R2, R4, 0xffffffe0, RZ, 0xc0, !PT ;  /* 0xffffffe004027812 */ /* 0x000fe400078ec0ff */
[----:B------:R-:W-:Y:S01]  /*02d0*/  LOP3.LUT R0, R0, 0xfffffff8, RZ, 0xc0, !PT ;  /* 0xfffffff800007812 */ /* 0x000fe200078ec0ff */
[----:B------:R-:W-:Y:S01]  /*02e0*/  IMAD.SHL.U32 R8, R12, 0x200, RZ ;  /* 0x000002000c087824 */ /* 0x000fe200078e00ff */
[----:B------:R-:W-:Y:S01]  /*02f0*/  SHF.R.S32.HI R3, RZ, 0x3, R17 ;  /* 0x00000003ff037819 */ /* 0x000fe20000011411 */
[----:B------:R-:W-:Y:S01]  /*0300*/  IMAD.IADD R2, R15, 0x1, -R2 ;  /* 0x000000010f027824 */ /* 0x000fe200078e0a02 */
[----:B------:R-:W-:Y:S01]  /*0310*/  LOP3.LUT R4, R17, 0xfffffff8, RZ, 0xc0, !PT ;  /* 0xfffffff811047812 */ /* 0x000fe200078ec0ff */
[----:B------:R-:W-:Y:S01]  /*0320*/  IMAD.IADD R7, R10, 0x1, -R0 ;  /* 0x000000010a077824 */ /* 0x000fe200078e0a00 */
[----:B------:R-:W-:Y:S01]  /*0330*/  LEA.HI R6, R16, R15, RZ, 0x7 ;  /* 0x0000000f10067211 */ /* 0x000fe200078f38ff */
[----:B------:R-:W-:Y:S01]  /*0340*/  IMAD.SHL.U32 R3, R3, 0x40, RZ ;  /* 0x0000004003037824 */ /* 0x000fe200078e00ff */
[----:B------:R-:W-:Y:S01]  /*0350*/  SHF.R.S32.HI R5, RZ, 0x1f, R2 ;  /* 0x0000001fff057819 */ /* 0x000fe20000011402 */
[----:B------:R-:W-:Y:S01]  /*0360*/  IMAD.IADD R0, R15, 0x1, -R4 ;  /* 0x000000010f007824 */ /* 0x000fe200078e0a04 */
[----:B------:R-:W-:-:S02]  /*0370*/  LOP3.LUT R4, R9, 0xfffffff0, RZ, 0xc0, !PT ;  /* 0xfffffff009047812 */ /* 0x000fc400078ec0ff */
[----:B------:R-:W-:Y:S01]  /*0380*/  LOP3.LUT R3, R3, 0x1c0, RZ, 0xc0, !PT ;  /* 0x000001c003037812 */ /* 0x000fe200078ec0ff */
[C---:B------:R-:W-:Y:S01]  /*0390*/  IMAD.SHL.U32 R236, R0.reuse, 0x8, RZ ;  /* 0x0000000800ec7824 */ /* 0x040fe200078e00ff */
[C---:B------:R-:W-:Y:S02]  /*03a0*/  LOP3.LUT P4, RZ, R0.reuse, 0x4, RZ, 0xc0, !PT ;  /* 0x0000000400ff7812 */ /* 0x040fe4000788c0ff */
[C---:B------:R-:W-:Y:S01]  /*03b0*/  LOP3.LUT P3, RZ, R0.reuse, 0x2, RZ, 0xc0, !PT ;  /* 0x0000000200ff7812 */ /* 0x040fe2000786c0ff */
[----:B------:R-:W-:Y:S01]  /*03c0*/  IMAD.SHL.U32 R0, R0, 0x40, RZ ;  /* 0x0000004000007824 */ /* 0x000fe200078e00ff */
[----:B------:R-:W-:Y:S01]  /*03d0*/  LEA.HI R18, R5, R2, RZ, 0x2 ;  /* 0x0000000205127211 */ /* 0x000fe200078f10ff */
[----:B------:R-:W-:Y:S01]  /*03e0*/  IMAD.IADD R2, R15, 0x1, -R4 ;  /* 0x000000010f027824 */ /* 0x000fe200078e0a04 */
[----:B------:R-:W-:Y:S02]  /*03f0*/  SHF.R.U32.HI R4, RZ, 0x3, R3 ;  /* 0x00000003ff047819 */ /* 0x000fe40000011603 */
[----:B------:R-:W-:-:S02]  /*0400*/  LOP3.LUT R3, R3, 0x38, R236, 0xf8, !PT ;  /* 0x0000003803037812 */ /* 0x000fc400078ef8ec */
[----:B------:R-:W-:Y:S02]  /*0410*/  LOP3.LUT R0, R0, 0x1c0, RZ, 0xc0, !PT ;  /* 0x000001c000007812 */ /* 0x000fe400078ec0ff */
[----:B------:R-:W-:Y:S01]  /*0420*/  LOP3.LUT R10, R3, R4, RZ, 0x3c, !PT ;  /* 0x00000004030a7212 */ /* 0x000fe200078e3cff */
[----:B------:R-:W-:Y:S01]  /*0430*/  IMAD.SHL.U32 R3, R218, 0x10, RZ ;  /* 0x00000010da037824 */ /* 0x000fe200078e00ff */
[----:B------:R-:W-:Y:S02]  /*0440*/  SHF.R.S32.HI R6, RZ, 0x7, R6 ;  /* 0x00000007ff067819 */ /* 0x000fe40000011406 */
[----:B------:R-:W-:Y:S02]  /*0450*/  LOP3.LUT R210, R0, 0x8, R17, 0xf8, !PT ;  /* 0x0000000800d27812 */ /* 0x000fe400078ef811 */
[----:B------:R-:W-:Y:S02]  /*0460*/  SHF.R.U32.HI R214, RZ, 0x3, R0 ;  /* 0x00000003ffd67819 */ /* 0x000fe40000011600 */
[----:B------:R-:W-:-:S02]  /*0470*/  SHF.R.S32.HI R4, RZ, 0x1f, R2 ;  /* 0x0000001fff047819 */ /* 0x000fc40000011402 */
[----:B------:R-:W-:Y:S01]  /*0480*/  LOP3.LUT R5, R0, 0x10, R3, 0xf8, !PT ;  /* 0x0000001000057812 */ /* 0x000fe200078ef803 */
[----:B------:R-:W-:Y:S01]  /*0490*/  IMAD R3, R6, 0x800, R8 ;  /* 0x0000080006037824 */ /* 0x000fe200078e0208 */
[----:B------:R-:W-:Y:S02]  /*04a0*/  LOP3.LUT R210, R210, R214, RZ, 0x3c, !PT ;  /* 0x000000d6d2d27212 */ /* 0x000fe400078e3cff */
[----:B------:R-:W-:Y:S02]  /*04b0*/  LEA.HI R11, R4, R2, RZ, 0x3 ;  /* 0x00000002040b7211 */ /* 0x000fe400078f18ff */
[----:B------:R-:W-:Y:S01]  /*04c0*/  LOP3.LUT R0, R7, 0x1, RZ, 0xc0, !PT ;  /* 0x0000000107007812 */ /* 0x000fe200078ec0ff */
[----:B------:R-:W-:Y:S01]  /*04d0*/  IMAD.IADD R210, R3, 0x1, R210 ;  /* 0x0000000103d27824 */ /* 0x000fe200078e02d2 */
[----:B------:R-:W-:Y:S02]  /*04e0*/  LOP3.LUT R4, R11, 0xfffffff8, RZ, 0xc0, !PT ;  /* 0xfffffff80b047812 */ /* 0x000fe400078ec0ff */
[----:B------:R-:W-:Y:S01]  /*04f0*/  LEA.HI R3, R16, R15, RZ, 0x6 ;  /* 0x0000000f10037211 */ /* 0x000fe200078f30ff */
[----:B------:R-:W-:Y:S01]  /*0500*/  IMAD.SHL.U32 R210, R210, 0x2, RZ ;  /* 0x00000002d2d27824 */ /* 0x000fe200078e00ff */
[----:B------:R-:W-:Y:S01]  /*0510*/  ISETP.NE.U32.AND P0, PT, R0, 0x1, PT ;  /* 0x000000010000780c */ /* 0x000fe20003f05070 */
[----:B------:R-:W-:Y:S01]  /*0520*/  IMAD.IADD R13, R2, 0x1, -R4 ;  /* 0x00000001020d7824 */ /* 0x000fe200078e0a04 */
[----:B------:R-:W-:Y:S01]  /*0530*/  LOP3.LUT R0, R19, 0x7ffffffc, RZ, 0xc0, !PT ;  /* 0x7ffffffc13007812 */ /* 0x000fe200078ec0ff */
[----:B------:R-:W-:Y:S01]  /*0540*/  IMAD.SHL.U32 R2, R7, 0x40, RZ ;  /* 0x0000004007027824 */ /* 0x000fe200078e00ff */
[----:B------:R-:W-:-:S02]  /*0550*/  SHF.R.S32.HI R3, RZ, 0x6, R3 ;  /* 0x00000006ff037819 */ /* 0x000fc40000011403 */
[----:B------:R-:W-:Y:S01]  /*0560*/  LOP3.LUT R9, R5, 0x8, R17, 0xf8, !PT ;  /* 0x0000000805097812 */ /* 0x000fe200078ef811 */
[----:B------:R-:W-:Y:S01]  /*0570*/  IMAD.IADD R4, R15, 0x1, -R0 ;  /* 0x000000010f047824 */ /* 0x000fe200078e0a00 */
[----:B------:R-:W-:Y:S01]  /*0580*/  LOP3.LUT R2, R2, 0x1c0, RZ, 0xc0, !PT ;  /* 0x000001c002027812 */ /* 0x000fe200078ec0ff */
[----:B------:R-:W-:Y:S01]  /*0590*/  IMAD.SHL.U32 R0, R6, 0x20, RZ ;  /* 0x0000002006007824 */ /* 0x000fe200078e00ff */
[----:B------:R-:W-:Y:S01]  /*05a0*/  R2P PR, R7, 0x6 ;  /* 0x0000000607007804 */ /* 0x000fe20000000000 */
[----:B------:R-:W-:Y:S01]  /*05b0*/  IMAD R6, R3, 0x200, R10 ;  /* 0x0000020003067824 */ /* 0x000fe200078e020a */
[----:B------:R-:W-:Y:S01]  /*05c0*/  LOP3.LUT R214, R8, R9, R214, 0xf6, !PT ;  /* 0x0000000908d67212 */ /* 0x000fe200078ef6d6 */
[----:B------:R-:W-:Y:S01]  /*05d0*/  IMAD.SHL.U32 R15, R15, 0x2, RZ ;  /* 0x000000020f0f7824 */ /* 0x000fe200078e00ff */
[----:B------:R-:W-:Y:S01]  /*05e0*/  SEL R209, R209, 0xffffffe0, !P3 ;  /* 0xffffffe0d1d17807 */ /* 0x000fe20005800000 */
[----:B------:R-:W-:Y:S01]  /*05f0*/  IMAD.SHL.U32 R5, R3, 0x8, RZ ;  /* 0x0000000803057824 */ /* 0x000fe200078e00ff */
[----:B------:R1:W-:Y:S01]  /*0600*/  STL [R1+0x8], R6 ;  /* 0x0000080601007387 */ /* 0x0003e20000100800 */
[----:B------:R-:W-:Y:S01]  /*0610*/  SHF.R.U32.HI R3, RZ, 0x3, R2 ;  /* 0x00000003ff037819 */ /* 0x000fe20000011602 */
[----:B------:R-:W-:Y:S01]  /*0620*/  IMAD.SHL.U32 R4, R4, 0x2, RZ ;  /* 0x0000000204047824 */ /* 0x000fe200078e00ff */
[----:B------:R-:W-:-:S02]  /*0630*/  LOP3.LUT R7, R0, 0x6, R15, 0xf8, !PT ;  /* 0x0000000600077812 */ /* 0x000fc400078ef80f */
[----:B------:R-:W-:Y:S02]  /*0640*/  SEL R211, R211, 0xffffffc0, !P4 ;  /* 0xffffffc0d3d37807 */ /* 0x000fe40006000000 */
[----:B------:R-:W-:Y:S01]  /*0650*/  SEL R242, R242, 0x10, !P0 ;  /* 0x00000010f2f27807 */ /* 0x000fe20004000000 */
[----:B------:R2:W-:Y:S01]  /*0660*/  STL [R1], R7 ;  /* 0x0000000701007387 */ /* 0x0005e20000100800 */
[----:B------:R-:W-:-:S05]  /*0670*/  LEA R214, R214, UR4, 0x1 ;  /* 0x00000004d6d67c11 */ /* 0x000fca000f8e08ff */
[----:B------:R-:W-:Y:S01]  /*0680*/  IMAD.IADD R215, R211, 0x1, R214 ;  /* 0x00000001d3d77824 */ /* 0x000fe200078e02d6 */
[----:B-1----:R-:W-:Y:S02]  /*0690*/  LOP3.LUT R6, R2, 0x20, R0, 0xf8, !PT ;  /* 0x0000002002067812 */ /* 0x002fe400078ef800 */
[----:B------:R-:W-:Y:S01]  /*06a0*/  LOP3.LUT R0, R5, 0x18, RZ, 0xc0, !PT ;  /* 0x0000001805007812 */ /* 0x000fe200078ec0ff */
[----:B------:R-:W-:Y:S01]  /*06b0*/  IMAD.SHL.U32 R5, R12, 0x20, RZ ;  /* 0x000000200c057824 */ /* 0x000fe200078e00ff */
[----:B------:R-:W-:Y:S02]  /*06c0*/  LOP3.LUT R6, R6, R3, RZ, 0x3c, !PT ;  /* 0x0000000306067212 */ /* 0x000fe400078e3cff */
[----:B------:R-:W-:Y:S01]  /*06d0*/  LOP3.LUT R2, R3, R2, R0, 0x1e, !PT ;  /* 0x0000000203027212 */ /* 0x000fe200078e1e00 */
[----:B------:R-:W-:Y:S01]  /*06e0*/  IMAD.SHL.U32 R3, R13, 0x40, RZ ;  /* 0x000000400d037824 */ /* 0x000fe200078e00ff */
[----:B------:R-:W-:Y:S01]  /*06f0*/  LOP3.LUT R8, R0, 0x20, R5, 0xf8, !PT ;  /* 0x0000002000087812 */ /* 0x000fe200078ef805 */
[----:B------:R-:W-:-:S02]  /*0700*/  IMAD R0, R218, 0x400, R4 ;  /* 0x00000400da007824 */ /* 0x000fc400078e0204 */
[----:B--2---:R-:W-:Y:S01]  /*0710*/  IMAD R7, R14, 0x400, R4 ;  /* 0x000004000e077824 */ /* 0x004fe200078e0204 */
[----:B------:R-:W-:Y:S01]  /*0720*/  LOP3.LUT R3, R3, 0x1c0, RZ, 0xc0, !PT ;  /* 0x000001c003037812 */ /* 0x000fe200078ec0ff */
[----:B------:R-:W-:Y:S01]  /*0730*/  IMAD.IADD R251, R0, 0x1, R2 ;  /* 0x0000000100fb7824 */ /* 0x000fe200078e0202 */
[----:B------:R-:W-:Y:S01]  /*0740*/  SHF.R.S32.HI R4, RZ, 0x2, R18 ;  /* 0x00000002ff047819 */ /* 0x000fe20000011412 */
[----:B------:R-:W-:Y:S01]  /*0750*/  IMAD.SHL.U32 R0, R12, 0x8, RZ ;  /* 0x000000080c007824 */ /* 0x000fe200078e00ff */
[--C-:B------:R-:W-:Y:S01]  /*0760*/  SHF.R.U32.HI R2, RZ, 0x3, R3.reuse ;  /* 0x00000003ff027819 */ /* 0x100fe20000011603 */
[----:B------:R-:W-:Y:S02]  /*0770*/  IMAD.IADD R7, R7, 0x1, R6 ;  /* 0x0000000107077824 */ /* 0x000fe400078e0206 */
[----:B------:R-:W-:Y:S01]  /*0780*/  IMAD.SHL.U32 R5, R11, 0x40, RZ ;  /* 0x000000400b057824 */ /* 0x000fe200078e00ff */
[----:B------:R-:W-:Y:S01]  /*0790*/  LOP3.LUT R6, R3, 0x8, R0, 0xf8, !PT ;  /* 0x0000000803067812 */ /* 0x000fe200078ef800 */
[----:B------:R-:W-:Y:S01]  /*07a0*/  IMAD.U32 R0, RZ, RZ, UR5 ;  /* 0x00000005ff007e24 */ /* 0x000fe2000f8e00ff */
[----:B----4-:R-:W-:Y:S01]  /*07b0*/  USHF.R.S32.HI UR5, URZ, 0x1f, UR56 ;  /* 0x0000001f3f057899 */ /* 0x010fe20008011438 */
[----:B------:R-:W-:-:S02]  /*07c0*/  LOP3.LUT R3, R2, R8, R3, 0x1e, !PT ;  /* 0x0000000802037212 */ /* 0x000fc400078e1e03 */
[----:B------:R-:W-:Y:S02]  /*07d0*/  LOP3.LUT R0, R5, 0xfffffe00, RZ, 0xc0, !PT ;  /* 0xfffffe0005007812 */ /* 0x000fe400078ec0ff */
[----:B------:R-:W-:Y:S01]  /*07e0*/  LOP3.LUT R2, R6, R2, RZ, 0x3c, !PT ;  /* 0x0000000206027212 */ /* 0x000fe200078e3cff */
[----:B------:R-:W-:Y:S01]  /*07f0*/  IMAD.U32 R5, RZ, RZ, UR5 ;  /* 0x00000005ff057e24 */ /* 0x000fe2000f8e00ff */
[----:B------:R-:W-:Y:S01]  /*0800*/  USHF.R.S32.HI UR5, URZ, 0x1f, UR48 ;  /* 0x0000001f3f057899 */ /* 0x000fe20008011430 */
[C---:B------:R-:W-:Y:S01]  /*0810*/  IMAD R6, R14.reuse, 0x10, R4 ;  /* 0x000000100e067824 */ /* 0x040fe200078e0204 */
[----:B------:R-:W-:Y:S01]  /*0820*/  LOP3.LUT R223, R3, R0, RZ, 0xfc, !PT ;  /* 0x0000000003df7212 */ /* 0x000fe200078efcff */
[--C-:B------:R-:W-:Y:S01]  /*0830*/  IMAD R4, R14, 0x400, R0.reuse ;  /* 0x000004000e047824 */ /* 0x100fe200078e0200 */
[----:B------:R-:W-:Y:S01]  /*0840*/  LEA R240, R7, UR4, 0x1 ;  /* 0x0000000407f07c11 */ /* 0x000fe2000f8e08ff */
[----:B------:R-:W-:Y:S01]  /*0850*/  IMAD R218, R218, 0x400, R0 ;  /* 0x00000400dada7824 */ /* 0x000fe200078e0200 */
[----:B------:R1:W-:Y:S01]  /*0860*/  STL [R1+0x4], R6 ;  /* 0x0000040601007387 */ /* 0x0003e20000100800 */
[----:B------:R-:W-:Y:S01]  /*0870*/  IMAD.U32 R5, RZ, RZ, UR5 ;  /* 0x00000005ff057e24 */ /* 0x000fe2000f8e00ff */
[----:B------:R-:W-:Y:S01]  /*0880*/  USHF.R.S32.HI UR5, URZ, 0x1f, UR56 ;  /* 0x0000001f3f057899 */ /* 0x000fe20008011438 */
[----:B------:R-:W-:-:S02]  /*0890*/  IMAD.IADD R218, R2, 0x1, R218 ;  /* 0x0000000102da7824 */ /* 0x000fc400078e02da */
[C---:B------:R-:W-:Y:S02]  /*08a0*/  VIADD R241, R240.reuse, 0x20 ;  /* 0x00000020f0f17836 */ /* 0x040fe40000000000 */
[C---:B------:R-:W-:Y:S02]  /*08b0*/  @P1 VIADD R241, R240.reuse, 0xffffffe0 ;  /* 0xffffffe0f0f11836 */ /* 0x040fe40000000000 */
[----:B------:R-:W-:Y:S02]  /*08c0*/  IMAD.U32 R0, RZ, RZ, UR5 ;  /* 0x00000005ff007e24 */ /* 0x000fe4000f8e00ff */
[----:B------:R-:W-:Y:S01]  /*08d0*/  IMAD.U32 R0, RZ, RZ, UR6 ;  /* 0x00000006ff007e24 */ /* 0x000fe2000f8e00ff */
[----:B------:R-:W-:Y:S01]  /*08e0*/  UIADD3 UR6, UR4, 0x18000, URZ ;  /* 0x0001800004067890 */ /* 0x000fe2000fffe03f */
[----:B------:R-:W-:Y:S01]  /*08f0*/  IMAD.U32 R0, RZ, RZ, UR5 ;  /* 0x00000005ff007e24 */ /* 0x000fe2000f8e00ff */
[----:B------:R-:W-:Y:S01]  /*0900*/  UIADD3 UR5, UR4, 0x28000, URZ ;  /* 0x0002800004057890 */ /* 0x000fe2000fffe03f */
[----:B------:R-:W-:-:S02]  /*0910*/  IMAD.IADD R243, R240, 0x1, R242 ;  /* 0x00000001f0f37824 */ /* 0x000fc400078e02f2 */
[----:B------:R-:W-:Y:S01]  /*0920*/  IMAD.IADD R222, R4, 0x1, R2 ;  /* 0x0000000104de7824 */ /* 0x000fe200078e0202 */
[----:B------:R-:W-:Y:S01]  /*0930*/  LEA R251, R251, UR6, 0x1 ;  /* 0x00000006fbfb7c11 */ /* 0x000fe2000f8e08ff */
[----:B------:R-:W-:Y:S01]  /*0940*/  VIADD R212, R210, UR6 ;  /* 0x00000006d2d47c36 */ /* 0x000fe20008000000 */
[----:B------:R-:W-:Y:S01]  /*0950*/  LEA R218, R218, UR5, 0x1 ;  /* 0x00000005dada7c11 */ /* 0x000fe2000f8e08ff */
[----:B------:R-:W-:Y:S01]  /*0960*/  IMAD.IADD R242, R242, 0x1, R241 ;  /* 0x00000001f2f27824 */ /* 0x000fe200078e02f1 */
[----:B------:R-:W-:Y:S01]  /*0970*/  ULDC.64 UR6, c[0x0][0x208] ;  /* 0x0000820000067ab9 */ /* 0x000fe20000000a00 */
[C---:B------:R-:W-:Y:S02]  /*0980*/  IMAD.IADD R209, R212.reuse, 0x1, R209 ;  /* 0x00000001d4d17824 */ /* 0x040fe400078e02d1 */
[----:B------:R-:W-:Y:S02]  /*0990*/  IMAD.IADD R212, R212, 0x1, R211 ;  /* 0x00000001d4d47824 */ /* 0x000fe400078e02d3 */
[----:B------:R-:W-:-:S02]  /*09a0*/  VIADD R252, R251, 0x40 ;  /* 0x00000040fbfc7836 */ /* 0x000fc40000000000 */
[----:B------:R-:W-:Y:S02]  /*09b0*/  IMAD.IADD R211, R209, 0x1, R211 ;  /* 0x00000001d1d37824 */ /* 0x000fe400078e02d3 */
[----:B-1----:R-:W-:-:S07]  /*09c0*/  @P2 VIADD R252, R251, 0xffffffc0 ;  /* 0xffffffc0fbfc2836 */ /* 0x002fce0000000000 */
.L_x_1550:
        /* <DEDUP_REMOVED lines=19> */
[----:B-1----:R-:W-:Y:S01]  /*0b00*/  IMAD.U32 R4, RZ, RZ, UR8 ;  /* 0x00000008ff047e24 */ /* 0x002fe2000f8e00ff */
[----:B------:R-:W-:Y:S01]  /*0b10*/  ULDC.U8 UR17, c[0x0][0x3c2] ;  /* 0x0000f08000117ab9 */ /* 0x000fe20000000000 */
[----:B------:R-:W-:Y:S01]  /*0b20*/  ULDC.64 UR12, c[0x0][0x2f8] ;  /* 0x0000be00000c7ab9 */ /* 0x000fe20000000a00 */
[----:B------:R-:W-:Y:S01]  /*0b30*/  @UP4 UIADD3.X UR11, UR5, UR11, URZ, UP1, !UPT ;  /* 0x0000000b050b4290 */ /* 0x000fe20008ffe43f */
[----:B------:R-:W-:Y:S01]  /*0b40*/  IMAD.U32 R5, RZ, RZ, UR9 ;  /* 0x00000009ff057e24 */ /* 0x000fe2000f8e00ff */
[----:B------:R-:W-:Y:S01]  /*0b50*/  UISETP.NE.AND UP4, UPT, UR17, URZ, UPT ;  /* 0x0000003f1100728c */ /* 0x000fe2000bf85270 */
[----:B------:R-:W-:Y:S01]  /*0b60*/  PLOP3.LUT P3, PT, PT, PT, UP2, 0x80, 0x0 ;  /* 0x000000000000781c */ /* 0x000fe20003f6f028 */
        /* <DEDUP_REMOVED lines=30> */
[----:B-1----:R-:W-:Y:S01]  /*0d50*/  SHF.R.S32.HI R25, RZ, 0x1f, R26 ;  /* 0x0000001fff197819 */ /* 0x002fe2000001141a */
[----:B------:R-:W-:Y:S01]  /*0d60*/  USHF.L.U32 UR15, UR16, 0x6, URZ ;  /* 0x00000006100f7899 */ /* 0x000fe2000800063f */
[----:B--2---:R-:W-:Y:S02]  /*0d70*/  @P0 R2UR UR11, R5 ;  /* 0x00000000050b02ca */ /* 0x004fe400000e0000 */
[----:B------:R-:W-:-:S04]  /*0d80*/  ISETP.NE.U32.AND P0, PT, RZ, UR12, PT ;  /* 0x0000000cff007c0c */ /* 0x000fc8000bf05070 */
[----:B------:R-:W-:Y:S02]  /*0d90*/  ISETP.NE.AND.EX P0, PT, RZ, UR13, PT, P0 ;  /* 0x0000000dff007c0c */ /* 0x000fe4000bf05300 */
[----:B----4-:R-:W-:-:S13]  /*0da0*/  @P1 R2UR UR19, R7 ;  /* 0x00000000071312ca */ /* 0x010fda00000e0000 */
[----:B------:R-:W-:Y:S01]  /*0db0*/  @UP3 UIADD3 UR5, UR11, -UR19, URZ ;  /* 0x800000130b053290 */ /* 0x000fe2000fffe03f */
        /* <DEDUP_REMOVED lines=10> */
.L_x_1504:
        /* <DEDUP_REMOVED lines=72> */
[----:B------:R-:W-:Y:S01]  /*12e0*/  MOV R2, R4 ;  /* 0x0000000400027202 */ /* 0x000fe20000000f00 */
[----:B------:R-:W-:Y:S02]  /*12f0*/  UISETP.NE.AND UP0, UPT, UR32, -0x1, UPT ;  /* 0xffffffff2000788c */ /* 0x000fe4000bf05270 */
[----:B------:R-:W-:Y:S02]  /*1300*/  UIMAD UR26, UR11, UR8, URZ ;  /* 0x000000080b1a72a4 */ /* 0x000fe4000f8e023f */
[----:B------:R-:W-:Y:S01]  /*1310*/  IMAD.HI.U32 R0, R0, R2, RZ ;  /* 0x0000000200007227 */ /* 0x000fe200078e00ff */
[----:B------:R-:W-:Y:S02]  /*1320*/  USEL UR55, UR24, UR12, !UP1 ;  /* 0x0000000c18377287 */ /* 0x000fe4000c800000 */
[----:B------:R-:W-:Y:S01]  /*1330*/  UIADD3.X UR12, UR36, UR30, URZ, UP2, !UPT ;  /* 0x0000001e240c7290 */ /* 0x000fe200097fe43f */
[----:B------:R-:W-:Y:S01]  /*1340*/  IMAD.MOV R3, RZ, RZ, -R0 ;  /* 0x000000ffff037224 */ /* 0x000fe200078e0a00 */
[----:B------:R-:W-:-:S02]  /*1350*/  UIMAD UR11, UR11, UR18, URZ ;  /* 0x000000120b0b72a4 */ /* 0x000fc4000f8e023f */
[----:B------:R-:W-:Y:S01]  /*1360*/  UIADD3 UR49, UR25, UR14, URZ ;  /* 0x0000000e19317290 */ /* 0x000fe2000fffe03f */
[C---:B------:R-:W-:Y:S01]  /*1370*/  IMAD R2, R5.reuse, R3, R2 ;  /* 0x0000000305027224 */ /* 0x040fe200078e0202 */
[----:B------:R-:W-:Y:S01]  /*1380*/  UIMAD UR24, UR10, UR12, UR11 ;  /* 0x0000000c0a1872a4 */ /* 0x000fe2000f8e020b */
[----:B------:R-:W-:Y:S01]  /*1390*/  ULDC UR25, c[0x0][0x2c4] ;  /* 0x0000b10000197ab9 */ /* 0x000fe20000000800 */
[----:B------:R-:W-:Y:S02]  /*13a0*/  UIMAD.WIDE.U32 UR40, UR10, UR18, URZ ;  /* 0x000000120a2872a5 */ /* 0x000fe4000f8e003f */
[----:B------:R-:W-:Y:S01]  /*13b0*/  ISETP.GT.U32.AND P1, PT, R5, R2, PT ;  /* 0x000000020500720c */ /* 0x000fe20003f24070 */
[----:B------:R-:W-:Y:S01]  /*13c0*/  @UP3 UIMAD UR10, UR48, UR25, URZ ;  /* 0x00000019300a32a4 */ /* 0x000fe2000f8e023f */
[----:B------:R-:W-:Y:S01]  /*13d0*/  ULDC.U8 UR20, c[0x0][0x480] ;  /* 0x0001200000147ab9 */ /* 0x000fe20000000000 */
[----:B------:R-:W-:Y:S02]  /*13e0*/  @UP0 UIADD3 UR27, UR19, UR32, URZ ;  /* 0x00000020131b0290 */ /* 0x000fe4000fffe03f */
[----:B------:R-:W-:-:S02]  /*13f0*/  @UP0 UIADD3 UR31, UR19, UR32, URZ ;  /* 0x00000020131f0290 */ /* 0x000fc4000fffe03f */
[----:B------:R-:W-:Y:S02]  /*1400*/  UIMAD UR50, UR56, UR21, URZ ;  /* 0x00000015383272a4 */ /* 0x000fe4000f8e023f */
        /* <DEDUP_REMOVED lines=20> */
[----:B------:R-:W-:Y:S01]  /*1550*/  USEL UR53, UR28, URZ, UP4 ;  /* 0x0000003f1c357287 */ /* 0x000fe2000a000000 */
[----:B------:R-:W-:Y:S01]  /*1560*/  IMAD.MOV.U32 R17, RZ, RZ, R0 ;  /* 0x000000ffff117224 */ /* 0x000fe200078e0000 */
[----:B------:R-:W-:Y:S02]  /*1570*/  USEL UR52, UR51, URZ, UP4 ;  /* 0x0000003f33347287 */ /* 0x000fe4000a000000 */
[----:B------:R-:W-:-:S02]  /*1580*/  @!UP1 UIADD3 UR37, UR45, UR35, URZ ;  /* 0x000000232d259290 */ /* 0x000fc4000fffe03f */
        /* <DEDUP_REMOVED lines=22> */
.L_x_1506:
        /* <DEDUP_REMOVED lines=13> */
.L_x_1507:
        /* <DEDUP_REMOVED lines=11> */
.L_x_1508:
[----:B------:R-:W-:-:S04]  /*1870*/  UIMAD UR8, UR48, UR61, UR56 ;  /* 0x0000003d300872a4 */ /* 0x000fc8000f8e0238 */
[----:B------:R-:W-:-:S12]  /*1880*/  UIMAD UR8, UR8, UR58, URZ ;  /* 0x0000003a080872a4 */ /* 0x000fd8000f8e023f */
.L_x_1509:
[----:B------:R-:W1:Y:S01]  /*1890*/  LDC.64 R6, c[0x0][0x420] ;  /* 0x00010800ff067b82 */ /* 0x000e620000000a00 */
[----:B------:R-:W-:Y:S01]  /*18a0*/  ULDC UR10, c[0x0][0x2dc] ;  /* 0x0000b700000a7ab9 */ /* 0x000fe20000000800 */
[----:B------:R-:W-:Y:S01]  /*18b0*/  UIADD3 UR8, UR9, UR8, URZ ;  /* 0x0000000809087290 */ /* 0x000fe2000fffe03f */
[----:B------:R-:W-:Y:S01]  /*18c0*/  LEA.HI R5, R25, R26, RZ, 0x5 ;  /* 0x0000001a19057211 */ /* 0x000fe200078f28ff */
[----:B------:R-:W-:Y:S01]  /*18d0*/  UIMAD UR10, UR10, UR61, URZ ;  /* 0x0000003d0a0a72a4 */ /* 0x000fe2000f8e023f */
[----:B------:R-:W-:Y:S01]  /*18e0*/  SHF.R.S32.HI R237, RZ, 0x1f, R236 ;  /* 0x0000001fffed7819 */ /* 0x000fe200000114ec */
[----:B------:R-:W-:Y:S01]  /*18f0*/  ULDC.64 UR12, c[0x0][0x478] ;  /* 0x00011e00000c7ab9 */ /* 0x000fe20000000a00 */
[----:B------:R-:W-:Y:S01]  /*1900*/  IADD3 R2, P0, R236, UR15, RZ ;  /* 0x0000000fec027c10 */ /* 0x000fe2000ff1e0ff */
[----:B------:R-:W-:Y:S01]  /*1910*/  UIMAD.WIDE UR12, UR8, 0x4, UR12 ;  /* 0x00000004080c78a5 */ /* 0x000fe2000f8e020c */
[----:B------:R-:W-:Y:S01]  /*1920*/  LOP3.LUT R4, R5, 0xffffffe0, RZ, 0xc0, !PT ;  /* 0xffffffe005047812 */ /* 0x000fe200078ec0ff */
[----:B------:R-:W-:Y:S01]  /*1930*/  USHF.L.U32 UR8, UR10, 0x6, URZ ;  /* 0x000000060a087899 */ /* 0x000fe2000800063f */
[----:B------:R-:W-:Y:S01]  /*1940*/  IADD3.X R3, R237, UR37, RZ, P0, !PT ;  /* 0x00000025ed037c10 */ /* 0x000fe200087fe4ff */
[----:B------:R-:W-:Y:S01]  /*1950*/  UISETP.GE.AND UP2, UPT, UR42, 0x1, UPT ;  /* 0x000000012a00788c */ /* 0x000fe2000bf46270 */
[----:B------:R-:W-:Y:S01]  /*1960*/  SHF.R.S32.HI R5, RZ, 0x5, R5 ;  /* 0x00000005ff057819 */ /* 0x000fe20000011405 */
[----:B------:R-:W-:Y:S01]  /*1970*/  UIADD3 UR11, UP1, UP0, UR40, UR8, UR50 ;  /* 0x00000008280b7290 */ /* 0x000fe2000f83e032 */
[----:B------:R-:W-:Y:S01]  /*1980*/  IMAD.IADD R4, R26, 0x1, -R4 ;  /* 0x000000011a047824 */ /* 0x000fe200078e0a04 */
[----:B------:R-:W-:Y:S01]  /*1990*/  USHF.R.S32.HI UR8, URZ, 0x1f, UR8 ;  /* 0x0000001f3f087899 */ /* 0x000fe20008011408 */
[----:B------:R-:W-:Y:S01]  /*19a0*/  IADD3 R13, P0, R14, UR9, RZ ;  /* 0x000000090e0d7c10 */ /* 0x000fe2000ff1e0ff */
[----:B------:R-:W-:Y:S01]  /*19b0*/  UIADD3 UR14, UR9, UR18, URZ ;  /* 0x00000012090e7290 */ /* 0x000fe2000fffe03f */
[----:B------:R-:W-:Y:S01]  /*19c0*/  IMAD R4, R5, UR10, R4 ;  /* 0x0000000a05047c24 */ /* 0x000fe2000f8e0204 */
[----:B------:R-:W-:Y:S01]  /*19d0*/  UIADD3.X UR8, UR51, UR8, UR54, UP1, UP0 ;  /* 0x0000000833087290 */ /* 0x000fe20008fe0436 */
[----:B------:R-:W-:Y:S01]  /*19e0*/  IADD3.X R12, R23, UR36, RZ, P0, !PT ;  /* 0x00000024170c7c10 */ /* 0x000fe200087fe4ff */
[----:B------:R-:W-:Y:S01]  /*19f0*/  USHF.R.S32.HI UR57, URZ, 0x1f, UR56 ;  /* 0x0000001f3f397899 */ /* 0x000fe20008011438 */
[----:B------:R-:W-:Y:S01]  /*1a00*/  PLOP3.LUT P0, PT, PT, PT, UP2, 0x80, 0x0 ;  /* 0x000000000000781c */ /* 0x000fe20003f0f028 */
[C---:B-1----:R-:W-:Y:S01]  /*1a10*/  IMAD R0, R6.reuse, UR36, RZ ;  /* 0x0000002406007c24 */ /* 0x042fe2000f8e02ff */
[----:B------:R-:W-:Y:S01]  /*1a20*/  ULDC.64 UR24, c[0x0][0x428] ;  /* 0x00010a0000187ab9 */ /* 0x000fe20000000a00 */
[----:B------:R-:W-:Y:S01]  /*1a30*/  IMAD.WIDE.U32 R2, R6, UR9, R2 ;  /* 0x0000000906027c25 */ /* 0x000fe2000f8e0002 */
[----:B------:R-:W-:Y:S01]  /*1a40*/  UIMAD UR18, UR57, UR24, URZ ;  /* 0x00000018391272a4 */ /* 0x000fe2000f8e023f */
[----:B------:R-:W-:Y:S01]  /*1a50*/  BSSY B1, `(.L_x_1505) ;  /* 0x0000950000017945 */ /* 0x000fe20003800000 */
[----:B------:R-:W-:Y:S01]  /*1a60*/  ULDC.64 UR26, c[0x0][0x258] ;  /* 0x00009600001a7ab9 */ /* 0x000fe20000000a00 */
[----:B------:R-:W-:Y:S01]  /*1a70*/  IMAD R0, R7, UR9, R0 ;  /* 0x0000000907007c24 */ /* 0x000fe2000f8e0200 */
[----:B------:R-:W-:Y:S01]  /*1a80*/  UIADD3 UR9, UP1, UP0, UR53, UR11, UR55 ;  /* 0x0000000b35097290 */ /* 0x000fe2000f83e037 */
[----:B------:R-:W-:Y:S01]  /*1a90*/  IMAD R5, R12, UR22, RZ ;  /* 0x000000160c057c24 */ /* 0x000fe2000f8e02ff */
[----:B------:R-:W-:Y:S01]  /*1aa0*/  ULDC.64 UR44, c[0x0][0x400] ;  /* 0x00010000002c7ab9 */ /* 0x000fe20000000a00 */
[----:B------:R-:W-:Y:S01]  /*1ab0*/  IMAD.IADD R3, R3, 0x1, R0 ;  /* 0x0000000103037824 */ /* 0x000fe200078e0200 */
[----:B------:R-:W-:Y:S01]  /*1ac0*/  UIADD3.X UR8, UR52, UR8, UR49, UP1, UP0 ;  /* 0x0000000834087290 */ /* 0x000fe20008fe0431 */
[----:B------:R-:W-:Y:S01]  /*1ad0*/  IMAD.WIDE.U32 R8, R13, UR22, R236 ;  /* 0x000000160d087c25 */ /* 0x000fe2000f8e00ec */
[----:B------:R-:W-:Y:S01]  /*1ae0*/  IADD3 R0, P1, R4, UR9, RZ ;  /* 0x0000000904007c10 */ /* 0x000fe2000ff3e0ff */
[----:B------:R-:W-:-:S02]  /*1af0*/  UIMAD UR35, UR57, UR26, URZ ;  /* 0x0000001a392372a4 */ /* 0x000fc4000f8e023f */
[----:B------:R-:W-:Y:S01]  /*1b00*/  IMAD.U32 R16, RZ, RZ, UR24 ;  /* 0x00000018ff107e24 */ /* 0x000fe2000f8e00ff */
[----:B------:R-:W-:Y:S01]  /*1b10*/  LEA.HI.X.SX32 R4, R4, UR8, 0x1, P1 ;  /* 0x0000000804047c11 */ /* 0x000fe200088f0eff */
[----:B------:R-:W-:Y:S01]  /*1b20*/  UIMAD UR18, UR56, UR25, UR18 ;  /* 0x00000019381272a4 */ /* 0x000fe2000f8e0212 */
[----:B------:R-:W-:Y:S01]  /*1b30*/  LEA R224, P1, R0, UR44, 0x2 ;  /* 0x0000002c00e07c11 */ /* 0x000fe2000f8210ff */
[----:B------:R-:W-:Y:S01]  /*1b40*/  ULDC.64 UR46, c[0x0][0x2b0] ;  /* 0x0000ac00002e7ab9 */ /* 0x000fe20000000a00 */
[----:B------:R-:W-:Y:S01]  /*1b50*/  IMAD R19, R13, UR23, R5 ;  /* 0x000000170d137c24 */ /* 0x000fe2000f8e0205 */
[----:B------:R-:W-:Y:S01]  /*1b60*/  IADD3 R10, P2, R8, UR39, RZ ;  /* 0x00000027080a7c10 */ /* 0x000fe2000ff5e0ff */
        /* <DEDUP_REMOVED lines=9> */
[----:B------:R-:W2:Y:S01]  /*1c00*/  LDL R27, [R1+0x8] ;  /* 0x00000800011b7983 */ /* 0x000ea20000100800 */
[----:B------:R-:W-:Y:S01]  /*1c10*/  PLOP3.LUT P0, PT, PT, PT, UP4, 0x80, 0x0 ;  /* 0x000000000000781c */ /* 0x000fe20003f0f048 */
[----:B------:R-:W-:Y:S01]  /*1c20*/  UMOV UR8, UR41 ;  /* 0x0000002900087c82 */ /* 0x000fe20008000000 */
[-C--:B------:R-:W-:Y:S01]  /*1c30*/  IMAD R0, R23, R6.reuse, RZ ;  /* 0x0000000617007224 */ /* 0x080fe200078e02ff */
[----:B------:R-:W-:Y:S01]  /*1c40*/  UIMAD UR9, UR8, -0x40, UR42 ;  /* 0xffffffc0080978a4 */ /* 0x000fe2000f8e022a */
[C---:B------:R-:W-:Y:S01]  /*1c50*/  IMAD.WIDE.U32 R4, R14.reuse, R6, R4 ;  /* 0x000000060e047225 */ /* 0x040fe200078e0004 */
[----:B------:R-:W-:Y:S01]  /*1c60*/  ULEA.HI UR35, UR8, UR8, URZ, 0x1 ;  /* 0x0000000808237291 */ /* 0x000fe2000f8f083f */
[C---:B------:R-:W-:Y:S01]  /*1c70*/  IADD3 R24, R14.reuse, 0x20, RZ ;  /* 0x000000200e187810 */ /* 0x040fe20007ffe0ff */
[----:B------:R-:W-:Y:S01]  /*1c80*/  UMOV UR14, UR12 ;  /* 0x0000000c000e7c82 */ /* 0x000fe20008000000 */
[C---:B------:R-:W-:Y:S01]  /*1c90*/  IMAD R0, R14.reuse, R7, R0 ;  /* 0x000000070e007224 */ /* 0x040fe200078e0200 */
[----:B------:R-:W-:Y:S01]  /*1ca0*/  ISETP.GE.AND P5, PT, R14, UR9, PT ;  /* 0x000000090e007c0c */ /* 0x000fe2000bfa6270 */
[----:B------:R-:W-:Y:S01]  /*1cb0*/  ULOP3.LUT UR35, UR35, 0xfffffffe, URZ, 0xc0, !UPT ;  /* 0xfffffffe23237892 */ /* 0x000fe2000f8ec03f */
[----:B------:R-:W-:Y:S01]  /*1cc0*/  IMAD.U32 R18, RZ, RZ, UR26 ;  /* 0x0000001aff127e24 */ /* 0x000fe2000f8e00ff */
[----:B------:R-:W-:Y:S01]  /*1cd0*/  ULDC.64 UR26, c[0x0][0x3e0] ;  /* 0x0000f800001a7ab9 */ /* 0x000fe20000000a00 */
[----:B------:R-:W-:Y:S01]  /*1ce0*/  @P0 BAR.SYNC.DEFER_BLOCKING 0x0 ;  /* 0x0000000000000b1d */ /* 0x000fe20000010000 */
[----:B------:R-:W-:Y:S01]  /*1cf0*/  UIADD3 UR35, UR8, -UR35, URZ ;  /* 0x8000002308237290 */ /* 0x000fe2000fffe03f */
[----:B------:R-:W-:Y:S01]  /*1d00*/  IMAD.IADD R15, R5, 0x1, R0 ;  /* 0x00000001050f7824 */ /* 0x000fe200078e0200 */
[----:B------:R-:W-:Y:S01]  /*1d10*/  LEA R233, P0, R4, UR26, 0x1 ;  /* 0x0000001a04e97c11 */ /* 0x000fe2000f8008ff */
[C---:B------:R-:W-:Y:S01]  /*1d20*/  VIADD R248, R236.reuse, 0x80 ;  /* 0x00000080ecf87836 */ /* 0x040fe20000000000 */
[----:B------:R-:W-:Y:S01]  /*1d30*/  UISETP.NE.AND UP0, UPT, UR35, 0x1, UPT ;  /* 0x000000012300788c */ /* 0x000fe2000bf05270 */
[----:B------:R-:W-:Y:S01]  /*1d40*/  BSSY B0, `(.L_x_1511) ;  /* 0x0000035000007945 */ /* 0x000fe20003800000 */
[----:B------:R-:W-:Y:S01]  /*1d50*/  UMOV UR12, UR24 ;  /* 0x00000018000c7c82 */ /* 0x000fe20008000000 */
[----:B------:R-:W-:Y:S01]  /*1d60*/  UMOV UR11, UR25 ;  /* 0x00000019000b7c82 */ /* 0x000fe20008000000 */
[----:B------:R-:W-:Y:S01]  /*1d70*/  ULDC.64 UR24, c[0x0][0x210] ;  /* 0x0000840000187ab9 */ /* 0x000fe20000000a00 */
[C---:B------:R-:W-:Y:S01]  /*1d80*/  IADD3 R247, R236.reuse, 0xc0, RZ ;  /* 0x000000c0ecf77810 */ /* 0x040fe20007ffe0ff */
[----:B------:R-:W-:Y:S01]  /*1d90*/  VIADD R246, R236, 0x40 ;  /* 0x00000040ecf67836 */ /* 0x000fe20000000000 */
[----:B------:R-:W-:-:S02]  /*1da0*/  ISETP.GE.AND P4, PT, R24, UR9, PT ;  /* 0x0000000918007c0c */ /* 0x000fc4000bf86270 */
[----:B------:R-:W-:Y:S02]  /*1db0*/  LEA.HI.X R234, R4, UR27, R15, 0x1, P0 ;  /* 0x0000001b04ea7c11 */ /* 0x000fe400080f0c0f */
[----:B--2---:R-:W-:-:S05]  /*1dc0*/  LEA R228, R27, UR4, 0x1 ;  /* 0x000000041be47c11 */ /* 0x004fca000f8e08ff */
        /* <DEDUP_REMOVED lines=13> */
[----:B------:R-:W-:Y:S02]  /*1ea0*/  ISETP.GE.AND P2, PT, R248, UR35, PT ;  /* 0x00000023f8007c0c */ /* 0x000fe4000bf46270 */
[----:B------:R-:W-:Y:S01]  /*1eb0*/  ISETP.GE.AND P1, PT, R247, UR35, PT ;  /* 0x00000023f7007c0c */ /* 0x000fe2000bf26270 */
[----:B------:R-:W-:-:S02]  /*1ec0*/  IMAD.IADD R3, R3, 0x1, R0 ;  /* 0x0000000103037824 */ /* 0x000fc400078e0200 */
[----:B------:R-:W-:-:S04]  /*1ed0*/  IMAD.WIDE.U32 R8, R16, UR56, R2 ;  /* 0x0000003810087c25 */ /* 0x000fc8000f8e0002 */
[----:B------:R3:W-:Y:S01]  /*1ee0*/  @P6 STS.128 [R228+0x10000], RZ ;  /* 0x010000ffe4006388 */ /* 0x0007e20000000c00 */
[----:B------:R-:W-:Y:S01]  /*1ef0*/  VIADD R0, R9, UR18 ;  /* 0x0000001209007c36 */ /* 0x000fe20008000000 */
[----:B------:R-:W-:Y:S01]  /*1f00*/  @!P6 MOV R9, R234 ;  /* 0x000000ea0009e202 */ /* 0x000fe20000000f00 */
        /* <DEDUP_REMOVED lines=24> */
.L_x_1512:
[----:B------:R-:W-:Y:S05]  /*2090*/  BSYNC B0 ;  /* 0x0000000000007941 */ /* 0x000fea0003800000 */
.L_x_1511:
[----:B------:R4:W-:Y:S01]  /*20a0*/  @P4 STS.128 [R228+0x11000], RZ ;  /* 0x011000ffe4004388 */ /* 0x0009e20000000c00 */
[----:B---3--:R-:W-:Y:S01]  /*20b0*/  IMAD.WIDE.U32 R8, R18, UR56, R10 ;  /* 0x0000003812087c25 */ /* 0x008fe2000f8e000a */
[----:B------:R-:W-:Y:S01]  /*20c0*/  PLOP3.LUT P0, PT, PT, PT, UP0, 0x80, 0x0 ;  /* 0x000000000000781c */ /* 0x000fe20003f0f008 */
[----:B------:R-:W-:Y:S01]  /*20d0*/  BSSY B0, `(.L_x_1513) ;  /* 0x000002f000007945 */ /* 0x000fe20003800000 */
[----:B------:R4:W-:Y:S01]  /*20e0*/  @P4 STS.128 [R228+0x13000], RZ ;  /* 0x013000ffe4004388 */ /* 0x0009e20000000c00 */
[----:B------:R-:W-:Y:S01]  /*20f0*/  VIADD R0, R27, 0x4000 ;  /* 0x000040001b007836 */ /* 0x000fe20000000000 */
[----:B------:R-:W-:Y:S01]  /*2100*/  LEA R232, P6, R8, UR24, 0x1 ;  /* 0x0000001808e87c11 */ /* 0x000fe2000f8c08ff */
[----:B------:R-:W-:Y:S01]  /*2110*/  VIADD R11, R9, UR10 ;  /* 0x0000000a090b7c36 */ /* 0x000fe20008000000 */
[----:B------:R4:W-:Y:S02]  /*2120*/  @P4 STS.128 [R228+0x15000], RZ ;  /* 0x015000ffe4004388 */ /* 0x0009e40000000c00 */
[----:B------:R-:W-:-:S02]  /*2130*/  SEL R226, R0, R27, !P0 ;  /* 0x0000001b00e27207 */ /* 0x000fc40004000000 */
[----:B------:R4:W-:Y:S01]  /*2140*/  @P4 STS.128 [R228+0x17000], RZ ;  /* 0x017000ffe4004388 */ /* 0x0009e20000000c00 */
[----:B------:R-:W-:Y:S06]  /*2150*/  @P4 BRA `(.L_x_1514) ;  /* 0x0000000000984947 */ /* 0x000fec0003800000 */
[----:B------:R-:W-:Y:S01]  /*2160*/  ULDC UR15, c[0x0][0x2d0] ;  /* 0x0000b400000f7ab9 */ /* 0x000fe20000000800 */
[----:B--2---:R-:W-:Y:S01]  /*2170*/  IMAD.WIDE.U32 R2, R6, 0x20, RZ ;  /* 0x0000002006027825 */ /* 0x004fe200078e00ff */
        /* <DEDUP_REMOVED lines=16> */
[----:B------:R-:W-:Y:S01]  /*2280*/  @!PT LDS RZ, [RZ] ;  /* 0x00000000fffff984 */ /* 0x000fe20000000800 */
[----:B------:R-:W-:Y:S01]  /*2290*/  @!PT LDS RZ, [RZ] ;  /* 0x00000000fffff984 */ /* 0x000fe20000000800 */
[----:B------:R-:W-:Y:S01]  /*22a0*/  @!PT LDS RZ, [RZ] ;  /* 0x00000000fffff984 */ /* 0x000fe20000000800 */
[----:B------:R3:W-:Y:S04]  /*22b0*/  @!P3 LDGSTS.E.BYPASS.LTC128B.128 [R228+0x13000], desc[UR6][R4.64+0x80] ;  /* 0x1300008004e4bfae */ /* 0x0007e8000b901d46 */
[----:B------:R3:W-:Y:S01]  /*22c0*/  @P2 STS.128 [R228+0x15000], RZ ;  /* 0x015000ffe4002388 */ /* 0x0007e20000000c00 */
[----:B--2---:R-:W-:-:S04]  /*22d0*/  @!P2 LEA R2, P1, R0, UR26, 0x1 ;  /* 0x0000001a0002ac11 */ /* 0x004fc8000f8208ff */
[----:B------:R-:W-:Y:S02]  /*22e0*/  @!P2 LEA.HI.X R3, R0, UR27, R10, 0x1, P1 ;  /* 0x0000001b0003ac11 */ /* 0x000fe400088f0c0a */
        /* <DEDUP_REMOVED lines=13> */
.L_x_1514:
[----:B------:R-:W-:Y:S05]  /*23c0*/  BSYNC B0 ;  /* 0x0000000000007941 */ /* 0x000fea0003800000 */
.L_x_1513:
        /* <DEDUP_REMOVED lines=21> */
.L_x_1516:
        /* <DEDUP_REMOVED lines=50> */
.L_x_1517:
[----:B------:R-:W-:Y:S05]  /*2840*/  BSYNC B0 ;  /* 0x0000000000007941 */ /* 0x000fea0003800000 */
.L_x_1515:
        /* <DEDUP_REMOVED lines=21> */
.L_x_1519:
[----:B------:R-:W-:Y:S01]  /*29a0*/  ULDC UR15, c[0x0][0x2d0] ;  /* 0x0000b400000f7ab9 */ /* 0x000fe20000000800 */
[----:B--23--:R-:W-:Y:S01]  /*29b0*/  IMAD.U32 R3, RZ, RZ, UR22 ;  /* 0x00000016ff037e24 */ /* 0x00cfe2000f8e00ff */
[----:B------:R-:W-:Y:S01]  /*29c0*/  ISETP.GE.AND P4, PT, R236, UR15, PT ;  /* 0x0000000fec007c0c */ /* 0x000fe2000bf86270 */
[----:B------:R-:W-:Y:S01]  /*29d0*/  IMAD.U32 R2, RZ, RZ, UR23 ;  /* 0x00000017ff027e24 */ /* 0x000fe2000f8e00ff */
[----:B------:R-:W-:Y:S02]  /*29e0*/  ISETP.GE.AND P2, PT, R248, UR15, PT ;  /* 0x0000000ff8007c0c */ /* 0x000fe4000bf46270 */
[----:B------:R-:W-:Y:S02]  /*29f0*/  ISETP.GE.AND P3, PT, R246, UR15, PT ;  /* 0x0000000ff6007c0c */ /* 0x000fe4000bf66270 */
[----:B------:R-:W-:Y:S01]  /*2a00*/  IADD3 R0, P5, R8, UR26, RZ ;  /* 0x0000001a08007c10 */ /* 0x000fe2000ffbe0ff */
[----:B------:R-:W-:-:S05]  /*2a10*/  IMAD.U32 R8, RZ, RZ, UR10 ;  /* 0x0000000aff087e24 */ /* 0x000fca000f8e00ff */
[----:B------:R-:W-:Y:S01]  /*2a20*/  IADD3.X R8, R11, UR27, R8, P5, !PT ;  /* 0x0000001b0b087c10 */ /* 0x000fe2000affe408 */
[----:B------:R2:W-:Y:S01]  /*2a30*/  @P4 STS [R226+0x1000], RZ ;  /* 0x001000ffe2004388 */ /* 0x0005e20000000800 */
[----:B------:R-:W-:-:S03]  /*2a40*/  @!P4 LEA R6, P1, R3, R232, 0x6 ;  /* 0x000000e80306c211 */ /* 0x000fc600078230ff */
[C---:B------:R-:W-:Y:S01]  /*2a50*/  @!P3 LEA R4, P5, R0.reuse, UR24, 0x1 ;  /* 0x000000180004bc11 */ /* 0x040fe2000f8a08ff */
[----:B------:R2:W-:Y:S01]  /*2a60*/  @P4 STS [R226+0x1004], RZ ;  /* 0x001004ffe2004388 */ /* 0x0005e20000000800 */
[----:B------:R-:W-:Y:S02]  /*2a70*/  @!P4 LEA.HI.X R7, R3, R231, R2, 0x6, P1 ;  /* 0x000000e70307c211 */ /* 0x000fe400008f3402 */
[C---:B------:R-:W-:Y:S01]  /*2a80*/  @!P2 LEA R2, P1, R0.reuse, UR24, 0x1 ;  /* 0x000000180002ac11 */ /* 0x040fe2000f8208ff */
[----:B------:R2:W-:Y:S01]  /*2a90*/  @P4 STS [R226+0x1008], RZ ;  /* 0x001008ffe2004388 */ /* 0x0005e20000000800 */
[C-C-:B------:R-:W-:Y:S02]  /*2aa0*/  @!P3 LEA.HI.X R5, R0.reuse, UR25, R8.reuse, 0x1, P5 ;  /* 0x000000190005bc11 */ /* 0x140fe4000a8f0c08 */
[----:B------:R-:W-:Y:S01]  /*2ab0*/  @!P2 LEA.HI.X R3, R0, UR25, R8, 0x1, P1 ;  /* 0x000000190003ac11 */ /* 0x000fe200088f0c08 */
[----:B------:R2:W-:Y:S01]  /*2ac0*/  @P4 STS [R226+0x100c], RZ ;  /* 0x00100cffe2004388 */ /* 0x0005e20000000800 */
[----:B------:R-:W-:-:S03]  /*2ad0*/  ISETP.GE.AND P1, PT, R247, UR15, PT ;  /* 0x0000000ff7007c0c */ /* 0x000fc6000bf26270 */
        /* <DEDUP_REMOVED lines=31> */
.L_x_1520:
[----:B------:R-:W-:Y:S05]  /*2cd0*/  BSYNC B0 ;  /* 0x0000000000007941 */ /* 0x000fea0003800000 */
.L_x_1518:
[----:B------:R-:W5:Y:S01]  /*2ce0*/  LDL R84, [R1+0x4] ;  /* 0x0000040001547983 */ /* 0x000f620000100800 */
[----:B------:R-:W-:Y:S01]  /*2cf0*/  UIADD3 UR15, -UR34, UR5, URZ ;  /* 0x00000005220f7290 */ /* 0x000fe2000fffe13f */
[----:B--23--:R-:W-:Y:S01]  /*2d00*/  IMAD.U32 R2, RZ, RZ, UR16 ;  /* 0x00000010ff027e24 */ /* 0x00cfe2000f8e00ff */
        /* <DEDUP_REMOVED lines=41> */
[----:B--2---:R-:W-:Y:S01]  /*2fa0*/  IMAD.WIDE R2, R236, 0x2, R28 ;  /* 0x00000002ec027825 */ /* 0x004fe200078e021c */
        /* <DEDUP_REMOVED lines=27> */
.L_x_1522:
[----:B------:R-:W-:Y:S05]  /*3160*/  BSYNC B0 ;  /* 0x0000000000007941 */ /* 0x000fea0003800000 */
.L_x_1521:
        /* <DEDUP_REMOVED lines=12> */
[----:B-12---:R-:W-:Y:S01]  /*3230*/  IMAD.U32 R2, RZ, RZ, UR28 ;  /* 0x0000001cff027e24 */ /* 0x006fe2000f8e00ff */
        /* <DEDUP_REMOVED lines=46> */
.L_x_1524:
[----:B------:R-:W-:Y:S05]  /*3520*/  BSYNC B0 ;  /* 0x0000000000007941 */ /* 0x000fea0003800000 */
.L_x_1523:
        /* <DEDUP_REMOVED lines=44> */
[----:B--2---:R-:W-:-:S04]  /*37f0*/  @!P2 LEA R10, P1, R6, R18, 0x1 ;  /* 0x00000012060aa211 */ /* 0x004fc800078208ff */
        /* <DEDUP_REMOVED lines=26> */
.L_x_1526:
[----:B------:R-:W-:Y:S05]  /*39a0*/  BSYNC B0 ;  /* 0x0000000000007941 */ /* 0x000fea0003800000 */
.L_x_1525:
        /* <DEDUP_REMOVED lines=57> */
.L_x_1528:
[----:B------:R-:W-:Y:S05]  /*3d40*/  BSYNC B0 ;  /* 0x0000000000007941 */ /* 0x000fea0003800000 */
.L_x_1527:
[----:B------:R-:W-:Y:S01]  /*3d50*/  LEA.HI R0, R25, R26, RZ, 0x4 ;  /* 0x0000001a19007211 */ /* 0x000fe200078f20ff */
[----:B------:R-:W-:Y:S01]  /*3d60*/  IMAD.MOV.U32 R217, RZ, RZ, 0x20 ;  /* 0x00000020ffd97424 */ /* 0x000fe200078e00ff */
[----:B------:R-:W-:Y:S01]  /*3d70*/  ULDC UR18, c[0x0][0x2d0] ;  /* 0x0000b40000127ab9 */ /* 0x000fe20000000800 */
[----:B------:R-:W-:Y:S01]  /*3d80*/  IMAD.MOV.U32 R216, RZ, RZ, 0x40 ;  /* 0x00000040ffd87424 */ /* 0x000fe200078e00ff */
[----:B------:R-:W-:Y:S01]  /*3d90*/  LOP3.LUT R0, R0, 0xfffffff0, RZ, 0xc0, !PT ;  /* 0xfffffff000007812 */ /* 0x000fe200078ec0ff */
[----:B------:R-:W-:Y:S01]  /*3da0*/  UIADD3 UR9, UR34, 0x40, URZ ;  /* 0x0000004022097890 */ /* 0x000fe2000fffe03f */
[----:B------:R-:W-:Y:S01]  /*3db0*/  IMAD.MOV.U32 R230, RZ, RZ, R226 ;  /* 0x000000ffffe67224 */ /* 0x000fe200078e00e2 */
[----:B------:R-:W-:Y:S01]  /*3dc0*/  CS2R R190, SRZ ;  /* 0x0000000000be7805 */ /* 0x000fe2000001ff00 */
[----:B------:R-:W-:Y:S01]  /*3dd0*/  IMAD.SHL.U32 R250, R84, 0x4, RZ ;  /* 0x0000000454fa7824 */ /* 0x000fe200078e00ff */
[----:B------:R-:W-:Y:S01]  /*3de0*/  CS2R R188, SRZ ;  /* 0x0000000000bc7805 */ /* 0x000fe2000001ff00 */
[----:B------:R-:W-:Y:S01]  /*3df0*/  IMAD.IADD R0, R26, 0x1, -R0 ;  /* 0x000000011a007824 */ /* 0x000fe200078e0a00 */
[----:B------:R-:W-:-:S02]  /*3e00*/  CS2R R194, SRZ ;  /* 0x0000000000c27805 */ /* 0x000fc4000001ff00 */
[----:B------:R-:W-:Y:S02]  /*3e10*/  CS2R R192, SRZ ;  /* 0x0000000000c07805 */ /* 0x000fe4000001ff00 */
[----:B------:R-:W-:Y:S02]  /*3e20*/  CS2R R186, SRZ ;  /* 0x0000000000ba7805 */ /* 0x000fe4000001ff00 */
[----:B------:R-:W-:Y:S02]  /*3e30*/  CS2R R184, SRZ ;  /* 0x0000000000b87805 */ /* 0x000fe4000001ff00 */
[----:B-12---:R-:W-:Y:S02]  /*3e40*/  SHF.R.S32.HI R2, RZ, 0x1f, R0 ;  /* 0x0000001fff027819 */ /* 0x006fe40000011400 */
[----:B------:R-:W-:Y:S02]  /*3e50*/  CS2R R182, SRZ ;  /* 0x0000000000b67805 */ /* 0x000fe4000001ff00 */
[----:B------:R-:W-:-:S02]  /*3e60*/  CS2R R180, SRZ ;  /* 0x0000000000b47805 */ /* 0x000fc4000001ff00 */
[----:B------:R-:W-:Y:S02]  /*3e70*/  CS2R R174, SRZ ;  /* 0x0000000000ae7805 */ /* 0x000fe4000001ff00 */
[----:B------:R-:W-:Y:S02]  /*3e80*/  LEA.HI R2, R2, R0, RZ, 0x3 ;  /* 0x0000000002027211 */ /* 0x000fe400078f18ff */
[----:B------:R-:W-:Y:S02]  /*3e90*/  CS2R R172, SRZ ;  /* 0x0000000000ac7805 */ /* 0x000fe4000001ff00 */
[----:B------:R-:W-:Y:S02]  /*3ea0*/  CS2R R178, SRZ ;  /* 0x0000000000b27805 */ /* 0x000fe4000001ff00 */
[----:B------:R-:W-:Y:S02]  /*3eb0*/  CS2R R176, SRZ ;  /* 0x0000000000b07805 */ /* 0x000fe4000001ff00 */
[----:B------:R-:W-:-:S02]  /*3ec0*/  LOP3.LUT R2, R2, 0xfffffff8, RZ, 0xc0, !PT ;  /* 0xfffffff802027812 */ /* 0x000fc400078ec0ff */
[----:B------:R-:W-:Y:S02]  /*3ed0*/  CS2R R170, SRZ ;  /* 0x0000000000aa7805 */ /* 0x000fe4000001ff00 */
[----:B------:R-:W-:Y:S02]  /*3ee0*/  CS2R R168, SRZ ;  /* 0x0000000000a87805 */ /* 0x000fe4000001ff00 */
[----:B------:R-:W-:Y:S02]  /*3ef0*/  CS2R R166, SRZ ;  /* 0x0000000000a67805 */ /* 0x000fe4000001ff00 */
[----:B------:R-:W-:Y:S01]  /*3f00*/  CS2R R164, SRZ ;  /* 0x0000000000a47805 */ /* 0x000fe2000001ff00 */
[----:B------:R-:W-:Y:S01]  /*3f10*/  IMAD.IADD R0, R0, 0x1, -R2 ;  /* 0x0000000100007824 */ /* 0x000fe200078e0a02 */
[----:B------:R-:W-:Y:S02]  /*3f20*/  CS2R R158, SRZ ;  /* 0x00000000009e7805 */ /* 0x000fe4000001ff00 */
[----:B------:R-:W-:-:S02]  /*3f30*/  CS2R R156, SRZ ;  /* 0x00000000009c7805 */ /* 0x000fc4000001ff00 */
[----:B------:R-:W-:Y:S02]  /*3f40*/  CS2R R162, SRZ ;  /* 0x0000000000a27805 */ /* 0x000fe4000001ff00 */
[----:B------:R-:W-:Y:S02]  /*3f50*/  CS2R R160, SRZ ;  /* 0x0000000000a07805 */ /* 0x000fe4000001ff00 */
[----:B------:R-:W-:Y:S01]  /*3f60*/  R2P PR, R0, 0x6 ;  /* 0x0000000600007804 */ /* 0x000fe20000000000 */
[----:B------:R-:W-:Y:S01]  /*3f70*/  VIADD R2, R222, 0x4000 ;  /* 0x00004000de027836 */ /* 0x000fe20000000000 */
[----:B------:R-:W-:Y:S01]  /*3f80*/  CS2R R154, SRZ ;  /* 0x00000000009a7805 */ /* 0x000fe2000001ff00 */
[----:B------:R-:W-:Y:S01]  /*3f90*/  VIADD R0, R223, 0x4000 ;  /* 0x00004000df007836 */ /* 0x000fe20000000000 */
[----:B------:R-:W-:Y:S02]  /*3fa0*/  CS2R R152, SRZ ;  /* 0x0000000000987805 */ /* 0x000fe4000001ff00 */
[----:B------:R-:W-:-:S02]  /*3fb0*/  SEL R217, R217, 0xffffffe0, !P1 ;  /* 0xffffffe0d9d97807 */ /* 0x000fc40004800000 */
[----:B------:R-:W-:Y:S02]  /*3fc0*/  CS2R R150, SRZ ;  /* 0x0000000000967805 */ /* 0x000fe4000001ff00 */
[----:B------:R-:W-:Y:S02]  /*3fd0*/  SEL R216, R216, 0xffffffc0, !P2 ;  /* 0xffffffc0d8d87807 */ /* 0x000fe40005000000 */
[----:B------:R-:W-:Y:S02]  /*3fe0*/  CS2R R148, SRZ ;  /* 0x0000000000947805 */ /* 0x000fe4000001ff00 */
[----:B------:R-:W-:Y:S01]  /*3ff0*/  SEL R2, R2, R222, !P0 ;  /* 0x000000de02027207 */ /* 0x000fe20004000000 */
[----:B------:R-:W-:Y:S01]  /*4000*/  IMAD.IADD R219, R218, 0x1, R217 ;  /* 0x00000001dadb7824 */ /* 0x000fe200078e02d9 */
[----:B------:R-:W-:Y:S02]  /*4010*/  SEL R0, R0, R223, !P0 ;  /* 0x000000df00007207 */ /* 0x000fe40004000000 */
        /* <DEDUP_REMOVED lines=48> */
[----:B------:R-:W-:Y:S01]  /*4320*/  ULDC UR9, c[0x0][0x39c] ;  /* 0x0000e70000097ab9 */ /* 0x000fe20000000800 */
[----:B------:R-:W-:Y:S01]  /*4330*/  ULDC UR15, c[0x0][0x2ec] ;  /* 0x0000bb00000f7ab9 */ /* 0x000fe20000000800 */
[----:B------:R1:W5:Y:S04]  /*4340*/  @!P5 LDG.E R245, desc[UR6][R12.64+0x20] ;  /* 0x000020060cf5d981 */ /* 0x000368000c1e1900 */
[----:B------:R-:W0:Y:S02]  /*4350*/  LDGDEPBAR ;  /* 0x00000000000079af */ /* 0x000e240000000000 */
.L_x_1531:
[----:B------:R-:W0:Y:S01]  /*4360*/  LDGDEPBAR ;  /* 0x00000000000079af */ /* 0x000e220000000000 */
[C---:B------:R-:W-:Y:S01]  /*4370*/  IADD3 R3, R213.reuse, R217, RZ ;  /* 0x000000d9d5037210 */ /* 0x040fe20007ffe0ff */
[----:B------:R-:W-:Y:S01]  /*4380*/  UISETP.GE.AND UP3, UPT, UR8, 0x1, UPT ;  /* 0x000000010800788c */ /* 0x000fe2000bf66270 */
[-C--:B------:R-:W-:Y:S02]  /*4390*/  IADD3 R2, R213, R216.reuse, RZ ;  /* 0x000000d8d5027210 */ /* 0x080fe40007ffe0ff */
[----:B------:R-:W2:Y:S01]  /*43a0*/  LDL R116, [R1] ;  /* 0x0000000001747983 */ /* 0x000ea20000100800 */
[----:B------:R-:W-:Y:S02]  /*43b0*/  IADD3 R0, R3, R216, RZ ;  /* 0x000000d803007210 */ /* 0x000fe40007ffe0ff */
[----:B------:R-:W-:Y:S02]  /*43c0*/  PLOP3.LUT P1, PT, PT, PT, UP0, 0x80, 0x0 ;  /* 0x000000000000781c */ /* 0x000fe40003f2f008 */
[----:B------:R-:W-:Y:S02]  /*43d0*/  PLOP3.LUT P5, PT, PT, PT, UP0, 0x80, 0x0 ;  /* 0x000000000000781c */ /* 0x000fe40003faf008 */
[----:B------:R-:W-:Y:S02]  /*43e0*/  PLOP3.LUT P0, PT, PT, PT, UP0, 0x80, 0x0 ;  /* 0x000000000000781c */ /* 0x000fe40003f0f008 */
[C---:B-----5:R-:W-:Y:S02]  /*43f0*/  FSETP.NEU.FTZ.AND P2, PT, R244.reuse, -INF , PT ;  /* 0xff800000f400780b */ /* 0x060fe40003f5d000 */
[----:B------:R-:W-:Y:S02]  /*4400*/  PLOP3.LUT P3, PT, PT, PT, UP0, 0x80, 0x0 ;  /* 0x000000000000781c */ /* 0x000fe40003f6f008 */
[----:B------:R-:W-:Y:S02]  /*4410*/  PLOP3.LUT P4, PT, PT, PT, UP0, 0x80, 0x0 ;  /* 0x000000000000781c */ /* 0x000fe40003f8f008 */
[----:B------:R-:W-:Y:S01]  /*4420*/  PLOP3.LUT P6, PT, PT, PT, UP0, 0x80, 0x0 ;  /* 0x000000000000781c */ /* 0x000fe20003fcf008 */
[----:B------:R-:W-:Y:S04]  /*4430*/  DEPBAR.LE SB0, 0x0 ;  /* 0x000080000000791a */ /* 0x000fe80000000000 */
[----:B------:R-:W-:Y:S06]  /*4440*/  BAR.SYNC.DEFER_BLOCKING 0x0 ;  /* 0x0000000000007b1d */ /* 0x000fec0000010000 */
[----:B------:R-:W-:Y:S05]  /*4450*/  LDSM.16.M88.4 R16, [R213] ;  /* 0x00000000d510783b */ /* 0x000fea0000000200 */
[----:B------:R-:W3:Y:S05]  /*4460*/  LDSM.16.M88.4 R8, [R210+UR4+0x18000] ;  /* 0x01800004d208783b */ /* 0x000eea0008000200 */
[----:B------:R-:W1:Y:S05]  /*4470*/  LDSM.16.M88.4 R84, [R210+UR4+0x18800] ;  /* 0x01880004d254783b */ /* 0x000e6a0008000200 */
[----:B------:R-:W-:Y:S05]  /*4480*/  LDSM.16.M88.4 R88, [R3] ;  /* 0x000000000358783b */ /* 0x000fea0000000200 */
[----:B------:R-:W4:Y:S05]  /*4490*/  LDSM.16.M88.4 R92, [R209] ;  /* 0x00000000d15c783b */ /* 0x000f2a0000000200 */
[----:B------:R-:W4:Y:S05]  /*44a0*/  LDSM.16.M88.4 R96, [R209+0x800] ;  /* 0x00080000d160783b */ /* 0x000f2a0000000200 */
[----:B------:R-:W-:Y:S05]  /*44b0*/  LDSM.16.M88.4 R100, [R2] ;  /* 0x000000000264783b */ /* 0x000fea0000000200 */
[----:B------:R-:W4:Y:S05]  /*44c0*/  LDSM.16.M88.4 R104, [R212] ;  /* 0x00000000d468783b */ /* 0x000f2a0000000200 */
[----:B------:R-:W-:Y:S01]  /*44d0*/  LDSM.16.M88.4 R108, [R0] ;  /* 0x00000000006c783b */ /* 0x000fe20000000200 */
[C---:B---3--:R-:W-:Y:S04]  /*44e0*/  HMMA.16816.F32 R4, R16.reuse, R8, RZ ;  /* 0x000000081004723c */ /* 0x048fe800000018ff */
[----:B------:R-:W-:Y:S02]  /*44f0*/  LDSM.16.M88.4 R112, [R211] ;  /* 0x00000000d370783b */ /* 0x000fe40000000200 */
[C---:B------:R-:W-:Y:S06]  /*4500*/  HMMA.16816.F32 R8, R16.reuse, R10, RZ ;  /* 0x0000000a1008723c */ /* 0x040fec00000018ff */
[C---:B-1----:R-:W-:Y:S06]  /*4510*/  HMMA.16816.F32 R12, R16.reuse, R84, RZ ;  /* 0x00000054100c723c */ /* 0x042fec00000018ff */
[----:B------:R-:W-:Y:S01]  /*4520*/  HMMA.16816.F32 R16, R16, R86, RZ ;  /* 0x000000561010723c */ /* 0x000fe200000018ff */
[----:B------:R-:W1:Y:S05]  /*4530*/  LDSM.16.M88.4 R84, [R212+0x800] ;  /* 0x00080000d454783b */ /* 0x000e6a0000000200 */
[C---:B----4-:R-:W-:Y:S06]  /*4540*/  HMMA.16816.F32 R4, R88.reuse, R92, R4 ;  /* 0x0000005c5804723c */ /* 0x050fec0000001804 */
[C---:B------:R-:W-:Y:S01]  /*4550*/  HMMA.16816.F32 R8, R88.reuse, R94, R8 ;  /* 0x0000005e5808723c */ /* 0x040fe20000001808 */
[----:B------:R-:W-:Y:S05]  /*4560*/  LDSM.16.M88.4 R92, [R213+0x2000] ;  /* 0x00200000d55c783b */ /* 0x000fea0000000200 */
[C---:B------:R-:W-:Y:S06]  /*4570*/  HMMA.16816.F32 R12, R88.reuse, R96, R12 ;  /* 0x00000060580c723c */ /* 0x040fec000000180c */
[----:B------:R-:W-:Y:S01]  /*4580*/  HMMA.16816.F32 R16, R88, R98, R16 ;  /* 0x000000625810723c */ /* 0x000fe20000001810 */
[----:B------:R-:W3:Y:S05]  /*4590*/  LDSM.16.M88.4 R88, [R211+0x800] ;  /* 0x00080000d358783b */ /* 0x000eea0000000200 */
[C---:B------:R-:W-:Y:S01]  /*45a0*/  HMMA.16816.F32 R4, R100.reuse, R104, R4 ;  /* 0x000000686404723c */ /* 0x040fe20000001804 */
[----:B------:R-:W4:Y:S05]  /*45b0*/  LDSM.16.M88.4 R96, [R210+UR4+0x1a000] ;  /* 0x01a00004d260783b */ /* 0x000f2a0008000200 */
[C---:B------:R-:W-:Y:S01]  /*45c0*/  HMMA.16816.F32 R8, R100.reuse, R106, R8 ;  /* 0x0000006a6408723c */ /* 0x040fe20000001808 */
[----:B------:R-:W-:Y:S05]  /*45d0*/  LDSM.16.M88.4 R104, [R209+0x2000] ;  /* 0x00200000d168783b */ /* 0x000fea0000000200 */
[C---:B-1----:R-:W-:Y:S06]  /*45e0*/  HMMA.16816.F32 R12, R100.reuse, R84, R12 ;  /* 0x00000054640c723c */ /* 0x042fec000000180c */
[----:B------:R-:W-:Y:S01]  /*45f0*/  HMMA.16816.F32 R16, R100, R86, R16 ;  /* 0x000000566410723c */ /* 0x000fe20000001810 */
[----:B------:R-:W1:Y:S05]  /*4600*/  LDSM.16.M88.4 R84, [R210+UR4+0x1a800] ;  /* 0x01a80004d254783b */ /* 0x000e6a0008000200 */
[C---:B------:R-:W-:Y:S01]  /*4610*/  HMMA.16816.F32 R4, R108.reuse, R112, R4 ;  /* 0x000000706c04723c */ /* 0x040fe20000001804 */
[----:B------:R-:W1:Y:S05]  /*4620*/  LDSM.16.M88.4 R100, [R3+0x2000] ;  /* 0x002000000364783b */ /* 0x000e6a0000000200 */
[C---:B------:R-:W-:Y:S01]  /*4630*/  HMMA.16816.F32 R8, R108.reuse, R114, R8 ;  /* 0x000000726c08723c */ /* 0x040fe20000001808 */
[----:B------:R-:W-:Y:S05]  /*4640*/  LDSM.16.M88.4 R112, [R212+0x2000] ;  /* 0x00200000d470783b */ /* 0x000fea0000000200 */
[C---:B---3--:R-:W-:Y:S06]  /*4650*/  HMMA.16816.F32 R12, R108.reuse, R88, R12 ;  /* 0x000000586c0c723c */ /* 0x048fec000000180c */
[----:B------:R-:W-:Y:S01]  /*4660*/  HMMA.16816.F32 R16, R108, R90, R16 ;  /* 0x0000005a6c10723c */ /* 0x000fe20000001810 */
[----:B------:R-:W3:Y:S05]  /*4670*/  LDSM.16.M88.4 R88, [R209+0x2800] ;  /* 0x00280000d158783b */ /* 0x000eea0000000200 */
[C---:B----4-:R-:W-:Y:S01]  /*4680*/  HMMA.16816.F32 R4, R92.reuse, R96, R4 ;  /* 0x000000605c04723c */ /* 0x050fe20000001804 */
[----:B------:R-:W4:Y:S05]  /*4690*/  LDSM.16.M88.4 R108, [R2+0x2000] ;  /* 0x00200000026c783b */ /* 0x000f2a0000000200 */
[C---:B------:R-:W-:Y:S01]  /*46a0*/  HMMA.16816.F32 R8, R92.reuse, R98, R8 ;  /* 0x000000625c08723c */ /* 0x040fe20000001808 */
[----:B------:R-:W-:Y:S05]  /*46b0*/  LDSM.16.M88.4 R96, [R211+0x2000] ;  /* 0x00200000d360783b */ /* 0x000fea0000000200 */
[C---:B-1----:R-:W-:Y:S06]  /*46c0*/  HMMA.16816.F32 R12, R92.reuse, R84, R12 ;  /* 0x000000545c0c723c */ /* 0x042fec000000180c */
[----:B------:R-:W-:Y:S01]  /*46d0*/  HMMA.16816.F32 R16, R92, R86, R16 ;  /* 0x000000565c10723c */ /* 0x000fe20000001810 */
[----:B------:R-:W1:Y:S05]  /*46e0*/  LDSM.16.M88.4 R84, [R212+0x2800] ;  /* 0x00280000d454783b */ /* 0x000e6a0000000200 */
[C---:B------:R-:W-:Y:S01]  /*46f0*/  HMMA.16816.F32 R4, R100.reuse, R104, R4 ;  /* 0x000000686404723c */ /* 0x040fe20000001804 */
[----:B------:R-:W1:Y:S05]  /*4700*/  LDSM.16.M88.4 R92, [R0+0x2000] ;  /* 0x00200000005c783b */ /* 0x000e6a0000000200 */
[C---:B------:R-:W-:Y:S01]  /*4710*/  HMMA.16816.F32 R8, R100.reuse, R106, R8 ;  /* 0x0000006a6408723c */ /* 0x040fe20000001808 */
[----:B------:R-:W-:Y:S05]  /*4720*/  LDSM.16.M88.4 R104, [R210+UR4+0x1c000] ;  /* 0x01c00004d268783b */ /* 0x000fea0008000200 */
        /* <DEDUP_REMOVED lines=25> */
[----:B------:R-:W2:Y:S05]  /*48c0*/  LDSM.16.M88.4 R100, [R0+0x4000] ;  /* 0x004000000064783b */ /* 0x000eaa0000000200 */
        /* <DEDUP_REMOVED lines=12> */
[C---:B--2---:R-:W-:Y:S01]  /*4990*/  HMMA.16816.F32 R4, R100.reuse, R104, R4 ;  /* 0x000000686404723c */ /* 0x044fe20000001804 */
[----:B------:R2:W1:Y:S05]  /*49a0*/  LDSM.16.M88.4 R92, [R3+0x6000] ;  /* 0x00600000035c783b */ /* 0x00046a0000000200 */
[C---:B------:R-:W-:Y:S01]  /*49b0*/  HMMA.16816.F32 R8, R100.reuse, R106, R8 ;  /* 0x0000006a6408723c */ /* 0x040fe20000001808 */
[----:B------:R-:W-:Y:S05]  /*49c0*/  LDSM.16.M88.4 R104, [R212+0x6000] ;  /* 0x00600000d468783b */ /* 0x000fea0000000200 */
[C---:B---3--:R-:W-:Y:S06]  /*49d0*/  HMMA.16816.F32 R12, R100.reuse, R88, R12 ;  /* 0x00000058640c723c */ /* 0x048fec000000180c */
[----:B------:R-:W-:Y:S01]  /*49e0*/  HMMA.16816.F32 R16, R100, R90, R16 ;  /* 0x0000005a6410723c */ /* 0x000fe20000001810 */
[----:B------:R-:W3:Y:S05]  /*49f0*/  LDSM.16.M88.4 R88, [R209+0x6800] ;  /* 0x00680000d158783b */ /* 0x000eea0000000200 */
[C---:B----4-:R-:W-:Y:S01]  /*4a00*/  HMMA.16816.F32 R4, R108.reuse, R112, R4 ;  /* 0x000000706c04723c */ /* 0x050fe20000001804 */
[----:B------:R4:W3:Y:S01]  /*4a10*/  LDSM.16.M88.4 R100, [R2+0x6000] ;  /* 0x006000000264783b */ /* 0x0008e20000000200 */
[----:B--2---:R-:W-:Y:S04]  /*4a20*/  MOV R3, UR33 ;  /* 0x0000002100037c02 */ /* 0x004fe80008000f00 */
[C---:B------:R-:W-:Y:S01]  /*4a30*/  HMMA.16816.F32 R8, R108.reuse, R114, R8 ;  /* 0x000000726c08723c */ /* 0x040fe20000001808 */
[----:B------:R-:W-:Y:S04]  /*4a40*/  LDSM.16.M88.4 R112, [R211+0x6000] ;  /* 0x00600000d370783b */ /* 0x000fe80000000200 */
[----:B------:R-:W-:Y:S01]  /*4a50*/  @P1 LEA R3, R3, R116, 0x6 ;  /* 0x0000007403031211 */ /* 0x000fe200078e30ff */
[C---:B-1----:R-:W-:Y:S01]  /*4a60*/  HMMA.16816.F32 R12, R108.reuse, R84, R12 ;  /* 0x000000546c0c723c */ /* 0x042fe2000000180c */
[----:B------:R-:W-:Y:S02]  /*4a70*/  PLOP3.LUT P1, PT, PT, PT, UP0, 0x80, 0x0 ;  /* 0x000000000000781c */ /* 0x000fe40003f2f008 */
[----:B------:R-:W-:Y:S03]  /*4a80*/  @P5 ISETP.GE.AND P5, PT, R3, UR5, PT ;  /* 0x0000000503005c0c */ /* 0x000fe6000bfa6270 */
[----:B------:R-:W-:Y:S01]  /*4a90*/  HMMA.16816.F32 R16, R108, R86, R16 ;  /* 0x000000566c10723c */ /* 0x000fe20000001810 */
[----:B------:R-:W1:Y:S05]  /*4aa0*/  LDSM.16.M88.4 R84, [R212+0x6800] ;  /* 0x00680000d454783b */ /* 0x000e6a0000000200 */
[C---:B------:R-:W-:Y:S01]  /*4ab0*/  HMMA.16816.F32 R4, R92.reuse, R96, R4 ;  /* 0x000000605c04723c */ /* 0x040fe20000001804 */
[----:B------:R2:W1:Y:S04]  /*4ac0*/  LDSM.16.M88.4 R108, [R0+0x6000] ;  /* 0x00600000006c783b */ /* 0x0004680000000200 */
[----:B----4-:R-:W-:Y:S01]  /*4ad0*/  FMUL.FTZ R2, R244, 1.4426950216293334961 ;  /* 0x3fb8aa3bf4027820 */ /* 0x010fe20000410000 */
[C---:B------:R-:W-:Y:S05]  /*4ae0*/  HMMA.16816.F32 R8, R92.reuse, R98, R8 ;  /* 0x000000625c08723c */ /* 0x040fea0000001808 */
[----:B------:R-:W-:Y:S01]  /*4af0*/  FSEL R2, R2, RZ, P2 ;  /* 0x000000ff02027208 */ /* 0x000fe20001000000 */
[C---:B---3--:R-:W-:Y:S03]  /*4b00*/  HMMA.16816.F32 R12, R92.reuse, R88, R12 ;  /* 0x000000585c0c723c */ /* 0x048fe6000000180c */
[----:B------:R-:W-:Y:S03]  /*4b10*/  FSETP.NEU.FTZ.AND P2, PT, R245, -INF , PT ;  /* 0xff800000f500780b */ /* 0x000fe60003f5d000 */
[----:B------:R-:W-:Y:S06]  /*4b20*/  HMMA.16816.F32 R16, R92, R90, R16 ;  /* 0x0000005a5c10723c */ /* 0x000fec0000001810 */
[C---:B------:R-:W-:Y:S05]  /*4b30*/  HMMA.16816.F32 R4, R100.reuse, R104, R4 ;  /* 0x000000686404723c */ /* 0x040fea0000001804 */
[----:B--2---:R-:W-:Y:S01]  /*4b40*/  @P3 IADD3 R0, R3, 0x1, RZ ;  /* 0x0000000103003810 */ /* 0x004fe20007ffe0ff */
[C---:B------:R-:W-:Y:S01]  /*4b50*/  HMMA.16816.F32 R8, R100.reuse, R106, R8 ;  /* 0x0000006a6408723c */ /* 0x040fe20000001808 */
[----:B------:R-:W-:Y:S02]  /*4b60*/  PLOP3.LUT P3, PT, PT, PT, UP0, 0x80, 0x0 ;  /* 0x000000000000781c */ /* 0x000fe40003f6f008 */
[----:B------:R-:W-:Y:S03]  /*4b70*/  @P4 ISETP.GE.AND P4, PT, R0, UR5, PT ;  /* 0x0000000500004c0c */ /* 0x000fe6000bf86270 */
[C---:B-1----:R-:W-:Y:S06]  /*4b80*/  HMMA.16816.F32 R12, R100.reuse, R84, R12 ;  /* 0x00000054640c723c */ /* 0x042fec000000180c */
[----:B------:R-:W-:Y:S01]  /*4b90*/  HMMA.16816.F32 R16, R100, R86, R16 ;  /* 0x000000566410723c */ /* 0x000fe20000001810 */
[----:B------:R-:W1:Y:S05]  /*4ba0*/  LDSM.16.M88.4 R84, [R211+0x6800] ;  /* 0x00680000d354783b */ /* 0x000e6a0000000200 */
[C---:B------:R-:W-:Y:S06]  /*4bb0*/  HMMA.16816.F32 R4, R108.reuse, R112, R4 ;  /* 0x000000706c04723c */ /* 0x040fec0000001804 */
[C---:B------:R-:W-:Y:S11]  /*4bc0*/  HMMA.16816.F32 R8, R108.reuse, R114, R8 ;  /* 0x000000726c08723c */ /* 0x040ff60000001808 */
[----:B------:R-:W-:Y:S07]  /*4bd0*/  @!UPT UIADD3 URZ, URZ, URZ, URZ ;  /* 0x0000003f3f3ff290 */ /* 0x000fee000fffe03f */
[----:B------:R-:W-:Y:S01]  /*4be0*/  FMUL.FTZ R4, R4, UR9 ;  /* 0x0000000904047c20 */ /* 0x000fe20008410000 */
[----:B------:R-:W-:Y:S01]  /*4bf0*/  FMUL.FTZ R5, R5, UR9 ;  /* 0x0000000905057c20 */ /* 0x000fe20008410000 */
[----:B------:R-:W-:Y:S01]  /*4c00*/  FMUL.FTZ R6, R6, UR9 ;  /* 0x0000000906067c20 */ /* 0x000fe20008410000 */
[----:B------:R-:W-:Y:S01]  /*4c10*/  FMUL.FTZ R7, R7, UR9 ;  /* 0x0000000907077c20 */ /* 0x000fe20008410000 */
[----:B------:R-:W2:Y:S02]  /*4c20*/  MUFU.TANH R124, R4 ;  /* 0x00000004007c7308 */ /* 0x000ea40000002400 */
[----:B------:R-:W-:Y:S01]  /*4c30*/  FMUL.FTZ R8, R8, UR9 ;  /* 0x0000000908087c20 */ /* 0x000fe20008410000 */
[----:B------:R-:W-:Y:S01]  /*4c40*/  FMUL.FTZ R9, R9, UR9 ;  /* 0x0000000909097c20 */ /* 0x000fe20008410000 */
[----:B------:R-:W-:Y:S01]  /*4c50*/  FMUL.FTZ R10, R10, UR9 ;  /* 0x000000090a0a7c20 */ /* 0x000fe20008410000 */
[----:B------:R-:W-:Y:S01]  /*4c60*/  FMUL.FTZ R11, R11, UR9 ;  /* 0x000000090b0b7c20 */ /* 0x000fe20008410000 */
[C---:B-1----:R-:W-:Y:S04]  /*4c70*/  HMMA.16816.F32 R12, R108.reuse, R84, R12 ;  /* 0x000000546c0c723c */ /* 0x042fe8000000180c */
[----:B------:R-:W1:Y:S02]  /*4c80*/  MUFU.TANH R123, R5 ;  /* 0x00000005007b7308 */ /* 0x000e640000002400 */
[----:B------:R-:W-:Y:S08]  /*4c90*/  HMMA.16816.F32 R16, R108, R86, R16 ;  /* 0x000000566c10723c */ /* 0x000ff00000001810 */
[----:B------:R3:W4:Y:S03]  /*4ca0*/  MUFU.TANH R196, R6 ;  /* 0x0000000600c47308 */ /* 0x0007260000002400 */
[----:B--2---:R-:W-:Y:S02]  /*4cb0*/  MOV R4, R124 ;  /* 0x0000007c00047202 */ /* 0x004fe40000000f00 */
[----:B------:R-:W-:Y:S02]  /*4cc0*/  @P0 FSEL R4, R124, -INF , !P5 ;  /* 0xff8000007c040808 */ /* 0x000fe40006800000 */
[----:B------:R-:W-:Y:S03]  /*4cd0*/  PLOP3.LUT P0, PT, PT, PT, UP0, 0x80, 0x0 ;  /* 0x000000000000781c */ /* 0x000fe60003f0f008 */
[----:B------:R-:W2:Y:S01]  /*4ce0*/  MUFU.TANH R130, R7 ;  /* 0x0000000700827308 */ /* 0x000ea20000002400 */
[--C-:B------:R-:W-:Y:S01]  /*4cf0*/  FFMA.FTZ R4, R4, UR15, -R2.reuse ;  /* 0x0000000f04047c23 */ /* 0x100fe20008010802 */
[----:B-1----:R-:W-:Y:S02]  /*4d00*/  MOV R0, R123 ;  /* 0x0000007b00007202 */ /* 0x002fe40000000f00 */
[----:B------:R-:W-:Y:S02]  /*4d10*/  @P1 FSEL R0, R123, -INF , !P4 ;  /* 0xff8000007b001808 */ /* 0x000fe40006000000 */
[----:B------:R-:W-:Y:S01]  /*4d20*/  PLOP3.LUT P1, PT, PT, PT, UP0, 0x80, 0x0 ;  /* 0x000000000000781c */ /* 0x000fe20003f2f008 */
[----:B------:R-:W-:Y:S03]  /*4d30*/  FMUL.FTZ R12, R12, UR9 ;  /* 0x000000090c0c7c20 */ /* 0x000fe60008410000 */
[----:B------:R1:W-:Y:S01]  /*4d40*/  MUFU.EX2 R204, R4 ;  /* 0x0000000400cc7308 */ /* 0x0003e20000000800 */
[----:B---3--:R-:W-:Y:S01]  /*4d50*/  FMUL.FTZ R6, R245, 1.4426950216293334961 ;  /* 0x3fb8aa3bf5067820 */ /* 0x008fe20000410000 */
[----:B----4-:R-:W-:Y:S01]  /*4d60*/  MOV R5, R196 ;  /* 0x000000c400057202 */ /* 0x010fe20000000f00 */
[----:B------:R-:W-:Y:S01]  /*4d70*/  FMUL.FTZ R13, R13, UR9 ;  /* 0x000000090d0d7c20 */ /* 0x000fe20008410000 */
[----:B------:R-:W-:Y:S01]  /*4d80*/  @P0 FSEL R5, R196, -INF , !P5 ;  /* 0xff800000c4050808 */ /* 0x000fe20006800000 */
[----:B------:R-:W-:Y:S01]  /*4d90*/  FMUL.FTZ R14, R14, UR9 ;  /* 0x000000090e0e7c20 */ /* 0x000fe20008410000 */
[----:B------:R-:W-:Y:S01]  /*4da0*/  PLOP3.LUT P0, PT, PT, PT, UP0, 0x80, 0x0 ;  /* 0x000000000000781c */ /* 0x000fe20003f0f008 */
[----:B------:R-:W-:Y:S03]  /*4db0*/  FMUL.FTZ R15, R15, UR9 ;  /* 0x000000090f0f7c20 */ /* 0x000fe60008410000 */
[----:B------:R-:W3:Y:S01]  /*4dc0*/  MUFU.TANH R122, R8 ;  /* 0x00000008007a7308 */ /* 0x000ee20000002400 */
[----:B------:R-:W-:Y:S01]  /*4dd0*/  PLOP3.LUT P5, PT, PT, PT, UP0, 0x80, 0x0 ;  /* 0x000000000000781c */ /* 0x000fe20003faf008 */
[----:B------:R-:W-:Y:S01]  /*4de0*/  FMUL.FTZ R16, R16, UR9 ;  /* 0x0000000910107c20 */ /* 0x000fe20008410000 */
[----:B------:R-:W-:Y:S01]  /*4df0*/  FMUL.FTZ R17, R17, UR9 ;  /* 0x0000000911117c20 */ /* 0x000fe20008410000 */
[----:B------:R-:W-:Y:S01]  /*4e00*/  FMUL.FTZ R18, R18, UR9 ;  /* 0x0000000912127c20 */ /* 0x000fe20008410000 */
[----:B------:R-:W-:Y:S05]  /*4e10*/  FMUL.FTZ R19, R19, UR9 ;  /* 0x0000000913137c20 */ /* 0x000fea0008410000 */
[----:B------:R-:W4:Y:S01]  /*4e20*/  MUFU.TANH R121, R9 ;  /* 0x0000000900797308 */ /* 0x000f220000002400 */
[----:B-1----:R-:W-:Y:S01]  /*4e30*/  FFMA.FTZ R4, R0, UR15, -R2 ;  /* 0x0000000f00047c23 */ /* 0x002fe20008010802 */
[----:B------:R-:W-:Y:S02]  /*4e40*/  FSEL R0, R6, RZ, P2 ;  /* 0x000000ff06007208 */ /* 0x000fe40001000000 */
[----:B------:R-:W-:Y:S02]  /*4e50*/  PLOP3.LUT P2, PT, PT, PT, UP0, 0x80, 0x0 ;  /* 0x000000000000781c */ /* 0x000fe40003f4f008 */
[----:B------:R-:W-:Y:S01]  /*4e60*/  @P3 IADD3 R6, R3, 0x8, RZ ;  /* 0x0000000803063810 */ /* 0x000fe20007ffe0ff */
[--C-:B------:R-:W-:Y:S03]  /*4e70*/  FFMA.FTZ R5, R5, UR15, -R0.reuse ;  /* 0x0000000f05057c23 */ /* 0x100fe60008010800 */
[----:B------:R2:W-:Y:S01]  /*4e80*/  MUFU.EX2 R202, R4 ;  /* 0x0000000400ca7308 */ /* 0x0005e20000000800 */
[----:B------:R-:W-:Y:S02]  /*4e90*/  PLOP3.LUT P3, PT, PT, PT, UP0, 0x80, 0x0 ;  /* 0x000000000000781c */ /* 0x000fe40003f6f008 */
[----:B------:R-:W-:Y:S07]  /*4ea0*/  @P6 ISETP.GE.AND P6, PT, R6, UR5, PT ;  /* 0x0000000506006c0c */ /* 0x000fee000bfc6270 */
[----:B------:R3:W-:Y:S01]  /*4eb0*/  MUFU.EX2 R239, R5 ;  /* 0x0000000500ef7308 */ /* 0x0007e20000000800 */
[C---:B------:R-:W-:Y:S02]  /*4ec0*/  @P2 IADD3 R6, R3.reuse, 0x9, RZ ;  /* 0x0000000903062810 */ /* 0x040fe40007ffe0ff */
[----:B------:R-:W-:Y:S02]  /*4ed0*/  PLOP3.LUT P2, PT, PT, PT, UP0, 0x80, 0x0 ;  /* 0x000000000000781c */ /* 0x000fe40003f4f008 */
[----:B------:R-:W-:Y:S02]  /*4ee0*/  @P5 ISETP.GE.AND P5, PT, R6, UR5, PT ;  /* 0x0000000506005c0c */ /* 0x000fe4000bfa6270 */
[----:B------:R-:W-:Y:S03]  /*4ef0*/  @P3 IADD3 R6, R3, 0x10, RZ ;  /* 0x0000001003063810 */ /* 0x000fe60007ffe0ff */
[----:B------:R-:W1:Y:S01]  /*4f00*/  MUFU.TANH R131, R10 ;  /* 0x0000000a00837308 */ /* 0x000e620000002400 */
[----:B--2---:R-:W-:Y:S02]  /*4f10*/  MOV R4, R130 ;  /* 0x0000008200047202 */ /* 0x004fe40000000f00 */
[----:B------:R-:W-:Y:S02]  /*4f20*/  @P1 FSEL R4, R130, -INF , !P4 ;  /* 0xff80000082041808 */ /* 0x000fe40006000000 */
[----:B------:R-:W-:Y:S02]  /*4f30*/  PLOP3.LUT P1, PT, PT, PT, UP0, 0x80, 0x0 ;  /* 0x000000000000781c */ /* 0x000fe40003f2f008 */
[----:B------:R-:W-:Y:S01]  /*4f40*/  PLOP3.LUT P4, PT, PT, PT, UP0, 0x80, 0x0 ;  /* 0x000000000000781c */ /* 0x000fe20003f8f008 */
[----:B------:R-:W-:Y:S01]  /*4f50*/  FFMA.FTZ R4, R4, UR15, -R0 ;  /* 0x0000000f04047c23 */ /* 0x000fe20008010800 */
[----:B---3--:R-:W-:Y:S01]  /*4f60*/  MOV R5, R122 ;  /* 0x0000007a00057202 */ /* 0x008fe20000000f00 */
[----:B------:R-:W2:Y:S01]  /*4f70*/  MUFU.TANH R127, R11 ;  /* 0x0000000b007f7308 */ /* 0x000ea20000002400 */
[----:B------:R-:W-:Y:S02]  /*4f80*/  @P0 FSEL R5, R122, -INF , !P6 ;  /* 0xff8000007a050808 */ /* 0x000fe40007000000 */
[----:B------:R-:W-:Y:S02]  /*4f90*/  PLOP3.LUT P0, PT, PT, PT, UP0, 0x80, 0x0 ;  /* 0x000000000000781c */ /* 0x000fe40003f0f008 */
[----:B------:R-:W-:Y:S01]  /*4fa0*/  PLOP3.LUT P3, PT, PT, PT, UP0, 0x80, 0x0 ;  /* 0x000000000000781c */ /* 0x000fe20003f6f008 */
        /* <DEDUP_REMOVED lines=10> */
[----:B------:R-:W-:Y:S01]  /*5050*/  FFMA.FTZ R4, R4, UR15, -R2 ;  /* 0x0000000f04047c23 */ /* 0x000fe20008010802 */
[----:B-1----:R-:W-:Y:S01]  /*5060*/  MOV R5, R131 ;  /* 0x0000008300057202 */ /* 0x002fe20000000f00 */
[----:B------:R-:W1:Y:S01]  /*5070*/  MUFU.TANH R119, R13 ;  /* 0x0000000d00777308 */ /* 0x000e620000002400 */
        /* <DEDUP_REMOVED lines=9> */
[----:B------:R-:W4:Y:S01]  /*5110*/  MUFU.TANH R129, R14 ;  /* 0x0000000e00817308 */ /* 0x000f220000002400 */
[----:B--2---:R-:W-:Y:S02]  /*5120*/  MOV R4, R127 ;  /* 0x0000007f00047202 */ /* 0x004fe40000000f00 */
[----:B------:R-:W-:Y:S02]  /*5130*/  @P1 FSEL R4, R127, -INF , !P5 ;  /* 0xff8000007f041808 */ /* 0x000fe40006800000 */
[----:B------:R-:W-:Y:S02]  /*5140*/  PLOP3.LUT P1, PT, PT, PT, UP0, 0x80, 0x0 ;  /* 0x000000000000781c */ /* 0x000fe40003f2f008 */
[----:B------:R-:W-:Y:S01]  /*5150*/  PLOP3.LUT P5, PT, PT, PT, UP0, 0x80, 0x0 ;  /* 0x000000000000781c */ /* 0x000fe20003faf008 */
[----:B------:R-:W-:Y:S01]  /*5160*/  FFMA.FTZ R4, R4, UR15, -R0 ;  /* 0x0000000f04047c23 */ /* 0x000fe20008010800 */
[----:B---3--:R-:W-:Y:S01]  /*5170*/  MOV R5, R120 ;  /* 0x0000007800057202 */ /* 0x008fe20000000f00 */
[----:B------:R-:W-:Y:S01]  /*5180*/  MUFU.TANH R128, R15 ;  /* 0x0000000f00807308 */ /* 0x000fe20000002400 */
        /* <DEDUP_REMOVED lines=8> */
[----:B-1----:R-:W-:Y:S02]  /*5210*/  MOV R4, R119 ;  /* 0x0000007700047202 */ /* 0x002fe40000000f00 */
[----:B------:R-:W-:Y:S02]  /*5220*/  @P1 FSEL R4, R119, -INF , !P6 ;  /* 0xff80000077041808 */ /* 0x000fe40007000000 */
[----:B------:R-:W-:Y:S03]  /*5230*/  PLOP3.LUT P1, PT, PT, PT, UP0, 0x80, 0x0 ;  /* 0x000000000000781c */ /* 0x000fe60003f2f008 */
[----:B------:R-:W-:Y:S01]  /*5240*/  FFMA.FTZ R4, R4, UR15, -R2 ;  /* 0x0000000f04047c23 */ /* 0x000fe20008010802 */
[----:B----4-:R-:W-:Y:S01]  /*5250*/  MOV R5, R129 ;  /* 0x0000008100057202 */ /* 0x010fe20000000f00 */
        /* <DEDUP_REMOVED lines=8> */
[----:B-1----:R-:W-:Y:S07]  /*52e0*/  MOV R3, R115 ;  /* 0x0000007300037202 */ /* 0x002fee0000000f00 */
[----:B------:R-:W-:Y:S01]  /*52f0*/  MUFU.TANH R126, R18 ;  /* 0x00000012007e7308 */ /* 0x000fe20000002400 */
[----:B--2---:R-:W-:Y:S02]  /*5300*/  MOV R4, R128 ;  /* 0x0000008000047202 */ /* 0x004fe40000000f00 */
[----:B------:R-:W-:Y:S02]  /*5310*/  @P1 FSEL R4, R128, -INF , !P6 ;  /* 0xff80000080041808 */ /* 0x000fe40007000000 */
[----:B------:R-:W-:Y:S03]  /*5320*/  PLOP3.LUT P1, PT, PT, PT, UP0, 0x80, 0x0 ;  /* 0x000000000000781c */ /* 0x000fe60003f2f008 */
[----:B------:R-:W-:Y:S01]  /*5330*/  FFMA.FTZ R4, R4, UR15, -R0 ;  /* 0x0000000f04047c23 */ /* 0x000fe20008010800 */
[----:B---3--:R-:W-:Y:S01]  /*5340*/  MOV R5, R118 ;  /* 0x0000007600057202 */ /* 0x008fe20000000f00 */
[----:B------:R-:W1:Y:S01]  /*5350*/  MUFU.TANH R125, R19 ;  /* 0x00000013007d7308 */ /* 0x000e620000002400 */
[----:B------:R-:W-:Y:S02]  /*5360*/  @P0 FSEL R5, R118, -INF , !P2 ;  /* 0xff80000076050808 */ /* 0x000fe40005000000 */
[----:B------:R-:W-:Y:S07]  /*5370*/  PLOP3.LUT P0, PT, PT, PT, UP0, 0x80, 0x0 ;  /* 0x000000000000781c */ /* 0x000fee0003f0f008 */
[----:B------:R2:W3:Y:S01]  /*5380*/  MUFU.EX2 R227, R4 ;  /* 0x0000000400e37308 */ /* 0x0004e20000000800 */
[----:B------:R-:W-:Y:S01]  /*5390*/  @P1 FSEL R3, R115, -INF , !P4 ;  /* 0xff80000073031808 */ /* 0x000fe20006000000 */
[--C-:B--2---:R-:W-:Y:S04]  /*53a0*/  FFMA.FTZ R4, R5, UR15, -R2.reuse ;  /* 0x0000000f05047c23 */ /* 0x104fe80008010802 */
[----:B------:R-:W-:Y:S01]  /*53b0*/  FFMA.FTZ R2, R3, UR15, -R2 ;  /* 0x0000000f03027c23 */ /* 0x000fe20008010802 */
[----:B-1----:R-:W-:Y:S03]  /*53c0*/  MOV R3, R125 ;  /* 0x0000007d00037202 */ /* 0x002fe60000000f00 */
[----:B------:R1:W-:Y:S01]  /*53d0*/  MUFU.EX2 R198, R4 ;  /* 0x0000000400c67308 */ /* 0x0003e20000000800 */
[----:B------:R-:W-:Y:S02]  /*53e0*/  @P0 FSEL R3, R125, -INF , !P4 ;  /* 0xff8000007d030808 */ /* 0x000fe40006000000 */
[----:B------:R-:W-:Y:S02]  /*53f0*/  F2FP.F16.F32.PACK_AB R5, R201, R203 ;  /* 0x000000cbc905723e */ /* 0x000fe400000000ff */
[----:B------:R-:W-:Y:S05]  /*5400*/  IADD3 R116, P0, R250, UR14, RZ ;  /* 0x0000000efa747c10 */ /* 0x000fea000ff1e0ff */
[----:B------:R2:W4:Y:S01]  /*5410*/  MUFU.EX2 R197, R2 ;  /* 0x0000000200c57308 */ /* 0x0005220000000800 */
[----:B------:R-:W-:Y:S02]  /*5420*/  IADD3.X R117, R249, UR13, RZ, P0, !PT ;  /* 0x0000000df9757c10 */ /* 0x000fe400087fe4ff */
[----:B------:R-:W-:Y:S03]  /*5430*/  PLOP3.LUT P0, PT, PT, PT, UP3, 0x80, 0x0 ;  /* 0x000000000000781c */ /* 0x000fe60003f0f038 */
[----:B------:R-:W4:Y:S01]  /*5440*/  LDG.E R114, desc[UR6][R116.64] ;  /* 0x0000000674727981 */ /* 0x000f22000c1e1900 */
[----:B-1----:R-:W-:Y:S04]  /*5450*/  MOV R4, R126 ;  /* 0x0000007e00047202 */ /* 0x002fe80000000f00 */
[----:B------:R-:W4:Y:S01]  /*5460*/  LDG.E R113, desc[UR6][R116.64+0x20] ;  /* 0x0000200674717981 */ /* 0x000f22000c1e1900 */
[----:B------:R-:W-:Y:S05]  /*5470*/  @P3 FSEL R4, R126, -INF , !P2 ;  /* 0xff8000007e043808 */ /* 0x000fea0005000000 */
[--C-:B--2---:R-:W-:Y:S01]  /*5480*/  FFMA.FTZ R2, R4, UR15, -R0.reuse ;  /* 0x0000000f04027c23 */ /* 0x104fe20008010800 */
[----:B------:R-:W-:Y:S01]  /*5490*/  FFMA.FTZ R0, R3, UR15, -R0 ;  /* 0x0000000f03007c23 */ /* 0x000fe20008010800 */
[----:B------:R-:W-:Y:S02]  /*54a0*/  F2FP.F16.F32.PACK_AB R4, R202, R204 ;  /* 0x000000ccca04723e */ /* 0x000fe400000000ff */
[----:B------:R1:W-:Y:S01]  /*54b0*/  MUFU.EX2 R206, R2 ;  /* 0x0000000200ce7308 */ /* 0x0003e20000000800 */
[----:B------:R-:W-:Y:S02]  /*54c0*/  F2FP.F16.F32.PACK_AB R3, R238, R239 ;  /* 0x000000efee03723e */ /* 0x000fe400000000ff */
[----:B------:R3:W-:Y:S05]  /*54d0*/  STS [R240+0x2a000], R4 ;  /* 0x02a00004f0007388 */ /* 0x0007ea0000000800 */
[----:B------:R4:W-:Y:S02]  /*54e0*/  STS [R240+0x2a400], R3 ;  /* 0x02a40003f0007388 */ /* 0x0009e40000000800 */
[----:B------:R2:W4:Y:S01]  /*54f0*/  MUFU.EX2 R205, R0 ;  /* 0x0000000000cd7308 */ /* 0x0005220000000800 */
[----:B-1----:R-:W-:Y:S05]  /*5500*/  F2FP.F16.F32.PACK_AB R2, R199, R200 ;  /* 0x000000c8c702723e */ /* 0x002fea00000000ff */
[----:B------:R1:W-:Y:S01]  /*5510*/  STS [R243+0x2a000], R2 ;  /* 0x02a00002f3007388 */ /* 0x0003e20000000800 */
[----:B--2---:R-:W-:Y:S02]  /*5520*/  F2FP.F16.F32.PACK_AB R0, R207, R235 ;  /* 0x000000ebcf00723e */ /* 0x004fe400000000ff */
[----:B---3--:R-:W-:Y:S03]  /*5530*/  F2FP.F16.F32.PACK_AB R4, R227, R229 ;  /* 0x000000e5e304723e */ /* 0x008fe600000000ff */
[----:B------:R2:W-:Y:S01]  /*5540*/  STS [R243+0x2a400], R0 ;  /* 0x02a40000f3007388 */ /* 0x0005e20000000800 */
[----:B----4-:R-:W-:Y:S04]  /*5550*/  F2FP.F16.F32.PACK_AB R3, R197, R198 ;  /* 0x000000c6c503723e */ /* 0x010fe800000000ff */
[----:B------:R-:W-:Y:S05]  /*5560*/  STS [R241+0x2a000], R5 ;  /* 0x02a00005f1007388 */ /* 0x000fea0000000800 */
[----:B------:R-:W-:Y:S05]  /*5570*/  STS [R241+0x2a400], R4 ;  /* 0x02a40004f1007388 */ /* 0x000fea0000000800 */
[----:B------:R3:W-:Y:S01]  /*5580*/  STS [R242+0x2a000], R3 ;  /* 0x02a00003f2007388 */ /* 0x0007e20000000800 */
[----:B-1----:R-:W-:Y:S05]  /*5590*/  F2FP.F16.F32.PACK_AB R2, R205, R206 ;  /* 0x000000cecd02723e */ /* 0x002fea00000000ff */
[----:B------:R1:W-:Y:S01]  /*55a0*/  STS [R242+0x2a400], R2 ;  /* 0x02a40002f2007388 */ /* 0x0003e20000000800 */
[----:B--2---:R-:W-:Y:S04]  /*55b0*/  LEA R0, R222, UR4, 0x1 ;  /* 0x00000004de007c11 */ /* 0x004fe8000f8e08ff */
[----:B------:R-:W-:Y:S05]  /*55c0*/  LDSM.16.M88.4 R8, [R210+UR4+0x20000] ;  /* 0x02000004d208783b */ /* 0x000fea0008000200 */
[----:B------:R-:W2:Y:S05]  /*55d0*/  LDSM.16.M88.4 R16, [R0+0x10000] ;  /* 0x010000000010783b */ /* 0x000eaa0000000200 */
[----:B------:R-:W4:Y:S01]  /*55e0*/  LDSM.16.M88.4 R84, [R210+UR4+0x20800] ;  /* 0x02080004d254783b */ /* 0x000f220008000200 */
[CC--:B---3--:R-:W-:Y:S04]  /*55f0*/  IADD3 R3, R216.reuse, R0.reuse, RZ ;  /* 0x00000000d8037210 */ /* 0x0c8fe80007ffe0ff */
[----:B------:R-:W-:Y:S05]  /*5600*/  LDSM.16.M88.4 R92, [R209+0x8000] ;  /* 0x00800000d15c783b */ /* 0x000fea0000000200 */
[----:B------:R-:W-:Y:S01]  /*5610*/  LDSM.16.M88.4 R96, [R209+0x8800] ;  /* 0x00880000d160783b */ /* 0x000fe20000000200 */
[----:B-1----:R-:W-:Y:S04]  /*5620*/  IADD3 R2, R217, R0, RZ ;  /* 0x00000000d9027210 */ /* 0x002fe80007ffe0ff */
[----:B------:R-:W-:Y:S01]  /*5630*/  LDSM.16.M88.4 R100, [R3+0x10000] ;  /* 0x010000000364783b */ /* 0x000fe20000000200 */
[----:B------:R-:W-:Y:S04]  /*5640*/  IADD3 R112, R216, R2, RZ ;  /* 0x00000002d8707210 */ /* 0x000fe80007ffe0ff */
[----:B------:R-:W1:Y:S05]  /*5650*/  LDSM.16.M88.4 R88, [R2+0x10000] ;  /* 0x010000000258783b */ /* 0x000e6a0000000200 */
[----:B------:R-:W3:Y:S05]  /*5660*/  LDSM.16.M88.4 R104, [R212+0x8000] ;  /* 0x00800000d468783b */ /* 0x000eea0000000200 */
[----:B------:R-:W-:Y:S01]  /*5670*/  LDSM.16.M88.4 R108, [R211+0x8000] ;  /* 0x00800000d36c783b */ /* 0x000fe20000000200 */
[C---:B--2---:R-:W-:Y:S06]  /*5680*/  HMMA.16816.F32 R4, R16.reuse, R8, RZ ;  /* 0x000000081004723c */ /* 0x044fec00000018ff */
        /* <DEDUP_REMOVED lines=9> */
[----:B------:R-:W4:Y:S05]  /*5720*/  LDSM.16.M88.4 R88, [R211+0x8800] ;  /* 0x00880000d358783b */ /* 0x000f2a0000000200 */
[C---:B---3--:R-:W-:Y:S01]  /*5730*/  HMMA.16816.F32 R4, R100.reuse, R104, R4 ;  /* 0x000000686404723c */ /* 0x048fe20000001804 */
[----:B------:R-:W-:Y:S05]  /*5740*/  LDSM.16.M88.4 R96, [R0+0x12000] ;  /* 0x012000000060783b */ /* 0x000fea0000000200 */
[C---:B------:R-:W-:Y:S01]  /*5750*/  HMMA.16816.F32 R8, R100.reuse, R106, R8 ;  /* 0x0000006a6408723c */ /* 0x040fe20000001808 */
[----:B------:R-:W3:Y:S05]  /*5760*/  LDSM.16.M88.4 R104, [R210+UR4+0x22000] ;  /* 0x02200004d268783b */ /* 0x000eea0008000200 */
[C---:B--2---:R-:W-:Y:S06]  /*5770*/  HMMA.16816.F32 R12, R100.reuse, R84, R12 ;  /* 0x00000054640c723c */ /* 0x044fec000000180c */
[----:B------:R-:W-:Y:S01]  /*5780*/  HMMA.16816.F32 R16, R100, R86, R16 ;  /* 0x000000566410723c */ /* 0x000fe20000001810 */
[----:B------:R-:W2:Y:S05]  /*5790*/  LDSM.16.M88.4 R84, [R210+UR4+0x22800] ;  /* 0x02280004d254783b */ /* 0x000eaa0008000200 */
[C---:B-1----:R-:W-:Y:S01]  /*57a0*/  HMMA.16816.F32 R4, R92.reuse, R108, R4 ;  /* 0x0000006c5c04723c */ /* 0x042fe20000001804 */
[----:B------:R-:W-:Y:S05]  /*57b0*/  LDSM.16.M88.4 R100, [R2+0x12000] ;  /* 0x012000000264783b */ /* 0x000fea0000000200 */
[C---:B------:R-:W-:Y:S01]  /*57c0*/  HMMA.16816.F32 R8, R92.reuse, R110, R8 ;  /* 0x0000006e5c08723c */ /* 0x040fe20000001808 */
[----:B------:R-:W1:Y:S05]  /*57d0*/  LDSM.16.M88.4 R108, [R209+0xa000] ;  /* 0x00a00000d16c783b */ /* 0x000e6a0000000200 */
[C---:B----4-:R-:W-:Y:S06]  /*57e0*/  HMMA.16816.F32 R12, R92.reuse, R88, R12 ;  /* 0x000000585c0c723c */ /* 0x050fec000000180c */
[----:B------:R-:W-:Y:S01]  /*57f0*/  HMMA.16816.F32 R16, R92, R90, R16 ;  /* 0x0000005a5c10723c */ /* 0x000fe20000001810 */
[----:B------:R-:W4:Y:S05]  /*5800*/  LDSM.16.M88.4 R88, [R209+0xa800] ;  /* 0x00a80000d158783b */ /* 0x000f2a0000000200 */
[C---:B---3--:R-:W-:Y:S01]  /*5810*/  HMMA.16816.F32 R4, R96.reuse, R104, R4 ;  /* 0x000000686004723c */ /* 0x048fe20000001804 */
[----:B------:R-:W-:Y:S05]  /*5820*/  LDSM.16.M88.4 R92, [R212+0xa000] ;  /* 0x00a00000d45c783b */ /* 0x000fea0000000200 */
[C---:B------:R-:W-:Y:S01]  /*5830*/  HMMA.16816.F32 R8, R96.reuse, R106, R8 ;  /* 0x0000006a6008723c */ /* 0x040fe20000001808 */
[----:B------:R-:W-:Y:S05]  /*5840*/  LDSM.16.M88.4 R104, [R211+0xa800] ;  /* 0x00a80000d368783b */ /* 0x000fea0000000200 */
[C---:B--2---:R-:W-:Y:S06]  /*5850*/  HMMA.16816.F32 R12, R96.reuse, R84, R12 ;  /* 0x00000054600c723c */ /* 0x044fec000000180c */
[----:B------:R-:W-:Y:S01]  /*5860*/  HMMA.16816.F32 R16, R96, R86, R16 ;  /* 0x000000566010723c */ /* 0x000fe20000001810 */
[----:B------:R-:W2:Y:S05]  /*5870*/  LDSM.16.M88.4 R84, [R3+0x12000] ;  /* 0x012000000354783b */ /* 0x000eaa0000000200 */
[C---:B-1----:R-:W-:Y:S01]  /*5880*/  HMMA.16816.F32 R4, R100.reuse, R108, R4 ;  /* 0x0000006c6404723c */ /* 0x042fe20000001804 */
[----:B------:R-:W1:Y:S05]  /*5890*/  LDSM.16.M88.4 R96, [R212+0xa800] ;  /* 0x00a80000d460783b */ /* 0x000e6a0000000200 */
[C---:B------:R-:W-:Y:S01]  /*58a0*/  HMMA.16816.F32 R8, R100.reuse, R110, R8 ;  /* 0x0000006e6408723c */ /* 0x040fe20000001808 */
[----:B------:R-:W-:Y:S05]  /*58b0*/  LDSM.16.M88.4 R108, [R212+0xe000] ;  /* 0x00e00000d46c783b */ /* 0x000fea0000000200 */
[C---:B----4-:R-:W-:Y:S06]  /*58c0*/  HMMA.16816.F32 R12, R100.reuse, R88, R12 ;  /* 0x00000058640c723c */ /* 0x050fec000000180c */
[----:B------:R-:W-:Y:S01]  /*58d0*/  HMMA.16816.F32 R16, R100, R90, R16 ;  /* 0x0000005a6410723c */ /* 0x000fe20000001810 */
[----:B------:R-:W-:Y:S05]  /*58e0*/  LDSM.16.M88.4 R88, [R112+0x12000] ;  /* 0x012000007058783b */ /* 0x000fea0000000200 */
[----:B------:R-:W3:Y:S01]  /*58f0*/  LDSM.16.M88.4 R100, [R211+0xa000] ;  /* 0x00a00000d364783b */ /* 0x000ee20000000200 */
[C---:B--2---:R-:W-:Y:S06]  /*5900*/  HMMA.16816.F32 R4, R84.reuse, R92, R4 ;  /* 0x0000005c5404723c */ /* 0x044fec0000001804 */
[C---:B------:R-:W-:Y:S01]  /*5910*/  HMMA.16816.F32 R8, R84.reuse, R94, R8 ;  /* 0x0000005e5408723c */ /* 0x040fe20000001808 */
[----:B------:R-:W-:Y:S05]  /*5920*/  LDSM.16.M88.4 R92, [R210+UR4+0x24000] ;  /* 0x02400004d25c783b */ /* 0x000fea0008000200 */
[C---:B-1----:R-:W-:Y:S06]  /*5930*/  HMMA.16816.F32 R12, R84.reuse, R96, R12 ;  /* 0x00000060540c723c */ /* 0x042fec000000180c */
[----:B------:R-:W-:Y:S01]  /*5940*/  HMMA.16816.F32 R16, R84, R98, R16 ;  /* 0x000000625410723c */ /* 0x000fe20000001810 */
[----:B------:R-:W1:Y:S05]  /*5950*/  LDSM.16.M88.4 R84, [R0+0x14000] ;  /* 0x014000000054783b */ /* 0x000e6a0000000200 */
[----:B------:R-:W2:Y:S01]  /*5960*/  LDSM.16.M88.4 R96, [R210+UR4+0x24800] ;  /* 0x02480004d260783b */ /* 0x000ea20008000200 */
[C---:B---3--:R-:W-:Y:S06]  /*5970*/  HMMA.16816.F32 R4, R88.reuse, R100, R4 ;  /* 0x000000645804723c */ /* 0x048fec0000001804 */
[C---:B------:R-:W-:Y:S01]  /*5980*/  HMMA.16816.F32 R8, R88.reuse, R102, R8 ;  /* 0x000000665808723c */ /* 0x040fe20000001808 */
[----:B------:R-:W-:Y:S05]  /*5990*/  LDSM.16.M88.4 R100, [R209+0xc000] ;  /* 0x00c00000d164783b */ /* 0x000fea0000000200 */
[C---:B------:R-:W-:Y:S06]  /*59a0*/  HMMA.16816.F32 R12, R88.reuse, R104, R12 ;  /* 0x00000068580c723c */ /* 0x040fec000000180c */
[----:B------:R-:W-:Y:S01]  /*59b0*/  HMMA.16816.F32 R16, R88, R106, R16 ;  /* 0x0000006a5810723c */ /* 0x000fe20000001810 */
[----:B------:R-:W3:Y:S05]  /*59c0*/  LDSM.16.M88.4 R88, [R2+0x14000] ;  /* 0x014000000258783b */ /* 0x000eea0000000200 */
[----:B------:R-:W-:Y:S01]  /*59d0*/  LDSM.16.M88.4 R104, [R212+0xc800] ;  /* 0x00c80000d468783b */ /* 0x000fe20000000200 */
[C---:B-1----:R-:W-:Y:S06]  /*59e0*/  HMMA.16816.F32 R4, R84.reuse, R92, R4 ;  /* 0x0000005c5404723c */ /* 0x042fec0000001804 */
[C---:B------:R-:W-:Y:S01]  /*59f0*/  HMMA.16816.F32 R8, R84.reuse, R94, R8 ;  /* 0x0000005e5408723c */ /* 0x040fe20000001808 */
[----:B------:R-:W1:Y:S05]  /*5a00*/  LDSM.16.M88.4 R92, [R209+0xc800] ;  /* 0x00c80000d15c783b */ /* 0x000e6a0000000200 */
[C---:B--2---:R-:W-:Y:S06]  /*5a10*/  HMMA.16816.F32 R12, R84.reuse, R96, R12 ;  /* 0x00000060540c723c */ /* 0x044fec000000180c */
[----:B------:R-:W-:Y:S01]  /*5a20*/  HMMA.16816.F32 R16, R84, R98, R16 ;  /* 0x000000625410723c */ /* 0x000fe20000001810 */
[----:B------:R-:W-:Y:S05]  /*5a30*/  LDSM.16.M88.4 R84, [R3+0x14000] ;  /* 0x014000000354783b */ /* 0x000fea0000000200 */
[----:B------:R-:W2:Y:S01]  /*5a40*/  LDSM.16.M88.4 R96, [R212+0xc000] ;  /* 0x00c00000d460783b */ /* 0x000ea20000000200 */
[C---:B---3--:R-:W-:Y:S06]  /*5a50*/  HMMA.16816.F32 R4, R88.reuse, R100, R4 ;  /* 0x000000645804723c */ /* 0x048fec0000001804 */
[C---:B------:R-:W-:Y:S01]  /*5a60*/  HMMA.16816.F32 R8, R88.reuse, R102, R8 ;  /* 0x000000665808723c */ /* 0x040fe20000001808 */
[----:B------:R-:W-:Y:S05]  /*5a70*/  LDSM.16.M88.4 R100, [R211+0xc800] ;  /* 0x00c80000d364783b */ /* 0x000fea0000000200 */
[C---:B-1----:R-:W-:Y:S06]  /*5a80*/  HMMA.16816.F32 R12, R88.reuse, R92, R12 ;  /* 0x0000005c580c723c */ /* 0x042fec000000180c */
[----:B------:R-:W-:Y:S01]  /*5a90*/  HMMA.16816.F32 R16, R88, R94, R16 ;  /* 0x0000005e5810723c */ /* 0x000fe20000001810 */
[----:B------:R-:W-:Y:S05]  /*5aa0*/  LDSM.16.M88.4 R88, [R112+0x14000] ;  /* 0x014000007058783b */ /* 0x000fea0000000200 */
[----:B------:R-:W1:Y:S01]  /*5ab0*/  LDSM.16.M88.4 R92, [R211+0xc000] ;  /* 0x00c00000d35c783b */ /* 0x000e620000000200 */
[C---:B--2---:R-:W-:Y:S06]  /*5ac0*/  HMMA.16816.F32 R4, R84.reuse, R96, R4 ;  /* 0x000000605404723c */ /* 0x044fec0000001804 */
[C---:B------:R-:W-:Y:S01]  /*5ad0*/  HMMA.16816.F32 R8, R84.reuse, R98, R8 ;  /* 0x000000625408723c */ /* 0x040fe20000001808 */
[----:B------:R-:W-:Y:S05]  /*5ae0*/  LDSM.16.M88.4 R96, [R210+UR4+0x26000] ;  /* 0x02600004d260783b */ /* 0x000fea0008000200 */
[C---:B------:R-:W-:Y:S06]  /*5af0*/  HMMA.16816.F32 R12, R84.reuse, R104, R12 ;  /* 0x00000068540c723c */ /* 0x040fec000000180c */
[----:B------:R-:W-:Y:S01]  /*5b00*/  HMMA.16816.F32 R16, R84, R106, R16 ;  /* 0x0000006a5410723c */ /* 0x000fe20000001810 */
[----:B------:R-:W2:Y:S05]  /*5b10*/  LDSM.16.M88.4 R84, [R0+0x16000] ;  /* 0x016000000054783b */ /* 0x000eaa0000000200 */
[----:B------:R-:W3:Y:S01]  /*5b20*/  LDSM.16.M88.4 R104, [R210+UR4+0x26800] ;  /* 0x02680004d268783b */ /* 0x000ee20008000200 */
[C---:B-1----:R-:W-:Y:S06]  /*5b30*/  HMMA.16816.F32 R4, R88.reuse, R92, R4 ;  /* 0x0000005c5804723c */ /* 0x042fec0000001804 */
[C---:B------:R-:W-:Y:S01]  /*5b40*/  HMMA.16816.F32 R8, R88.reuse, R94, R8 ;  /* 0x0000005e5808723c */ /* 0x040fe20000001808 */
[----:B------:R-:W-:Y:S05]  /*5b50*/  LDSM.16.M88.4 R92, [R209+0xe000] ;  /* 0x00e00000d15c783b */ /* 0x000fea0000000200 */
[C---:B------:R-:W-:Y:S06]  /*5b60*/  HMMA.16816.F32 R12, R88.reuse, R100, R12 ;  /* 0x00000064580c723c */ /* 0x040fec000000180c */
[----:B------:R-:W-:Y:S01]  /*5b70*/  HMMA.16816.F32 R16, R88, R102, R16 ;  /* 0x000000665810723c */ /* 0x000fe20000001810 */
[----:B------:R1:W4:Y:S05]  /*5b80*/  LDSM.16.M88.4 R88, [R2+0x16000] ;  /* 0x016000000258783b */ /* 0x00032a0000000200 */
[C---:B--2---:R-:W-:Y:S01]  /*5b90*/  HMMA.16816.F32 R4, R84.reuse, R96, R4 ;  /* 0x000000605404723c */ /* 0x044fe20000001804 */
[----:B------:R2:W-:Y:S05]  /*5ba0*/  LDSM.16.M88.4 R100, [R3+0x16000] ;  /* 0x016000000364783b */ /* 0x0005ea0000000200 */
[C---:B------:R-:W-:Y:S01]  /*5bb0*/  HMMA.16816.F32 R8, R84.reuse, R98, R8 ;  /* 0x000000625408723c */ /* 0x040fe20000001808 */
[----:B------:R-:W4:Y:S05]  /*5bc0*/  LDSM.16.M88.4 R96, [R209+0xe800] ;  /* 0x00e80000d160783b */ /* 0x000f2a0000000200 */
[C---:B---3--:R-:W-:Y:S06]  /*5bd0*/  HMMA.16816.F32 R12, R84.reuse, R104, R12 ;  /* 0x00000068540c723c */ /* 0x048fec000000180c */
[----:B------:R-:W-:Y:S01]  /*5be0*/  HMMA.16816.F32 R16, R84, R106, R16 ;  /* 0x0000006a5410723c */ /* 0x000fe20000001810 */
[----:B------:R-:W3:Y:S04]  /*5bf0*/  LDSM.16.M88.4 R84, [R212+0xe800] ;  /* 0x00e80000d454783b */ /* 0x000ee80000000200 */
[----:B-1----:R-:W-:Y:S01]  /*5c00*/  FFMA.FTZ R2, -R123, R123, 1 ;  /* 0x3f8000007b027423 */ /* 0x002fe2000001017b */
[----:B------:R-:W-:Y:S01]  /*5c10*/  LDSM.16.M88.4 R104, [R211+0xe000] ;  /* 0x00e00000d368783b */ /* 0x000fe20000000200 */
[----:B--2---:R-:W-:Y:S04]  /*5c20*/  FFMA.FTZ R3, -R124, R124, 1 ;  /* 0x3f8000007c037423 */ /* 0x004fe8000001017c */
[----:B------:R-:W-:Y:S01]  /*5c30*/  FMUL.FTZ R3, R3, UR9 ;  /* 0x0000000903037c20 */ /* 0x000fe20008410000 */
[----:B------:R-:W-:Y:S01]  /*5c40*/  FMUL.FTZ R2, R2, UR9 ;  /* 0x0000000902027c20 */ /* 0x000fe20008410000 */
[C---:B----4-:R-:W-:Y:S06]  /*5c50*/  HMMA.16816.F32 R4, R88.reuse, R92, R4 ;  /* 0x0000005c5804723c */ /* 0x050fec0000001804 */
[C---:B------:R-:W-:Y:S01]  /*5c60*/  HMMA.16816.F32 R8, R88.reuse, R94, R8 ;  /* 0x0000005e5808723c */ /* 0x040fe20000001808 */
[----:B------:R-:W1:Y:S05]  /*5c70*/  LDSM.16.M88.4 R92, [R112+0x16000] ;  /* 0x01600000705c783b */ /* 0x000e6a0000000200 */
[C---:B------:R-:W-:Y:S06]  /*5c80*/  HMMA.16816.F32 R12, R88.reuse, R96, R12 ;  /* 0x00000060580c723c */ /* 0x040fec000000180c */
[----:B------:R-:W-:Y:S01]  /*5c90*/  HMMA.16816.F32 R16, R88, R98, R16 ;  /* 0x000000625810723c */ /* 0x000fe20000001810 */
[----:B------:R-:W2:Y:S05]  /*5ca0*/  LDSM.16.M88.4 R88, [R211+0xe800] ;  /* 0x00e80000d358783b */ /* 0x000eaa0000000200 */
[C---:B------:R-:W-:Y:S06]  /*5cb0*/  HMMA.16816.F32 R4, R100.reuse, R108, R4 ;  /* 0x0000006c6404723c */ /* 0x040fec0000001804 */
[C---:B------:R-:W-:Y:S06]  /*5cc0*/  HMMA.16816.F32 R8, R100.reuse, R110, R8 ;  /* 0x0000006e6408723c */ /* 0x040fec0000001808 */
[C---:B---3--:R-:W-:Y:S06]  /*5cd0*/  HMMA.16816.F32 R12, R100.reuse, R84, R12 ;  /* 0x00000054640c723c */ /* 0x048fec000000180c */
[----:B------:R-:W-:Y:S05]  /*5ce0*/  HMMA.16816.F32 R16, R100, R86, R16 ;  /* 0x000000566410723c */ /* 0x000fea0000001810 */
[----:B------:R-:W-:Y:S01]  /*5cf0*/  FFMA.FTZ R85, -R121, R121, 1 ;  /* 0x3f80000079557423 */ /* 0x000fe20000010179 */
[C---:B-1----:R-:W-:Y:S05]  /*5d00*/  HMMA.16816.F32 R4, R92.reuse, R104, R4 ;  /* 0x000000685c04723c */ /* 0x042fea0000001804 */
[----:B------:R-:W-:Y:S01]  /*5d10*/  FMUL.FTZ R85, R85, UR9 ;  /* 0x0000000955557c20 */ /* 0x000fe20008410000 */
[C---:B------:R-:W-:Y:S05]  /*5d20*/  HMMA.16816.F32 R8, R92.reuse, R106, R8 ;  /* 0x0000006a5c08723c */ /* 0x040fea0000001808 */
[----:B------:R-:W-:Y:S01]  /*5d30*/  FFMA.FTZ R84, -R115, R115, 1 ;  /* 0x3f80000073547423 */ /* 0x000fe20000010173 */
[C---:B--2---:R-:W-:Y:S05]  /*5d40*/  HMMA.16816.F32 R12, R92.reuse, R88, R12 ;  /* 0x000000585c0c723c */ /* 0x044fea000000180c */
[----:B------:R-:W-:Y:S01]  /*5d50*/  FMUL.FTZ R84, R84, UR9 ;  /* 0x0000000954547c20 */ /* 0x000fe20008410000 */
[----:B------:R-:W-:Y:S05]  /*5d60*/  HMMA.16816.F32 R16, R92, R90, R16 ;  /* 0x0000005a5c10723c */ /* 0x000fea0000001810 */
[----:B------:R-:W-:Y:S01]  /*5d70*/  FFMA.FTZ R87, -R131, R131, 1 ;  /* 0x3f80000083577423 */ /* 0x000fe20000010183 */
[C---:B------:R-:W-:Y:S01]  /*5d80*/  FADD.FTZ R0, -R114.reuse, R4 ;  /* 0x0000000472007221 */ /* 0x040fe20000010100 */
[----:B------:R-:W-:Y:S01]  /*5d90*/  FADD.FTZ R4, -R114, R5 ;  /* 0x0000000572047221 */ /* 0x000fe20000010100 */
[----:B------:R-:W-:Y:S03]  /*5da0*/  FADD.FTZ R6, -R113, R6 ;  /* 0x0000000671067221 */ /* 0x000fe60000010100 */
[----:B------:R-:W-:Y:S01]  /*5db0*/  FMUL.FTZ R0, R204, R0 ;  /* 0x00000000cc007220 */ /* 0x000fe20000410000 */
[----:B------:R-:W-:Y:S01]  /*5dc0*/  FMUL.FTZ R4, R202, R4 ;  /* 0x00000004ca047220 */ /* 0x000fe20000410000 */
[C---:B------:R-:W-:Y:S01]  /*5dd0*/  FADD.FTZ R5, -R114.reuse, R8 ;  /* 0x0000000872057221 */ /* 0x040fe20000010100 */
[----:B------:R-:W-:Y:S01]  /*5de0*/  FADD.FTZ R8, -R114, R9 ;  /* 0x0000000972087221 */ /* 0x000fe20000010100 */
[----:B------:R-:W-:Y:S01]  /*5df0*/  FMUL.FTZ R3, R0, R3 ;  /* 0x0000000300037220 */ /* 0x000fe20000410000 */
[----:B------:R-:W-:Y:S01]  /*5e00*/  FFMA.FTZ R0, -R122, R122, 1 ;  /* 0x3f8000007a007423 */ /* 0x000fe2000001017a */
[----:B------:R-:W-:Y:S01]  /*5e10*/  FMUL.FTZ R5, R200, R5 ;  /* 0x00000005c8057220 */ /* 0x000fe20000410000 */
[----:B------:R-:W-:Y:S01]  /*5e20*/  FMUL.FTZ R2, R4, R2 ;  /* 0x0000000204027220 */ /* 0x000fe20000410000 */
[----:B------:R-:W-:Y:S01]  /*5e30*/  FADD.FTZ R9, -R114, R12 ;  /* 0x0000000c72097221 */ /* 0x000fe20000010100 */
[----:B------:R-:W-:Y:S01]  /*5e40*/  FMUL.FTZ R0, R0, UR9 ;  /* 0x0000000900007c20 */ /* 0x000fe20008410000 */
[----:B------:R-:W-:Y:S01]  /*5e50*/  FMUL.FTZ R8, R199, R8 ;  /* 0x00000008c7087220 */ /* 0x000fe20000410000 */
[C---:B------:R-:W-:Y:S01]  /*5e60*/  FADD.FTZ R12, -R114.reuse, R13 ;  /* 0x0000000d720c7221 */ /* 0x040fe20000010100 */
[----:B------:R-:W-:Y:S01]  /*5e70*/  FMUL.FTZ R9, R203, R9 ;  /* 0x00000009cb097220 */ /* 0x000fe20000410000 */
[C---:B------:R-:W-:Y:S01]  /*5e80*/  FADD.FTZ R17, -R114.reuse, R17 ;  /* 0x0000001172117221 */ /* 0x040fe20000010100 */
[----:B------:R-:W-:Y:S01]  /*5e90*/  FADD.FTZ R4, -R114, R16 ;  /* 0x0000001072047221 */ /* 0x000fe20000010100 */
[----:B------:R-:W-:Y:S01]  /*5ea0*/  F2FP.F16.F32.PACK_AB R16, R2, R3 ;  /* 0x000000030210723e */ /* 0x000fe200000000ff */
[----:B------:R-:W-:Y:S01]  /*5eb0*/  FMUL.FTZ R0, R5, R0 ;  /* 0x0000000005007220 */ /* 0x000fe20000410000 */
[----:B------:R-:W-:Y:S01]  /*5ec0*/  FMUL.FTZ R5, R197, R17 ;  /* 0x00000011c5057220 */ /* 0x000fe20000410000 */
[----:B------:R-:W-:Y:S01]  /*5ed0*/  FFMA.FTZ R2, -R120, R120, 1 ;  /* 0x3f80000078027423 */ /* 0x000fe20000010178 */
[----:B------:R-:W-:Y:S01]  /*5ee0*/  FFMA.FTZ R17, -R119, R119, 1 ;  /* 0x3f80000077117423 */ /* 0x000fe20000010177 */
[----:B------:R-:W-:Y:S01]  /*5ef0*/  FFMA.FTZ R3, -R118, R118, 1 ;  /* 0x3f80000076037423 */ /* 0x000fe20000010176 */
[----:B------:R-:W-:Y:S01]  /*5f00*/  FMUL.FTZ R12, R201, R12 ;  /* 0x0000000cc90c7220 */ /* 0x000fe20000410000 */
[----:B------:R-:W-:Y:S01]  /*5f10*/  FMUL.FTZ R85, R8, R85 ;  /* 0x0000005508557220 */ /* 0x000fe20000410000 */
[----:B------:R-:W-:Y:S01]  /*5f20*/  FMUL.FTZ R4, R198, R4 ;  /* 0x00000004c6047220 */ /* 0x000fe20000410000 */
[----:B------:R-:W-:Y:S01]  /*5f30*/  FMUL.FTZ R2, R2, UR9 ;  /* 0x0000000902027c20 */ /* 0x000fe20008410000 */
[----:B------:R-:W-:Y:S01]  /*5f40*/  FMUL.FTZ R17, R17, UR9 ;  /* 0x0000000911117c20 */ /* 0x000fe20008410000 */
[----:B------:R-:W-:Y:S01]  /*5f50*/  FMUL.FTZ R3, R3, UR9 ;  /* 0x0000000903037c20 */ /* 0x000fe20008410000 */
[----:B------:R-:W-:Y:S01]  /*5f60*/  FMUL.FTZ R84, R5, R84 ;  /* 0x0000005405547220 */ /* 0x000fe20000410000 */
[----:B------:R-:W-:Y:S01]  /*5f70*/  FMUL.FTZ R2, R9, R2 ;  /* 0x0000000209027220 */ /* 0x000fe20000410000 */
[----:B------:R-:W-:Y:S01]  /*5f80*/  FMUL.FTZ R17, R12, R17 ;  /* 0x000000110c117220 */ /* 0x000fe20000410000 */
[----:B------:R-:W-:Y:S01]  /*5f90*/  FMUL.FTZ R3, R4, R3 ;  /* 0x0000000304037220 */ /* 0x000fe20000410000 */
[----:B------:R-:W-:Y:S01]  /*5fa0*/  F2FP.F16.F32.PACK_AB R85, R85, R0 ;  /* 0x000000005555723e */ /* 0x000fe200000000ff */
[----:B------:R-:W-:Y:S01]  /*5fb0*/  FADD.FTZ R7, -R113, R7 ;  /* 0x0000000771077221 */ /* 0x000fe20000010100 */
[----:B------:R-:W-:Y:S01]  /*5fc0*/  FFMA.FTZ R0, -R196, R196, 1 ;  /* 0x3f800000c4007423 */ /* 0x000fe200000101c4 */
[----:B------:R-:W-:Y:S01]  /*5fd0*/  FFMA.FTZ R5, -R130, R130, 1 ;  /* 0x3f80000082057423 */ /* 0x000fe20000010182 */
[----:B------:R-:W-:Y:S01]  /*5fe0*/  F2FP.F16.F32.PACK_AB R17, R17, R2 ;  /* 0x000000021111723e */ /* 0x000fe200000000ff */
[----:B------:R-:W-:Y:S01]  /*5ff0*/  FMUL.FTZ R2, R239, R6 ;  /* 0x00000006ef027220 */ /* 0x000fe20000410000 */
[----:B------:R-:W-:Y:S01]  /*6000*/  F2FP.F16.F32.PACK_AB R84, R84, R3 ;  /* 0x000000035454723e */ /* 0x000fe200000000ff */
[----:B------:R-:W-:Y:S01]  /*6010*/  FMUL.FTZ R3, R238, R7 ;  /* 0x00000007ee037220 */ /* 0x000fe20000410000 */
[----:B------:R-:W-:Y:S01]  /*6020*/  FMUL.FTZ R0, R0, UR9 ;  /* 0x0000000900007c20 */ /* 0x000fe20008410000 */
[----:B------:R-:W-:Y:S01]  /*6030*/  FMUL.FTZ R5, R5, UR9 ;  /* 0x0000000905057c20 */ /* 0x000fe20008410000 */
[C---:B------:R-:W-:Y:S01]  /*6040*/  FADD.FTZ R18, -R113.reuse, R18 ;  /* 0x0000001271127221 */ /* 0x040fe20000010100 */
[----:B------:R-:W-:Y:S01]  /*6050*/  FADD.FTZ R7, -R113, R14 ;  /* 0x0000000e71077221 */ /* 0x000fe20000010100 */
[----:B------:R-:W-:Y:S01]  /*6060*/  FMUL.FTZ R0, R2, R0 ;  /* 0x0000000002007220 */ /* 0x000fe20000410000 */
[----:B------:R-:W-:Y:S01]  /*6070*/  FMUL.FTZ R5, R3, R5 ;  /* 0x0000000503057220 */ /* 0x000fe20000410000 */
[C---:B------:R-:W-:Y:S01]  /*6080*/  FADD.FTZ R3, -R113.reuse, R15 ;  /* 0x0000000f71037221 */ /* 0x040fe20000010100 */
[C---:B------:R-:W-:Y:S01]  /*6090*/  FADD.FTZ R2, -R113.reuse, R19 ;  /* 0x0000001371027221 */ /* 0x040fe20000010100 */
[C---:B------:R-:W-:Y:S01]  /*60a0*/  FADD.FTZ R4, -R113.reuse, R10 ;  /* 0x0000000a71047221 */ /* 0x040fe20000010100 */
[----:B------:R-:W-:Y:S01]  /*60b0*/  FADD.FTZ R6, -R113, R11 ;  /* 0x0000000b71067221 */ /* 0x000fe20000010100 */
[----:B------:R-:W-:Y:S01]  /*60c0*/  F2FP.F16.F32.PACK_AB R5, R5, R0 ;  /* 0x000000000505723e */ /* 0x000fe200000000ff */
[----:B------:R-:W-:Y:S01]  /*60d0*/  FMUL.FTZ R0, R206, R18 ;  /* 0x00000012ce007220 */ /* 0x000fe20000410000 */
[----:B------:R-:W-:Y:S01]  /*60e0*/  FFMA.FTZ R86, -R127, R127, 1 ;  /* 0x3f8000007f567423 */ /* 0x000fe2000001017f */
[----:B------:R-:W-:Y:S01]  /*60f0*/  FFMA.FTZ R15, -R129, R129, 1 ;  /* 0x3f800000810f7423 */ /* 0x000fe20000010181 */
        /* <DEDUP_REMOVED lines=8> */
[----:B------:R-:W-:Y:S01]  /*6180*/  FMUL.FTZ R3, R227, R3 ;  /* 0x00000003e3037220 */ /* 0x000fe20000410000 */
[----:B------:R-:W-:Y:S01]  /*6190*/  FMUL.FTZ R2, R205, R2 ;  /* 0x00000002cd027220 */ /* 0x000fe20000410000 */
[----:B------:R-:W-:Y:S01]  /*61a0*/  FMUL.FTZ R15, R15, UR9 ;  /* 0x000000090f0f7c20 */ /* 0x000fe20008410000 */
[----:B------:R-:W-:Y:S01]  /*61b0*/  FMUL.FTZ R14, R14, UR9 ;  /* 0x000000090e0e7c20 */ /* 0x000fe20008410000 */
[----:B------:R-:W-:Y:S01]  /*61c0*/  FMUL.FTZ R19, R19, UR9 ;  /* 0x0000000913137c20 */ /* 0x000fe20008410000 */
[----:B------:R-:W-:Y:S01]  /*61d0*/  FMUL.FTZ R18, R18, UR9 ;  /* 0x0000000912127c20 */ /* 0x000fe20008410000 */
[----:B------:R-:W-:Y:S01]  /*61e0*/  FMUL.FTZ R87, R4, R87 ;  /* 0x0000005704577220 */ /* 0x000fe20000410000 */
[----:B------:R-:W-:Y:S01]  /*61f0*/  FMUL.FTZ R86, R6, R86 ;  /* 0x0000005606567220 */ /* 0x000fe20000410000 */
        /* <DEDUP_REMOVED lines=34> */
[----:B------:R-:W-:Y:S01]  /*6420*/  @!P5 LEA R10, P1, R0, R232, 0x1 ;  /* 0x000000e8000ad211 */ /* 0x000fe200078208ff */
        /* <DEDUP_REMOVED lines=65> */
.L_x_1529:
[----:B---3--:R-:W-:Y:S01]  /*6840*/  F2FP.F16.F32.PACK_AB R2, R86, R87 ;  /* 0x000000575602723e */ /* 0x008fe200000000ff */
[----:B------:R-:W-:Y:S01]  /*6850*/  STS [R240+0x28000], R16 ;  /* 0x02800010f0007388 */ /* 0x000fe20000000800 */
[----:B------:R-:W-:Y:S01]  /*6860*/  F2FP.F16.F32.PACK_AB R0, R14, R15 ;  /* 0x0000000f0e00723e */ /* 0x000fe200000000ff */
[----:B------:R-:W1:Y:S01]  /*6870*/  LDC R116, c[0x0][0x270] ;  /* 0x00009c00ff747b82 */ /* 0x000e620000000800 */
[----:B------:R-:W-:Y:S02]  /*6880*/  F2FP.F16.F32.PACK_AB R3, R18, R19 ;  /* 0x000000131203723e */ /* 0x000fe400000000ff */
[----:B------:R-:W-:Y:S05]  /*6890*/  STS [R240+0x28400], R5 ;  /* 0x02840005f0007388 */ /* 0x000fea0000000800 */
[----:B------:R-:W-:Y:S05]  /*68a0*/  STS [R243+0x28000], R85 ;  /* 0x02800055f3007388 */ /* 0x000fea0000000800 */
[----:B------:R2:W-:Y:S05]  /*68b0*/  STS [R243+0x28400], R2 ;  /* 0x02840002f3007388 */ /* 0x0005ea0000000800 */
[----:B------:R-:W-:Y:S05]  /*68c0*/  STS [R241+0x28000], R17 ;  /* 0x02800011f1007388 */ /* 0x000fea0000000800 */
[----:B------:R3:W-:Y:S05]  /*68d0*/  STS [R241+0x28400], R0 ;  /* 0x02840000f1007388 */ /* 0x0007ea0000000800 */
[----:B------:R-:W-:Y:S01]  /*68e0*/  STS [R242+0x28000], R84 ;  /* 0x02800054f2007388 */ /* 0x000fe20000000800 */
[----:B-1----:R-:W-:Y:S04]  /*68f0*/  IMAD R227, R116, UR20, RZ ;  /* 0x0000001474e37c24 */ /* 0x002fe8000f8e02ff */
[----:B------:R-:W-:Y:S01]  /*6900*/  STS [R242+0x28400], R3 ;  /* 0x02840003f2007388 */ /* 0x000fe20000000800 */
[----:B------:R-:W-:Y:S01]  /*6910*/  BAR.SYNC.DEFER_BLOCKING 0x0 ;  /* 0x0000000000007b1d */ /* 0x000fe20000010000 */
[----:B--2---:R-:W-:Y:S05]  /*6920*/  IMAD.U32 R2, R227, -0x40, RZ ;  /* 0xffffffc0e3027824 */ /* 0x004fea00078e00ff */
[C---:B------:R-:W-:Y:S02]  /*6930*/  LEA R224, P1, R2.reuse, R224, 0x2 ;  /* 0x000000e002e07211 */ /* 0x040fe400078210ff */
[----:B---3--:R-:W-:Y:S02]  /*6940*/  LEA R0, R223, UR4, 0x1 ;  /* 0x00000004df007c11 */ /* 0x008fe4000f8e08ff */
        /* <DEDUP_REMOVED lines=158> */
.L_x_1530:
[----:B------:R-:W-:Y:S01]  /*7330*/  LDSM.16.M88.4 R128, [R218] ;  /* 0x00000000da80783b */ /* 0x000fe20000000200 */
[----:B---3--:R-:W-:Y:S01]  /*7340*/  @P0 IADD3 R2, P1, R250, UR12, RZ ;  /* 0x0000000cfa020c10 */ /* 0x008fe2000ff3e0ff */
[----:B------:R-:W-:Y:S01]  /*7350*/  IMAD.SHL.U32 R229, R227, 0x8, RZ ;  /* 0x00000008e3e57824 */ /* 0x000fe200078e00ff */
        /* <DEDUP_REMOVED lines=19> */
[-C--:B------:R-:W-:Y:S01]  /*7490*/  HMMA.16816.F32 R12, R124, R18.reuse, RZ ;  /* 0x000000127c0c723c */ /* 0x080fe200000018ff */
[CC--:B---3--:R-:W-:Y:S05]  /*74a0*/  LEA R2, P0, R229.reuse, R224.reuse, 0x2 ;  /* 0x000000e0e5027211 */ /* 0x0c8fea00078010ff */
[C---:B------:R-:W-:Y:S02]  /*74b0*/  HMMA.16816.F32 R16, R128.reuse, R18, RZ ;  /* 0x000000128010723c */ /* 0x040fe400000018ff */
[-C--:B------:R-:W-:Y:S04]  /*74c0*/  LEA.HI.X.SX32 R3, R229, R225.reuse, 0x2, P0 ;  /* 0x000000e1e5037211 */ /* 0x080fe800000f16ff */
[-C--:B------:R-:W-:Y:S06]  /*74d0*/  HMMA.16816.F32 R84, R128, R96.reuse, RZ ;  /* 0x000000608054723c */ /* 0x080fec00000018ff */
        /* <DEDUP_REMOVED lines=61> */
[----:B------:R-:W-:Y:S04]  /*78b0*/  REDG.E.ADD.F32.FTZ.RN.STRONG.GPU desc[UR6][R224.64], R4 ;  /* 0x00000004e00079a6 */ /* 0x000fe8000c10f386 */
        /* <DEDUP_REMOVED lines=11> */
[C---:B-1----:R-:W-:Y:S06]  /*7970*/  IMAD R0, R227.reuse, 0x18, RZ ;  /* 0x00000018e3007824 */ /* 0x042fec00078e02ff */
[CC--:B------:R-:W-:Y:S04]  /*7980*/  LEA R4, P0, R0.reuse, R224.reuse, 0x2 ;  /* 0x000000e000047211 */ /* 0x0c0fe800078010ff */
[-C--:B------:R-:W-:Y:S01]  /*7990*/  LEA.HI.X.SX32 R5, R0, R225.reuse, 0x2, P0 ;  /* 0x000000e100057211 */ /* 0x080fe200000f16ff */
[C---:B------:R-:W-:Y:S01]  /*79a0*/  IMAD R0, R227.reuse, 0x30, RZ ;  /* 0x00000030e3007824 */ /* 0x040fe200078e02ff */
[-C--:B--2---:R-:W-:Y:S06]  /*79b0*/  HMMA.16816.F32 R116, R204, R196.reuse, R116 ;  /* 0x000000c4cc74723c */ /* 0x084fec0000001874 */
[C---:B------:R-:W-:Y:S06]  /*79c0*/  HMMA.16816.F32 R120, R200.reuse, R196, R120 ;  /* 0x000000c4c878723c */ /* 0x040fec0000001878 */
[-C--:B------:R-:W-:Y:S05]  /*79d0*/  HMMA.16816.F32 R124, R200, R198.reuse, R124 ;  /* 0x000000c6c87c723c */ /* 0x080fea000000187c */
[C---:B------:R-:W-:Y:S01]  /*79e0*/  IMAD.SHL.U32 R197, R227.reuse, 0x20, RZ ;  /* 0x00000020e3c57824 */ /* 0x040fe200078e00ff */
[----:B------:R-:W-:Y:S05]  /*79f0*/  HMMA.16816.F32 R128, R204, R198, R128 ;  /* 0x000000c6cc80723c */ /* 0x000fea0000001880 */
[C---:B------:R-:W-:Y:S02]  /*7a00*/  IMAD.SHL.U32 R200, R227.reuse, 0x10, RZ ;  /* 0x00000010e3c87824 */ /* 0x040fe400078e00ff */
[C---:B------:R-:W-:Y:S04]  /*7a10*/  IMAD R201, R227.reuse, 0x28, RZ ;  /* 0x00000028e3c97824 */ /* 0x040fe800078e02ff */
[CC--:B------:R-:W-:Y:S01]  /*7a20*/  LEA R198, P1, R200.reuse, R224.reuse, 0x2 ;  /* 0x000000e0c8c67211 */ /* 0x0c0fe200078210ff */
[----:B------:R-:W-:Y:S03]  /*7a30*/  IMAD R227, R227, 0x38, RZ ;  /* 0x00000038e3e37824 */ /* 0x000fe600078e02ff */
        /* <DEDUP_REMOVED lines=8> */
[CC--:B------:R-:W-:Y:S02]  /*7ac0*/  LEA R4, P1, R0.reuse, R224.reuse, 0x2 ;  /* 0x000000e000047211 */ /* 0x0c0fe400078210ff */
[CC--:B---3--:R-:W-:Y:S01]  /*7ad0*/  LEA R8, P0, R227.reuse, R224.reuse, 0x2 ;  /* 0x000000e0e3087211 */ /* 0x0c8fe200078010ff */
        /* <DEDUP_REMOVED lines=503> */
.L_x_1532:
[----:B--2---:R-:W2:Y:S01]  /*9a50*/  LDL R0, [R1+0x8] ;  /* 0x0000080001007983 */ /* 0x004ea20000100800 */
        /* <DEDUP_REMOVED lines=20> */
.L_x_1533:
[----:B------:R-:W-:Y:S01]  /*9ba0*/  BAR.SYNC.DEFER_BLOCKING 0x0 ;  /* 0x0000000000007b1d */ /* 0x000fe20000010000 */
[----:B------:R-:W-:Y:S01]  /*9bb0*/  USHF.R.S32.HI UR13, URZ, 0x1f, UR12 ;  /* 0x0000001f3f0d7899 */ /* 0x000fe2000801140c */
[--C-:B------:R-:W-:Y:S01]  /*9bc0*/  SHF.R.S32.HI R7, RZ, 0x1f, R236.reuse ;  /* 0x0000001fff077819 */ /* 0x100fe200000114ec */
[----:B------:R-:W-:Y:S01]  /*9bd0*/  IMAD.U32 R2, RZ, RZ, UR10 ;  /* 0x0000000aff027e24 */ /* 0x000fe2000f8e00ff */
[----:B-1----:R-:W-:Y:S01]  /*9be0*/  SHF.R.S32.HI R4, RZ, 0x1f, R3 ;  /* 0x0000001fff047819 */ /* 0x002fe20000011403 */
[----:B------:R-:W-:Y:S01]  /*9bf0*/  UIMAD UR15, UR13, UR10, URZ ;  /* 0x0000000a0d0f72a4 */ /* 0x000fe2000f8e023f */
[----:B------:R-:W-:Y:S01]  /*9c00*/  IMAD.MOV.U32 R6, RZ, RZ, R236 ;  /* 0x000000ffff067224 */ /* 0x000fe200078e00ec */
[----:B------:R-:W-:Y:S01]  /*9c10*/  UIMAD UR5, UR33, -0x40, UR5 ;  /* 0xffffffc0210578a4 */ /* 0x000fe2000f8e0205 */
[----:B------:R-:W-:Y:S01]  /*9c20*/  LEA.HI R3, R4, R3, RZ, 0x3 ;  /* 0x0000000304037211 */ /* 0x000fe200078f18ff */
[----:B------:R-:W-:Y:S01]  /*9c30*/  UIMAD UR15, UR12, UR11, UR15 ;  /* 0x0000000b0c0f72a4 */ /* 0x000fe2000f8e020f */
[----:B------:R-:W-:Y:S01]  /*9c40*/  IMAD.WIDE.U32 R4, R2, UR12, R6 ;  /* 0x0000000c02047c25 */ /* 0x000fe2000f8e0006 */
[----:B------:R-:W-:Y:S01]  /*9c50*/  USHF.R.S32.HI UR19, URZ, 0x1f, UR56 ;  /* 0x0000001f3f137899 */ /* 0x000fe20008011438 */
[----:B------:R-:W-:Y:S01]  /*9c60*/  SHF.R.S32.HI R2, RZ, 0x3, R3 ;  /* 0x00000003ff027819 */ /* 0x000fe20000011403 */
[----:B------:R-:W-:Y:S01]  /*9c70*/  ULDC.64 UR16, c[0x0][0x468] ;  /* 0x00011a0000107ab9 */ /* 0x000fe20000000a00 */
[----:B------:R-:W-:Y:S01]  /*9c80*/  BSSY B0, `(.L_x_1534) ;  /* 0x000002f000007945 */ /* 0x000fe20003800000 */
[----:B------:R-:W-:Y:S01]  /*9c90*/  IMAD.U32 R3, RZ, RZ, UR15 ;  /* 0x0000000fff037e24 */ /* 0x000fe2000f8e00ff */
[----:B------:R-:W-:Y:S01]  /*9ca0*/  IADD3 R4, P0, R4, UR20, RZ ;  /* 0x0000001404047c10 */ /* 0x000fe2000ff1e0ff */
[C---:B------:R-:W-:Y:S01]  /*9cb0*/  VIADD R8, R2.reuse, 0x20 ;  /* 0x0000002002087836 */ /* 0x040fe20000000000 */
[----:B------:R-:W-:Y:S01]  /*9cc0*/  ISETP.GE.AND P5, PT, R2, UR5, PT ;  /* 0x0000000502007c0c */ /* 0x000fe2000bfa6270 */
[----:B------:R-:W-:Y:S01]  /*9cd0*/  UIMAD UR15, UR19, UR16, URZ ;  /* 0x00000010130f72a4 */ /* 0x000fe2000f8e023f */
[----:B------:R-:W-:Y:S01]  /*9ce0*/  IADD3.X R5, R5, UR21, R3, P0, !PT ;  /* 0x0000001505057c10 */ /* 0x000fe200087fe403 */
[----:B------:R-:W-:Y:S01]  /*9cf0*/  VIADD R29, R236, 0x40 ;  /* 0x00000040ec1d7836 */ /* 0x000fe20000000000 */
[----:B------:R-:W-:Y:S01]  /*9d00*/  MOV R3, UR16 ;  /* 0x0000001000037c02 */ /* 0x000fe20008000f00 */
[----:B------:R-:W-:Y:S01]  /*9d10*/  UIMAD UR17, UR56, UR17, UR15 ;  /* 0x00000011381172a4 */ /* 0x000fe2000f8e020f */
[----:B------:R1:W2:Y:S01]  /*9d20*/  LDS.128 R44, [R0+0x19000] ;  /* 0x01900000002c7984 */ /* 0x0002a20000000c00 */
[----:B------:R-:W-:Y:S01]  /*9d30*/  ISETP.GE.AND P4, PT, R8, UR5, PT ;  /* 0x0000000508007c0c */ /* 0x000fe2000bf86270 */
[C---:B------:R-:W-:Y:S01]  /*9d40*/  VIADD R30, R236.reuse, 0x80 ;  /* 0x00000080ec1e7836 */ /* 0x040fe20000000000 */
[----:B------:R-:W-:Y:S01]  /*9d50*/  IADD3 R31, R236, 0xc0, RZ ;  /* 0x000000c0ec1f7810 */ /* 0x000fe20007ffe0ff */
[----:B------:R1:W3:Y:S01]  /*9d60*/  LDS.128 R40, [R0+0x1b000] ;  /* 0x01b0000000287984 */ /* 0x0002e20000000c00 */
[----:B------:R-:W-:Y:S01]  /*9d70*/  IMAD.WIDE.U32 R8, R3, UR56, R4 ;  /* 0x0000003803087c25 */ /* 0x000fe2000f8e0004 */
[----:B------:R-:W-:-:S02]  /*9d80*/  SHF.R.S32.HI R64, RZ, 0x1f, R2 ;  /* 0x0000001fff407819 */ /* 0x000fc40000011402 */
[----:B------:R1:W4:Y:S01]  /*9d90*/  LDS.128 R36, [R0+0x1d000] ;  /* 0x01d0000000247984 */ /* 0x0003220000000c00 */
[----:B------:R-:W-:-:S03]  /*9da0*/  VIADD R28, R9, UR17 ;  /* 0x00000011091c7c36 */ /* 0x000fc60008000000 */
        /* <DEDUP_REMOVED lines=28> */
.L_x_1535:
[----:B------:R-:W-:Y:S05]  /*9f70*/  BSYNC B0 ;  /* 0x0000000000007941 */ /* 0x000fea0003800000 */
.L_x_1534:
        /* <DEDUP_REMOVED lines=22> */
.L_x_1537:
[----:B------:R-:W-:Y:S05]  /*a0e0*/  BSYNC B0 ;  /* 0x0000000000007941 */ /* 0x000fea0003800000 */
.L_x_1536:
[----:B------:R-:W-:Y:S01]  /*a0f0*/  IMAD.U32 R3, RZ, RZ, UR8 ;  /* 0x00000008ff037e24 */ /* 0x000fe2000f8e00ff */
[----:B------:R-:W-:Y:S01]  /*a100*/  UIMAD UR13, UR13, UR8, URZ ;  /* 0x000000080d0d72a4 */ /* 0x000fe2000f8e023f */
[----:B--2---:R-:W2:Y:S01]  /*a110*/  LDS.128 R24, [R0+0x20000] ;  /* 0x0200000000187984 */ /* 0x004ea20000000c00 */
        /* <DEDUP_REMOVED lines=35> */
.L_x_1539:
[----:B------:R-:W-:Y:S05]  /*a350*/  BSYNC B0 ;  /* 0x0000000000007941 */ /* 0x000fea0003800000 */
.L_x_1538:
        /* <DEDUP_REMOVED lines=9> */
[----:B------:R-:W-:Y:S01]  /*a3f0*/  ULDC.64 UR10, c[0x0][0x3f8] ;  /* 0x0000fe00000a7ab9 */ /* 0x000fe20000000a00 */
[----:B------:R-:W-:Y:S02]  /*a400*/  ISETP.GE.AND P0, PT, R30, UR5, PT ;  /* 0x000000051e007c0c */ /* 0x000fe4000bf06270 */
[----:B------:R-:W-:-:S04]  /*a410*/  IMAD R3, R3, UR8, RZ ;  /* 0x0000000803037c24 */ /* 0x000fc8000f8e02ff */
        /* <DEDUP_REMOVED lines=11> */
.L_x_1510:
        /* <DEDUP_REMOVED lines=24> */
.L_x_1541:
        /* <DEDUP_REMOVED lines=22> */
.L_x_1542:
        /* <DEDUP_REMOVED lines=14> */
[----:B------:R-:W-:Y:S01]  /*a890*/  ISETP.GE.AND P5, PT, R0, UR5, PT ;  /* 0x0000000500007c0c */ /* 0x000fe2000bfa6270 */
[----:B------:R-:W-:Y:S01]  /*a8a0*/  UIMAD UR14, UR14, UR12, URZ ;  /* 0x0000000c0e0e72a4 */ /* 0x000fe2000f8e023f */
[----:B------:R-:W-:Y:S01]  /*a8b0*/  IMAD.U32 R2, RZ, RZ, UR12 ;  /* 0x0000000cff027e24 */ /* 0x000fe2000f8e00ff */
[----:B------:R-:W-:Y:S01]  /*a8c0*/  IADD3.X R5, R3, UR21, R5, P0, !PT ;  /* 0x0000001503057c10 */ /* 0x000fe200087fe405 */
[----:B------:R-:W-:Y:S01]  /*a8d0*/  VIADD R10, R236, 0x80 ;  /* 0x00000080ec0a7836 */ /* 0x000fe20000000000 */
[----:B------:R-:W-:Y:S01]  /*a8e0*/  UIMAD UR13, UR56, UR13, UR14 ;  /* 0x0000000d380d72a4 */ /* 0x000fe2000f8e020e */
[----:B------:R-:W-:Y:S01]  /*a8f0*/  IADD3 R6, R0, 0x20, RZ ;  /* 0x0000002000067810 */ /* 0x000fe20007ffe0ff */
[----:B------:R-:W-:Y:S01]  /*a900*/  IMAD.WIDE.U32 R4, R2, UR56, R4 ;  /* 0x0000003802047c25 */ /* 0x000fe2000f8e0004 */
[----:B------:R-:W-:-:S02]  /*a910*/  SHF.R.S32.HI R13, RZ, 0x1f, R0 ;  /* 0x0000001fff0d7819 */ /* 0x000fc40000011400 */
[----:B------:R-:W-:Y:S02]  /*a920*/  ISETP.GE.AND P4, PT, R6, UR5, PT ;  /* 0x0000000506007c0c */ /* 0x000fe4000bf86270 */
[----:B------:R-:W-:Y:S01]  /*a930*/  IADD3 R8, R5, UR13, RZ ;  /* 0x0000000d05087c10 */ /* 0x000fe2000fffe0ff */
[----:B------:R-:W-:Y:S10]  /*a940*/  @P5 BRA `(.L_x_1544) ;  /* 0x0000000000485947 */ /* 0x000ff40003800000 */
        /* <DEDUP_REMOVED lines=18> */
.L_x_1544:
[----:B------:R-:W-:Y:S05]  /*aa70*/  BSYNC B0 ;  /* 0x0000000000007941 */ /* 0x000fea0003800000 */
.L_x_1543:
        /* <DEDUP_REMOVED lines=21> */
.L_x_1546:
[----:B------:R-:W-:Y:S05]  /*abd0*/  BSYNC B0 ;  /* 0x0000000000007941 */ /* 0x000fea0003800000 */
.L_x_1545:
        /* <DEDUP_REMOVED lines=34> */
.L_x_1548:
[----:B------:R-:W-:Y:S05]  /*ae00*/  BSYNC B0 ;  /* 0x0000000000007941 */ /* 0x000fea0003800000 */
.L_x_1547:
        /* <DEDUP_REMOVED lines=20> */
.L_x_1540:
[----:B------:R-:W-:Y:S05]  /*af50*/  BSYNC B1 ;  /* 0x0000000000017941 */ /* 0x000fea0003800000 */
.L_x_1505:
        /* <DEDUP_REMOVED lines=12> */
.L_x_1549:
[----:B------:R-:W-:Y:S05]  /*b020*/  EXIT ;  /* 0x000000000000794d */ /* 0x000fea0003800000 */
.L_x_1551:
        /* <DEDUP_REMOVED lines=13> */
.L_x_2063:


//--------------------- .text._ZN5flash44flash_bwd_dq_dk_dv_loop_seqk_parallel_kernelI23Flash_bwd_kernel_traitsILi256ELi64ELi64ELi8ELi4ELi2ELi2ELb0ELb0EN7cutlass6half_tE19Flash_kernel_traitsILi256ELi64ELi64ELi8ES3_EELb1ELb0ELb1ELb0ELb0ELb0ELb0EEEvNS_16Flash_bwd_paramsE --------------------------
	.section	.text._ZN5flash44flash_bwd_dq_dk_dv_loop_seqk_parallel_kernelI23Flash_bwd_kernel_traitsILi256ELi64ELi64ELi8ELi4ELi2ELi2ELb0ELb0EN7cutlass6half_tE19Flash_kernel_traitsILi256ELi64ELi64ELi8ES3_EELb1ELb0ELb1ELb0ELb0ELb0ELb0EEEvNS_16Flash_bwd_paramsE,"ax",@progbits
	.align	128
        .global         _ZN5flash44flash_bwd_dq_dk_dv_loop_seqk_parallel_kernelI23Flash_bwd_kernel_traitsILi256ELi64ELi64ELi8ELi4ELi2ELi2ELb0ELb0EN7cutlass6half_tE19Flash_kernel_traitsILi256ELi64ELi64ELi8ES3_EELb1ELb0ELb1ELb0ELb0ELb0ELb0EEEvNS_16Flash_bwd_paramsE
        .type           _ZN5flash44flash_bwd_dq_dk_dv_loop_seqk_parallel_kernelI23Flash_bwd_kernel_traitsILi256ELi64ELi64ELi8ELi4ELi2ELi2ELb0ELb0EN7cutlass6half_tE19Flash_kernel_traitsILi256ELi64ELi64ELi8ES3_EELb1ELb0ELb1ELb0ELb0ELb0ELb0EEEvNS_16Flash_bwd_paramsE,@function
        .size           _ZN5flash44flash_bwd_dq_dk_dv_loop_seqk_parallel_kernelI23Flash_bwd_kernel_traitsILi256ELi64ELi64ELi8ELi4ELi2ELi2ELb0ELb0EN7cutlass6half_tE19Flash_kernel_traitsILi256ELi64ELi64ELi8ES3_EELb1ELb0ELb1ELb0ELb0ELb0ELb0EEEvNS_16Flash_bwd_paramsE,(.L_x_2064 - _ZN5flash44flash_bwd_dq_dk_dv_loop_seqk_parallel_kernelI23Flash_bwd_kernel_traitsILi256ELi64ELi64ELi8ELi4ELi2ELi2ELb0ELb0EN7cutlass6half_tE19Flash_kernel_traitsILi256ELi64ELi64ELi8ES3_EELb1ELb0ELb1ELb0ELb0ELb0ELb0EEEvNS_16Flash_bwd_paramsE)
        .other          _ZN5flash44flash_bwd_dq_dk_dv_loop_seqk_parallel_kernelI23Flash_bwd_kernel_traitsILi256ELi64ELi64ELi8ELi4ELi2ELi2ELb0ELb0EN7cutlass6half_tE19Flash_kernel_traitsILi256ELi64ELi64ELi8ES3_EELb1ELb0ELb1ELb0ELb0ELb0ELb0EEEvNS_16Flash_bwd_paramsE,@"STO_CUDA_ENTRY STV_DEFAULT"
_ZN5flash44flash_bwd_dq_dk_dv_loop_seqk_parallel_kernelI23Flash_bwd_kernel_traitsILi256ELi64ELi64ELi8ELi4ELi2ELi2ELb0ELb0EN7cutlass6half_tE19Flash_kernel_traitsILi256ELi64ELi64ELi8ES3_EELb1ELb0ELb1ELb0ELb0ELb0ELb0EEEvNS_16Flash_bwd_paramsE:
.text._ZN5flash44flash_bwd_dq_dk_dv_loop_seqk_parallel_kernelI23Flash_bwd_kernel_traitsILi256ELi64ELi64ELi8ELi4ELi2ELi2ELb0ELb0EN7cutlass6half_tE19Flash_kernel_traitsILi256ELi64ELi64ELi8ES3_EELb1ELb0ELb1ELb0ELb0ELb0ELb0EEEvNS_16Flash_bwd_paramsE:
        /* <DEDUP_REMOVED lines=16> */
[----:B------:R-:W-:Y:S01]  /*0100*/  ULDC.64 UR6, c[0x0][0x208] ;  /* 0x0000820000067ab9 */ /* 0x000fe20000000a00 */
[----:B------:R-:W-:Y:S01]  /*0110*/  ULDC UR58, c[0x0][0x394] ;  /* 0x0000e500003a7ab9 */ /* 0x000fe20000000800 */
[----:B------:R-:W-:Y:S02]  /*0120*/  UMOV UR59, 0xffff8000 ;  /* 0xffff8000003b7882 */ /* 0x000fe40000000000 */
        /* <DEDUP_REMOVED lines=8> */
[--C-:B------:R-:W-:Y:S02]  /*01b0*/  SHF.R.S32.HI R18, RZ, 0x5, R7.reuse ;  /* 0x00000005ff127819 */ /* 0x100fe40000011407 */
[----:B------:R-:W-:Y:S02]  /*01c0*/  SHF.R.S32.HI R5, RZ, 0x1f, R7 ;  /* 0x0000001fff057819 */ /* 0x000fe40000011407 */
[CC--:B------:R-:W-:Y:S02]  /*01d0*/  LEA.HI R6, R3.reuse, R10.reuse, RZ, 0x4 ;  /* 0x0000000a03067211 */ /* 0x0c0fe400078f20ff */
[----:B------:R-:W-:-:S02]  /*01e0*/  LEA.HI R12, R3, R10, RZ, 0x7 ;  /* 0x0000000a030c7211 */ /* 0x000fc400078f38ff */
[CC--:B------:R-:W-:Y:S02]  /*01f0*/  LEA.HI R2, R3.reuse, R10.reuse, RZ, 0x6 ;  /* 0x0000000a03027211 */ /* 0x0c0fe400078f30ff */
[----:B------:R-:W-:Y:S02]  /*0200*/  LEA.HI R3, R3, R10, RZ, 0x2 ;  /* 0x0000000a03037211 */ /* 0x000fe400078f10ff */
[----:B------:R-:W-:Y:S02]  /*0210*/  LOP3.LUT R15, R7, 0xffffffe0, RZ, 0xc0, !PT ;  /* 0xffffffe0070f7812 */ /* 0x000fe400078ec0ff */
[-C--:B------:R-:W-:Y:S02]  /*0220*/  LEA.HI R5, R5, R18.reuse, RZ, 0x2 ;  /* 0x0000001205057211 */ /* 0x080fe400078f10ff */
[----:B------:R-:W-:Y:S01]  /*0230*/  LEA.HI R7, R7, R18, RZ, 0x1 ;  /* 0x0000001207077211 */ /* 0x000fe200078f08ff */
[----:B------:R-:W-:Y:S01]  /*0240*/  IMAD.IADD R4, R10, 0x1, -R15 ;  /* 0x000000010a047824 */ /* 0x000fe200078e0a0f */
[----:B------:R-:W-:-:S02]  /*0250*/  LOP3.LUT R13, R8, 0xfffffff8, RZ, 0xc0, !PT ;  /* 0xfffffff8080d7812 */ /* 0x000fc400078ec0ff */
[----:B------:R-:W-:Y:S02]  /*0260*/  LOP3.LUT R11, R6, 0xfffffff0, RZ, 0xc0, !PT ;  /* 0xfffffff0060b7812 */ /* 0x000fe400078ec0ff */
[----:B------:R-:W-:Y:S01]  /*0270*/  LOP3.LUT R9, R3, 0x7ffffffc, RZ, 0xc0, !PT ;  /* 0x7ffffffc03097812 */ /* 0x000fe200078ec0ff */
[C---:B------:R-:W-:Y:S01]  /*0280*/  IMAD.IADD R0, R10.reuse, 0x1, -R13 ;  /* 0x000000010a007824 */ /* 0x040fe200078e0a0d */
[----:B------:R-:W-:Y:S01]  /*0290*/  LOP3.LUT R5, R5, 0xfffffffc, RZ, 0xc0, !PT ;  /* 0xfffffffc05057812 */ /* 0x000fe200078ec0ff */
[C---:B------:R-:W-:Y:S01]  /*02a0*/  IMAD.IADD R14, R10.reuse, 0x1, -R11 ;  /* 0x000000010a0e7824 */ /* 0x040fe200078e0a0b */
[----:B------:R-:W-:Y:S01]  /*02b0*/  LOP3.LUT R7, R7, 0xfffffffe, RZ, 0xc0, !PT ;  /* 0xfffffffe07077812 */ /* 0x000fe200078ec0ff */
[----:B------:R-:W-:Y:S01]  /*02c0*/  IMAD.IADD R10, R10, 0x1, -R9 ;  /* 0x000000010a0a7824 */ /* 0x000fe200078e0a09 */
[----:B------:R-:W-:Y:S01]  /*02d0*/  SHF.R.S32.HI R9, RZ, 0x4, R6 ;  /* 0x00000004ff097819 */ /* 0x000fe20000011406 */
[C---:B------:R-:W-:Y:S01]  /*02e0*/  IMAD.IADD R17, R18.reuse, 0x1, -R5 ;  /* 0x0000000112117824 */ /* 0x040fe200078e0a05 */
[----:B------:R-:W-:Y:S01]  /*02f0*/  SHF.R.S32.HI R16, RZ, 0x2, R3 ;  /* 0x00000002ff107819 */ /* 0x000fe20000011403 */
[----:B------:R-:W-:Y:S01]  /*0300*/  IMAD.IADD R7, R18, 0x1, -R7 ;  /* 0x0000000112077824 */ /* 0x000fe200078e0a07 */
[----:B------:R-:W-:Y:S01]  /*0310*/  SHF.R.S32.HI R18, RZ, 0x3, R8 ;  /* 0x00000003ff127819 */ /* 0x000fe20000011408 */
[----:B------:R-:W-:Y:S01]  /*0320*/  IMAD.SHL.U32 R20, R0, 0x8, RZ ;  /* 0x0000000800147824 */ /* 0x000fe200078e00ff */
[----:B------:R-:W-:Y:S01]  /*0330*/  LEA.HI R6, R6, R9, RZ, 0x1 ;  /* 0x0000000906067211 */ /* 0x000fe200078f08ff */
[----:B------:R-:W-:Y:S01]  /*0340*/  STL [R1], R17 ;  /* 0x0000001101007387 */ /* 0x000fe20000100800 */
[----:B------:R-:W-:Y:S01]  /*0350*/  SHF.R.S32.HI R3, RZ, 0x1f, R3 ;  /* 0x0000001fff037819 */ /* 0x000fe20000011403 */
[----:B------:R-:W-:Y:S01]  /*0360*/  IMAD.SHL.U32 R18, R18, 0x40, RZ ;  /* 0x0000004012127824 */ /* 0x000fe200078e00ff */
[----:B------:R-:W-:Y:S01]  /*0370*/  LOP3.LUT R6, R6, 0xfffffffe, RZ, 0xc0, !PT ;  /* 0xfffffffe06067812 */ /* 0x000fe200078ec0ff */
[----:B------:R-:W-:Y:S01]  /*0380*/  STL [R1+0x10], R20 ;  /* 0x0000101401007387 */ /* 0x000fe20000100800 */
[----:B------:R-:W-:Y:S01]  /*0390*/  LEA.HI R3, R3, R16, RZ, 0x3 ;  /* 0x0000001003037211 */ /* 0x000fe200078f18ff */
[----:B------:R-:W-:Y:S01]  /*03a0*/  IMAD.SHL.U32 R10, R10, 0x2, RZ ;  /* 0x000000020a0a7824 */ /* 0x000fe200078e00ff */
[----:B------:R-:W-:Y:S01]  /*03b0*/  SHF.R.S32.HI R11, RZ, 0x1f, R14 ;  /* 0x0000001fff0b7819 */ /* 0x000fe2000001140e */
[----:B------:R-:W-:Y:S01]  /*03c0*/  IMAD.IADD R6, R9, 0x1, -R6 ;  /* 0x0000000109067824 */ /* 0x000fe200078e0a06 */
[----:B------:R-:W-:Y:S01]  /*03d0*/  LOP3.LUT R18, R18, 0x1c0, RZ, 0xc0, !PT ;  /* 0x000001c012127812 */ /* 0x000fe200078ec0ff */
[----:B------:R-:W-:Y:S01]  /*03e0*/  IMAD.SHL.U32 R9, R0, 0x40, RZ ;  /* 0x0000004000097824 */ /* 0x000fe200078e00ff */
[----:B------:R-:W-:-:S02]  /*03f0*/  LOP3.LUT R3, R3, 0xfffffff8, RZ, 0xc0, !PT ;  /* 0xfffffff803037812 */ /* 0x000fc400078ec0ff */
[C---:B------:R-:W-:Y:S02]  /*0400*/  LOP3.LUT P4, RZ, R0.reuse, 0x4, RZ, 0xc0, !PT ;  /* 0x0000000400ff7812 */ /* 0x040fe4000788c0ff */
[----:B------:R-:W-:Y:S01]  /*0410*/  LOP3.LUT P3, RZ, R0, 0x2, RZ, 0xc0, !PT ;  /* 0x0000000200ff7812 */ /* 0x000fe2000786c0ff */
[----:B------:R-:W-:Y:S01]  /*0420*/  IMAD.IADD R3, R16, 0x1, -R3 ;  /* 0x0000000110037824 */ /* 0x000fe200078e0a03 */
[----:B------:R-:W-:Y:S01]  /*0430*/  LEA.HI R0, R11, R14, RZ, 0x3 ;  /* 0x0000000e0b007211 */ /* 0x000fe200078f18ff */
[----:B------:R-:W-:Y:S01]  /*0440*/  IMAD.SHL.U32 R16, R7, 0x10, RZ ;  /* 0x0000001007107824 */ /* 0x000fe200078e00ff */
[----:B------:R-:W-:Y:S02]  /*0450*/  SHF.R.U32.HI R11, RZ, 0x3, R18 ;  /* 0x00000003ff0b7819 */ /* 0x000fe40000011612 */
[----:B------:R-:W-:Y:S02]  /*0460*/  LOP3.LUT R18, R18, 0x38, R20, 0xf8, !PT ;  /* 0x0000003812127812 */ /* 0x000fe400078ef814 */
[----:B------:R-:W-:-:S02]  /*0470*/  SHF.R.S32.HI R5, RZ, 0x1f, R4 ;  /* 0x0000001fff057819 */ /* 0x000fc40000011404 */
[C---:B------:R-:W-:Y:S01]  /*0480*/  LOP3.LUT R251, R0.reuse, 0xfffffff8, RZ, 0xc0, !PT ;  /* 0xfffffff800fb7812 */ /* 0x040fe200078ec0ff */
[----:B------:R-:W-:Y:S01]  /*0490*/  IMAD.SHL.U32 R0, R0, 0x40, RZ ;  /* 0x0000004000007824 */ /* 0x000fe200078e00ff */
[----:B------:R-:W-:Y:S02]  /*04a0*/  LOP3.LUT R9, R9, 0x1c0, RZ, 0xc0, !PT ;  /* 0x000001c009097812 */ /* 0x000fe400078ec0ff */
[----:B------:R-:W-:Y:S01]  /*04b0*/  LOP3.LUT R11, R18, R11, RZ, 0x3c, !PT ;  /* 0x0000000b120b7212 */ /* 0x000fe200078e3cff */
[----:B------:R-:W-:Y:S01]  /*04c0*/  IMAD.IADD R251, R14, 0x1, -R251 ;  /* 0x000000010efb7824 */ /* 0x000fe200078e0afb */
[----:B------:R-:W-:Y:S02]  /*04d0*/  SHF.R.S32.HI R2, RZ, 0x6, R2 ;  /* 0x00000006ff027819 */ /* 0x000fe40000011402 */
[----:B------:R-:W-:Y:S01]  /*04e0*/  LEA.HI R5, R5, R4, RZ, 0x2 ;  /* 0x0000000405057211 */ /* 0x000fe200078f10ff */
[----:B------:R-:W-:Y:S01]  /*04f0*/  IMAD.SHL.U32 R251, R251, 0x40, RZ ;  /* 0x00000040fbfb7824 */ /* 0x000fe200078e00ff */
[----:B------:R-:W-:Y:S01]  /*0500*/  LOP3.LUT R4, R3, 0x1, RZ, 0xc0, !PT ;  /* 0x0000000103047812 */ /* 0x000fe200078ec0ff */
[C---:B------:R-:W-:Y:S01]  /*0510*/  IMAD R11, R2.reuse, 0x200, R11 ;  /* 0x00000200020b7824 */ /* 0x040fe200078e020b */
[----:B------:R-:W-:Y:S01]  /*0520*/  LOP3.LUT R13, R9, 0x10, R16, 0xf8, !PT ;  /* 0x00000010090d7812 */ /* 0x000fe200078ef810 */
[----:B------:R-:W-:Y:S01]  /*0530*/  IMAD.SHL.U32 R2, R2, 0x8, RZ ;  /* 0x0000000802027824 */ /* 0x000fe200078e00ff */
[----:B------:R-:W-:Y:S01]  /*0540*/  ISETP.NE.U32.AND P0, PT, R4, 0x1, PT ;  /* 0x000000010400780c */ /* 0x000fe20003f05070 */
[----:B------:R-:W-:Y:S01]  /*0550*/  IMAD.SHL.U32 R4, R6, 0x200, RZ ;  /* 0x0000020006047824 */ /* 0x000fe200078e00ff */
[--C-:B------:R-:W-:Y:S01]  /*0560*/  LOP3.LUT R250, R13, 0x8, R8.reuse, 0xf8, !PT ;  /* 0x000000080dfa7812 */ /* 0x100fe200078ef808 */
[----:B------:R1:W-:Y:S01]  /*0570*/  STL [R1+0x4], R11 ;  /* 0x0000040b01007387 */ /* 0x0003e20000100800 */
[----:B------:R-:W-:-:S02]  /*0580*/  LOP3.LUT R8, R9, 0x8, R8, 0xf8, !PT ;  /* 0x0000000809087812 */ /* 0x000fc400078ef808 */
[----:B------:R-:W-:Y:S02]  /*0590*/  SHF.R.S32.HI R15, RZ, 0x7, R12 ;  /* 0x00000007ff0f7819 */ /* 0x000fe4000001140c */
[----:B------:R-:W-:Y:S02]  /*05a0*/  SHF.R.U32.HI R9, RZ, 0x3, R9 ;  /* 0x00000003ff097819 */ /* 0x000fe40000011609 */
[C---:B------:R-:W-:Y:S01]  /*05b0*/  R2P PR, R3.reuse, 0x6 ;  /* 0x0000000603007804 */ /* 0x040fe20000000000 */
[----:B------:R-:W-:Y:S01]  /*05c0*/  IMAD.SHL.U32 R3, R3, 0x40, RZ ;  /* 0x0000004003037824 */ /* 0x000fe200078e00ff */
[----:B------:R-:W-:Y:S02]  /*05d0*/  LOP3.LUT R2, R2, 0x18, RZ, 0xc0, !PT ;  /* 0x0000001802027812 */ /* 0x000fe400078ec0ff */
[----:B------:R-:W-:Y:S02]  /*05e0*/  LOP3.LUT R251, R251, 0x1c0, RZ, 0xc0, !PT ;  /* 0x000001c0fbfb7812 */ /* 0x000fe400078ec0ff */
[----:B------:R-:W-:Y:S01]  /*05f0*/  LOP3.LUT R241, R8, R9, RZ, 0x3c, !PT ;  /* 0x0000000908f17212 */ /* 0x000fe200078e3cff */
[C---:B------:R-:W-:Y:S01]  /*0600*/  IMAD R8, R15.reuse, 0x800, R4 ;  /* 0x000008000f087824 */ /* 0x040fe200078e0204 */
[----:B------:R-:W-:Y:S01]  /*0610*/  LOP3.LUT R250, R4, R250, R9, 0xf6, !PT ;  /* 0x000000fa04fa7212 */ /* 0x000fe200078ef609 */
[----:B------:R-:W-:Y:S01]  /*0620*/  IMAD.SHL.U32 R9, R15, 0x20, RZ ;  /* 0x000000200f097824 */ /* 0x000fe200078e00ff */
[----:B------:R-:W-:Y:S01]  /*0630*/  SHF.R.U32.HI R249, RZ, 0x3, R251 ;  /* 0x00000003fff97819 */ /* 0x000fe200000116fb */
[----:B------:R-:W-:Y:S01]  /*0640*/  IMAD.IADD R241, R8, 0x1, R241 ;  /* 0x0000000108f17824 */ /* 0x000fe200078e02f1 */
[----:B------:R-:W-:-:S02]  /*0650*/  LOP3.LUT R12, R3, 0x1c0, RZ, 0xc0, !PT ;  /* 0x000001c0030c7812 */ /* 0x000fc400078ec0ff */
[----:B------:R-:W-:Y:S02]  /*0660*/  LOP3.LUT R0, R0, 0xfffffe00, RZ, 0xc0, !PT ;  /* 0xfffffe0000007812 */ /* 0x000fe400078ec0ff */
[----:B------:R-:W-:Y:S01]  /*0670*/  SHF.R.U32.HI R3, RZ, 0x3, R12 ;  /* 0x00000003ff037819 */ /* 0x000fe2000001160c */
[----:B-1----:R-:W-:Y:S01]  /*0680*/  IMAD.SHL.U32 R11, R6, 0x20, RZ ;  /* 0x00000020060b7824 */ /* 0x002fe200078e00ff */
[----:B------:R-:W-:Y:S01]  /*0690*/  LOP3.LUT R8, R12, 0x20, R9, 0xf8, !PT ;  /* 0x000000200c087812 */ /* 0x000fe200078ef809 */
[----:B------:R-:W-:Y:S01]  /*06a0*/  IMAD.SHL.U32 R6, R6, 0x8, RZ ;  /* 0x0000000806067824 */ /* 0x000fe200078e00ff */
[----:B------:R-:W-:Y:S01]  /*06b0*/  SEL R240, R240, 0xffffffe0, !P3 ;  /* 0xffffffe0f0f07807 */ /* 0x000fe20005800000 */
[----:B------:R-:W-:Y:S01]  /*06c0*/  IMAD R252, R17, 0x400, R0 ;  /* 0x0000040011fc7824 */ /* 0x000fe200078e0200 */
[----:B------:R-:W-:Y:S01]  /*06d0*/  LOP3.LUT R4, R2, 0x20, R11, 0xf8, !PT ;  /* 0x0000002002047812 */ /* 0x000fe200078ef80b */
[----:B------:R-:W-:Y:S01]  /*06e0*/  IMAD R9, R7, 0x400, R10 ;  /* 0x0000040007097824 */ /* 0x000fe200078e020a */
[----:B------:R-:W-:-:S02]  /*06f0*/  LOP3.LUT R6, R251, 0x8, R6, 0xf8, !PT ;  /* 0x00000008fb067812 */ /* 0x000fc400078ef806 */
[----:B------:R-:W-:Y:S01]  /*0700*/  LOP3.LUT R251, R249, R4, R251, 0x1e, !PT ;  /* 0x00000004f9fb7212 */ /* 0x000fe200078e1efb */
[----:B------:R-:W-:Y:S01]  /*0710*/  IMAD R4, R7, 0x400, R0 ;  /* 0x0000040007047824 */ /* 0x000fe200078e0200 */
[----:B------:R-:W-:Y:S02]  /*0720*/  LOP3.LUT R2, R3, R12, R2, 0x1e, !PT ;  /* 0x0000000c03027212 */ /* 0x000fe400078e1e02 */
[----:B------:R-:W-:Y:S01]  /*0730*/  LOP3.LUT R251, R251, R0, RZ, 0xfc, !PT ;  /* 0x00000000fbfb7212 */ /* 0x000fe200078efcff */
[----:B------:R-:W-:Y:S01]  /*0740*/  IMAD.U32 R0, RZ, RZ, UR5 ;  /* 0x00000005ff007e24 */ /* 0x000fe2000f8e00ff */
[----:B------:R-:W-:Y:S01]  /*0750*/  LOP3.LUT R249, R6, R249, RZ, 0x3c, !PT ;  /* 0x000000f906f97212 */ /* 0x000fe200078e3cff */
[----:B----4-:R-:W-:Y:S01]  /*0760*/  USHF.R.S32.HI UR5, URZ, 0x1f, UR54 ;  /* 0x0000001f3f057899 */ /* 0x010fe20008011436 */
[----:B------:R-:W-:Y:S01]  /*0770*/  LOP3.LUT R3, R8, R3, RZ, 0x3c, !PT ;  /* 0x0000000308037212 */ /* 0x000fe200078e3cff */
[----:B------:R-:W-:Y:S01]  /*0780*/  IMAD R8, R17, 0x400, R10 ;  /* 0x0000040011087824 */ /* 0x000fe200078e020a */
[----:B------:R-:W-:Y:S01]  /*0790*/  LEA R241, R241, UR4, 0x1 ;  /* 0x00000004f1f17c11 */ /* 0x000fe2000f8e08ff */
[----:B------:R-:W-:Y:S01]  /*07a0*/  IMAD.IADD R252, R252, 0x1, R249 ;  /* 0x00000001fcfc7824 */ /* 0x000fe200078e02f9 */
[----:B------:R-:W-:Y:S01]  /*07b0*/  LEA R250, R250, UR4, 0x1 ;  /* 0x00000004fafa7c11 */ /* 0x000fe2000f8e08ff */
[----:B------:R-:W-:-:S02]  /*07c0*/  IMAD.MOV.U32 R0, RZ, RZ, 0x40 ;  /* 0x00000040ff007424 */ /* 0x000fc400078e00ff */
[----:B------:R-:W-:Y:S01]  /*07d0*/  IMAD.U32 R6, RZ, RZ, UR8 ;  /* 0x00000008ff067e24 */ /* 0x000fe2000f8e00ff */
[----:B------:R-:W-:Y:S01]  /*07e0*/  SHF.R.S32.HI R6, RZ, 0x2, R5 ;  /* 0x00000002ff067819 */ /* 0x000fe20000011405 */
[----:B------:R-:W-:Y:S01]  /*07f0*/  IMAD.IADD R3, R8, 0x1, R3 ;  /* 0x0000000108037824 */ /* 0x000fe200078e0203 */
[----:B------:R-:W-:Y:S01]  /*0800*/  UIADD3 UR8, UR4, 0x18000, URZ ;  /* 0x0001800004087890 */ /* 0x000fe2000fffe03f */
[----:B------:R-:W-:Y:S01]  /*0810*/  IMAD.IADD R249, R249, 0x1, R4 ;  /* 0x00000001f9f97824 */ /* 0x000fe200078e0204 */
[----:B------:R-:W-:Y:S01]  /*0820*/  SEL R5, R0, 0xffffffc0, !P4 ;  /* 0xffffffc000057807 */ /* 0x000fe20006000000 */
[----:B------:R-:W-:Y:S02]  /*0830*/  IMAD.U32 R4, RZ, RZ, UR5 ;  /* 0x00000005ff047e24 */ /* 0x000fe4000f8e00ff */
[----:B------:R-:W-:Y:S02]  /*0840*/  IMAD.MOV.U32 R4, RZ, RZ, -0x10 ;  /* 0xfffffff0ff047424 */ /* 0x000fe400078e00ff */
[----:B------:R-:W-:Y:S01]  /*0850*/  IMAD.IADD R2, R9, 0x1, R2 ;  /* 0x0000000109027824 */ /* 0x000fe200078e0202 */
[----:B------:R-:W-:Y:S01]  /*0860*/  LEA R9, R3, UR4, 0x1 ;  /* 0x0000000403097c11 */ /* 0x000fe2000f8e08ff */
[----:B------:R-:W-:Y:S01]  /*0870*/  IMAD R0, R17, 0x10, R6 ;  /* 0x0000001011007824 */ /* 0x000fe200078e0206 */
[----:B------:R-:W-:Y:S01]  /*0880*/  SEL R4, R4, 0x10, !P0 ;  /* 0x0000001004047807 */ /* 0x000fe20004000000 */
[--C-:B------:R-:W-:Y:S01]  /*0890*/  IMAD.IADD R240, R240, 0x1, R241.reuse ;  /* 0x00000001f0f07824 */ /* 0x100fe200078e02f1 */
[----:B------:R-:W-:Y:S01]  /*08a0*/  LEA R8, R2, UR8, 0x1 ;  /* 0x0000000802087c11 */ /* 0x000fe2000f8e08ff */
[----:B------:R-:W-:Y:S01]  /*08b0*/  IMAD.U32 R7, RZ, RZ, UR5 ;  /* 0x00000005ff077e24 */ /* 0x000fe2000f8e00ff */
[----:B------:R1:W-:Y:S01]  /*08c0*/  STL [R1+0x8], R0 ;  /* 0x0000080001007387 */ /* 0x0003e20000100800 */
[----:B------:R-:W-:Y:S01]  /*08d0*/  VIADD R7, R9, 0x20 ;  /* 0x0000002009077836 */ /* 0x000fe20000000000 */
[----:B------:R-:W-:Y:S01]  /*08e0*/  UIADD3 UR5, UR4, 0x28000, URZ ;  /* 0x0002800004057890 */ /* 0x000fe2000fffe03f */
[C---:B------:R-:W-:Y:S01]  /*08f0*/  IMAD.IADD R3, R5.reuse, 0x1, R241 ;  /* 0x0000000105037824 */ /* 0x040fe200078e02f1 */
[----:B------:R2:W-:Y:S01]  /*0900*/  STL [R1+0x18], R9 ;  /* 0x0000180901007387 */ /* 0x0005e20000100800 */
[----:B------:R-:W-:-:S02]  /*0910*/  IMAD.IADD R2, R5, 0x1, R240 ;  /* 0x0000000105027824 */ /* 0x000fc400078e02f0 */
[----:B------:R-:W-:Y:S01]  /*0920*/  @P1 VIADD R7, R9, 0xffffffe0 ;  /* 0xffffffe009071836 */ /* 0x000fe20000000000 */
[----:B------:R2:W-:Y:S01]  /*0930*/  STL [R1+0x1c], R8 ;  /* 0x00001c0801007387 */ /* 0x0005e20000100800 */
[C---:B------:R-:W-:Y:S01]  /*0940*/  VIADD R6, R8.reuse, 0x40 ;  /* 0x0000004008067836 */ /* 0x040fe20000000000 */
[----:B------:R-:W-:Y:S01]  /*0950*/  LEA R249, R249, UR5, 0x1 ;  /* 0x00000005f9f97c11 */ /* 0x000fe2000f8e08ff */
[----:B------:R-:W-:Y:S02]  /*0960*/  @P2 VIADD R6, R8, 0xffffffc0 ;  /* 0xffffffc008062836 */ /* 0x000fe40000000000 */
[----:B-1----:R-:W-:Y:S02]  /*0970*/  IMAD.IADD R0, R5, 0x1, R250 ;  /* 0x0000000105007824 */ /* 0x002fe400078e02fa */
[----:B------:R-:W-:Y:S02]  /*0980*/  IMAD.IADD R5, R9, 0x1, R4 ;  /* 0x0000000109057824 */ /* 0x000fe400078e0204 */
[----:B------:R-:W-:-:S03]  /*0990*/  IMAD.IADD R4, R4, 0x1, R7 ;  /* 0x0000000104047824 */ /* 0x000fc600078e0207 */
[----:B------:R2:W-:Y:S04]  /*09a0*/  STL [R1+0x28], R5 ;  /* 0x0000280501007387 */ /* 0x0005e80000100800 */
[----:B------:R2:W-:Y:S04]  /*09b0*/  STL [R1+0x20], R7 ;  /* 0x0000200701007387 */ /* 0x0005e80000100800 */
[----:B------:R2:W-:Y:S04]  /*09c0*/  STL [R1+0x24], R6 ;  /* 0x0000240601007387 */ /* 0x0005e80000100800 */
[----:B------:R2:W-:Y:S02]  /*09d0*/  STL [R1+0x3c], R4 ;  /* 0x00003c0401007387 */ /* 0x0005e40000100800 */
.L_x_1600:
        /* <DEDUP_REMOVED lines=33> */
[----:B------:R-:W1:Y:S01]  /*0bf0*/  S2R R8, SR_TID.X ;  /* 0x0000000000087919 */ /* 0x000e620000002100 */
        /* <DEDUP_REMOVED lines=23> */
[----:B--2---:R-:W-:Y:S02]  /*0d70*/  @P0 R2UR UR11, R4 ;  /* 0x00000000040b02ca */ /* 0x004fe400000e0000 */
[----:B------:R-:W-:-:S04]  /*0d80*/  ISETP.NE.U32.AND P0, PT, RZ, UR12, PT ;  /* 0x0000000cff007c0c */ /* 0x000fc8000bf05070 */
[----:B------:R-:W-:Y:S02]  /*0d90*/  ISETP.NE.AND.EX P0, PT, RZ, UR13, PT, P0 ;  /* 0x0000000dff007c0c */ /* 0x000fe4000bf05300 */
[----:B---3--:R-:W-:Y:S02]  /*0da0*/  @P1 R2UR UR26, R6 ;  /* 0x00000000061a12ca */ /* 0x008fe400000e0000 */
[----:B-----5:R-:W-:Y:S02]  /*0db0*/  @P3 R2UR UR5, R9 ;  /* 0x00000000090532ca */ /* 0x020fe400000e0000 */
[----:B------:R-:W-:-:S09]  /*0dc0*/  @P3 R2UR UR12, R5 ;  /* 0x00000000050c32ca */ /* 0x000fd200000e0000 */
[----:B------:R-:W-:Y:S01]  /*0dd0*/  @UP3 UIADD3 UR8, UR11, -UR26, URZ ;  /* 0x8000001a0b083290 */ /* 0x000fe2000fffe03f */
[----:B------:R-:W-:Y:S02]  /*0de0*/  @!P2 R2UR UR43, R7 ;  /* 0x00000000072ba2ca */ /* 0x000fe400000e0000 */
[----:B-1----:R-:W-:Y:S01]  /*0df0*/  SHF.R.S32.HI R7, RZ, 0x1f, R8 ;  /* 0x0000001fff077819 */ /* 0x002fe20000011408 */
[----:B------:R-:W-:-:S12]  /*0e00*/  @!P0 BRA `(.L_x_1552) ;  /* 0x0000000000188947 */ /* 0x000fd80003800000 */
[----:B------:R-:W-:-:S13]  /*0e10*/  PLOP3.LUT P0, PT, PT, PT, UP4, 0x80, 0x0 ;  /* 0x000000000000781c */ /* 0x000fda0003f0f048 */
[----:B------:R-:W2:Y:S04]  /*0e20*/  @P0 LDG.E R4, desc[UR6][R10.64+0x4] ;  /* 0x000004060a040981 */ /* 0x000ea8000c1e1900 */
[----:B------:R-:W3:Y:S01]  /*0e30*/  @!P0 LDG.E R5, desc[UR6][R10.64] ;  /* 0x000000060a058981 */ /* 0x000ee2000c1e1900 */
[----:B--2---:R-:W-:-:S13]  /*0e40*/  @P0 R2UR UR9, R4 ;  /* 0x00000000040902ca */ /* 0x004fda00000e0000 */
[----:B------:R-:W-:-:S07]  /*0e50*/  @UP4 UIADD3 UR9, UR9, -UR43, URZ ;  /* 0x8000002b09094290 */ /* 0x000fce000fffe03f */
[----:B---3--:R-:W-:-:S15]  /*0e60*/  @!P0 R2UR UR9, R5 ;  /* 0x00000000050982ca */ /* 0x008fde00000e0000 */
.L_x_1552:
        /* <DEDUP_REMOVED lines=16> */
[----:B------:R-:W-:Y:S01]  /*0f70*/  ULDC.64 UR18, c[0x0][0x488] ;  /* 0x0001220000127ab9 */ /* 0x000fe20000000a00 */
[----:B------:R-:W-:Y:S02]  /*0f80*/  UIMAD.WIDE.U32 UR24, UR49, UR10, URZ ;  /* 0x0000000a311872a5 */ /* 0x000fe4000f8e003f */
[----:B------:R-:W-:Y:S02]  /*0f90*/  UIMAD UR10, UR55, UR10, URZ ;  /* 0x0000000a370a72a4 */ /* 0x000fe4000f8e023f */
[----:B------:R-:W-:Y:S02]  /*0fa0*/  UIMAD.WIDE.U32 UR34, UR38, UR18, URZ ;  /* 0x00000012262272a5 */ /* 0x000fe4000f8e003f */
[----:B------:R-:W-:-:S02]  /*0fb0*/  UIMAD UR31, UR49, UR11, UR10 ;  /* 0x0000000b311f72a4 */ /* 0x000fc4000f8e020a */
[----:B------:R-:W-:Y:S01]  /*0fc0*/  USHF.L.U32 UR17, UR49, 0x7, URZ ;  /* 0x0000000731117899 */ /* 0x000fe2000800063f */
[----:B------:R-:W-:Y:S01]  /*0fd0*/  @!UP2 ULDC.64 UR10, c[0x0][0x418] ;  /* 0x00010600000aaab9 */ /* 0x000fe20000000a00 */
[----:B------:R-:W-:Y:S02]  /*0fe0*/  UIADD3 UR12, UR13, 0x3f, URZ ;  /* 0x0000003f0d0c7890 */ /* 0x000fe4000fffe03f */
        /* <DEDUP_REMOVED lines=8> */
[----:B------:R-:W-:-:S02]  /*1070*/  UIADD3 UR9, UR9, UR10, -UR8 ;  /* 0x0000000a09097290 */ /* 0x000fc4000fffe808 */
[----:B------:R-:W-:Y:S02]  /*1080*/  UIMAD UR38, UR38, UR19, UR35 ;  /* 0x00000013262672a4 */ /* 0x000fe4000f8e0223 */
[----:B------:R-:W-:Y:S02]  /*1090*/  USEL UR35, UR17, URZ, UP0 ;  /* 0x0000003f11237287 */ /* 0x000fe40008000000 */
[----:B------:R-:W-:Y:S01]  /*10a0*/  USHF.R.S32.HI UR17, URZ, 0x1f, UR12 ;  /* 0x0000001f3f117899 */ /* 0x000fe2000801140c */
[----:B------:R-:W-:Y:S01]  /*10b0*/  ULDC.U8 UR27, c[0x0][0x480] ;  /* 0x00012000001b7ab9 */ /* 0x000fe20000000000 */
[----:B------:R-:W-:Y:S02]  /*10c0*/  UIADD3 UR9, UR9, 0x3f, URZ ;  /* 0x0000003f09097890 */ /* 0x000fe4000fffe03f */
[----:B------:R-:W-:Y:S02]  /*10d0*/  UISETP.NE.AND UP4, UPT, UR27, URZ, UPT ;  /* 0x0000003f1b00728c */ /* 0x000fe4000bf85270 */
[----:B------:R-:W-:Y:S01]  /*10e0*/  ULEA.HI UR27, UR17, UR12, URZ, 0x6 ;  /* 0x0000000c111b7291 */ /* 0x000fe2000f8f303f */
[----:B-1----:R-:W1:Y:S01]  /*10f0*/  MUFU.RCP R14, R14 ;  /* 0x0000000e000e7308 */ /* 0x002e620000001000 */
[----:B------:R-:W-:Y:S01]  /*1100*/  USHF.R.S32.HI UR12, URZ, 0x1f, UR9 ;  /* 0x0000001f3f0c7899 */ /* 0x000fe20008011409 */
[----:B------:R-:W-:Y:S01]  /*1110*/  ULDC UR56, c[0x0][0x2d4] ;  /* 0x0000b50000387ab9 */ /* 0x000fe20000000800 */
[----:B------:R-:W-:Y:S01]  /*1120*/  @UP2 ULDC.64 UR14, c[0x0][0x420] ;  /* 0x00010800000e2ab9 */ /* 0x000fe20000000a00 */
[----:B------:R-:W-:-:S02]  /*1130*/  USHF.R.S32.HI UR33, URZ, 0x1f, UR56 ;  /* 0x0000001f3f217899 */ /* 0x000fc40008011438 */
[----:B------:R-:W-:Y:S02]  /*1140*/  ULEA.HI UR9, UR12, UR9, URZ, 0x6 ;  /* 0x000000090c097291 */ /* 0x000fe4000f8f303f */
[----:B------:R-:W-:Y:S02]  /*1150*/  @UP2 UIMAD.WIDE.U32 UR46, UR5, UR14, URZ ;  /* 0x0000000e052e22a5 */ /* 0x000fe4000f8e003f */
[----:B------:R-:W-:Y:S02]  /*1160*/  USHF.L.U64.HI UR14, UR49, 0x7, UR55 ;  /* 0x00000007310e7899 */ /* 0x000fe40008010237 */
[----:B------:R-:W-:Y:S02]  /*1170*/  UIMAD UR17, UR33, UR49, URZ ;  /* 0x00000031211172a4 */ /* 0x000fe4000f8e023f */
[----:B------:R-:W-:Y:S01]  /*1180*/  USHF.R.S32.HI UR12, URZ, 0x6, UR27 ;  /* 0x000000063f0c7899 */ /* 0x000fe2000801141b */
[----:B-1----:R-:W-:Y:S01]  /*1190*/  VIADD R14, R14, 0xffffffe ;  /* 0x0ffffffe0e0e7836 */ /* 0x002fe20000000000 */
[----:B------:R-:W-:Y:S01]  /*11a0*/  USHF.R.S32.HI UR9, URZ, 0x6, UR9 ;  /* 0x000000063f097899 */ /* 0x000fe20008011409 */
[----:B------:R-:W-:-:S02]  /*11b0*/  ULDC UR61, c[0x0][0x2dc] ;  /* 0x0000b700003d7ab9 */ /* 0x000fc40000000800 */
[----:B------:R-:W1:Y:S01]  /*11c0*/  F2I.FTZ.U32.TRUNC.NTZ R15, R14 ;  /* 0x0000000e000f7305 */ /* 0x000e62000021f000 */
[----:B------:R-:W-:Y:S01]  /*11d0*/  ULDC UR60, c[0x0][0x270] ;  /* 0x00009c00003c7ab9 */ /* 0x000fe20000000800 */
[----:B------:R-:W-:Y:S02]  /*11e0*/  UIMAD.WIDE.U32 UR18, UR49, UR56, URZ ;  /* 0x00000038311272a5 */ /* 0x000fe4000f8e003f */
[----:B------:R-:W-:Y:S02]  /*11f0*/  UIMAD.WIDE UR10, UR61, UR60, URZ ;  /* 0x0000003c3d0a72a5 */ /* 0x000fe4000f8e023f */
[----:B------:R-:W-:Y:S02]  /*1200*/  USEL UR36, UR14, URZ, UP0 ;  /* 0x0000003f0e247287 */ /* 0x000fe40008000000 */
[----:B------:R-:W-:Y:S01]  /*1210*/  UIMAD UR17, UR55, UR56, UR17 ;  /* 0x00000038371172a4 */ /* 0x000fe2000f8e0211 */
[----:B------:R-:W-:Y:S01]  /*1220*/  ULDC.64 UR28, c[0x0][0x240] ;  /* 0x00009000001c7ab9 */ /* 0x000fe20000000a00 */
[----:B------:R-:W-:-:S02]  /*1230*/  UISETP.LT.AND UP0, UPT, UR12, UR9, UPT ;  /* 0x000000090c00728c */ /* 0x000fc4000bf01270 */
[----:B------:R-:W-:Y:S01]  /*1240*/  UIMAD.WIDE.U32 UR20, UR5, UR28, URZ ;  /* 0x0000001c051472a5 */ /* 0x000fe2000f8e003f */
[--C-:B-1----:R-:W-:Y:S01]  /*1250*/  IMAD.MOV R5, RZ, RZ, -R15.reuse ;  /* 0x000000ffff057224 */ /* 0x102fe200078e0a0f */
[----:B------:R-:W-:Y:S01]  /*1260*/  UIMAD UR23, UR5, UR29, URZ ;  /* 0x0000001d051772a4 */ /* 0x000fe2000f8e023f */
[----:B------:R-:W-:Y:S01]  /*1270*/  IMAD.MOV.U32 R14, RZ, RZ, RZ ;  /* 0x000000ffff0e7224 */ /* 0x000fe200078e00ff */
[----:B------:R-:W-:Y:S01]  /*1280*/  UIMAD UR27, UR11, UR18, URZ ;  /* 0x000000120b1b72a4 */ /* 0x000fe2000f8e023f */
[----:B------:R-:W-:Y:S01]  /*1290*/  IMAD R6, R5, R11, RZ ;  /* 0x0000000b05067224 */ /* 0x000fe200078e02ff */
[----:B------:R-:W-:Y:S01]  /*12a0*/  IABS R5, UR54 ;  /* 0x0000003600057c13 */ /* 0x000fe20008000000 */
[----:B------:R-:W-:Y:S02]  /*12b0*/  UIADD3 UR17, UR19, UR17, URZ ;  /* 0x0000001113117290 */ /* 0x000fe4000fffe03f */
[----:B------:R-:W-:Y:S01]  /*12c0*/  IMAD.HI.U32 R6, R15, R6, R14 ;  /* 0x000000060f067227 */ /* 0x000fe200078e000e */
[----:B------:R-:W-:-:S02]  /*12d0*/  UISETP.NE.AND UP1, UPT, UR43, -0x1, UPT ;  /* 0xffffffff2b00788c */ /* 0x000fc4000bf25270 */
[----:B------:R-:W-:Y:S02]  /*12e0*/  USEL UR42, UR12, UR9, UP0 ;  /* 0x000000090c2a7287 */ /* 0x000fe40008000000 */
[----:B------:R-:W-:Y:S01]  /*12f0*/  UIADD3 UR39, UR25, UR31, URZ ;  /* 0x0000001f19277290 */ /* 0x000fe2000fffe03f */
[----:B------:R-:W-:Y:S01]  /*1300*/  IMAD.HI.U32 R14, R6, R5, RZ ;  /* 0x00000005060e7227 */ /* 0x000fe200078e00ff */
[----:B------:R-:W-:Y:S02]  /*1310*/  USEL UR40, UR24, UR20, !UP2 ;  /* 0x0000001418287287 */ /* 0x000fe4000d000000 */
[----:B------:R-:W-:Y:S02]  /*1320*/  @UP2 UIADD3 UR39, UR21, UR23, URZ ;  /* 0x0000001715272290 */ /* 0x000fe4000fffe03f */
[----:B------:R-:W-:Y:S01]  /*1330*/  IADD3 R6, -R14, RZ, RZ ;  /* 0x000000ff0e067210 */ /* 0x000fe20007ffe1ff */
[----:B------:R-:W-:Y:S02]  /*1340*/  @UP2 UIMAD UR41, UR5, UR15, UR47 ;  /* 0x0000000f052922a4 */ /* 0x000fe4000f8e022f */
[----:B------:R-:W-:-:S02]  /*1350*/  UIMAD.WIDE.U32 UR20, UR10, UR18, URZ ;  /* 0x000000120a1472a5 */ /* 0x000fc4000f8e003f */
[C---:B------:R-:W-:Y:S01]  /*1360*/  IMAD R6, R11.reuse, R6, R5 ;  /* 0x000000060b067224 */ /* 0x040fe200078e0205 */
[----:B------:R-:W-:Y:S01]  /*1370*/  UIMAD UR12, UR10, UR17, UR27 ;  /* 0x000000110a0c72a4 */ /* 0x000fe2000f8e021b */
[----:B------:R-:W-:Y:S01]  /*1380*/  LOP3.LUT R5, R4, UR54, RZ, 0x3c, !PT ;  /* 0x0000003604057c12 */ /* 0x000fe2000f8e3cff */
[----:B------:R-:W-:Y:S01]  /*1390*/  ULDC.U8 UR15, c[0x0][0x3d8] ;  /* 0x0000f600000f7ab9 */ /* 0x000fe20000000000 */
[----:B------:R-:W-:Y:S01]  /*13a0*/  ULEA UR9, UR42, 0xffffffc0, 0x6 ;  /* 0xffffffc02a097891 */ /* 0x000fe2000f8e303f */
[----:B------:R-:W-:Y:S01]  /*13b0*/  ISETP.GT.U32.AND P1, PT, R11, R6, PT ;  /* 0x000000060b00720c */ /* 0x000fe20003f24070 */
[----:B------:R-:W-:Y:S01]  /*13c0*/  UISETP.NE.AND UP3, UPT, UR15, URZ, UPT ;  /* 0x0000003f0f00728c */ /* 0x000fe2000bf65270 */
[----:B------:R-:W-:Y:S01]  /*13d0*/  ISETP.GE.AND P2, PT, R5, RZ, PT ;  /* 0x000000ff0500720c */ /* 0x000fe20003f46270 */
[----:B------:R-:W-:Y:S02]  /*13e0*/  UIADD3 UR48, UR21, UR12, URZ ;  /* 0x0000000c15307290 */ /* 0x000fe4000fffe03f */
[----:B------:R-:W-:-:S02]  /*13f0*/  USHF.R.S32.HI UR33, URZ, 0x1f, UR9 ;  /* 0x0000001f3f217899 */ /* 0x000fc40008011409 */
[----:B------:R-:W-:Y:S02]  /*1400*/  UIADD3 UR12, UP0, UR9, UR35, URZ ;  /* 0x00000023090c7290 */ /* 0x000fe4000ff1e03f */
[----:B------:R-:W-:Y:S02]  /*1410*/  UIMAD.WIDE.U32 UR18, UR10, UR5, URZ ;  /* 0x000000050a1272a5 */ /* 0x000fe4000f8e003f */
[----:B------:R-:W-:Y:S02]  /*1420*/  @UP1 UIADD3 UR30, UR26, UR43, URZ ;  /* 0x0000002b1a1e1290 */ /* 0x000fe4000fffe03f */
[----:B------:R-:W-:Y:S01]  /*1430*/  @!P1 IMAD.IADD R6, R6, 0x1, -R11 ;  /* 0x0000000106069824 */ /* 0x000fe200078e0a0b */
[----:B------:R-:W-:Y:S01]  /*1440*/  UIMAD UR23, UR11, UR5, URZ ;  /* 0x000000050b1772a4 */ /* 0x000fe2000f8e023f */
[----:B------:R-:W-:Y:S01]  /*1450*/  @!P1 VIADD R14, R14, 0x1 ;  /* 0x000000010e0e9836 */ /* 0x000fe20000000000 */
[----:B------:R-:W-:Y:S01]  /*1460*/  UIADD3.X UR17, UR33, UR36, URZ, UP0, !UPT ;  /* 0x0000002421117290 */ /* 0x000fe200087fe43f */
[----:B------:R-:W-:Y:S01]  /*1470*/  PLOP3.LUT P1, PT, PT, PT, UP1, 0x80, 0x0 ;  /* 0x000000000000781c */ /* 0x000fe20003f2f018 */
[----:B------:R-:W-:Y:S01]  /*1480*/  UIMAD UR11, UR11, UR12, URZ ;  /* 0x0000000c0b0b72a4 */ /* 0x000fe2000f8e023f */
[----:B------:R-:W-:Y:S01]  /*1490*/  ISETP.GE.U32.AND P0, PT, R6, R11, PT ;  /* 0x0000000b0600720c */ /* 0x000fe20003f06070 */
[----:B------:R-:W-:Y:S01]  /*14a0*/  @UP1 ULDC.64 UR14, c[0x0][0x248] ;  /* 0x00009200000e1ab9 */ /* 0x000fe20000000a00 */
[----:B------:R-:W-:-:S02]  /*14b0*/  USEL UR53, UR20, UR18, !UP2 ;  /* 0x0000001214357287 */ /* 0x000fc4000d000000 */
[----:B------:R-:W-:Y:S02]  /*14c0*/  @UP1 UIMAD.WIDE.U32 UR20, UR30, UR14, URZ ;  /* 0x0000000e1e1412a5 */ /* 0x000fe4000f8e003f */
[----:B------:R-:W-:Y:S01]  /*14d0*/  @UP1 UIMAD UR27, UR30, UR15, URZ ;  /* 0x0000000f1e1b12a4 */ /* 0x000fe2000f8e023f */
[----:B------:R-:W-:Y:S01]  /*14e0*/  ULDC UR36, c[0x0][0x2c4] ;  /* 0x0000b10000247ab9 */ /* 0x000fe20000000800 */
[----:B------:R-:W-:Y:S02]  /*14f0*/  UIMAD UR17, UR10, UR17, UR11 ;  /* 0x000000110a1172a4 */ /* 0x000fe4000f8e020b */
[----:B------:R-:W-:Y:S02]  /*1500*/  UIMAD.WIDE.U32 UR30, UR10, UR12, URZ ;  /* 0x0000000c0a1e72a5 */ /* 0x000fe4000f8e003f */
[----:B------:R-:W-:Y:S01]  /*1510*/  @UP3 UIMAD UR10, UR49, UR36, URZ ;  /* 0x00000024310a32a4 */ /* 0x000fe2000f8e023f */
[----:B------:R-:W-:Y:S01]  /*1520*/  @P0 IADD3 R14, R14, 0x1, RZ ;  /* 0x000000010e0e0810 */ /* 0x000fe20007ffe0ff */
[----:B------:R-:W-:Y:S01]  /*1530*/  @UP1 UIADD3 UR32, UR26, UR43, URZ ;  /* 0x0000002b1a201290 */ /* 0x000fe2000fffe03f */
[----:B------:R-:W-:Y:S01]  /*1540*/  PLOP3.LUT P0, PT, PT, PT, UP3, 0x80, 0x0 ;  /* 0x000000000000781c */ /* 0x000fe20003f0f038 */
[----:B------:R-:W-:Y:S01]  /*1550*/  @UP3 USEL UR11, UR10, UR5, !UP2 ;  /* 0x000000050a0b3287 */ /* 0x000fe2000d000000 */
[----:B------:R-:W-:Y:S01]  /*1560*/  @UP1 ULDC.64 UR24, c[0x0][0x250] ;  /* 0x0000940000181ab9 */ /* 0x000fe20000000a00 */
[----:B------:R-:W-:Y:S01]  /*1570*/  @UP2 UIADD3 UR48, UR19, UR23, URZ ;  /* 0x0000001713302290 */ /* 0x000fe2000fffe03f */
[----:B------:R-:W-:Y:S01]  /*1580*/  IMAD.MOV.U32 R11, RZ, RZ, R14 ;  /* 0x000000ffff0b7224 */ /* 0x000fe200078e000e */
[----:B------:R-:W-:Y:S01]  /*1590*/  @UP3 ULDC UR10, c[0x0][0x2e4] ;  /* 0x0000b900000a3ab9 */ /* 0x000fe20000000800 */
[----:B------:R-:W-:-:S02]  /*15a0*/  @UP1 UIMAD.WIDE.U32 UR18, UR32, UR24, URZ ;  /* 0x00000018201212a5 */ /* 0x000fc4000f8e003f */
[----:B------:R-:W-:Y:S01]  /*15b0*/  @UP1 UIMAD UR23, UR32, UR25, URZ ;  /* 0x00000019201712a4 */ /* 0x000fe2000f8e023f */
[----:B------:R-:W-:Y:S01]  /*15c0*/  @!P2 IADD3 R11, -R11, RZ, RZ ;  /* 0x000000ff0b0ba210 */ /* 0x000fe20007ffe1ff */
[----:B------:R-:W-:Y:S01]  /*15d0*/  @UP3 UIMAD UR32, UR54, UR10, UR11 ;  /* 0x0000000a362032a4 */ /* 0x000fe2000f8e020b */
[----:B------:R-:W-:Y:S01]  /*15e0*/  @!P3 LOP3.LUT R11, RZ, R4, RZ, 0x33, !PT ;  /* 0x00000004ff0bb212 */ /* 0x000fe200078e33ff */
[----:B------:R-:W-:Y:S02]  /*15f0*/  @!UP3 UIMAD UR10, UR49, UR60, UR54 ;  /* 0x0000003c310ab2a4 */ /* 0x000fe4000f8e0236 */
[----:B------:R-:W-:Y:S02]  /*1600*/  UIMAD UR50, UR54, UR61, URZ ;  /* 0x0000003d363272a4 */ /* 0x000fe4000f8e023f */
[----:B------:R-:W-:Y:S02]  /*1610*/  @!UP2 UIADD3 UR41, UR45, UR37, URZ ;  /* 0x000000252d29a290 */ /* 0x000fe4000fffe03f */
[----:B------:R-:W-:-:S02]  /*1620*/  @UP1 UIADD3 UR37, UR19, UR23, URZ ;  /* 0x0000001713251290 */ /* 0x000fc4000fffe03f */
[----:B------:R-:W-:Y:S02]  /*1630*/  @!UP3 UIMAD UR32, UR10, UR36, URZ ;  /* 0x000000240a20b2a4 */ /* 0x000fe4000f8e023f */
[----:B------:R-:W-:Y:S02]  /*1640*/  @UP1 UIADD3 UR27, UR21, UR27, URZ ;  /* 0x0000001b151b1290 */ /* 0x000fe4000fffe03f */
[----:B------:R-:W-:Y:S02]  /*1650*/  USHF.R.S32.HI UR35, URZ, 0x1f, UR50 ;  /* 0x0000001f3f237899 */ /* 0x000fe40008011432 */
[----:B------:R-:W-:Y:S02]  /*1660*/  USEL UR52, UR34, URZ, UP4 ;  /* 0x0000003f22347287 */ /* 0x000fe4000a000000 */
[----:B------:R-:W-:Y:S02]  /*1670*/  USEL UR51, UR38, URZ, UP4 ;  /* 0x0000003f26337287 */ /* 0x000fe4000a000000 */
[----:B------:R-:W-:Y:S01]  /*1680*/  UIADD3 UR23, UR31, UR17, URZ ;  /* 0x000000111f177290 */ /* 0x000fe2000fffe03f */
        /* <DEDUP_REMOVED lines=15> */
.L_x_1554:
        /* <DEDUP_REMOVED lines=13> */
.L_x_1555:
        /* <DEDUP_REMOVED lines=11> */
.L_x_1556:
[----:B------:R-:W-:-:S04]  /*1900*/  UIMAD UR5, UR49, UR60, UR54 ;  /* 0x0000003c310572a4 */ /* 0x000fc8000f8e0236 */
[----:B------:R-:W-:-:S12]  /*1910*/  UIMAD UR5, UR5, UR56, URZ ;  /* 0x00000038050572a4 */ /* 0x000fd8000f8e023f */
.L_x_1557:
[----:B------:R-:W2:Y:S01]  /*1920*/  LDL.64 R16, [R1+0x10] ;  /* 0x0000100001107983 */ /* 0x000ea20000100a00 */
[----:B------:R-:W1:Y:S03]  /*1930*/  LDC.64 R4, c[0x0][0x420] ;  /* 0x00010800ff047b82 */ /* 0x000e660000000a00 */
[----:B------:R3:W4:Y:S01]  /*1940*/  LDL.64 R36, [R1+0x10] ;  /* 0x0000100001247983 */ /* 0x0007220000100a00 */
[----:B------:R-:W-:Y:S01]  /*1950*/  UIMAD UR11, UR61, UR60, URZ ;  /* 0x0000003c3d0b72a4 */ /* 0x000fe2000f8e023f */
[----:B------:R-:W-:Y:S01]  /*1960*/  LEA.HI R15, R7, R8, RZ, 0x5 ;  /* 0x00000008070f7211 */ /* 0x000fe200078f28ff */
[----:B------:R-:W-:Y:S01]  /*1970*/  USHF.R.S32.HI UR45, URZ, 0x1f, UR54 ;  /* 0x0000001f3f2d7899 */ /* 0x000fe20008011436 */
[----:B------:R-:W-:Y:S01]  /*1980*/  IADD3 R18, P2, R10, UR9, RZ ;  /* 0x000000090a127c10 */ /* 0x000fe2000ff5e0ff */
[----:B------:R-:W-:Y:S01]  /*1990*/  USHF.L.U32 UR10, UR11, 0x6, URZ ;  /* 0x000000060b0a7899 */ /* 0x000fe2000800063f */
[----:B------:R-:W-:Y:S01]  /*19a0*/  BSSY B1, `(.L_x_1553) ;  /* 0x0000a1c000017945 */ /* 0x000fe20003800000 */
[----:B------:R-:W-:Y:S01]  /*19b0*/  UIADD3 UR38, UR22, UR13, URZ ;  /* 0x0000000d16267290 */ /* 0x000fe2000fffe03f */
[----:B------:R-:W-:Y:S01]  /*19c0*/  IADD3.X R23, R9, UR33, RZ, P2, !PT ;  /* 0x0000002109177c10 */ /* 0x000fe200097fe4ff */
[----:B------:R-:W-:-:S02]  /*19d0*/  UIADD3 UR12, UP2, UP0, UR30, UR10, UR50 ;  /* 0x0000000a1e0c7290 */ /* 0x000fc4000f85e032 */
[----:B------:R-:W-:Y:S01]  /*19e0*/  USHF.R.S32.HI UR10, URZ, 0x1f, UR10 ;  /* 0x0000001f3f0a7899 */ /* 0x000fe2000801140a */
[----:B------:R-:W-:Y:S01]  /*19f0*/  ULDC.64 UR30, c[0x0][0x428] ;  /* 0x00010a00001e7ab9 */ /* 0x000fe20000000a00 */
[----:B------:R-:W-:Y:S02]  /*1a00*/  ULDC UR44, c[0x0][0x398] ;  /* 0x0000e600002c7ab9 */ /* 0x000fe40000000800 */
[----:B------:R-:W-:Y:S01]  /*1a10*/  UIADD3.X UR10, UR23, UR10, UR35, UP2, UP0 ;  /* 0x0000000a170a7290 */ /* 0x000fe200097e0423 */
[----:B------:R-:W-:Y:S01]  /*1a20*/  IMAD.U32 R20, RZ, RZ, UR30 ;  /* 0x0000001eff147e24 */ /* 0x000fe2000f8e00ff */
[----:B------:R-:W-:Y:S02]  /*1a30*/  UIADD3 UR12, UP2, UP0, UR52, UR12, UR53 ;  /* 0x0000000c340c7290 */ /* 0x000fe4000f85e035 */
[----:B------:R-:W-:Y:S01]  /*1a40*/  UIMAD UR18, UR45, UR30, URZ ;  /* 0x0000001e2d1272a4 */ /* 0x000fe2000f8e023f */
[----:B-1----:R-:W-:Y:S01]  /*1a50*/  IMAD R6, R4, UR33, RZ ;  /* 0x0000002104067c24 */ /* 0x002fe2000f8e02ff */
[----:B------:R-:W-:Y:S01]  /*1a60*/  UIADD3.X UR10, UR51, UR10, UR48, UP2, UP0 ;  /* 0x0000000a330a7290 */ /* 0x000fe200097e0430 */
[----:B------:R-:W-:Y:S01]  /*1a70*/  IMAD R21, R9, R4, RZ ;  /* 0x0000000409157224 */ /* 0x000fe200078e02ff */
[----:B------:R-:W-:Y:S01]  /*1a80*/  UIADD3 UR19, UR9, UR5, URZ ;  /* 0x0000000509137290 */ /* 0x000fe2000fffe03f */
[----:B------:R-:W-:Y:S01]  /*1a90*/  IMAD R19, R5, UR9, R6 ;  /* 0x0000000905137c24 */ /* 0x000fe2000f8e0206 */
[----:B------:R-:W-:Y:S01]  /*1aa0*/  UIADD3 UR20, UR9, UR32, URZ ;  /* 0x0000002009147290 */ /* 0x000fe2000fffe03f */
[----:B------:R-:W-:Y:S01]  /*1ab0*/  IMAD R21, R10, R5, R21 ;  /* 0x000000050a157224 */ /* 0x000fe200078e0215 */
[----:B------:R-:W-:Y:S01]  /*1ac0*/  ULDC.64 UR34, c[0x0][0x400] ;  /* 0x0001000000227ab9 */ /* 0x000fe20000000a00 */
[----:B------:R-:W-:Y:S01]  /*1ad0*/  UIMAD UR18, UR54, UR31, UR18 ;  /* 0x0000001f361272a4 */ /* 0x000fe2000f8e0212 */
[----:B------:R-:W-:-:S02]  /*1ae0*/  ULDC.64 UR32, c[0x0][0x258] ;  /* 0x0000960000207ab9 */ /* 0x000fc40000000a00 */
[----:B------:R-:W-:Y:S01]  /*1af0*/  ULDC.64 UR30, c[0x0][0x210] ;  /* 0x00008400001e7ab9 */ /* 0x000fe20000000a00 */
[----:B------:R-:W-:Y:S01]  /*1b00*/  ULDC.64 UR52, c[0x0][0x478] ;  /* 0x00011e0000347ab9 */ /* 0x000fe20000000a00 */
[----:B------:R-:W-:Y:S01]  /*1b10*/  ULDC.64 UR46, c[0x0][0x2b0] ;  /* 0x0000ac00002e7ab9 */ /* 0x000fe20000000a00 */
[----:B------:R-:W-:Y:S01]  /*1b20*/  UIADD3 UR5, UR42, -0x1, URZ ;  /* 0xffffffff2a057890 */ /* 0x000fe2000fffe03f */
[----:B--2---:R-:W-:Y:S02]  /*1b30*/  LOP3.LUT R17, R15, 0xffffffe0, RZ, 0xc0, !PT ;  /* 0xffffffe00f117812 */ /* 0x004fe400078ec0ff */
[----:B------:R-:W-:Y:S01]  /*1b40*/  SHF.R.S32.HI R15, RZ, 0x5, R15 ;  /* 0x00000005ff0f7819 */ /* 0x000fe2000001140f */
[----:B----4-:R-:W-:Y:S01]  /*1b50*/  IMAD.MOV.U32 R36, RZ, RZ, R16 ;  /* 0x000000ffff247224 */ /* 0x010fe200078e0010 */
[----:B------:R-:W-:-:S03]  /*1b60*/  IADD3 R6, -R17, R8, RZ ;  /* 0x0000000811067210 */ /* 0x000fc60007ffe1ff */
[C---:B------:R-:W-:Y:S01]  /*1b70*/  VIADD R34, R36.reuse, 0x80 ;  /* 0x0000008024227836 */ /* 0x040fe20000000000 */
[----:B------:R-:W-:Y:S01]  /*1b80*/  SHF.R.S32.HI R37, RZ, 0x1f, R36 ;  /* 0x0000001fff257819 */ /* 0x000fe20000011424 */
[----:B------:R-:W-:Y:S01]  /*1b90*/  IMAD R15, R15, UR11, R6 ;  /* 0x0000000b0f0f7c24 */ /* 0x000fe2000f8e0206 */
[C---:B------:R-:W-:Y:S01]  /*1ba0*/  IADD3 R26, P0, R36.reuse, UR17, RZ ;  /* 0x00000011241a7c10 */ /* 0x040fe2000ff1e0ff */
[C---:B------:R-:W-:Y:S01]  /*1bb0*/  VIADD R33, R36.reuse, 0xc0 ;  /* 0x000000c024217836 */ /* 0x040fe20000000000 */
[----:B------:R-:W-:Y:S01]  /*1bc0*/  IADD3 R35, R36, 0x40, RZ ;  /* 0x0000004024237810 */ /* 0x000fe20007ffe0ff */
[----:B------:R-:W-:Y:S01]  /*1bd0*/  IMAD.WIDE.U32 R24, R18, UR28, R36 ;  /* 0x0000001c12187c25 */ /* 0x000fe2000f8e0024 */
[----:B------:R-:W-:Y:S01]  /*1be0*/  IADD3.X R27, R37, UR41, RZ, P0, !PT ;  /* 0x00000029251b7c10 */ /* 0x000fe200087fe4ff */
[----:B------:R3:W-:Y:S01]  /*1bf0*/  STL [R1+0x14], R37 ;  /* 0x0000142501007387 */ /* 0x0007e20000100800 */
[C---:B------:R-:W-:Y:S01]  /*1c00*/  IADD3 R16, P0, R15.reuse, UR12, RZ ;  /* 0x0000000c0f107c10 */ /* 0x040fe2000ff1e0ff */
[----:B------:R-:W-:Y:S01]  /*1c10*/  UIMAD UR12, UR45, UR32, URZ ;  /* 0x000000202d0c72a4 */ /* 0x000fe2000f8e023f */
[----:B------:R-:W-:Y:S01]  /*1c20*/  IADD3 R24, P2, R24, UR40, RZ ;  /* 0x0000002818187c10 */ /* 0x000fe2000ff5e0ff */
[----:B------:R-:W-:Y:S01]  /*1c30*/  IMAD.WIDE.U32 R26, R4, UR9, R26 ;  /* 0x00000009041a7c25 */ /* 0x000fe2000f8e001a */
[----:B------:R-:W-:Y:S01]  /*1c40*/  UIADD3 UR9, UR38, -UR44, -UR8 ;  /* 0x8000002c26097290 */ /* 0x000fe2000fffe808 */
[----:B------:R-:W-:Y:S01]  /*1c50*/  LEA.HI.X.SX32 R15, R15, UR10, 0x1, P0 ;  /* 0x0000000a0f0f7c11 */ /* 0x000fe200080f0eff */
[----:B------:R-:W-:Y:S01]  /*1c60*/  UIMAD UR12, UR54, UR33, UR12 ;  /* 0x00000021360c72a4 */ /* 0x000fe2000f8e020c */
[----:B------:R-:W-:Y:S01]  /*1c70*/  IMAD.IADD R27, R27, 0x1, R19 ;  /* 0x000000011b1b7824 */ /* 0x000fe200078e0213 */
[----:B------:R-:W-:Y:S01]  /*1c80*/  LEA R28, P0, R16, UR34, 0x2 ;  /* 0x00000022101c7c11 */ /* 0x000fe2000f8010ff */
[----:B------:R-:W-:Y:S01]  /*1c90*/  IMAD R19, R23, UR28, RZ ;  /* 0x0000001c17137c24 */ /* 0x000fe2000f8e02ff */
[----:B------:R-:W-:Y:S01]  /*1ca0*/  USHF.R.S32.HI UR23, URZ, 0x1f, UR9 ;  /* 0x0000001f3f177899 */ /* 0x000fe20008011409 */
[----:B------:R-:W-:Y:S01]  /*1cb0*/  IMAD.WIDE.U32 R26, R20, UR54, R26 ;  /* 0x00000036141a7c25 */ /* 0x000fe2000f8e001a */
[----:B------:R-:W-:Y:S01]  /*1cc0*/  LEA.HI.X R29, R16, UR35, R15, 0x2, P0 ;  /* 0x00000023101d7c11 */ /* 0x000fe200080f140f */
[----:B------:R-:W-:-:S02]  /*1cd0*/  UIMAD.WIDE UR34, UR19, 0x4, UR52 ;  /* 0x00000004132278a5 */ /* 0x000fc4000f8e0234 */
[----:B------:R-:W-:Y:S01]  /*1ce0*/  IMAD R19, R18, UR29, R19 ;  /* 0x0000001d12137c24 */ /* 0x000fe2000f8e0213 */
[----:B------:R-:W-:Y:S01]  /*1cf0*/  ULEA.HI UR23, UR23, UR9, URZ, 0x6 ;  /* 0x0000000917177291 */ /* 0x000fe2000f8f303f */
[----:B------:R-:W-:Y:S01]  /*1d00*/  IMAD.U32 R16, RZ, RZ, UR32 ;  /* 0x00000020ff107e24 */ /* 0x000fe2000f8e00ff */
[----:B------:R-:W-:Y:S01]  /*1d10*/  ULDC.64 UR32, c[0x0][0x3e0] ;  /* 0x0000f80000207ab9 */ /* 0x000fe20000000a00 */
[----:B------:R-:W-:Y:S01]  /*1d20*/  VIADD R27, R27, UR18 ;  /* 0x000000121b1b7c36 */ /* 0x000fe20008000000 */
[----:B------:R-:W-:Y:S01]  /*1d30*/  IADD3.X R25, R25, UR39, R19, P2, !PT ;  /* 0x0000002719197c10 */ /* 0x000fe200097fe413 */
[----:B------:R-:W-:Y:S01]  /*1d40*/  USHF.R.S32.HI UR23, URZ, 0x6, UR23 ;  /* 0x000000063f177899 */ /* 0x000fe20008011417 */
[----:B------:R3:W-:Y:S01]  /*1d50*/  STL.64 [R1+0x68], R28 ;  /* 0x0000681c01007387 */ /* 0x0007e20000100a00 */
[----:B------:R-:W-:Y:S01]  /*1d60*/  IMAD.WIDE.U32 R26, R10, R4, R26 ;  /* 0x000000040a1a7225 */ /* 0x000fe200078e001a */
[----:B------:R-:W-:Y:S02]  /*1d70*/  UIMAD.WIDE UR10, UR20, 0x4, UR46 ;  /* 0x00000004140a78a5 */ /* 0x000fe4000f8e022e */
[----:B------:R-:W-:Y:S01]  /*1d80*/  UISETP.LT.AND UP0, UPT, URZ, UR23, UPT ;  /* 0x000000173f00728c */ /* 0x000fe2000bf01270 */
[----:B------:R-:W-:Y:S01]  /*1d90*/  IMAD.WIDE.U32 R24, R16, UR54, R24 ;  /* 0x0000003610187c25 */ /* 0x000fe2000f8e0018 */
[----:B------:R-:W-:Y:S01]  /*1da0*/  LEA R41, P2, R26, UR32, 0x1 ;  /* 0x000000201a297c11 */ /* 0x000fe2000f8408ff */
[----:B------:R3:W-:Y:S01]  /*1db0*/  STL [R1+0x38], R35 ;  /* 0x0000382301007387 */ /* 0x0007e20000100800 */
[----:B------:R-:W-:Y:S01]  /*1dc0*/  IADD3 R21, R27, R21, RZ ;  /* 0x000000151b157210 */ /* 0x000fe20007ffe0ff */
[----:B------:R-:W-:Y:S01]  /*1dd0*/  VIADD R17, R25, UR12 ;  /* 0x0000000c19117c36 */ /* 0x000fe20008000000 */
[----:B------:R-:W-:Y:S01]  /*1de0*/  LEA R39, P3, R24, UR30, 0x1 ;  /* 0x0000001e18277c11 */ /* 0x000fe2000f8608ff */
[----:B------:R-:W-:Y:S01]  /*1df0*/  USEL UR23, URZ, UR23, !UP0 ;  /* 0x000000173f177287 */ /* 0x000fe2000c000000 */
[----:B------:R3:W-:Y:S01]  /*1e00*/  STL [R1+0x34], R34 ;  /* 0x0000342201007387 */ /* 0x0007e20000100800 */
[----:B------:R-:W-:Y:S01]  /*1e10*/  LEA.HI.X R40, R26, UR33, R21, 0x1, P2 ;  /* 0x000000211a287c11 */ /* 0x000fe200090f0c15 */
[----:B------:R-:W-:Y:S01]  /*1e20*/  UMOV UR20, UR34 ;  /* 0x0000002200147c82 */ /* 0x000fe20008000000 */
[----:B------:R-:W-:Y:S01]  /*1e30*/  LEA.HI.X R38, R24, UR31, R17, 0x1, P3 ;  /* 0x0000001f18267c11 */ /* 0x000fe200098f0c11 */
[----:B------:R3:W-:Y:S01]  /*1e40*/  STL [R1+0x44], R39 ;  /* 0x0000442701007387 */ /* 0x0007e20000100800 */
[----:B------:R-:W-:Y:S01]  /*1e50*/  UISETP.GT.AND UP0, UPT, UR42, UR23, UPT ;  /* 0x000000172a00728c */ /* 0x000fe2000bf04270 */
[----:B------:R-:W-:-:S02]  /*1e60*/  UMOV UR19, UR35 ;  /* 0x0000002300137c82 */ /* 0x000fc40008000000 */
[----:B------:R3:W-:Y:S03]  /*1e70*/  STL [R1+0x4c], R41 ;  /* 0x00004c2901007387 */ /* 0x0007e60000100800 */
[----:B------:R-:W-:Y:S01]  /*1e80*/  PLOP3.LUT P0, PT, PT, PT, UP0, 0x80, 0x0 ;  /* 0x000000000000781c */ /* 0x000fe20003f0f008 */
[----:B------:R3:W-:Y:S04]  /*1e90*/  STL [R1+0x30], R33 ;  /* 0x0000302101007387 */ /* 0x0007e80000100800 */
[----:B------:R3:W-:Y:S04]  /*1ea0*/  STL [R1+0x40], R38 ;  /* 0x0000402601007387 */ /* 0x0007e80000100800 */
[----:B------:R3:W-:Y:S04]  /*1eb0*/  STL [R1+0x48], R40 ;  /* 0x0000482801007387 */ /* 0x0007e80000100800 */
        /* <DEDUP_REMOVED lines=20> */
.L_x_1559:
        /* <DEDUP_REMOVED lines=20> */
.L_x_1560:
        /* <DEDUP_REMOVED lines=37> */
.L_x_1562:
[----:B------:R-:W-:Y:S05]  /*2390*/  BSYNC B0 ;  /* 0x0000000000007941 */ /* 0x000fea0003800000 */
.L_x_1561:
        /* <DEDUP_REMOVED lines=21> */
.L_x_1564:
[----:B------:R-:W-:Y:S05]  /*24f0*/  BSYNC B0 ;  /* 0x0000000000007941 */ /* 0x000fea0003800000 */
.L_x_1563:
        /* <DEDUP_REMOVED lines=33> */
.L_x_1566:
[----:B------:R-:W-:Y:S05]  /*2710*/  BSYNC B0 ;  /* 0x0000000000007941 */ /* 0x000fea0003800000 */
.L_x_1565:
        /* <DEDUP_REMOVED lines=22> */
.L_x_1558:
        /* <DEDUP_REMOVED lines=19> */
[----:B---3--:R-:W2:Y:S01]  /*29b0*/  LDC.64 R28, c[0x0][0x3e0] ;  /* 0x0000f800ff1c7b82 */ /* 0x008ea20000000a00 */
        /* <DEDUP_REMOVED lines=39> */
.L_x_1569:
[----:B------:R-:W-:Y:S05]  /*2c30*/  BSYNC B0 ;  /* 0x0000000000007941 */ /* 0x000fea0003800000 */
.L_x_1568:
[----:B------:R1:W-:Y:S01]  /*2c40*/  @P5 STS.128 [R32+0x11000], RZ ;  /* 0x011000ff20005388 */ /* 0x0003e20000000c00 */
[----:B--2---:R-:W-:Y:S01]  /*2c50*/  VIADD R22, R42, 0x4000 ;  /* 0x000040002a167836 */ /* 0x004fe20000000000 */
        /* <DEDUP_REMOVED lines=45> */
.L_x_1571:
[----:B------:R-:W-:Y:S05]  /*2f30*/  BSYNC B0 ;  /* 0x0000000000007941 */ /* 0x000fea0003800000 */
.L_x_1570:
        /* <DEDUP_REMOVED lines=21> */
.L_x_1573:
        /* <DEDUP_REMOVED lines=50> */
.L_x_1574:
[----:B------:R-:W-:Y:S05]  /*33b0*/  BSYNC B0 ;  /* 0x0000000000007941 */ /* 0x000fea0003800000 */
.L_x_1572:
        /* <DEDUP_REMOVED lines=21> */
.L_x_1576:
        /* <DEDUP_REMOVED lines=14> */
[C---:B---34-:R-:W-:Y:S01]  /*35f0*/  @!P3 LEA R20, P5, R24.reuse, UR30, 0x1 ;  /* 0x0000001e1814bc11 */ /* 0x058fe2000f8a08ff */
        /* <DEDUP_REMOVED lines=36> */
.L_x_1577:
[----:B------:R-:W-:Y:S05]  /*3840*/  BSYNC B0 ;  /* 0x0000000000007941 */ /* 0x000fea0003800000 */
.L_x_1575:
        /* <DEDUP_REMOVED lines=8> */
[----:B------:R-:W-:Y:S01]  /*38d0*/  UIMAD UR18, UR12, UR14, URZ ;  /* 0x0000000e0c1272a4 */ /* 0x000fe2000f8e023f */
[----:B---34-:R-:W-:-:S03]  /*38e0*/  IADD3 R20, P1, R16, UR21, RZ ;  /* 0x0000001510147c10 */ /* 0x018fc6000ff3e0ff */
[----:B------:R-:W-:Y:S01]  /*38f0*/  UIMAD UR18, UR22, UR15, UR18 ;  /* 0x0000000f161272a4 */ /* 0x000fe2000f8e0212 */
[----:B------:R-:W-:-:S04]  /*3900*/  IMAD R16, R14, UR28, RZ ;  /* 0x0000001c0e107c24 */ /* 0x000fc8000f8e02ff */
[----:B------:R-:W-:Y:S02]  /*3910*/  IMAD R16, R11, UR29, R16 ;  /* 0x0000001d0b107c24 */ /* 0x000fe4000f8e0210 */
[----:B------:R-:W-:Y:S01]  /*3920*/  IMAD.U32 R4, RZ, RZ, UR18 ;  /* 0x00000012ff047e24 */ /* 0x000fe2000f8e00ff */
[----:B------:R1:W-:Y:S04]  /*3930*/  @P3 STS.128 [R32+0x18000], RZ ;  /* 0x018000ff20003388 */ /* 0x0003e80000000c00 */
[----:B------:R1:W-:Y:S01]  /*3940*/  @P3 STS.128 [R32+0x1a000], RZ ;  /* 0x01a000ff20003388 */ /* 0x0003e20000000c00 */
[----:B------:R-:W-:-:S03]  /*3950*/  IADD3.X R21, R17, UR27, R4, P1, !PT ;  /* 0x0000001b11157c10 */ /* 0x000fc60008ffe404 */
        /* <DEDUP_REMOVED lines=55> */
.L_x_1579:
[----:B------:R-:W-:Y:S05]  /*3cd0*/  BSYNC B0 ;  /* 0x0000000000007941 */ /* 0x000fea0003800000 */
.L_x_1578:
        /* <DEDUP_REMOVED lines=58> */
.L_x_1581:
[----:B------:R-:W-:Y:S05]  /*4080*/  BSYNC B0 ;  /* 0x0000000000007941 */ /* 0x000fea0003800000 */
.L_x_1580:
        /* <DEDUP_REMOVED lines=64> */
.L_x_1583:
[----:B------:R-:W-:Y:S05]  /*4490*/  BSYNC B0 ;  /* 0x0000000000007941 */ /* 0x000fea0003800000 */
.L_x_1582:
        /* <DEDUP_REMOVED lines=14> */
[----:B------:R-:W-:Y:S02]  /*4580*/  MOV R21, UR37 ;  /* 0x0000002500157c02 */ /* 0x000fe40008000f00 */
[----:B------:R-:W-:Y:S01]  /*4590*/  MOV R19, R15 ;  /* 0x0000000f00137202 */ /* 0x000fe20000000f00 */
        /* <DEDUP_REMOVED lines=10> */
[----:B------:R-:W-:Y:S02]  /*4640*/  IMAD.IADD R21, R21, 0x1, R12 ;  /* 0x0000000115157824 */ /* 0x000fe400078e020c */
[----:B-----5:R-:W-:-:S04]  /*4650*/  IMAD.WIDE R22, R36, 0x2, R22 ;  /* 0x0000000224167825 */ /* 0x020fc800078e0216 */
[----:B------:R-:W-:-:S04]  /*4660*/  IMAD.WIDE.U32 R20, R11, UR14, R20 ;  /* 0x0000000e0b147c25 */ /* 0x000fc8000f8e0014 */
[----:B------:R-:W-:Y:S01]  /*4670*/  IMAD.IADD R14, R14, 0x1, R21 ;  /* 0x000000010e0e7824 */ /* 0x000fe200078e0215 */
[----:B-1----:R-:W-:Y:S02]  /*4680*/  @!P1 LEA R12, P2, R18, R4, 0x1 ;  /* 0x00000004120c9211 */ /* 0x002fe400078408ff */
        /* <DEDUP_REMOVED lines=25> */
.L_x_1585:
[----:B------:R-:W-:Y:S05]  /*4820*/  BSYNC B0 ;  /* 0x0000000000007941 */ /* 0x000fea0003800000 */
.L_x_1584:
[----:B------:R-:W-:Y:S01]  /*4830*/  IMAD.MOV.U32 R9, RZ, RZ, 0x4 ;  /* 0x00000004ff097424 */ /* 0x000fe200078e00ff */
[----:B-1----:R-:W5:Y:S01]  /*4840*/  LDG.E.64 R10, desc[UR6][R16.64+0x8] ;  /* 0x00000806100a7981 */ /* 0x002f62000c1e1b00 */
[----:B------:R-:W-:Y:S02]  /*4850*/  IMAD.MOV.U32 R15, RZ, RZ, 0x7f800000 ;  /* 0x7f800000ff0f7424 */ /* 0x000fe400078e00ff */
[----:B------:R-:W-:Y:S01]  /*4860*/  IMAD.MOV.U32 R14, RZ, RZ, 0x7f800000 ;  /* 0x7f800000ff0e7424 */ /* 0x000fe200078e00ff */
[----:B------:R-:W-:Y:S01]  /*4870*/  LEA.HI R7, R7, R8, RZ, 0x4 ;  /* 0x0000000807077211 */ /* 0x000fe200078f20ff */
[----:B----4-:R-:W-:Y:S01]  /*4880*/  IMAD.WIDE R12, R29, R9, UR10 ;  /* 0x0000000a1d0c7e25 */ /* 0x010fe2000f8e0209 */
[----:B------:R-:W4:Y:S01]  /*4890*/  LDG.E.64 R4, desc[UR6][R16.64] ;  /* 0x0000000610047981 */ /* 0x000f22000c1e1b00 */
[----:B------:R-:W-:-:S03]  /*48a0*/  UIMAD UR9, UR49, UR60, UR54 ;  /* 0x0000003c310972a4 */ /* 0x000fc6000f8e0236 */
[----:B------:R-:W0:Y:S01]  /*48b0*/  LDGDEPBAR ;  /* 0x00000000000079af */ /* 0x000e220000000000 */
[----:B------:R-:W-:Y:S01]  /*48c0*/  IMAD.MOV.U32 R246, RZ, RZ, 0x20 ;  /* 0x00000020fff67424 */ /* 0x000fe200078e00ff */
[----:B------:R-:W-:Y:S01]  /*48d0*/  ULDC UR27, c[0x0][0x2d0] ;  /* 0x0000b400001b7ab9 */ /* 0x000fe20000000800 */
[----:B------:R-:W-:Y:S01]  /*48e0*/  IMAD.MOV.U32 R245, RZ, RZ, 0x40 ;  /* 0x00000040fff57424 */ /* 0x000fe200078e00ff */
[----:B------:R-:W4:Y:S01]  /*48f0*/  @!P6 LDG.E R15, desc[UR6][R12.64] ;  /* 0x000000060c0fe981 */ /* 0x000f22000c1e1900 */
[----:B------:R-:W-:Y:S01]  /*4900*/  UIADD3 UR28, -UR8, 0x40, UR38 ;  /* 0x00000040081c7890 */ /* 0x000fe2000fffe126 */
[----:B------:R-:W-:Y:S02]  /*4910*/  CS2R R190, SRZ ;  /* 0x0000000000be7805 */ /* 0x000fe4000001ff00 */
[----:B------:R-:W-:Y:S01]  /*4920*/  CS2R R188, SRZ ;  /* 0x0000000000bc7805 */ /* 0x000fe2000001ff00 */
[----:B------:R-:W4:Y:S01]  /*4930*/  @!P5 LDG.E R14, desc[UR6][R12.64+0x20] ;  /* 0x000020060c0ed981 */ /* 0x000f22000c1e1900 */
        /* <DEDUP_REMOVED lines=10> */
[----:B------:R-:W-:Y:S02]  /*49e0*/  SHF.R.S32.HI R7, RZ, 0x1f, R8 ;  /* 0x0000001fff077819 */ /* 0x000fe40000011408 */
[----:B------:R-:W-:Y:S02]  /*49f0*/  CS2R R178, SRZ ;  /* 0x0000000000b27805 */ /* 0x000fe4000001ff00 */
[----:B------:R-:W-:Y:S02]  /*4a00*/  CS2R R176, SRZ ;  /* 0x0000000000b07805 */ /* 0x000fe4000001ff00 */
[----:B------:R-:W-:-:S02]  /*4a10*/  CS2R R170, SRZ ;  /* 0x0000000000aa7805 */ /* 0x000fc4000001ff00 */
[----:B------:R-:W-:Y:S01]  /*4a20*/  LEA.HI R7, R7, R8, RZ, 0x3 ;  /* 0x0000000807077211 */ /* 0x000fe200078f18ff */
[----:B------:R-:W-:Y:S01]  /*4a30*/  USHF.L.U32 UR9, UR9, 0x5, URZ ;  /* 0x0000000509097899 */ /* 0x000fe2000800063f */
[----:B------:R-:W-:Y:S02]  /*4a40*/  CS2R R168, SRZ ;  /* 0x0000000000a87805 */ /* 0x000fe4000001ff00 */
[----:B------:R-:W-:Y:S02]  /*4a50*/  CS2R R166, SRZ ;  /* 0x0000000000a67805 */ /* 0x000fe4000001ff00 */
[----:B------:R-:W-:Y:S01]  /*4a60*/  LOP3.LUT R7, R7, 0xfffffff8, RZ, 0xc0, !PT ;  /* 0xfffffff807077812 */ /* 0x000fe200078ec0ff */
[----:B------:R-:W-:Y:S01]  /*4a70*/  USHF.R.S32.HI UR12, URZ, 0x1f, UR9 ;  /* 0x0000001f3f0c7899 */ /* 0x000fe20008011409 */
[----:B------:R-:W-:Y:S02]  /*4a80*/  CS2R R164, SRZ ;  /* 0x0000000000a47805 */ /* 0x000fe4000001ff00 */
[----:B------:R-:W-:-:S02]  /*4a90*/  CS2R R158, SRZ ;  /* 0x00000000009e7805 */ /* 0x000fc4000001ff00 */
[----:B------:R-:W-:Y:S01]  /*4aa0*/  CS2R R156, SRZ ;  /* 0x00000000009c7805 */ /* 0x000fe2000001ff00 */
[----:B------:R-:W-:Y:S01]  /*4ab0*/  IMAD.IADD R7, R8, 0x1, -R7 ;  /* 0x0000000108077824 */ /* 0x000fe200078e0a07 */
[----:B------:R-:W-:Y:S02]  /*4ac0*/  SHF.R.S32.HI R8, RZ, 0x1f, R6 ;  /* 0x0000001fff087819 */ /* 0x000fe40000011406 */
        /* <DEDUP_REMOVED lines=40> */
[----:B--23--:R-:W-:Y:S02]  /*4d50*/  CS2R R32, SRZ ;  /* 0x0000000000207805 */ /* 0x00cfe4000001ff00 */
[----:B------:R-:W-:Y:S02]  /*4d60*/  CS2R R26, SRZ ;  /* 0x00000000001a7805 */ /* 0x000fe4000001ff00 */
[----:B------:R-:W-:Y:S02]  /*4d70*/  CS2R R24, SRZ ;  /* 0x0000000000187805 */ /* 0x000fe4000001ff00 */
[----:B------:R-:W-:Y:S02]  /*4d80*/  CS2R R22, SRZ ;  /* 0x0000000000167805 */ /* 0x000fe4000001ff00 */
[----:B------:R-:W-:Y:S01]  /*4d90*/  CS2R R20, SRZ ;  /* 0x0000000000147805 */ /* 0x000fe2000001ff00 */
[----:B------:R-:W-:Y:S01]  /*4da0*/  ULDC UR14, c[0x0][0x394] ;  /* 0x0000e500000e7ab9 */ /* 0x000fe20000000800 */
[----:B------:R-:W-:Y:S01]  /*4db0*/  ULDC UR41, c[0x0][0x398] ;  /* 0x0000e60000297ab9 */ /* 0x000fe20000000800 */
[----:B------:R-:W-:Y:S01]  /*4dc0*/  ULDC UR42, c[0x0][0x2dc] ;  /* 0x0000b700002a7ab9 */ /* 0x000fe20000000800 */
[----:B------:R-:W-:Y:S01]  /*4dd0*/  UIADD3 UR28, UR28, -UR44, URZ ;  /* 0x8000002c1c1c7290 */ /* 0x000fe2000fffe03f */
[----:B------:R-:W-:Y:S01]  /*4de0*/  UMOV UR17, UR14 ;  /* 0x0000000e00117c82 */ /* 0x000fe20008000000 */
[----:B------:R-:W-:Y:S01]  /*4df0*/  ULDC.U8 UR22, c[0x0][0x388] ;  /* 0x0000e20000167ab9 */ /* 0x000fe20000000000 */
[----:B------:R-:W-:Y:S01]  /*4e00*/  ULDC UR21, c[0x0][0x2ec] ;  /* 0x0000bb0000157ab9 */ /* 0x000fe20000000800 */
[----:B-----5:R-:W-:-:S04]  /*4e10*/  IADD3 R9, P4, P3, R10, UR9, R6 ;  /* 0x000000090a097c10 */ /* 0x020fc8000fb9e006 */
[----:B------:R-:W-:Y:S01]  /*4e20*/  IADD3.X R6, R11, UR12, R8, P4, P3 ;  /* 0x0000000c0b067c10 */ /* 0x000fe2000a7e6408 */
[----:B------:R-:W-:Y:S04]  /*4e30*/  STL [R1+0x54], R9 ;  /* 0x0000540901007387 */ /* 0x000fe80000100800 */
[----:B------:R1:W-:Y:S01]  /*4e40*/  STL [R1+0x50], R6 ;  /* 0x0000500601007387 */ /* 0x0003e20000100800 */
[----:B------:R-:W-:Y:S02]  /*4e50*/  R2P PR, R7, 0x6 ;  /* 0x0000000607007804 */ /* 0x000fe40000000000 */
[----:B----4-:R-:W-:Y:S01]  /*4e60*/  R2UR UR24, R5 ;  /* 0x00000000051872ca */ /* 0x010fe200000e0000 */
[----:B------:R-:W-:Y:S01]  /*4e70*/  VIADD R5, R252, 0x4000 ;  /* 0x00004000fc057836 */ /* 0x000fe20000000000 */
[----:B------:R-:W-:Y:S01]  /*4e80*/  R2UR UR25, R4 ;  /* 0x00000000041972ca */ /* 0x000fe200000e0000 */
[----:B------:R-:W-:Y:S01]  /*4e90*/  VIADD R4, R251, 0x4000 ;  /* 0x00004000fb047836 */ /* 0x000fe20000000000 */
[----:B------:R-:W-:Y:S01]  /*4ea0*/  SEL R246, R246, 0xffffffe0, !P1 ;  /* 0xffffffe0f6f67807 */ /* 0x000fe20004800000 */
[----:B-1----:R-:W-:-:S05]  /*4eb0*/  IMAD.MOV.U32 R6, RZ, RZ, R28 ;  /* 0x000000ffff067224 */ /* 0x002fca00078e001c */
[----:B------:R1:W-:Y:S04]  /*4ec0*/  STL [R1+0x58], R6 ;  /* 0x0000580601007387 */ /* 0x0003e80000100800 */
[----:B------:R1:W-:Y:S04]  /*4ed0*/  STL [R1+0x5c], R15 ;  /* 0x00005c0f01007387 */ /* 0x0003e80000100800 */
[----:B------:R1:W-:Y:S01]  /*4ee0*/  STL [R1+0x60], R14 ;  /* 0x0000600e01007387 */ /* 0x0003e20000100800 */
[----:B------:R-:W-:Y:S01]  /*4ef0*/  SEL R245, R245, 0xffffffc0, !P2 ;  /* 0xffffffc0f5f57807 */ /* 0x000fe20005000000 */
[----:B------:R-:W-:Y:S01]  /*4f00*/  IMAD.IADD R244, R249, 0x1, R246 ;  /* 0x00000001f9f47824 */ /* 0x000fe200078e02f6 */
[----:B------:R-:W-:-:S02]  /*4f10*/  SEL R248, R5, R252, !P0 ;  /* 0x000000fc05f87207 */ /* 0x000fc40004000000 */
        /* <DEDUP_REMOVED lines=17> */
[----:B-1----:R-:W-:-:S12]  /*5030*/  UIADD3 UR29, UR24, 0x646e171e, URZ ;  /* 0x646e171e181d7890 */ /* 0x002fd8000fffe03f */
.L_x_1590:
[----:B------:R-:W2:Y:S01]  /*5040*/  LDL R121, [R1+0x8] ;  /* 0x0000080001797983 */ /* 0x000ea20000100800 */
[C---:B------:R-:W-:Y:S01]  /*5050*/  IMAD.IADD R114, R248.reuse, 0x1, R246 ;  /* 0x00000001f8727824 */ /* 0x040fe200078e02f6 */
[----:B------:R-:W-:Y:S01]  /*5060*/  USHF.L.U32 UR12, UR5, 0x6, URZ ;  /* 0x00000006050c7899 */ /* 0x000fe2000800063f */
[--C-:B------:R-:W-:Y:S01]  /*5070*/  IMAD.IADD R113, R248, 0x1, R245.reuse ;  /* 0x00000001f8717824 */ /* 0x100fe200078e02f5 */
[----:B------:R-:W0:Y:S01]  /*5080*/  LDGDEPBAR ;  /* 0x00000000000079af */ /* 0x000e220000000000 */
[----:B------:R-:W-:Y:S01]  /*5090*/  IMAD.IADD R112, R114, 0x1, R245 ;  /* 0x0000000172707824 */ /* 0x000fe200078e02f5 */
[----:B------:R-:W-:Y:S01]  /*50a0*/  UISETP.GE.AND UP0, UPT, UR12, UR28, UPT ;  /* 0x0000001c0c00728c */ /* 0x000fe2000bf06270 */
[----:B------:R-:W-:Y:S01]  /*50b0*/  IMAD.U32 R116, RZ, RZ, UR20 ;  /* 0x00000014ff747e24 */ /* 0x000fe2000f8e00ff */
[----:B------:R-:W1:Y:S01]  /*50c0*/  S2R R115, SR_TID.X ;  /* 0x0000000000737919 */ /* 0x000e620000002100 */
[----:B------:R-:W-:Y:S01]  /*50d0*/  IMAD.U32 R117, RZ, RZ, UR19 ;  /* 0x00000013ff757e24 */ /* 0x000fe2000f8e00ff */
[----:B------:R-:W-:Y:S01]  /*50e0*/  UMOV UR9, UR58 ;  /* 0x0000003a00097c82 */ /* 0x000fe20008000000 */
[----:B------:R-:W3:Y:S01]  /*50f0*/  S2R R120, SR_TID.X ;  /* 0x0000000000787919 */ /* 0x000ee20000002100 */
[C---:B--2---:R-:W-:Y:S01]  /*5100*/  LEA R118, P0, R121.reuse, R116, 0x2 ;  /* 0x0000007479767211 */ /* 0x044fe200078010ff */
[----:B------:R-:W-:Y:S04]  /*5110*/  DEPBAR.LE SB0, 0x0 ;  /* 0x000080000000791a */ /* 0x000fe80000000000 */
[----:B------:R-:W-:Y:S01]  /*5120*/  BAR.SYNC.DEFER_BLOCKING 0x0 ;  /* 0x0000000000007b1d */ /* 0x000fe20000010000 */
[----:B------:R-:W-:Y:S02]  /*5130*/  LEA.HI.X.SX32 R119, R121, R117, 0x2, P0 ;  /* 0x0000007579777211 */ /* 0x000fe400000f16ff */
[----:B------:R-:W-:Y:S02]  /*5140*/  PLOP3.LUT P0, PT, PT, PT, UP0, 0x80, 0x0 ;  /* 0x000000000000781c */ /* 0x000fe40003f0f008 */
[----:B-1----:R-:W-:Y:S04]  /*5150*/  SHF.R.S32.HI R115, RZ, 0x1f, R115 ;  /* 0x0000001fff737819 */ /* 0x002fe80000011473 */
[----:B---3--:R-:W-:Y:S04]  /*5160*/  LEA.HI R115, R115, R120, RZ, 0x7 ;  /* 0x0000007873737211 */ /* 0x008fe800078f38ff */
[----:B------:R-:W-:Y:S01]  /*5170*/  SHF.R.S32.HI R115, RZ, 0x7, R115 ;  /* 0x00000007ff737819 */ /* 0x000fe20000011473 */
[----:B------:R-:W-:Y:S04]  /*5180*/  LDSM.16.M88.4 R84, [R248] ;  /* 0x00000000f854783b */ /* 0x000fe80000000200 */
[----:B------:R-:W1:Y:S04]  /*5190*/  LDSM.16.M88.4 R88, [R241+0x18000] ;  /* 0x01800000f158783b */ /* 0x000e680000000200 */
[----:B------:R-:W2:Y:S04]  /*51a0*/  LDSM.16.M88.4 R92, [R241+0x18800] ;  /* 0x01880000f15c783b */ /* 0x000ea80000000200 */
[----:B------:R-:W-:Y:S04]  /*51b0*/  LDSM.16.M88.4 R96, [R114] ;  /* 0x000000007260783b */ /* 0x000fe80000000200 */
[----:B------:R-:W3:Y:S04]  /*51c0*/  LDSM.16.M88.4 R100, [R240+0x18000] ;  /* 0x01800000f064783b */ /* 0x000ee80000000200 */
[----:B------:R-:W4:Y:S04]  /*51d0*/  LDSM.16.M88.4 R104, [R240+0x18800] ;  /* 0x01880000f068783b */ /* 0x000f280000000200 */
[----:B------:R-:W-:Y:S04]  /*51e0*/  LDSM.16.M88.4 R108, [R3+0x18000] ;  /* 0x01800000036c783b */ /* 0x000fe80000000200 */
[----:B------:R2:W5:Y:S04]  /*51f0*/  LDG.E R117, desc[UR6][R118.64] ;  /* 0x0000000676757981 */ /* 0x000568000c1e1900 */
[----:B------:R3:W5:Y:S01]  /*5200*/  LDG.E R116, desc[UR6][R118.64+0x20] ;  /* 0x0000200676747981 */ /* 0x000762000c1e1900 */
[C---:B-1----:R-:W-:Y:S06]  /*5210*/  HMMA.16816.F32 R4, R84.reuse, R88, RZ ;  /* 0x000000585404723c */ /* 0x042fec00000018ff */
[C---:B------:R-:W-:Y:S01]  /*5220*/  HMMA.16816.F32 R8, R84.reuse, R90, RZ ;  /* 0x0000005a5408723c */ /* 0x040fe200000018ff */
[----:B------:R-:W1:Y:S05]  /*5230*/  LDSM.16.M88.4 R88, [R113] ;  /* 0x000000007158783b */ /* 0x000e6a0000000200 */
[C---:B--2---:R-:W-:Y:S06]  /*5240*/  HMMA.16816.F32 R12, R84.reuse, R92, RZ ;  /* 0x0000005c540c723c */ /* 0x044fec00000018ff */
[----:B------:R-:W-:Y:S01]  /*5250*/  HMMA.16816.F32 R16, R84, R94, RZ ;  /* 0x0000005e5410723c */ /* 0x000fe200000018ff */
[----:B------:R-:W2:Y:S04]  /*5260*/  LDSM.16.M88.4 R84, [R3+0x18800] ;  /* 0x018800000354783b */ /* 0x000ea80000000200 */
[----:B------:R-:W-:Y:S01]  /*5270*/  LDSM.16.M88.4 R92, [R112] ;  /* 0x00000000705c783b */ /* 0x000fe20000000200 */
        /* <DEDUP_REMOVED lines=8> */
[C---:B------:R-:W-:Y:S06]  /*5300*/  HMMA.16816.F32 R8, R88.reuse, R110, R8 ;  /* 0x0000006e5808723c */ /* 0x040fec0000001808 */
[C---:B--2---:R-:W-:Y:S06]  /*5310*/  HMMA.16816.F32 R12, R88.reuse, R84, R12 ;  /* 0x00000054580c723c */ /* 0x044fec000000180c */
[----:B------:R-:W-:Y:S01]  /*5320*/  HMMA.16816.F32 R16, R88, R86, R16 ;  /* 0x000000565810723c */ /* 0x000fe20000001810 */
[----:B------:R-:W-:Y:S04]  /*5330*/  LDSM.16.M88.4 R84, [R248+0x2000] ;  /* 0x00200000f854783b */ /* 0x000fe80000000200 */
[----:B------:R-:W1:Y:S01]  /*5340*/  LDSM.16.M88.4 R88, [R241+0x1a000] ;  /* 0x01a00000f158783b */ /* 0x000e620000000200 */
[C---:B---3--:R-:W-:Y:S06]  /*5350*/  HMMA.16816.F32 R4, R92.reuse, R100, R4 ;  /* 0x000000645c04723c */ /* 0x048fec0000001804 */
[C---:B------:R-:W-:Y:S01]  /*5360*/  HMMA.16816.F32 R8, R92.reuse, R102, R8 ;  /* 0x000000665c08723c */ /* 0x040fe20000001808 */
[----:B------:R-:W-:Y:S05]  /*5370*/  LDSM.16.M88.4 R100, [R240+0x1a800] ;  /* 0x01a80000f064783b */ /* 0x000fea0000000200 */
[C---:B----4-:R-:W-:Y:S06]  /*5380*/  HMMA.16816.F32 R12, R92.reuse, R96, R12 ;  /* 0x000000605c0c723c */ /* 0x050fec000000180c */
[----:B------:R-:W-:Y:S01]  /*5390*/  HMMA.16816.F32 R16, R92, R98, R16 ;  /* 0x000000625c10723c */ /* 0x000fe20000001810 */
[----:B------:R-:W-:Y:S04]  /*53a0*/  LDSM.16.M88.4 R92, [R114+0x2000] ;  /* 0x00200000725c783b */ /* 0x000fe80000000200 */
[----:B------:R-:W2:Y:S01]  /*53b0*/  LDSM.16.M88.4 R96, [R240+0x1a000] ;  /* 0x01a00000f060783b */ /* 0x000ea20000000200 */
[C---:B-1----:R-:W-:Y:S06]  /*53c0*/  HMMA.16816.F32 R4, R84.reuse, R88, R4 ;  /* 0x000000585404723c */ /* 0x042fec0000001804 */
[C---:B------:R-:W-:Y:S01]  /*53d0*/  HMMA.16816.F32 R8, R84.reuse, R90, R8 ;  /* 0x0000005a5408723c */ /* 0x040fe20000001808 */
[----:B------:R-:W-:Y:S05]  /*53e0*/  LDSM.16.M88.4 R88, [R3+0x1a000] ;  /* 0x01a000000358783b */ /* 0x000fea0000000200 */
[C---:B------:R-:W-:Y:S06]  /*53f0*/  HMMA.16816.F32 R12, R84.reuse, R104, R12 ;  /* 0x00000068540c723c */ /* 0x040fec000000180c */
[----:B------:R-:W-:Y:S01]  /*5400*/  HMMA.16816.F32 R16, R84, R106, R16 ;  /* 0x0000006a5410723c */ /* 0x000fe20000001810 */
[----:B------:R-:W1:Y:S04]  /*5410*/  LDSM.16.M88.4 R84, [R113+0x2000] ;  /* 0x002000007154783b */ /* 0x000e680000000200 */
[----:B------:R-:W3:Y:S01]  /*5420*/  LDSM.16.M88.4 R104, [R3+0x1a800] ;  /* 0x01a800000368783b */ /* 0x000ee20000000200 */
[C---:B--2---:R-:W-:Y:S06]  /*5430*/  HMMA.16816.F32 R4, R92.reuse, R96, R4 ;  /* 0x000000605c04723c */ /* 0x044fec0000001804 */
[C---:B------:R-:W-:Y:S01]  /*5440*/  HMMA.16816.F32 R8, R92.reuse, R98, R8 ;  /* 0x000000625c08723c */ /* 0x040fe20000001808 */
[----:B------:R-:W-:Y:S05]  /*5450*/  LDSM.16.M88.4 R96, [R2+0x1a000] ;  /* 0x01a000000260783b */ /* 0x000fea0000000200 */
[C---:B------:R-:W-:Y:S06]  /*5460*/  HMMA.16816.F32 R12, R92.reuse, R100, R12 ;  /* 0x000000645c0c723c */ /* 0x040fec000000180c */
[----:B------:R-:W-:Y:S01]  /*5470*/  HMMA.16816.F32 R16, R92, R102, R16 ;  /* 0x000000665c10723c */ /* 0x000fe20000001810 */
[----:B------:R-:W2:Y:S04]  /*5480*/  LDSM.16.M88.4 R92, [R112+0x2000] ;  /* 0x00200000705c783b */ /* 0x000ea80000000200 */
[----:B------:R-:W4:Y:S01]  /*5490*/  LDSM.16.M88.4 R100, [R2+0x1a800] ;  /* 0x01a800000264783b */ /* 0x000f220000000200 */
[C---:B-1----:R-:W-:Y:S06]  /*54a0*/  HMMA.16816.F32 R4, R84.reuse, R88, R4 ;  /* 0x000000585404723c */ /* 0x042fec0000001804 */
[C---:B------:R-:W-:Y:S01]  /*54b0*/  HMMA.16816.F32 R8, R84.reuse, R90, R8 ;  /* 0x0000005a5408723c */ /* 0x040fe20000001808 */
[----:B------:R-:W-:Y:S05]  /*54c0*/  LDSM.16.M88.4 R88, [R241+0x1c000] ;  /* 0x01c00000f158783b */ /* 0x000fea0000000200 */
[C---:B---3--:R-:W-:Y:S06]  /*54d0*/  HMMA.16816.F32 R12, R84.reuse, R104, R12 ;  /* 0x00000068540c723c */ /* 0x048fec000000180c */
[----:B------:R-:W-:Y:S01]  /*54e0*/  HMMA.16816.F32 R16, R84, R106, R16 ;  /* 0x0000006a5410723c */ /* 0x000fe20000001810 */
[----:B------:R-:W1:Y:S04]  /*54f0*/  LDSM.16.M88.4 R84, [R248+0x4000] ;  /* 0x00400000f854783b */ /* 0x000e680000000200 */
[----:B------:R-:W3:Y:S01]  /*5500*/  LDSM.16.M88.4 R104, [R241+0x1c800] ;  /* 0x01c80000f168783b */ /* 0x000ee20000000200 */
[C---:B--2---:R-:W-:Y:S06]  /*5510*/  HMMA.16816.F32 R4, R92.reuse, R96, R4 ;  /* 0x000000605c04723c */ /* 0x044fec0000001804 */
[C---:B------:R-:W-:Y:S01]  /*5520*/  HMMA.16816.F32 R8, R92.reuse, R98, R8 ;  /* 0x000000625c08723c */ /* 0x040fe20000001808 */
[----:B------:R-:W-:Y:S05]  /*5530*/  LDSM.16.M88.4 R96, [R240+0x1c000] ;  /* 0x01c00000f060783b */ /* 0x000fea0000000200 */
[C---:B----4-:R-:W-:Y:S06]  /*5540*/  HMMA.16816.F32 R12, R92.reuse, R100, R12 ;  /* 0x000000645c0c723c */ /* 0x050fec000000180c */
        /* <DEDUP_REMOVED lines=46> */
[C---:B------:R-:W-:Y:S06]  /*5830*/  HMMA.16816.F32 R8, R84.reuse, R90, R8 ;  /* 0x0000005a5408723c */ /* 0x040fec0000001808 */
[C---:B---3--:R-:W-:Y:S06]  /*5840*/  HMMA.16816.F32 R12, R84.reuse, R104, R12 ;  /* 0x00000068540c723c */ /* 0x048fec000000180c */
[----:B------:R-:W-:Y:S06]  /*5850*/  HMMA.16816.F32 R16, R84, R106, R16 ;  /* 0x0000006a5410723c */ /* 0x000fec0000001810 */
[C---:B--2---:R-:W-:Y:S06]  /*5860*/  HMMA.16816.F32 R4, R92.reuse, R96, R4 ;  /* 0x000000605c04723c */ /* 0x044fec0000001804 */
        /* <DEDUP_REMOVED lines=18> */
.L_x_1586:
[----:B------:R-:W1:Y:S01]  /*5990*/  S2R R84, SR_TID.X ;  /* 0x0000000000547919 */ /* 0x000e620000002100 */
[----:B------:R-:W-:Y:S01]  /*59a0*/  IMAD.SHL.U32 R87, R115, 0x20, RZ ;  /* 0x0000002073577824 */ /* 0x000fe200078e00ff */
[----:B------:R-:W-:Y:S01]  /*59b0*/  UIADD3 UR15, UR8, 0x1, -UR13 ;  /* 0x00000001080f7890 */ /* 0x000fe2000fffe80d */
[----:B------:R-:W-:Y:S01]  /*59c0*/  VIADD R88, R121, UR12 ;  /* 0x0000000c79587c36 */ /* 0x000fe20008000000 */
[----:B------:R-:W-:Y:S01]  /*59d0*/  UIADD3 UR14, -UR9, UR8, -UR13 ;  /* 0x00000008090e7290 */ /* 0x000fe2000fffe90d */
[----:B------:R-:W-:Y:S01]  /*59e0*/  IMAD.U32 R86, RZ, RZ, UR16 ;  /* 0x00000010ff567e24 */ /* 0x000fe2000f8e00ff */
[----:B------:R-:W-:Y:S01]  /*59f0*/  UIADD3 UR12, UR15, UR41, URZ ;  /* 0x000000290f0c7290 */ /* 0x000fe2000fffe03f */
[C---:B------:R-:W-:Y:S01]  /*5a00*/  VIADD R85, R88.reuse, 0x8 ;  /* 0x0000000858557836 */ /* 0x040fe20000000000 */
[----:B------:R-:W-:Y:S02]  /*5a10*/  UMOV UR17, UR9 ;  /* 0x0000000900117c82 */ /* 0x000fe40008000000 */
[C---:B------:R-:W-:Y:S02]  /*5a20*/  VIADDMNMX R95, R88.reuse, UR14, RZ, !PT ;  /* 0x0000000e585f7c46 */ /* 0x040fe4000f8001ff */
[----:B------:R-:W-:Y:S05]  /*5a30*/  IMAD.U32 R93, RZ, RZ, UR12 ;  /* 0x0000000cff5d7e24 */ /* 0x000fea000f8e00ff */
[----:B------:R-:W-:Y:S01]  /*5a40*/  VIADDMNMX R93, R88, R93, UR8, PT ;  /* 0x00000008585d7e46 */ /* 0x000fe2000b80015d */
[----:B-1----:R-:W-:Y:S05]  /*5a50*/  IMAD.SHL.U32 R84, R84, 0x2, RZ ;  /* 0x0000000254547824 */ /* 0x002fea00078e00ff */
[----:B------:R-:W-:Y:S01]  /*5a60*/  LOP3.LUT R87, R87, 0x6, R84, 0xf8, !PT ;  /* 0x0000000657577812 */ /* 0x000fe200078ef854 */
[----:B------:R-:W-:Y:S04]  /*5a70*/  IMAD.U32 R84, RZ, RZ, UR41 ;  /* 0x00000029ff547e24 */ /* 0x000fe8000f8e00ff */
[----:B------:R-:W-:Y:S01]  /*5a80*/  IMAD R86, R86, 0x40, R87 ;  /* 0x0000004056567824 */ /* 0x000fe200078e0257 */
[C---:B------:R-:W-:Y:S02]  /*5a90*/  IADD3 R84, R85.reuse, UR15, R84 ;  /* 0x0000000f55547c10 */ /* 0x040fe4000fffe054 */
[----:B------:R-:W-:Y:S01]  /*5aa0*/  VIADDMNMX R85, R85, UR14, RZ, !PT ;  /* 0x0000000e55557c46 */ /* 0x000fe2000f8001ff */
[----:B------:R-:W-:Y:S01]  /*5ab0*/  VIADD R92, R86, 0x1 ;  /* 0x00000001565c7836 */ /* 0x000fe20000000000 */
[----:B------:R-:W-:Y:S01]  /*5ac0*/  VIMNMX R84, R84, UR8, PT ;  /* 0x0000000854547c48 */ /* 0x000fe2000bfe0100 */
[C---:B------:R-:W-:Y:S01]  /*5ad0*/  VIADD R91, R86.reuse, 0x8 ;  /* 0x00000008565b7836 */ /* 0x040fe20000000000 */
[C---:B------:R-:W-:Y:S01]  /*5ae0*/  ISETP.GE.AND P1, PT, R86.reuse, R95, PT ;  /* 0x0000005f5600720c */ /* 0x040fe20003f26270 */
[C---:B------:R-:W-:Y:S01]  /*5af0*/  VIADD R90, R86.reuse, 0x9 ;  /* 0x00000009565a7836 */ /* 0x040fe20000000000 */
[C---:B------:R-:W-:Y:S01]  /*5b00*/  ISETP.GE.AND P0, PT, R86.reuse, R85, PT ;  /* 0x000000555600720c */ /* 0x040fe20003f06270 */
[C---:B------:R-:W-:Y:S01]  /*5b10*/  VIADD R89, R86.reuse, 0x10 ;  /* 0x0000001056597836 */ /* 0x040fe20000000000 */
[C---:B------:R-:W-:Y:S01]  /*5b20*/  ISETP.GE.OR P1, PT, R86.reuse, R93, !P1 ;  /* 0x0000005d5600720c */ /* 0x040fe20004f26670 */
[C---:B------:R-:W-:Y:S01]  /*5b30*/  VIADD R88, R86.reuse, 0x11 ;  /* 0x0000001156587836 */ /* 0x040fe20000000000 */
[CC--:B------:R-:W-:Y:S01]  /*5b40*/  ISETP.GE.OR P0, PT, R86.reuse, R84.reuse, !P0 ;  /* 0x000000545600720c */ /* 0x0c0fe20004706670 */
[----:B------:R-:W-:Y:S01]  /*5b50*/  VIADD R87, R86, 0x18 ;  /* 0x0000001856577836 */ /* 0x000fe20000000000 */
[----:B------:R-:W-:Y:S01]  /*5b60*/  FSEL R4, R4, -INF , !P1 ;  /* 0xff80000004047808 */ /* 0x000fe20004800000 */
[----:B------:R-:W-:Y:S01]  /*5b70*/  VIADD R86, R86, 0x19 ;  /* 0x0000001956567836 */ /* 0x000fe20000000000 */
        /* <DEDUP_REMOVED lines=43> */
.L_x_1587:
[----:B------:R-:W2:Y:S01]  /*5e30*/  LDL R85, [R1+0x5c] ;  /* 0x00005c0001557983 */ /* 0x000ea20000100800 */
[----:B------:R-:W-:Y:S01]  /*5e40*/  IMAD.U32 R86, RZ, RZ, UR5 ;  /* 0x00000005ff567e24 */ /* 0x000fe2000f8e00ff */
[----:B------:R-:W-:Y:S03]  /*5e50*/  UISETP.GT.AND UP2, UPT, UR5, UR23, UPT ;  /* 0x000000170500728c */ /* 0x000fe6000bf44270 */
[----:B------:R-:W3:Y:S05]  /*5e60*/  LDL R88, [R1+0x54] ;  /* 0x0000540001587983 */ /* 0x000eea0000100800 */
[----:B------:R-:W4:Y:S05]  /*5e70*/  LDL R90, [R1] ;  /* 0x00000000015a7983 */ /* 0x000f2a0000100800 */
[----:B------:R-:W4:Y:S05]  /*5e80*/  LDL R87, [R1+0x60] ;  /* 0x0000600001577983 */ /* 0x000f2a0000100800 */
[----:B------:R-:W4:Y:S05]  /*5e90*/  LDL R92, [R1+0x50] ;  /* 0x00005000015c7983 */ /* 0x000f2a0000100800 */
[----:B------:R-:W4:Y:S05]  /*5ea0*/  LDL R206, [R1+0x18] ;  /* 0x0000180001ce7983 */ /* 0x000f2a0000100800 */
[----:B------:R-:W4:Y:S05]  /*5eb0*/  LDL R205, [R1+0x28] ;  /* 0x0000280001cd7983 */ /* 0x000f2a0000100800 */
[----:B------:R-:W4:Y:S05]  /*5ec0*/  LDL R204, [R1+0x20] ;  /* 0x0000200001cc7983 */ /* 0x000f2a0000100800 */
[----:B------:R-:W4:Y:S05]  /*5ed0*/  LDL R201, [R1+0x3c] ;  /* 0x00003c0001c97983 */ /* 0x000f2a0000100800 */
[----:B------:R1:W5:Y:S05]  /*5ee0*/  LDL.64 R202, [R1+0x10] ;  /* 0x0000100001ca7983 */ /* 0x00036a0000100a00 */
[----:B------:R1:W5:Y:S05]  /*5ef0*/  LDL R200, [R1+0x38] ;  /* 0x0000380001c87983 */ /* 0x00036a0000100800 */
[----:B------:R1:W5:Y:S05]  /*5f00*/  LDL R199, [R1+0x34] ;  /* 0x0000340001c77983 */ /* 0x00036a0000100800 */
[----:B------:R1:W5:Y:S01]  /*5f10*/  LDL R198, [R1+0x30] ;  /* 0x0000300001c67983 */ /* 0x0003620000100800 */
[C---:B--2---:R-:W-:Y:S01]  /*5f20*/  FMUL.FTZ R84, R85.reuse, 1.4426950216293334961 ;  /* 0x3fb8aa3b55547820 */ /* 0x044fe20000410000 */
[----:B------:R-:W-:Y:S01]  /*5f30*/  FSETP.NEU.FTZ.AND P0, PT, R85, -INF , PT ;  /* 0xff8000005500780b */ /* 0x000fe20003f1d000 */
[----:B------:R-:W-:Y:S02]  /*5f40*/  IMAD.U32 R85, RZ, RZ, UR16 ;  /* 0x00000010ff557e24 */ /* 0x000fe4000f8e00ff */
[----:B---3--:R-:W-:Y:S01]  /*5f50*/  IMAD.WIDE.U32 R88, R88, -0x2daee0ad, RZ ;  /* 0xd2511f5358587825 */ /* 0x008fe200078e00ff */
[----:B------:R-:W-:Y:S03]  /*5f60*/  FSEL R84, R84, RZ, P0 ;  /* 0x000000ff54547208 */ /* 0x000fe60000000000 */
[----:B------:R-:W-:Y:S01]  /*5f70*/  IMAD R85, R85, 0x2, R115 ;  /* 0x0000000255557824 */ /* 0x000fe200078e0273 */
[----:B------:R-:W-:Y:S01]  /*5f80*/  LEA R115, R252, UR4, 0x1 ;  /* 0x00000004fc737c11 */ /* 0x000fe2000f8e08ff */
[----:B----4-:R-:W-:Y:S02]  /*5f90*/  IMAD R86, R86, 0x4, R90 ;  /* 0x0000000456567824 */ /* 0x010fe400078e025a */
[--C-:B------:R-:W-:Y:S01]  /*5fa0*/  FFMA.FTZ R118, R16, UR21, -R84.reuse ;  /* 0x0000001510767c23 */ /* 0x100fe20008010854 */
[C---:B------:R-:W-:Y:S01]  /*5fb0*/  FSETP.NEU.FTZ.AND P0, PT, R87.reuse, -INF , PT ;  /* 0xff8000005700780b */ /* 0x040fe20003f1d000 */
[----:B------:R-:W-:Y:S01]  /*5fc0*/  FMUL.FTZ R16, R87, 1.4426950216293334961 ;  /* 0x3fb8aa3b57107820 */ /* 0x000fe20000410000 */
[----:B------:R-:W-:Y:S01]  /*5fd0*/  LOP3.LUT R90, R89, UR24, R85, 0x96, !PT ;  /* 0x00000018595a7c12 */ /* 0x000fe2000f8e9655 */
[----:B------:R-:W-:Y:S04]  /*5fe0*/  IMAD.WIDE.U32 R86, R86, -0x326172a9, RZ ;  /* 0xcd9e8d5756567825 */ /* 0x000fe800078e00ff */
[----:B------:R-:W-:Y:S01]  /*5ff0*/  FFMA.FTZ R119, R8, UR21, -R84 ;  /* 0x0000001508777c23 */ /* 0x000fe20008010854 */
[----:B------:R-:W-:Y:S01]  /*6000*/  MUFU.EX2 R118, R118 ;  /* 0x0000007600767308 */ /* 0x000fe20000000800 */
[----:B------:R-:W-:Y:S01]  /*6010*/  FSEL R8, R16, RZ, P0 ;  /* 0x000000ff10087208 */ /* 0x000fe20000000000 */
[----:B------:R-:W-:Y:S01]  /*6020*/  IMAD.WIDE.U32 R90, R90, -0x326172a9, RZ ;  /* 0xcd9e8d575a5a7825 */ /* 0x000fe200078e00ff */
[----:B------:R-:W-:Y:S03]  /*6030*/  LOP3.LUT R16, R87, UR25, R92, 0x96, !PT ;  /* 0x0000001957107c12 */ /* 0x000fe6000f8e965c */
[----:B------:R-:W-:Y:S01]  /*6040*/  FFMA.FTZ R122, R4, UR21, -R84 ;  /* 0x00000015047a7c23 */ /* 0x000fe20008010854 */
[----:B------:R-:W-:Y:S01]  /*6050*/  FFMA.FTZ R120, R11, UR21, -R8 ;  /* 0x000000150b787c23 */ /* 0x000fe20008010808 */
[----:B------:R-:W-:Y:S01]  /*6060*/  LOP3.LUT R86, R91, UR40, R86, 0x96, !PT ;  /* 0x000000285b567c12 */ /* 0x000fe2000f8e9656 */
[----:B------:R-:W-:Y:S04]  /*6070*/  IMAD.WIDE.U32 R92, R16, -0x2daee0ad, RZ ;  /* 0xd2511f53105c7825 */ /* 0x000fe800078e00ff */
[--C-:B------:R-:W-:Y:S01]  /*6080*/  FFMA.FTZ R121, R7, UR21, -R8.reuse ;  /* 0x0000001507797c23 */ /* 0x100fe20008010808 */
[----:B------:R-:W2:Y:S01]  /*6090*/  MUFU.EX2 R119, R119 ;  /* 0x0000007700777308 */ /* 0x000ea20000000800 */
[----:B------:R-:W-:Y:S01]  /*60a0*/  FFMA.FTZ R124, R6, UR21, -R8 ;  /* 0x00000015067c7c23 */ /* 0x000fe20008010808 */
[----:B------:R-:W-:Y:S01]  /*60b0*/  IMAD.WIDE.U32 R86, R86, -0x2daee0ad, RZ ;  /* 0xd2511f5356567825 */ /* 0x000fe200078e00ff */
[----:B------:R-:W-:Y:S03]  /*60c0*/  LOP3.LUT R11, R93, UR39, R88, 0x96, !PT ;  /* 0x000000275d0b7c12 */ /* 0x000fe6000f8e9658 */
[--C-:B------:R-:W-:Y:S01]  /*60d0*/  FFMA.FTZ R9, R9, UR21, -R84.reuse ;  /* 0x0000001509097c23 */ /* 0x100fe20008010854 */
[----:B------:R-:W-:Y:S01]  /*60e0*/  FFMA.FTZ R123, R5, UR21, -R84 ;  /* 0x00000015057b7c23 */ /* 0x000fe20008010854 */
[----:B------:R-:W-:Y:S01]  /*60f0*/  LOP3.LUT R88, R87, UR37, R92, 0x96, !PT ;  /* 0x0000002557587c12 */ /* 0x000fe2000f8e965c */
[----:B------:R-:W-:Y:S01]  /*6100*/  IMAD.WIDE.U32 R92, R11, -0x326172a9, RZ ;  /* 0xcd9e8d570b5c7825 */ /* 0x000fe200078e00ff */
[----:B------:R3:W-:Y:S03]  /*6110*/  MUFU.EX2 R126, R9 ;  /* 0x00000009007e7308 */ /* 0x0007e60000000800 */
[----:B------:R-:W-:Y:S01]  /*6120*/  FFMA.FTZ R12, R12, UR21, -R84 ;  /* 0x000000150c0c7c23 */ /* 0x000fe20008010854 */
[----:B------:R-:W-:Y:S01]  /*6130*/  IMAD.WIDE.U32 R88, R88, -0x326172a9, RZ ;  /* 0xcd9e8d5758587825 */ /* 0x000fe200078e00ff */
[----:B------:R-:W-:Y:S03]  /*6140*/  LOP3.LUT R4, R93, UR38, R90, 0x96, !PT ;  /* 0x000000265d047c12 */ /* 0x000fe6000f8e965a */
[--C-:B------:R-:W-:Y:S01]  /*6150*/  FFMA.FTZ R13, R13, UR21, -R84.reuse ;  /* 0x000000150d0d7c23 */ /* 0x100fe20008010854 */
[----:B------:R-:W-:Y:S01]  /*6160*/  FFMA.FTZ R84, R17, UR21, -R84 ;  /* 0x0000001511547c23 */ /* 0x000fe20008010854 */
[----:B------:R-:W-:Y:S01]  /*6170*/  LOP3.LUT R7, R89, UR36, R92, 0x96, !PT ;  /* 0x0000002459077c12 */ /* 0x000fe2000f8e965c */
[----:B------:R-:W-:Y:S04]  /*6180*/  IMAD.WIDE.U32 R90, R4, -0x2daee0ad, RZ ;  /* 0xd2511f53045a7825 */ /* 0x000fe800078e00ff */
[--C-:B------:R-:W-:Y:S01]  /*6190*/  FFMA.FTZ R129, R10, UR21, -R8.reuse ;  /* 0x000000150a817c23 */ /* 0x100fe20008010808 */
[----:B------:R-:W-:Y:S01]  /*61a0*/  MUFU.EX2 R124, R124 ;  /* 0x0000007c007c7308 */ /* 0x000fe20000000800 */
[----:B------:R-:W-:Y:S01]  /*61b0*/  FFMA.FTZ R15, R15, UR21, -R8 ;  /* 0x000000150f0f7c23 */ /* 0x000fe20008010808 */
[----:B------:R-:W-:Y:S01]  /*61c0*/  IMAD.WIDE.U32 R6, R7, -0x2daee0ad, RZ ;  /* 0xd2511f5307067825 */ /* 0x000fe200078e00ff */
[----:B------:R-:W-:Y:S03]  /*61d0*/  LOP3.LUT R86, R91, UR35, R86, 0x96, !PT ;  /* 0x000000235b567c12 */ /* 0x000fe6000f8e9656 */
[--C-:B------:R-:W-:Y:S01]  /*61e0*/  FFMA.FTZ R14, R14, UR21, -R8.reuse ;  /* 0x000000150e0e7c23 */ /* 0x100fe20008010808 */
[----:B------:R-:W-:Y:S01]  /*61f0*/  FFMA.FTZ R19, R19, UR21, -R8 ;  /* 0x0000001513137c23 */ /* 0x000fe20008010808 */
[----:B------:R-:W-:Y:S01]  /*6200*/  LOP3.LUT R4, R7, UR33, R90, 0x96, !PT ;  /* 0x0000002107047c12 */ /* 0x000fe2000f8e965a */
[----:B------:R-:W-:Y:S01]  /*6210*/  IMAD.WIDE.U32 R86, R86, -0x326172a9, RZ ;  /* 0xcd9e8d5756567825 */ /* 0x000fe200078e00ff */
[----:B------:R-:W-:Y:S03]  /*6220*/  MUFU.EX2 R122, R122 ;  /* 0x0000007a007a7308 */ /* 0x000fe60000000800 */
[----:B------:R-:W-:Y:S01]  /*6230*/  FFMA.FTZ R8, R18, UR21, -R8 ;  /* 0x0000001512087c23 */ /* 0x000fe20008010808 */
[----:B------:R-:W-:Y:S01]  /*6240*/  IMAD.WIDE.U32 R4, R4, -0x326172a9, RZ ;  /* 0xcd9e8d5704047825 */ /* 0x000fe200078e00ff */
[----:B------:R-:W-:Y:S03]  /*6250*/  LOP3.LUT R88, R87, UR34, R88, 0x96, !PT ;  /* 0x0000002257587c12 */ /* 0x000fe6000f8e9658 */
[--C-:B------:R-:W-:Y:S01]  /*6260*/  IMAD.IADD R114, R246, 0x1, R115.reuse ;  /* 0x00000001f6727824 */ /* 0x100fe200078e0273 */
[----:B------:R-:W-:Y:S01]  /*6270*/  LOP3.LUT R16, R5, UR32, R86, 0x96, !PT ;  /* 0x0000002005107c12 */ /* 0x000fe2000f8e9656 */
[----:B------:R-:W-:Y:S01]  /*6280*/  IMAD.WIDE.U32 R88, R88, -0x2daee0ad, RZ ;  /* 0xd2511f5358587825 */ /* 0x000fe200078e00ff */
[----:B------:R-:W-:Y:S03]  /*6290*/  MUFU.EX2 R121, R121 ;  /* 0x0000007900797308 */ /* 0x000fe60000000800 */
[----:B------:R-:W-:Y:S01]  /*62a0*/  IMAD.WIDE.U32 R16, R16, -0x2daee0ad, RZ ;  /* 0xd2511f5310107825 */ /* 0x000fe200078e00ff */
[----:B------:R-:W-:Y:S03]  /*62b0*/  LOP3.LUT R86, R89, UR31, R6, 0x96, !PT ;  /* 0x0000001f59567c12 */ /* 0x000fe6000f8e9606 */
[----:B------:R-:W-:Y:S01]  /*62c0*/  IMAD.IADD R113, R245, 0x1, R115 ;  /* 0x00000001f5717824 */ /* 0x000fe200078e0273 */
[----:B------:R-:W-:Y:S01]  /*62d0*/  LOP3.LUT R6, R17, UR29, R88, 0x96, !PT ;  /* 0x0000001d11067c12 */ /* 0x000fe2000f8e9658 */
[----:B------:R-:W-:Y:S01]  /*62e0*/  IMAD.WIDE.U32 R86, R86, -0x326172a9, RZ ;  /* 0xcd9e8d5756567825 */ /* 0x000fe200078e00ff */
[----:B------:R-:W-:Y:S01]  /*62f0*/  LOP3.LUT R5, R16, 0xffff, RZ, 0xc0, !PT ;  /* 0x0000ffff10057812 */ /* 0x000fe200078ec0ff */
[----:B------:R-:W-:Y:S01]  /*6300*/  MUFU.EX2 R129, R129 ;  /* 0x0000008100817308 */ /* 0x000fe20000000800 */
[----:B------:R-:W-:Y:S01]  /*6310*/  SHF.R.U32.HI R10, RZ, 0x18, R16 ;  /* 0x00000018ff0a7819 */ /* 0x000fe20000011610 */
[----:B------:R-:W-:Y:S01]  /*6320*/  IMAD.IADD R112, R245, 0x1, R114 ;  /* 0x00000001f5707824 */ /* 0x000fe200078e0272 */
[----:B------:R-:W-:Y:S02]  /*6330*/  LOP3.LUT R17, R86, 0xff, RZ, 0xc0, !PT ;  /* 0x000000ff56117812 */ /* 0x000fe400078ec0ff */
[----:B---3--:R-:W-:Y:S02]  /*6340*/  LOP3.LUT R9, R16, 0xff, RZ, 0xc0, !PT ;  /* 0x000000ff10097812 */ /* 0x008fe400078ec0ff */
[----:B------:R-:W-:Y:S03]  /*6350*/  SHF.R.U32.HI R7, RZ, 0x10, R16 ;  /* 0x00000010ff077819 */ /* 0x000fe60000011610 */
[----:B------:R-:W-:Y:S01]  /*6360*/  MUFU.EX2 R123, R123 ;  /* 0x0000007b007b7308 */ /* 0x000fe20000000800 */
[----:B------:R-:W-:Y:S02]  /*6370*/  ISETP.LE.U32.AND P6, PT, R17, UR22, PT ;  /* 0x0000001611007c0c */ /* 0x000fe4000bfc3070 */
[----:B------:R-:W-:Y:S02]  /*6380*/  ISETP.LE.U32.AND P0, PT, R10, UR22, PT ;  /* 0x000000160a007c0c */ /* 0x000fe4000bf03070 */
[----:B------:R-:W-:Y:S02]  /*6390*/  SHF.R.U32.HI R16, RZ, 0x18, R86 ;  /* 0x00000018ff107819 */ /* 0x000fe40000011656 */
[----:B------:R-:W-:Y:S03]  /*63a0*/  ISETP.LE.U32.AND P2, PT, R9, UR22, PT ;  /* 0x0000001609007c0c */ /* 0x000fe6000bf43070 */
[----:B------:R-:W3:Y:S01]  /*63b0*/  MUFU.EX2 R120, R120 ;  /* 0x0000007800787308 */ /* 0x000ee20000000800 */
[----:B------:R-:W-:Y:S02]  /*63c0*/  SHF.R.U32.HI R10, RZ, 0x18, R6 ;  /* 0x00000018ff0a7819 */ /* 0x000fe40000011606 */
[----:B------:R-:W-:Y:S02]  /*63d0*/  LOP3.LUT R11, R87, UR30, R4, 0x96, !PT ;  /* 0x0000001e570b7c12 */ /* 0x000fe4000f8e9604 */
[----:B------:R-:W-:Y:S01]  /*63e0*/  ISETP.LE.U32.AND P1, PT, R16, UR22, PT ;  /* 0x0000001610007c0c */ /* 0x000fe2000bf23070 */
[----:B--2---:R-:W-:Y:S01]  /*63f0*/  @!P6 FADD.FTZ R119, -R119, -RZ ;  /* 0x800000ff7777e221 */ /* 0x004fe20000010100 */
[----:B------:R-:W-:Y:S03]  /*6400*/  ISETP.LE.U32.AND P3, PT, R10, UR22, PT ;  /* 0x000000160a007c0c */ /* 0x000fe6000bf63070 */
[----:B------:R-:W-:Y:S01]  /*6410*/  MUFU.EX2 R197, R12 ;  /* 0x0000000c00c57308 */ /* 0x000fe20000000800 */
[--C-:B------:R-:W-:Y:S02]  /*6420*/  SHF.R.U32.HI R16, RZ, 0x18, R11.reuse ;  /* 0x00000018ff107819 */ /* 0x100fe4000001160b */
[----:B------:R-:W-:Y:S01]  /*6430*/  SHF.R.U32.HI R10, RZ, 0x10, R11 ;  /* 0x00000010ff0a7819 */ /* 0x000fe2000001160b */
[----:B------:R-:W-:Y:S01]  /*6440*/  @!P2 FADD.FTZ R118, -R118, -RZ ;  /* 0x800000ff7676a221 */ /* 0x000fe20000010100 */
[----:B------:R-:W-:Y:S02]  /*6450*/  ISETP.LE.U32.AND P4, PT, R16, UR22, PT ;  /* 0x0000001610007c0c */ /* 0x000fe4000bf83070 */
[----:B------:R-:W-:Y:S03]  /*6460*/  LOP3.LUT R10, R10, 0xff, RZ, 0xc0, !PT ;  /* 0x000000ff0a0a7812 */ /* 0x000fe600078ec0ff */
[----:B------:R-:W-:Y:S01]  /*6470*/  MUFU.EX2 R196, R13 ;  /* 0x0000000d00c47308 */ /* 0x000fe20000000800 */
[C---:B------:R-:W-:Y:S01]  /*6480*/  LOP3.LUT R16, R11.reuse, 0xff, RZ, 0xc0, !PT ;  /* 0x000000ff0b107812 */ /* 0x040fe200078ec0ff */
[----:B---3--:R-:W-:Y:S01]  /*6490*/  @!P1 FADD.FTZ R120, -R120, -RZ ;  /* 0x800000ff78789221 */ /* 0x008fe20000010100 */
[----:B------:R-:W-:Y:S02]  /*64a0*/  ISETP.LE.U32.AND P6, PT, R10, UR22, PT ;  /* 0x000000160a007c0c */ /* 0x000fe4000bfc3070 */
[----:B------:R-:W-:Y:S02]  /*64b0*/  ISETP.LE.U32.AND P2, PT, R16, UR22, PT ;  /* 0x0000001610007c0c */ /* 0x000fe4000bf43070 */
[----:B------:R-:W-:Y:S03]  /*64c0*/  LOP3.LUT R11, R11, 0xffff, RZ, 0xc0, !PT ;  /* 0x0000ffff0b0b7812 */ /* 0x000fe600078ec0ff */
[----:B------:R-:W2:Y:S01]  /*64d0*/  MUFU.EX2 R127, R15 ;  /* 0x0000000f007f7308 */ /* 0x000ea20000000800 */
[----:B------:R-:W-:Y:S01]  /*64e0*/  LOP3.LUT R9, R86, 0xffff, RZ, 0xc0, !PT ;  /* 0x0000ffff56097812 */ /* 0x000fe200078ec0ff */
[----:B------:R-:W-:Y:S01]  /*64f0*/  @!P4 FADD.FTZ R121, -R121, -RZ ;  /* 0x800000ff7979c221 */ /* 0x000fe20000010100 */
[----:B------:R-:W-:Y:S02]  /*6500*/  SHF.R.U32.HI R4, RZ, 0x10, R86 ;  /* 0x00000010ff047819 */ /* 0x000fe40000011656 */
[----:B------:R-:W-:Y:S02]  /*6510*/  SHF.R.U32.HI R11, RZ, 0x8, R11 ;  /* 0x00000008ff0b7819 */ /* 0x000fe4000001160b */
[----:B------:R-:W-:Y:S01]  /*6520*/  SHF.R.U32.HI R9, RZ, 0x8, R9 ;  /* 0x00000008ff097819 */ /* 0x000fe20000011609 */
[----:B------:R-:W-:Y:S01]  /*6530*/  @!P6 FADD.FTZ R124, -R124, -RZ ;  /* 0x800000ff7c7ce221 */ /* 0x000fe20000010100 */
[----:B------:R-:W-:Y:S01]  /*6540*/  LOP3.LUT R4, R4, 0xff, RZ, 0xc0, !PT ;  /* 0x000000ff04047812 */ /* 0x000fe200078ec0ff */
[----:B------:R-:W-:Y:S01]  /*6550*/  @!P2 FADD.FTZ R122, -R122, -RZ ;  /* 0x800000ff7a7aa221 */ /* 0x000fe20000010100 */
[----:B------:R-:W-:Y:S01]  /*6560*/  LOP3.LUT R11, R11, 0xffff, RZ, 0xc0, !PT ;  /* 0x0000ffff0b0b7812 */ /* 0x000fe200078ec0ff */
[----:B------:R-:W-:Y:S01]  /*6570*/  MUFU.EX2 R130, R14 ;  /* 0x0000000e00827308 */ /* 0x000fe20000000800 */
[----:B------:R-:W-:Y:S02]  /*6580*/  LOP3.LUT R9, R9, 0xffff, RZ, 0xc0, !PT ;  /* 0x0000ffff09097812 */ /* 0x000fe400078ec0ff */
[----:B------:R-:W-:Y:S02]  /*6590*/  ISETP.LE.U32.AND P6, PT, R4, UR22, PT ;  /* 0x0000001604007c0c */ /* 0x000fe4000bfc3070 */
[C---:B------:R-:W-:Y:S01]  /*65a0*/  LOP3.LUT R17, R6.reuse, 0xff, RZ, 0xc0, !PT ;  /* 0x000000ff06117812 */ /* 0x040fe200078ec0ff */
[----:B--2---:R-:W-:Y:S01]  /*65b0*/  @!P3 FADD.FTZ R127, -R127, -RZ ;  /* 0x800000ff7f7fb221 */ /* 0x004fe20000010100 */
[----:B------:R-:W-:Y:S03]  /*65c0*/  ISETP.LE.U32.AND P2, PT, R11, UR22, PT ;  /* 0x000000160b007c0c */ /* 0x000fe6000bf43070 */
[----:B------:R-:W-:Y:S01]  /*65d0*/  MUFU.EX2 R131, R84 ;  /* 0x0000005400837308 */ /* 0x000fe20000000800 */
[----:B------:R-:W-:Y:S02]  /*65e0*/  SHF.R.U32.HI R4, RZ, 0x10, R6 ;  /* 0x00000010ff047819 */ /* 0x000fe40000011606 */
[----:B------:R-:W-:Y:S02]  /*65f0*/  LOP3.LUT R6, R6, 0xffff, RZ, 0xc0, !PT ;  /* 0x0000ffff06067812 */ /* 0x000fe400078ec0ff */
[----:B------:R-:W-:Y:S02]  /*6600*/  ISETP.LE.U32.AND P4, PT, R9, UR22, PT ;  /* 0x0000001609007c0c */ /* 0x000fe4000bf83070 */
[----:B------:R-:W-:Y:S01]  /*6610*/  SHF.R.U32.HI R6, RZ, 0x8, R6 ;  /* 0x00000008ff067819 */ /* 0x000fe20000011606 */
[----:B------:R-:W-:Y:S01]  /*6620*/  @!P6 FADD.FTZ R129, -R129, -RZ ;  /* 0x800000ff8181e221 */ /* 0x000fe20000010100 */
[----:B------:R-:W-:Y:S01]  /*6630*/  SHF.R.U32.HI R5, RZ, 0x8, R5 ;  /* 0x00000008ff057819 */ /* 0x000fe20000011605 */
[----:B------:R-:W2:Y:S01]  /*6640*/  MUFU.EX2 R125, R19 ;  /* 0x00000013007d7308 */ /* 0x000ea20000000800 */
[----:B------:R-:W-:Y:S01]  /*6650*/  LOP3.LUT R6, R6, 0xffff, RZ, 0xc0, !PT ;  /* 0x0000ffff06067812 */ /* 0x000fe200078ec0ff */
[----:B------:R-:W-:Y:S01]  /*6660*/  @!P2 FADD.FTZ R123, -R123, -RZ ;  /* 0x800000ff7b7ba221 */ /* 0x000fe20000010100 */
[----:B------:R-:W-:Y:S02]  /*6670*/  LOP3.LUT R5, R5, 0xffff, RZ, 0xc0, !PT ;  /* 0x0000ffff05057812 */ /* 0x000fe400078ec0ff */
[----:B------:R-:W-:Y:S02]  /*6680*/  ISETP.LE.U32.AND P5, PT, R17, UR22, PT ;  /* 0x0000001611007c0c */ /* 0x000fe4000bfa3070 */
[----:B------:R-:W-:Y:S01]  /*6690*/  LOP3.LUT R4, R4, 0xff, RZ, 0xc0, !PT ;  /* 0x000000ff04047812 */ /* 0x000fe200078ec0ff */
[----:B------:R-:W-:Y:S01]  /*66a0*/  @!P4 FADD.FTZ R126, -R126, -RZ ;  /* 0x800000ff7e7ec221 */ /* 0x000fe20000010100 */
[----:B------:R-:W-:Y:S01]  /*66b0*/  ISETP.LE.U32.AND P6, PT, R6, UR22, PT ;  /* 0x0000001606007c0c */ /* 0x000fe2000bfc3070 */
[----:B------:R-:W3:Y:S01]  /*66c0*/  MUFU.EX2 R128, R8 ;  /* 0x0000000800807308 */ /* 0x000ee20000000800 */
[----:B------:R-:W-:Y:S02]  /*66d0*/  LOP3.LUT R7, R7, 0xff, RZ, 0xc0, !PT ;  /* 0x000000ff07077812 */ /* 0x000fe400078ec0ff */
[----:B------:R-:W-:Y:S02]  /*66e0*/  ISETP.LE.U32.AND P2, PT, R5, UR22, PT ;  /* 0x0000001605007c0c */ /* 0x000fe4000bf43070 */
[----:B------:R-:W-:Y:S02]  /*66f0*/  F2FP.RELU.F16.F32.PACK_AB R5, R121, R124 ;  /* 0x0000007c7905723e */ /* 0x000fe400000008ff */
[----:B------:R-:W-:Y:S01]  /*6700*/  ISETP.LE.U32.AND P4, PT, R4, UR22, PT ;  /* 0x0000001604007c0c */ /* 0x000fe2000bf83070 */
[----:B------:R-:W-:Y:S01]  /*6710*/  @!P5 FADD.FTZ R197, -R197, -RZ ;  /* 0x800000ffc5c5d221 */ /* 0x000fe20000010100 */
[----:B------:R-:W-:Y:S01]  /*6720*/  ISETP.LE.U32.AND P1, PT, R7, UR22, PT ;  /* 0x0000001607007c0c */ /* 0x000fe2000bf23070 */
[----:B------:R-:W-:Y:S01]  /*6730*/  STS [R206+0x2a400], R5 ;  /* 0x02a40005ce007388 */ /* 0x000fe20000000800 */
[----:B------:R-:W-:Y:S01]  /*6740*/  F2FP.RELU.F16.F32.PACK_AB R7, R123, R122 ;  /* 0x0000007a7b07723e */ /* 0x000fe200000008ff */
[----:B------:R-:W-:Y:S01]  /*6750*/  @!P6 FADD.FTZ R196, -R196, -RZ ;  /* 0x800000ffc4c4e221 */ /* 0x000fe20000010100 */
[----:B------:R-:W-:Y:S01]  /*6760*/  F2FP.RELU.F16.F32.PACK_AB R4, R126, R119 ;  /* 0x000000777e04723e */ /* 0x000fe200000008ff */
[----:B--2---:R-:W-:Y:S01]  /*6770*/  @!P0 FADD.FTZ R125, -R125, -RZ ;  /* 0x800000ff7d7d8221 */ /* 0x004fe20000010100 */
[----:B------:R-:W-:Y:S01]  /*6780*/  F2FP.RELU.F16.F32.PACK_AB R6, R120, R129 ;  /* 0x000000817806723e */ /* 0x000fe200000008ff */
[----:B------:R-:W-:Y:S01]  /*6790*/  STS [R206+0x2a000], R7 ;  /* 0x02a00007ce007388 */ /* 0x000fe20000000800 */
[----:B------:R-:W-:Y:S01]  /*67a0*/  F2FP.RELU.F16.F32.PACK_AB R15, R196, R197 ;  /* 0x000000c5c40f723e */ /* 0x000fe200000008ff */
[----:B------:R-:W-:Y:S01]  /*67b0*/  @!P2 FADD.FTZ R131, -R131, -RZ ;  /* 0x800000ff8383a221 */ /* 0x000fe20000010100 */
[----:B------:R-:W-:Y:S02]  /*67c0*/  FSETP.GE.FTZ.AND P3, PT, R122, RZ, PT ;  /* 0x000000ff7a00720b */ /* 0x000fe40003f76000 */
[----:B------:R-:W-:Y:S01]  /*67d0*/  STS [R205+0x2a000], R4 ;  /* 0x02a00004cd007388 */ /* 0x000fe20000000800 */
[----:B------:R-:W-:Y:S01]  /*67e0*/  @!P4 FADD.FTZ R130, -R130, -RZ ;  /* 0x800000ff8282c221 */ /* 0x000fe20000010100 */
[----:B---3--:R-:W-:Y:S01]  /*67f0*/  @!P1 FADD.FTZ R128, -R128, -RZ ;  /* 0x800000ff80809221 */ /* 0x008fe20000010100 */
[----:B------:R-:W-:Y:S02]  /*6800*/  F2FP.RELU.F16.F32.PACK_AB R13, R131, R118 ;  /* 0x00000076830d723e */ /* 0x000fe400000008ff */
[----:B------:R-:W-:Y:S01]  /*6810*/  STS [R205+0x2a400], R6 ;  /* 0x02a40006cd007388 */ /* 0x000fe20000000800 */
[----:B------:R-:W-:Y:S02]  /*6820*/  FSETP.GE.FTZ.AND P0, PT, R121, RZ, PT ;  /* 0x000000ff7900720b */ /* 0x000fe40003f16000 */
[----:B------:R-:W-:Y:S02]  /*6830*/  F2FP.RELU.F16.F32.PACK_AB R14, R127, R130 ;  /* 0x000000827f0e723e */ /* 0x000fe400000008ff */
[----:B------:R-:W-:Y:S01]  /*6840*/  STS [R204+0x2a000], R15 ;  /* 0x02a0000fcc007388 */ /* 0x000fe20000000800 */
[----:B------:R-:W-:Y:S02]  /*6850*/  F2FP.RELU.F16.F32.PACK_AB R12, R125, R128 ;  /* 0x000000807d0c723e */ /* 0x000fe400000008ff */
[----:B------:R-:W-:Y:S02]  /*6860*/  FSETP.GE.FTZ.AND P2, PT, R123, RZ, PT ;  /* 0x000000ff7b00720b */ /* 0x000fe40003f56000 */
[----:B------:R-:W-:Y:S01]  /*6870*/  STS [R204+0x2a400], R14 ;  /* 0x02a4000ecc007388 */ /* 0x000fe20000000800 */
[----:B------:R-:W-:Y:S04]  /*6880*/  FSETP.GE.FTZ.AND P1, PT, R124, RZ, PT ;  /* 0x000000ff7c00720b */ /* 0x000fe80003f36000 */
[----:B------:R-:W-:Y:S05]  /*6890*/  STS [R201+0x2a000], R13 ;  /* 0x02a0000dc9007388 */ /* 0x000fea0000000800 */
[----:B------:R-:W-:Y:S05]  /*68a0*/  STS [R201+0x2a400], R12 ;  /* 0x02a4000cc9007388 */ /* 0x000fea0000000800 */
[----:B------:R-:W-:Y:S05]  /*68b0*/  LDSM.16.M88.4 R16, [R115+0x10000] ;  /* 0x010000007310783b */ /* 0x000fea0000000200 */
[----:B------:R-:W2:Y:S05]  /*68c0*/  LDSM.16.M88.4 R8, [R241+0x20000] ;  /* 0x02000000f108783b */ /* 0x000eaa0000000200 */
[----:B------:R-:W3:Y:S05]  /*68d0*/  LDSM.16.M88.4 R84, [R241+0x20800] ;  /* 0x02080000f154783b */ /* 0x000eea0000000200 */
[----:B------:R-:W-:Y:S05]  /*68e0*/  LDSM.16.M88.4 R88, [R114+0x10000] ;  /* 0x010000007258783b */ /* 0x000fea0000000200 */
[----:B------:R-:W4:Y:S05]  /*68f0*/  LDSM.16.M88.4 R92, [R240+0x20000] ;  /* 0x02000000f05c783b */ /* 0x000f2a0000000200 */
[----:B------:R-:W1:Y:S05]  /*6900*/  LDSM.16.M88.4 R96, [R240+0x20800] ;  /* 0x02080000f060783b */ /* 0x000e6a0000000200 */
[----:B------:R-:W-:Y:S05]  /*6910*/  LDSM.16.M88.4 R100, [R113+0x10000] ;  /* 0x010000007164783b */ /* 0x000fea0000000200 */
[----:B------:R-:W1:Y:S05]  /*6920*/  LDSM.16.M88.4 R104, [R3+0x20000] ;  /* 0x020000000368783b */ /* 0x000e6a0000000200 */
        /* <DEDUP_REMOVED lines=11> */
[----:B------:R-:W1:Y:S05]  /*69e0*/  LDSM.16.M88.4 R88, [R2+0x20800] ;  /* 0x020800000258783b */ /* 0x000e6a0000000200 */
[C---:B------:R-:W-:Y:S01]  /*69f0*/  HMMA.16816.F32 R4, R100.reuse, R104, R4 ;  /* 0x000000686404723c */ /* 0x040fe20000001804 */
[----:B------:R-:W-:Y:S05]  /*6a00*/  LDSM.16.M88.4 R96, [R115+0x12000] ;  /* 0x012000007360783b */ /* 0x000fea0000000200 */
[C---:B------:R-:W-:Y:S01]  /*6a10*/  HMMA.16816.F32 R8, R100.reuse, R106, R8 ;  /* 0x0000006a6408723c */ /* 0x040fe20000001808 */
[----:B------:R-:W4:Y:S05]  /*6a20*/  LDSM.16.M88.4 R104, [R241+0x22000] ;  /* 0x02200000f168783b */ /* 0x000f2a0000000200 */
[C---:B--2---:R-:W-:Y:S06]  /*6a30*/  HMMA.16816.F32 R12, R100.reuse, R84, R12 ;  /* 0x00000054640c723c */ /* 0x044fec000000180c */
[----:B------:R-:W-:Y:S01]  /*6a40*/  HMMA.16816.F32 R16, R100, R86, R16 ;  /* 0x000000566410723c */ /* 0x000fe20000001810 */
[----:B------:R-:W2:Y:S05]  /*6a50*/  LDSM.16.M88.4 R84, [R241+0x22800] ;  /* 0x02280000f154783b */ /* 0x000eaa0000000200 */
[C---:B---3--:R-:W-:Y:S01]  /*6a60*/  HMMA.16816.F32 R4, R92.reuse, R108, R4 ;  /* 0x0000006c5c04723c */ /* 0x048fe20000001804 */
[----:B------:R-:W-:Y:S05]  /*6a70*/  LDSM.16.M88.4 R100, [R114+0x12000] ;  /* 0x012000007264783b */ /* 0x000fea0000000200 */
[C---:B------:R-:W-:Y:S01]  /*6a80*/  HMMA.16816.F32 R8, R92.reuse, R110, R8 ;  /* 0x0000006e5c08723c */ /* 0x040fe20000001808 */
[----:B------:R-:W3:Y:S05]  /*6a90*/  LDSM.16.M88.4 R108, [R240+0x22000] ;  /* 0x02200000f06c783b */ /* 0x000eea0000000200 */
[C---:B-1----:R-:W-:Y:S06]  /*6aa0*/  HMMA.16816.F32 R12, R92.reuse, R88, R12 ;  /* 0x000000585c0c723c */ /* 0x042fec000000180c */
[----:B------:R-:W-:Y:S01]  /*6ab0*/  HMMA.16816.F32 R16, R92, R90, R16 ;  /* 0x0000005a5c10723c */ /* 0x000fe20000001810 */
[----:B------:R-:W1:Y:S05]  /*6ac0*/  LDSM.16.M88.4 R88, [R240+0x22800] ;  /* 0x02280000f058783b */ /* 0x000e6a0000000200 */
[C---:B----4-:R-:W-:Y:S01]  /*6ad0*/  HMMA.16816.F32 R4, R96.reuse, R104, R4 ;  /* 0x000000686004723c */ /* 0x050fe20000001804 */
        /* <DEDUP_REMOVED lines=79> */
[----:B------:R-:W-:Y:S03]  /*6fd0*/  FADD.FTZ R84, -R117, R5 ;  /* 0x0000000575547221 */ /* 0x000fe60000010100 */
[-C--:B------:R-:W-:Y:S01]  /*6fe0*/  FSEL R85, R4, R117.reuse, P3 ;  /* 0x0000007504557208 */ /* 0x080fe20001800000 */
[C---:B------:R-:W-:Y:S01]  /*6ff0*/  FADD.FTZ R5, -R116.reuse, R6 ;  /* 0x0000000674057221 */ /* 0x040fe20000010100 */
[-C--:B------:R-:W-:Y:S01]  /*7000*/  FSEL R4, R7, R116.reuse, P0 ;  /* 0x0000007407047208 */ /* 0x080fe20000000000 */
[----:B------:R-:W-:Y:S01]  /*7010*/  FADD.FTZ R11, -R116, R11 ;  /* 0x0000000b740b7221 */ /* 0x000fe20000010100 */
[----:B------:R-:W-:Y:S01]  /*7020*/  FSETP.GE.FTZ.AND P0, PT, R120, RZ, PT ;  /* 0x000000ff7800720b */ /* 0x000fe20003f16000 */
[C---:B------:R-:W-:Y:S01]  /*7030*/  FADD.FTZ R6, -R117.reuse, R9 ;  /* 0x0000000975067221 */ /* 0x040fe20000010100 */
[----:B------:R-:W-:Y:S01]  /*7040*/  FSEL R84, R84, R117, P2 ;  /* 0x0000007554547208 */ /* 0x000fe20001000000 */
[----:B------:R-:W-:Y:S01]  /*7050*/  FADD.FTZ R12, -R117, R12 ;  /* 0x0000000c750c7221 */ /* 0x000fe20000010100 */
[----:B------:R-:W-:Y:S01]  /*7060*/  FSEL R5, R5, R116, P1 ;  /* 0x0000007405057208 */ /* 0x000fe20000800000 */
[----:B------:R-:W-:Y:S01]  /*7070*/  FADD.FTZ R9, -R116, R10 ;  /* 0x0000000a74097221 */ /* 0x000fe20000010100 */
[----:B------:R-:W-:Y:S01]  /*7080*/  FSETP.GE.FTZ.AND P2, PT, R126, RZ, PT ;  /* 0x000000ff7e00720b */ /* 0x000fe20003f56000 */
[----:B------:R-:W-:Y:S01]  /*7090*/  FMUL.FTZ R4, R121, R4 ;  /* 0x0000000479047220 */ /* 0x000fe20000410000 */
[-C--:B------:R-:W-:Y:S01]  /*70a0*/  FSEL R11, R11, R116.reuse, P0 ;  /* 0x000000740b0b7208 */ /* 0x080fe20000000000 */
[----:B------:R-:W-:Y:S01]  /*70b0*/  FMUL.FTZ R5, R124, R5 ;  /* 0x000000057c057220 */ /* 0x000fe20000410000 */
[----:B------:R-:W-:Y:S01]  /*70c0*/  FSETP.GE.FTZ.AND P0, PT, R197, RZ, PT ;  /* 0x000000ffc500720b */ /* 0x000fe20003f16000 */
[----:B------:R-:W-:Y:S01]  /*70d0*/  FADD.FTZ R10, -R117, R13 ;  /* 0x0000000d750a7221 */ /* 0x000fe20000010100 */
[----:B------:R-:W-:Y:S01]  /*70e0*/  FSETP.GE.FTZ.AND P1, PT, R129, RZ, PT ;  /* 0x000000ff8100720b */ /* 0x000fe20003f36000 */
[----:B------:R-:W-:Y:S01]  /*70f0*/  FADD.FTZ R15, -R116, R15 ;  /* 0x0000000f740f7221 */ /* 0x000fe20000010100 */
[-C--:B------:R-:W-:Y:S01]  /*7100*/  FSEL R7, R6, R117.reuse, P2 ;  /* 0x0000007506077208 */ /* 0x080fe20001000000 */
[C---:B------:R-:W-:Y:S01]  /*7110*/  FADD.FTZ R8, -R117.reuse, R8 ;  /* 0x0000000875087221 */ /* 0x040fe20000010100 */
[----:B------:R-:W-:Y:S01]  /*7120*/  FSETP.GE.FTZ.AND P2, PT, R196, RZ, PT ;  /* 0x000000ffc400720b */ /* 0x000fe20003f56000 */
[----:B------:R-:W-:Y:S01]  /*7130*/  FADD.FTZ R16, -R117, R16 ;  /* 0x0000001075107221 */ /* 0x000fe20000010100 */
[----:B------:R-:W-:Y:S01]  /*7140*/  FSEL R12, R12, R117, P0 ;  /* 0x000000750c0c7208 */ /* 0x000fe20000000000 */
[----:B------:R-:W-:Y:S01]  /*7150*/  FMUL.FTZ R7, R126, R7 ;  /* 0x000000077e077220 */ /* 0x000fe20000410000 */
[----:B------:R-:W-:Y:S01]  /*7160*/  FSETP.GE.FTZ.AND P0, PT, R127, RZ, PT ;  /* 0x000000ff7f00720b */ /* 0x000fe20003f16000 */
[----:B------:R-:W-:Y:S01]  /*7170*/  FMUL.FTZ R85, R122, R85 ;  /* 0x000000557a557220 */ /* 0x000fe20000410000 */
[----:B------:R-:W-:Y:S01]  /*7180*/  FSEL R6, R9, R116, P1 ;  /* 0x0000007409067208 */ /* 0x000fe20000800000 */
[----:B------:R-:W-:Y:S01]  /*7190*/  FADD.FTZ R9, -R116, R14 ;  /* 0x0000000e74097221 */ /* 0x000fe20000010100 */
[----:B------:R-:W-:Y:S01]  /*71a0*/  FSETP.GE.FTZ.AND P1, PT, R130, RZ, PT ;  /* 0x000000ff8200720b */ /* 0x000fe20003f36000 */
[----:B------:R-:W-:Y:S01]  /*71b0*/  FMUL.FTZ R84, R123, R84 ;  /* 0x000000547b547220 */ /* 0x000fe20000410000 */
[----:B------:R-:W-:Y:S01]  /*71c0*/  FSEL R13, R10, R117, P2 ;  /* 0x000000750a0d7208 */ /* 0x000fe20001000000 */
[----:B------:R-:W-:Y:S01]  /*71d0*/  FMUL.FTZ R6, R129, R6 ;  /* 0x0000000681067220 */ /* 0x000fe20000410000 */
[----:B------:R-:W-:Y:S01]  /*71e0*/  F2FP.F16.F32.PACK_AB R4, R4, R5 ;  /* 0x000000050404723e */ /* 0x000fe200000000ff */
[----:B------:R-:W-:Y:S01]  /*71f0*/  FADD.FTZ R5, -R116, R18 ;  /* 0x0000001274057221 */ /* 0x000fe20000010100 */
[----:B------:R-:W-:Y:S01]  /*7200*/  FSEL R10, R15, R116, P0 ;  /* 0x000000740f0a7208 */ /* 0x000fe20000000000 */
[----:B------:R-:W-:Y:S01]  /*7210*/  FMUL.FTZ R11, R120, R11 ;  /* 0x0000000b780b7220 */ /* 0x000fe20000410000 */
[----:B------:R-:W-:Y:S01]  /*7220*/  FSETP.GE.FTZ.AND P3, PT, R119, RZ, PT ;  /* 0x000000ff7700720b */ /* 0x000fe20003f76000 */
[----:B------:R-:W-:Y:S01]  /*7230*/  FMUL.FTZ R12, R197, R12 ;  /* 0x0000000cc50c7220 */ /* 0x000fe20000410000 */
[----:B------:R-:W-:Y:S01]  /*7240*/  FSETP.GE.FTZ.AND P0, PT, R128, RZ, PT ;  /* 0x000000ff8000720b */ /* 0x000fe20003f16000 */
[----:B------:R-:W-:Y:S01]  /*7250*/  FMUL.FTZ R13, R196, R13 ;  /* 0x0000000dc40d7220 */ /* 0x000fe20000410000 */
[----:B------:R-:W-:Y:S01]  /*7260*/  FSEL R9, R9, R116, P1 ;  /* 0x0000007409097208 */ /* 0x000fe20000800000 */
[----:B------:R-:W-:Y:S01]  /*7270*/  FMUL.FTZ R10, R127, R10 ;  /* 0x0000000a7f0a7220 */ /* 0x000fe20000410000 */
[----:B------:R-:W-:Y:S02]  /*7280*/  FSETP.GE.FTZ.AND P2, PT, R131, RZ, PT ;  /* 0x000000ff8300720b */ /* 0x000fe40003f56000 */
[----:B------:R-:W-:Y:S01]  /*7290*/  FSETP.GE.FTZ.AND P1, PT, R125, RZ, PT ;  /* 0x000000ff7d00720b */ /* 0x000fe20003f36000 */
[----:B------:R-:W-:Y:S01]  /*72a0*/  FMUL.FTZ R9, R130, R9 ;  /* 0x0000000982097220 */ /* 0x000fe20000410000 */
[----:B------:R-:W-:Y:S02]  /*72b0*/  FSEL R8, R8, R117, P3 ;  /* 0x0000007508087208 */ /* 0x000fe40001800000 */
[----:B------:R-:W-:Y:S02]  /*72c0*/  FSEL R5, R5, R116, P0 ;  /* 0x0000007405057208 */ /* 0x000fe40000000000 */
[----:B------:R-:W-:Y:S01]  /*72d0*/  PLOP3.LUT P0, PT, PT, PT, UP2, 0x80, 0x0 ;  /* 0x000000000000781c */ /* 0x000fe20003f0f028 */
[----:B------:R-:W-:Y:S01]  /*72e0*/  FMUL.FTZ R8, R119, R8 ;  /* 0x0000000877087220 */ /* 0x000fe20000410000 */
[----:B------:R-:W-:Y:S01]  /*72f0*/  FSETP.GE.FTZ.AND P3, PT, R118, RZ, PT ;  /* 0x000000ff7600720b */ /* 0x000fe20003f76000 */
[----:B------:R-:W-:Y:S01]  /*7300*/  FMUL.FTZ R5, R128, R5 ;  /* 0x0000000580057220 */ /* 0x000fe20000410000 */
[----:B------:R-:W-:Y:S02]  /*7310*/  F2FP.F16.F32.PACK_AB R84, R84, R85 ;  /* 0x000000555454723e */ /* 0x000fe400000000ff */
[----:B------:R-:W-:Y:S01]  /*7320*/  F2FP.F16.F32.PACK_AB R18, R7, R8 ;  /* 0x000000080712723e */ /* 0x000fe200000000ff */
[----:B------:R-:W-:Y:S01]  /*7330*/  @P1 FADD.FTZ R116, -R116, R19 ;  /* 0x0000001374741221 */ /* 0x000fe20000010100 */
[----:B------:R-:W-:Y:S01]  /*7340*/  FSEL R7, R16, R117, P3 ;  /* 0x0000007510077208 */ /* 0x000fe20001800000 */
[----:B------:R-:W-:Y:S01]  /*7350*/  @P2 FADD.FTZ R117, -R117, R17 ;  /* 0x0000001175752221 */ /* 0x000fe20000010100 */
[----:B------:R-:W-:Y:S01]  /*7360*/  F2FP.F16.F32.PACK_AB R85, R11, R6 ;  /* 0x000000060b55723e */ /* 0x000fe200000000ff */
[----:B------:R-:W-:Y:S01]  /*7370*/  FMUL.FTZ R116, R125, R116 ;  /* 0x000000747d747220 */ /* 0x000fe20000410000 */
[----:B------:R-:W-:Y:S01]  /*7380*/  F2FP.F16.F32.PACK_AB R88, R13, R12 ;  /* 0x0000000c0d58723e */ /* 0x000fe200000000ff */
[----:B------:R-:W-:Y:S01]  /*7390*/  FMUL.FTZ R7, R118, R7 ;  /* 0x0000000776077220 */ /* 0x000fe20000410000 */
[----:B------:R-:W-:Y:S01]  /*73a0*/  F2FP.F16.F32.PACK_AB R92, R10, R9 ;  /* 0x000000090a5c723e */ /* 0x000fe200000000ff */
[----:B------:R-:W-:Y:S01]  /*73b0*/  FMUL.FTZ R6, R131, R117 ;  /* 0x0000007583067220 */ /* 0x000fe20000410000 */
        /* <DEDUP_REMOVED lines=102> */
.L_x_1588:
[----:B------:R-:W-:Y:S01]  /*7a20*/  STS [R206+0x28000], R84 ;  /* 0x02800054ce007388 */ /* 0x000fe20000000800 */
[----:B------:R-:W-:Y:S02]  /*7a30*/  F2FP.F16.F32.PACK_AB R100, R6, R7 ;  /* 0x000000070664723e */ /* 0x000fe400000000ff */
[----:B------:R-:W-:Y:S01]  /*7a40*/  F2FP.F16.F32.PACK_AB R104, R116, R5 ;  /* 0x000000057468723e */ /* 0x000fe200000000ff */
[----:B------:R-:W-:Y:S01]  /*7a50*/  STS [R206+0x28400], R4 ;  /* 0x02840004ce007388 */ /* 0x000fe20000000800 */
[----:B------:R-:W-:Y:S03]  /*7a60*/  LEA R116, R251, UR4, 0x1 ;  /* 0x00000004fb747c11 */ /* 0x000fe6000f8e08ff */
[----:B------:R-:W-:Y:S04]  /*7a70*/  STS [R205+0x28000], R18 ;  /* 0x02800012cd007388 */ /* 0x000fe80000000800 */
[----:B------:R-:W-:Y:S04]  /*7a80*/  STS [R205+0x28400], R85 ;  /* 0x02840055cd007388 */ /* 0x000fe80000000800 */
[----:B------:R-:W-:Y:S04]  /*7a90*/  STS [R204+0x28000], R88 ;  /* 0x02800058cc007388 */ /* 0x000fe80000000800 */
[----:B------:R-:W-:Y:S04]  /*7aa0*/  STS [R204+0x28400], R92 ;  /* 0x0284005ccc007388 */ /* 0x000fe80000000800 */
[----:B------:R-:W-:Y:S04]  /*7ab0*/  STS [R201+0x28000], R100 ;  /* 0x02800064c9007388 */ /* 0x000fe80000000800 */
[----:B------:R-:W-:Y:S01]  /*7ac0*/  STS [R201+0x28400], R104 ;  /* 0x02840068c9007388 */ /* 0x000fe20000000800 */
[----:B------:R-:W-:Y:S06]  /*7ad0*/  BAR.SYNC.DEFER_BLOCKING 0x0 ;  /* 0x0000000000007b1d */ /* 0x000fec0000010000 */
[----:B------:R-:W-:Y:S04]  /*7ae0*/  LDSM.16.MT88.4 R4, [R250+0x2a000] ;  /* 0x02a00000fa04783b */ /* 0x000fe80000004200 */
[----:B-1----:R-:W1:Y:S04]  /*7af0*/  LDSM.16.MT88.4 R8, [R116+0x10000] ;  /* 0x010000007408783b */ /* 0x002e680000004200 */
        /* <DEDUP_REMOVED lines=165> */
.L_x_1589:
[----:B------:R-:W-:Y:S01]  /*8550*/  LEA R236, R251, UR4, 0x1 ;  /* 0x00000004fbec7c11 */ /* 0x000fe2000f8e08ff */
[----:B------:R-:W-:Y:S01]  /*8560*/  LDSM.16.M88.4 R128, [R249] ;  /* 0x00000000f980783b */ /* 0x000fe20000000200 */
[----:B------:R-:W-:Y:S02]  /*8570*/  @UP2 UIADD3 UR12, UP0, UR10, -0x100, URZ ;  /* 0xffffff000a0c2890 */ /* 0x000fe4000ff1e03f */
[----:B------:R-:W-:Y:S01]  /*8580*/  UISETP.GT.AND UP1, UPT, UR5, UR23, UPT ;  /* 0x000000170500728c */ /* 0x000fe2000bf24270 */
[----:B------:R-:W4:Y:S01]  /*8590*/  LDSM.16.MT88.4 R16, [R236+0x18000] ;  /* 0x01800000ec10783b */ /* 0x000f220000004200 */
[----:B------:R-:W-:Y:S03]  /*85a0*/  @UP2 UIADD3.X UR9, UR11, -0x1, URZ, UP0, !UPT ;  /* 0xffffffff0b092890 */ /* 0x000fe600087fe43f */
[----:B------:R-:W1:Y:S01]  /*85b0*/  LDSM.16.M88.4 R124, [R249+0x1000] ;  /* 0x00100000f97c783b */ /* 0x000e620000000200 */
[----:B------:R-:W-:Y:S03]  /*85c0*/  @UP2 UMOV UR10, UR12 ;  /* 0x0000000c000a2c82 */ /* 0x000fe60008000000 */
[----:B------:R-:W2:Y:S01]  /*85d0*/  LDSM.16.MT88.4 R96, [R236+0x1a000] ;  /* 0x01a00000ec60783b */ /* 0x000ea20000004200 */
[----:B------:R-:W-:Y:S01]  /*85e0*/  @UP2 UMOV UR11, UR9 ;  /* 0x00000009000b2c82 */ /* 0x000fe20008000000 */
[----:B------:R-:W-:Y:S02]  /*85f0*/  ULOP3.LUT UR9, UR5, 0x1, URZ, 0xc0, !UPT ;  /* 0x0000000105097892 */ /* 0x000fe4000f8ec03f */
[----:B------:R-:W3:Y:S01]  /*8600*/  LDSM.16.MT88.4 R112, [R236+0x1c000] ;  /* 0x01c00000ec70783b */ /* 0x000ee20000004200 */
[----:B------:R-:W-:Y:S02]  /*8610*/  UIADD3 UR5, UR5, -0x1, URZ ;  /* 0xffffffff05057890 */ /* 0x000fe4000fffe03f */
[----:B------:R-:W-:Y:S01]  /*8620*/  UISETP.NE.U32.AND UP0, UPT, UR9, 0x1, UPT ;  /* 0x000000010900788c */ /* 0x000fe2000bf05070 */
        /* <DEDUP_REMOVED lines=48> */
[----:B------:R-:W5:Y:S01]  /*8930*/  LDSM.16.M88.4 R220, [R243+0x1000] ;  /* 0x00100000f3dc783b */ /* 0x000f620000000200 */
        /* <DEDUP_REMOVED lines=15> */
[C---:B------:R-:W-:Y:S06]  /*8a30*/  HMMA.16816.F32 R104, R228.reuse, R208, R104 ;  /* 0x000000d0e468723c */ /* 0x040fec0000001868 */
[-C--:B------:R-:W-:Y:S06]  /*8a40*/  HMMA.16816.F32 R108, R228, R210.reuse, R108 ;  /* 0x000000d2e46c723c */ /* 0x080fec000000186c */
[C---:B------:R-:W-:Y:S01]  /*8a50*/  HMMA.16816.F32 R112, R196.reuse, R210, R112 ;  /* 0x000000d2c470723c */ /* 0x040fe20000001870 */
[----:B------:R-:W3:Y:S05]  /*8a60*/  LDC R211, c[0x0][0x270] ;  /* 0x00009c00ffd37b82 */ /* 0x000eea0000000800 */
[-C--:B----4-:R-:W-:Y:S06]  /*8a70*/  HMMA.16816.F32 R116, R196, R200.reuse, R116 ;  /* 0x000000c8c474723c */ /* 0x090fec0000001874 */
[C---:B------:R-:W-:Y:S06]  /*8a80*/  HMMA.16816.F32 R120, R228.reuse, R200, R120 ;  /* 0x000000c8e478723c */ /* 0x040fec0000001878 */
[-C--:B------:R-:W-:Y:S01]  /*8a90*/  HMMA.16816.F32 R124, R228, R202.reuse, R124 ;  /* 0x000000cae47c723c */ /* 0x080fe2000000187c */
[----:B------:R-:W4:Y:S05]  /*8aa0*/  LDL.64 R230, [R1+0x68] ;  /* 0x0000680001e67983 */ /* 0x000f2a0000100a00 */
[----:B------:R-:W-:Y:S05]  /*8ab0*/  HMMA.16816.F32 R128, R196, R202, R128 ;  /* 0x000000cac480723c */ /* 0x000fea0000001880 */
[----:B---3--:R-:W-:Y:S01]  /*8ac0*/  IMAD R211, R211, UR42, RZ ;  /* 0x0000002ad3d37c24 */ /* 0x008fe2000f8e02ff */
[-C--:B------:R-:W-:Y:S05]  /*8ad0*/  HMMA.16816.F32 R4, R212, R216.reuse, R4 ;  /* 0x000000d8d404723c */ /* 0x080fea0000001804 */
[C---:B------:R-:W-:Y:S01]  /*8ae0*/  IMAD.SHL.U32 R198, R211.reuse, 0x8, RZ ;  /* 0x00000008d3c67824 */ /* 0x040fe200078e00ff */
[C---:B-----5:R-:W-:Y:S05]  /*8af0*/  HMMA.16816.F32 R8, R220.reuse, R216, R8 ;  /* 0x000000d8dc08723c */ /* 0x060fea0000001808 */
        /* <DEDUP_REMOVED lines=19> */
[----:B------:R1:W3:Y:S02]  /*8c30*/  @P0 LDG.E R204, desc[UR6][R196.64] ;  /* 0x00000006c4cc0981 */ /* 0x0002e4000c1e1900 */
[C---:B-1----:R-:W-:Y:S02]  /*8c40*/  IMAD R196, R211.reuse, 0x28, RZ ;  /* 0x00000028d3c47824 */ /* 0x042fe400078e02ff */
[----:B------:R-:W-:Y:S01]  /*8c50*/  IMAD R197, R211, 0x30, RZ ;  /* 0x00000030d3c57824 */ /* 0x000fe200078e02ff */
[----:B----4-:R1:W-:Y:S01]  /*8c60*/  REDG.E.ADD.F32.FTZ.RN.STRONG.GPU desc[UR6][R230.64], R4 ;  /* 0x00000004e60079a6 */ /* 0x0103e2000c10f386 */
        /* <DEDUP_REMOVED lines=8> */
[----:B---3--:R1:W-:Y:S01]  /*8cf0*/  @P0 STL [R1+0x5c], R204 ;  /* 0x00005ccc01000387 */ /* 0x0083e20000100800 */
        /* <DEDUP_REMOVED lines=15> */
[----:B------:R-:W-:Y:S04]  /*8df0*/  REDG.E.ADD.F32.FTZ.RN.STRONG.GPU desc[UR6][R196.64], R11 ;  /* 0x0000000bc40079a6 */ /* 0x000fe8000c10f386 */
[----:B------:R-:W-:Y:S04]  /*8e00*/  REDG.E.ADD.F32.FTZ.RN.STRONG.GPU desc[UR6][R230.64+0x80], R16 ;  /* 0x00008010e60079a6 */ /* 0x000fe8000c10f386 */
        /* <DEDUP_REMOVED lines=22> */
[CC--:B------:R-:W-:Y:S03]  /*8f70*/  LEA R10, P0, R4.reuse, R230.reuse, 0x2 ;  /* 0x000000e6040a7211 */ /* 0x0c0fe600078010ff */
        /* <DEDUP_REMOVED lines=11> */
[CC--:B----4-:R-:W-:Y:S03]  /*9030*/  LEA R12, P1, R5.reuse, R230.reuse, 0x2 ;  /* 0x000000e6050c7211 */ /* 0x0d0fe600078210ff */
[----:B------:R2:W-:Y:S01]  /*9040*/  REDG.E.ADD.F32.FTZ.RN.STRONG.GPU desc[UR6][R16.64], R87 ;  /* 0x00000057100079a6 */ /* 0x0005e2000c10f386 */
[C---:B---3--:R-:W-:Y:S01]  /*9050*/  IMAD.IADD R7, R198.reuse, 0x1, R5 ;  /* 0x00000001c6077824 */ /* 0x048fe200078e0205 */
        /* <DEDUP_REMOVED lines=8> */
[----:B-1----:R-:W-:Y:S01]  /*90e0*/  IMAD.IADD R15, R198, 0x1, R5 ;  /* 0x00000001c60f7824 */ /* 0x002fe200078e0205 */
[CC--:B------:R-:W-:Y:S03]  /*90f0*/  LEA R8, P0, R9.reuse, R230.reuse, 0x2 ;  /* 0x000000e609087211 */ /* 0x0c0fe600078010ff */
[----:B------:R1:W-:Y:S01]  /*9100*/  REDG.E.ADD.F32.FTZ.RN.STRONG.GPU desc[UR6][R6.64], R89 ;  /* 0x00000059060079a6 */ /* 0x0003e2000c10f386 */
[-C--:B------:R-:W-:Y:S02]  /*9110*/  LEA.HI.X.SX32 R9, R9, R231.reuse, 0x2, P0 ;  /* 0x000000e709097211 */ /* 0x080fe400000f16ff */
[CC--:B------:R-:W-:Y:S03]  /*9120*/  LEA R10, P0, R4.reuse, R230.reuse, 0x2 ;  /* 0x000000e6040a7211 */ /* 0x0c0fe600078010ff */
[----:B------:R4:W-:Y:S01]  /*9130*/  REDG.E.ADD.F32.FTZ.RN.STRONG.GPU desc[UR6][R8.64], R90 ;  /* 0x0000005a080079a6 */ /* 0x0009e2000c10f386 */
[-C--:B------:R-:W-:Y:S05]  /*9140*/  LEA.HI.X.SX32 R11, R4, R231.reuse, 0x2, P0 ;  /* 0x000000e7040b7211 */ /* 0x080fea00000f16ff */
[----:B------:R5:W-:Y:S01]  /*9150*/  REDG.E.ADD.F32.FTZ.RN.STRONG.GPU desc[UR6][R10.64], R91 ;  /* 0x0000005b0a0079a6 */ /* 0x000be2000c10f386 */
[CC--:B--2---:R-:W-:Y:S03]  /*9160*/  LEA R16, P0, R5.reuse, R230.reuse, 0x2 ;  /* 0x000000e605107211 */ /* 0x0c4fe600078010ff */
[----:B------:R-:W-:Y:S01]  /*9170*/  REDG.E.ADD.F32.FTZ.RN.STRONG.GPU desc[UR6][R230.64+0x180], R96 ;  /* 0x00018060e60079a6 */ /* 0x000fe2000c10f386 */
[-C--:B------:R-:W-:Y:S01]  /*9180*/  LEA.HI.X.SX32 R17, R5, R231.reuse, 0x2, P0 ;  /* 0x000000e705117211 */ /* 0x080fe200000f16ff */
[C---:B------:R-:W-:Y:S01]  /*9190*/  IMAD.IADD R5, R198.reuse, 0x1, R15 ;  /* 0x00000001c6057824 */ /* 0x040fe200078e020f */
[-C--:B---3--:R-:W-:Y:S01]  /*91a0*/  LEA R12, P0, R15, R230.reuse, 0x2 ;  /* 0x000000e60f0c7211 */ /* 0x088fe200078010ff */
[----:B------:R-:W-:Y:S03]  /*91b0*/  REDG.E.ADD.F32.FTZ.RN.STRONG.GPU desc[UR6][R200.64+0x180], R97 ;  /* 0x00018061c80079a6 */ /* 0x000fe6000c10f386 */
[-C--:B------:R-:W-:Y:S02]  /*91c0*/  LEA R14, P1, R5, R230.reuse, 0x2 ;  /* 0x000000e6050e7211 */ /* 0x080fe400078210ff */
[-C--:B------:R-:W-:Y:S01]  /*91d0*/  LEA.HI.X.SX32 R13, R15, R231.reuse, 0x2, P0 ;  /* 0x000000e70f0d7211 */ /* 0x080fe200000f16ff */
[----:B------:R2:W-:Y:S01]  /*91e0*/  REDG.E.ADD.F32.FTZ.RN.STRONG.GPU desc[UR6][R16.64], R98 ;  /* 0x00000062100079a6 */ /* 0x0005e2000c10f386 */
[C---:B-1----:R-:W-:Y:S01]  /*91f0*/  IMAD.IADD R7, R198.reuse, 0x1, R5 ;  /* 0x00000001c6077824 */ /* 0x042fe200078e0205 */
        /* <DEDUP_REMOVED lines=16> */
[CC--:B--2---:R-:W-:Y:S01]  /*9300*/  LEA R16, P0, R5.reuse, R230.reuse, 0x2 ;  /* 0x000000e605107211 */ /* 0x0c4fe200078010ff */
[C---:B-1----:R-:W-:Y:S02]  /*9310*/  IMAD.IADD R13, R198.reuse, 0x1, R5 ;  /* 0x00000001c60d7824 */ /* 0x042fe400078e0205 */
        /* <DEDUP_REMOVED lines=481> */
.L_x_1591:
        /* <DEDUP_REMOVED lines=21> */
.L_x_1592:
        /* <DEDUP_REMOVED lines=48> */
[C---:B------:R-:W-:Y:S01]  /*b580*/  IMAD.WIDE.U32 R66, R54.reuse, UR10, R58 ;  /* 0x0000000a36427c25 */ /* 0x040fe2000f8e003a */
        /* <DEDUP_REMOVED lines=12> */
.L_x_1594:
[----:B------:R-:W-:Y:S05]  /*b650*/  BSYNC B0 ;  /* 0x0000000000007941 */ /* 0x000fea0003800000 */
.L_x_1593:
        /* <DEDUP_REMOVED lines=21> */
.L_x_1596:
[----:B------:R-:W-:Y:S05]  /*b7b0*/  BSYNC B0 ;  /* 0x0000000000007941 */ /* 0x000fea0003800000 */
.L_x_1595:
        /* <DEDUP_REMOVED lines=24> */
[C---:B------:R-:W-:Y:S01]  /*b940*/  IMAD.WIDE.U32 R42, R54.reuse, UR12, R36 ;  /* 0x0000000c362a7c25 */ /* 0x040fe2000f8e0024 */
        /* <DEDUP_REMOVED lines=12> */
.L_x_1598:
[----:B------:R-:W-:Y:S05]  /*ba10*/  BSYNC B0 ;  /* 0x0000000000007941 */ /* 0x000fea0003800000 */
.L_x_1597:
        /* <DEDUP_REMOVED lines=11> */
[----:B---34-:R-:W-:Y:S01]  /*bad0*/  IMAD R5, R52, UR12, RZ ;  /* 0x0000000c34057c24 */ /* 0x018fe2000f8e02ff */
        /* <DEDUP_REMOVED lines=8> */
.L_x_1567:
[----:B------:R-:W-:Y:S05]  /*bb60*/  BSYNC B1 ;  /* 0x0000000000017941 */ /* 0x000fea0003800000 */
.L_x_1553:
        /* <DEDUP_REMOVED lines=12> */
.L_x_1599:
[----:B------:R-:W-:Y:S05]  /*bc30*/  EXIT ;  /* 0x000000000000794d */ /* 0x000fea0003800000 */
.L_x_1601:
        /* <DEDUP_REMOVED lines=12> */
.L_x_2064:


//--------------------- .text._ZN5flash44flash_bwd_dq_dk_dv_loop_seqk_parallel_kernelI23Flash_bwd_kernel_traitsILi256ELi64ELi64ELi8ELi4ELi2ELi2ELb0ELb0EN7cutlass6half_tE19Flash_kernel_traitsILi256ELi64ELi64ELi8ES3_EELb0ELb0ELb1ELb0ELb0ELb0ELb1EEEvNS_16Flash_bwd_paramsE --------------------------
	.section	.text._ZN5flash44flash_bwd_dq_dk_dv_loop_seqk_parallel_kernelI23Flash_bwd_kernel_traitsILi256ELi64ELi64ELi8ELi4ELi2ELi2ELb0ELb0EN7cutlass6half_tE19Flash_kernel_traitsILi256ELi64ELi64ELi8ES3_EELb0ELb0ELb1ELb0ELb0ELb0ELb1EEEvNS_16Flash_bwd_paramsE,"ax",@progbits
	.align	128
        .global         _ZN5flash44flash_bwd_dq_dk_dv_loop_seqk_parallel_kernelI23Flash_bwd_kernel_traitsILi256ELi64ELi64ELi8ELi4ELi2ELi2ELb0ELb0EN7cutlass6half_tE19Flash_kernel_traitsILi256ELi64ELi64ELi8ES3_EELb0ELb0ELb1ELb0ELb0ELb0ELb1EEEvNS_16Flash_bwd_paramsE
        .type           _ZN5flash44flash_bwd_dq_dk_dv_loop_seqk_parallel_kernelI23Flash_bwd_kernel_traitsILi256ELi64ELi64ELi8ELi4ELi2ELi2ELb0ELb0EN7cutlass6half_tE19Flash_kernel_traitsILi256ELi64ELi64ELi8ES3_EELb0ELb0ELb1ELb0ELb0ELb0ELb1EEEvNS_16Flash_bwd_paramsE,@function
        .size           _ZN5flash44flash_bwd_dq_dk_dv_loop_seqk_parallel_kernelI23Flash_bwd_kernel_traitsILi256ELi64ELi64ELi8ELi4ELi2ELi2ELb0ELb0EN7cutlass6half_tE19Flash_kernel_traitsILi256ELi64ELi64ELi8ES3_EELb0ELb0ELb1ELb0ELb0ELb0ELb1EEEvNS_16Flash_bwd_paramsE,(.L_x_2065 - _ZN5flash44flash_bwd_dq_dk_dv_loop_seqk_parallel_kernelI23Flash_bwd_kernel_traitsILi256ELi64ELi64ELi8ELi4ELi2ELi2ELb0ELb0EN7cutlass6half_tE19Flash_kernel_traitsILi256ELi64ELi64ELi8ES3_EELb0ELb0ELb1ELb0ELb0ELb0ELb1EEEvNS_16Flash_bwd_paramsE)
        .other          _ZN5flash44flash_bwd_dq_dk_dv_loop_seqk_parallel_kernelI23Flash_bwd_kernel_traitsILi256ELi64ELi64ELi8ELi4ELi2ELi2ELb0ELb0EN7cutlass6half_tE19Flash_kernel_traitsILi256ELi64ELi64ELi8ES3_EELb0ELb0ELb1ELb0ELb0ELb0ELb1EEEvNS_16Flash_bwd_paramsE,@"STO_CUDA_ENTRY STV_DEFAULT"
_ZN5flash44flash_bwd_dq_dk_dv_loop_seqk_parallel_kernelI23Flash_bwd_kernel_traitsILi256ELi64ELi64ELi8ELi4ELi2ELi2ELb0ELb0EN7cutlass6half_tE19Flash_kernel_traitsILi256ELi64ELi64ELi8ES3_EELb0ELb0ELb1ELb0ELb0ELb0ELb1EEEvNS_16Flash_bwd_paramsE:
.text._ZN5flash44flash_bwd_dq_dk_dv_loop_seqk_parallel_kernelI23Flash_bwd_kernel_traitsILi256ELi64ELi64ELi8ELi4ELi2ELi2ELb0ELb0EN7cutlass6half_tE19Flash_kernel_traitsILi256ELi64ELi64ELi8ES3_EELb0ELb0ELb1ELb0ELb0ELb0ELb1EEEvNS_16Flash_bwd_paramsE:
        /* <DEDUP_REMOVED lines=161> */
.L_x_1650:
        /* <DEDUP_REMOVED lines=73> */
.L_x_1602:
        /* <DEDUP_REMOVED lines=20> */
[----:B------:R-:W-:Y:S01]  /*0fe0*/  UIMAD UR30, UR48, UR11, UR10 ;  /* 0x0000000b301e72a4 */ /* 0x000fe2000f8e020a */
[----:B------:R-:W-:-:S02]  /*0ff0*/  ULDC UR24, c[0x0][0x394] ;  /* 0x0000e50000187ab9 */ /* 0x000fc40000000800 */
[----:B------:R-:W-:Y:S01]  /*1000*/  @!UP2 ULDC.64 UR10, c[0x0][0x418] ;  /* 0x00010600000aaab9 */ /* 0x000fe20000000a00 */
[----:B------:R-:W-:Y:S02]  /*1010*/  USHF.L.U64.HI UR20, UR48, 0x7, UR55 ;  /* 0x0000000730147899 */ /* 0x000fe40008010237 */
        /* <DEDUP_REMOVED lines=9> */
[----:B------:R-:W-:Y:S01]  /*10b0*/  UIADD3 UR24, UR10, UR24, -UR8 ;  /* 0x000000180a187290 */ /* 0x000fe2000fffe808 */
[----:B------:R-:W-:Y:S01]  /*10c0*/  ULDC.64 UR28, c[0x0][0x240] ;  /* 0x00009000001c7ab9 */ /* 0x000fe20000000a00 */
[----:B------:R-:W-:-:S02]  /*10d0*/  UIMAD UR50, UR50, UR17, UR35 ;  /* 0x00000011323272a4 */ /* 0x000fc4000f8e0223 */
[----:B------:R-:W-:Y:S02]  /*10e0*/  USEL UR32, UR20, URZ, UP0 ;  /* 0x0000003f14207287 */ /* 0x000fe40008000000 */
[----:B------:R-:W-:Y:S02]  /*10f0*/  UIMAD.WIDE.U32 UR16, UR5, UR28, URZ ;  /* 0x0000001c051072a5 */ /* 0x000fe4000f8e003f */
[----:B------:R-:W-:Y:S02]  /*1100*/  ULEA.HI UR20, UR25, UR13, URZ, 0x6 ;  /* 0x0000000d19147291 */ /* 0x000fe4000f8f303f */
[----:B------:R-:W-:Y:S02]  /*1110*/  UIADD3 UR13, UR24, 0x3f, URZ ;  /* 0x0000003f180d7890 */ /* 0x000fe4000fffe03f */
[----:B------:R-:W-:Y:S01]  /*1120*/  USEL UR41, UR18, UR16, !UP2 ;  /* 0x0000001012297287 */ /* 0x000fe2000d000000 */
[----:B-1----:R-:W1:Y:S01]  /*1130*/  MUFU.RCP R14, R14 ;  /* 0x0000000e000e7308 */ /* 0x002e620000001000 */
[----:B------:R-:W-:Y:S01]  /*1140*/  USHF.R.S32.HI UR18, URZ, 0x1f, UR13 ;  /* 0x0000001f3f127899 */ /* 0x000fe2000801140d */
[----:B------:R-:W-:Y:S01]  /*1150*/  ULDC UR56, c[0x0][0x2d4] ;  /* 0x0000b50000387ab9 */ /* 0x000fe20000000800 */
[----:B------:R-:W-:Y:S01]  /*1160*/  @UP2 ULDC.64 UR14, c[0x0][0x420] ;  /* 0x00010800000e2ab9 */ /* 0x000fe20000000a00 */
[----:B------:R-:W-:-:S02]  /*1170*/  USHF.R.S32.HI UR43, URZ, 0x1f, UR56 ;  /* 0x0000001f3f2b7899 */ /* 0x000fc40008011438 */
[----:B------:R-:W-:Y:S02]  /*1180*/  ULEA.HI UR13, UR18, UR13, URZ, 0x6 ;  /* 0x0000000d120d7291 */ /* 0x000fe4000f8f303f */
[----:B------:R-:W-:Y:S02]  /*1190*/  @UP2 UIMAD.WIDE.U32 UR46, UR5, UR14, URZ ;  /* 0x0000000e052e22a5 */ /* 0x000fe4000f8e003f */
[----:B------:R-:W-:Y:S02]  /*11a0*/  UIADD3 UR40, UR19, UR30, URZ ;  /* 0x0000001e13287290 */ /* 0x000fe4000fffe03f */
[----:B------:R-:W-:Y:S02]  /*11b0*/  USHF.L.U32 UR22, UR48, 0x7, URZ ;  /* 0x0000000730167899 */ /* 0x000fe4000800063f */
[----:B------:R-:W-:Y:S01]  /*11c0*/  UIMAD UR19, UR43, UR48, URZ ;  /* 0x000000302b1372a4 */ /* 0x000fe2000f8e023f */
[----:B-1----:R-:W-:Y:S01]  /*11d0*/  VIADD R14, R14, 0xffffffe ;  /* 0x0ffffffe0e0e7836 */ /* 0x002fe20000000000 */
[----:B------:R-:W-:-:S02]  /*11e0*/  USHF.R.S32.HI UR18, URZ, 0x6, UR20 ;  /* 0x000000063f127899 */ /* 0x000fc40008011414 */
[----:B------:R-:W-:Y:S01]  /*11f0*/  USHF.R.S32.HI UR13, URZ, 0x6, UR13 ;  /* 0x000000063f0d7899 */ /* 0x000fe2000801140d */
[----:B------:R-:W1:Y:S01]  /*1200*/  F2I.FTZ.U32.TRUNC.NTZ R15, R14 ;  /* 0x0000000e000f7305 */ /* 0x000e62000021f000 */
[----:B------:R-:W-:Y:S01]  /*1210*/  ULDC UR61, c[0x0][0x2dc] ;  /* 0x0000b700003d7ab9 */ /* 0x000fe20000000800 */
[----:B------:R-:W-:Y:S01]  /*1220*/  ULDC UR60, c[0x0][0x270] ;  /* 0x00009c00003c7ab9 */ /* 0x000fe20000000800 */
[----:B------:R-:W-:Y:S02]  /*1230*/  @UP2 UIMAD UR42, UR5, UR15, UR47 ;  /* 0x0000000f052a22a4 */ /* 0x000fe4000f8e022f */
[----:B------:R-:W-:Y:S02]  /*1240*/  UIMAD UR27, UR5, UR29, URZ ;  /* 0x0000001d051b72a4 */ /* 0x000fe4000f8e023f */
[----:B------:R-:W-:Y:S02]  /*1250*/  USEL UR31, UR22, URZ, UP0 ;  /* 0x0000003f161f7287 */ /* 0x000fe40008000000 */
[----:B------:R-:W-:-:S02]  /*1260*/  UIMAD.WIDE UR10, UR61, UR60, URZ ;  /* 0x0000003c3d0a72a5 */ /* 0x000fc4000f8e023f */
[----:B------:R-:W-:Y:S02]  /*1270*/  UIMAD.WIDE.U32 UR14, UR48, UR56, URZ ;  /* 0x00000038300e72a5 */ /* 0x000fe4000f8e003f */
[----:B------:R-:W-:Y:S01]  /*1280*/  UIMAD UR19, UR55, UR56, UR19 ;  /* 0x00000038371372a4 */ /* 0x000fe2000f8e0213 */
[--C-:B-1----:R-:W-:Y:S01]  /*1290*/  IMAD.MOV R3, RZ, RZ, -R15.reuse ;  /* 0x000000ffff037224 */ /* 0x102fe200078e0a0f */
[----:B------:R-:W-:Y:S01]  /*12a0*/  UISETP.LT.AND UP0, UPT, UR18, UR13, UPT ;  /* 0x0000000d1200728c */ /* 0x000fe2000bf01270 */
[----:B------:R-:W-:Y:S01]  /*12b0*/  IMAD.MOV.U32 R14, RZ, RZ, RZ ;  /* 0x000000ffff0e7224 */ /* 0x000fe200078e00ff */
[----:B------:R-:W-:Y:S01]  /*12c0*/  @UP2 UIADD3 UR40, UR17, UR27, URZ ;  /* 0x0000001b11282290 */ /* 0x000fe2000fffe03f */
[----:B------:R-:W-:Y:S01]  /*12d0*/  IMAD R4, R3, R5, RZ ;  /* 0x0000000503047224 */ /* 0x000fe200078e02ff */
[----:B------:R-:W-:Y:S01]  /*12e0*/  IABS R3, UR54 ;  /* 0x0000003600037c13 */ /* 0x000fe20008000000 */
[----:B------:R-:W-:Y:S02]  /*12f0*/  UIMAD UR27, UR11, UR14, URZ ;  /* 0x0000000e0b1b72a4 */ /* 0x000fe4000f8e023f */
[----:B------:R-:W-:Y:S01]  /*1300*/  IMAD.HI.U32 R4, R15, R4, R14 ;  /* 0x000000040f047227 */ /* 0x000fe200078e000e */
[----:B------:R-:W-:-:S02]  /*1310*/  UIADD3 UR19, UR15, UR19, URZ ;  /* 0x000000130f137290 */ /* 0x000fc4000fffe03f */
[----:B------:R-:W-:Y:S02]  /*1320*/  USEL UR43, UR18, UR13, UP0 ;  /* 0x0000000d122b7287 */ /* 0x000fe40008000000 */
[----:B------:R-:W-:Y:S01]  /*1330*/  UIMAD.WIDE.U32 UR16, UR10, UR14, URZ ;  /* 0x0000000e0a1072a5 */ /* 0x000fe2000f8e003f */
[----:B------:R-:W-:Y:S01]  /*1340*/  IMAD.HI.U32 R10, R4, R3, RZ ;  /* 0x00000003040a7227 */ /* 0x000fe200078e00ff */
[----:B------:R-:W-:Y:S01]  /*1350*/  UIMAD UR18, UR10, UR19, UR27 ;  /* 0x000000130a1272a4 */ /* 0x000fe2000f8e021b */
[----:B------:R-:W-:Y:S02]  /*1360*/  ULDC.U8 UR22, c[0x0][0x3d8] ;  /* 0x0000f60000167ab9 */ /* 0x000fe40000000000 */
[----:B------:R-:W-:Y:S01]  /*1370*/  IMAD.MOV R4, RZ, RZ, -R10 ;  /* 0x000000ffff047224 */ /* 0x000fe200078e0a0a */
[----:B------:R-:W-:Y:S02]  /*1380*/  ULEA UR13, UR43, 0xffffffc0, 0x6 ;  /* 0xffffffc02b0d7891 */ /* 0x000fe4000f8e303f */
[----:B------:R-:W-:Y:S01]  /*1390*/  UISETP.NE.AND UP3, UPT, UR22, URZ, UPT ;  /* 0x0000003f1600728c */ /* 0x000fe2000bf65270 */
[----:B------:R-:W-:Y:S01]  /*13a0*/  IMAD R4, R5, R4, R3 ;  /* 0x0000000405047224 */ /* 0x000fe200078e0203 */
[----:B------:R-:W-:Y:S01]  /*13b0*/  UIMAD.WIDE.U32 UR14, UR10, UR5, URZ ;  /* 0x000000050a0e72a5 */ /* 0x000fe2000f8e003f */
[----:B------:R-:W-:Y:S01]  /*13c0*/  LOP3.LUT R3, R2, UR54, RZ, 0x3c, !PT ;  /* 0x0000003602037c12 */ /* 0x000fe2000f8e3cff */
[----:B------:R-:W-:-:S02]  /*13d0*/  UIADD3 UR45, UR17, UR18, URZ ;  /* 0x00000012112d7290 */ /* 0x000fc4000fffe03f */
[----:B------:R-:W-:Y:S01]  /*13e0*/  ISETP.GT.U32.AND P1, PT, R5, R4, PT ;  /* 0x000000040500720c */ /* 0x000fe20003f24070 */
[----:B------:R-:W-:Y:S01]  /*13f0*/  USHF.R.S32.HI UR30, URZ, 0x1f, UR13 ;  /* 0x0000001f3f1e7899 */ /* 0x000fe2000801140d */
[----:B------:R-:W-:Y:S01]  /*1400*/  ISETP.GE.AND P2, PT, R3, RZ, PT ;  /* 0x000000ff0300720c */ /* 0x000fe20003f46270 */
[----:B------:R-:W-:Y:S02]  /*1410*/  UIADD3 UR18, UP0, UR13, UR31, URZ ;  /* 0x0000001f0d127290 */ /* 0x000fe4000ff1e03f */
[----:B------:R-:W-:Y:S02]  /*1420*/  UISETP.NE.AND UP1, UPT, UR37, -0x1, UPT ;  /* 0xffffffff2500788c */ /* 0x000fe4000bf25270 */
[----:B------:R-:W-:Y:S02]  /*1430*/  UIMAD UR20, UR11, UR5, URZ ;  /* 0x000000050b1472a4 */ /* 0x000fe4000f8e023f */
[----:B------:R-:W-:Y:S02]  /*1440*/  USEL UR53, UR16, UR14, !UP2 ;  /* 0x0000000e10357287 */ /* 0x000fe4000d000000 */
[----:B------:R-:W-:-:S02]  /*1450*/  UIADD3.X UR14, UR30, UR32, URZ, UP0, !UPT ;  /* 0x000000201e0e7290 */ /* 0x000fc400087fe43f */
[----:B------:R-:W-:Y:S01]  /*1460*/  UIMAD UR11, UR11, UR18, URZ ;  /* 0x000000120b0b72a4 */ /* 0x000fe2000f8e023f */
[-C--:B------:R-:W-:Y:S01]  /*1470*/  @!P1 IADD3 R4, R4, -R5.reuse, RZ ;  /* 0x8000000504049210 */ /* 0x080fe20007ffe0ff */
[----:B------:R-:W-:Y:S01]  /*1480*/  @!UP2 UIADD3 UR42, UR39, UR33, URZ ;  /* 0x00000021272aa290 */ /* 0x000fe2000fffe03f */
[----:B------:R-:W-:Y:S01]  /*1490*/  @!P1 VIADD R10, R10, 0x1 ;  /* 0x000000010a0a9836 */ /* 0x000fe20000000000 */
[----:B------:R-:W-:Y:S01]  /*14a0*/  ULDC UR27, c[0x0][0x2c4] ;  /* 0x0000b100001b7ab9 */ /* 0x000fe20000000800 */
[----:B------:R-:W-:Y:S01]  /*14b0*/  UIMAD UR19, UR10, UR14, UR11 ;  /* 0x0000000e0a1372a4 */ /* 0x000fe2000f8e020b */
[----:B------:R-:W-:Y:S01]  /*14c0*/  ISETP.GE.U32.AND P0, PT, R4, R5, PT ;  /* 0x000000050400720c */ /* 0x000fe20003f06070 */
[----:B------:R-:W-:Y:S01]  /*14d0*/  UIMAD.WIDE.U32 UR32, UR10, UR18, URZ ;  /* 0x000000120a2072a5 */ /* 0x000fe2000f8e003f */
[----:B------:R-:W-:Y:S01]  /*14e0*/  PLOP3.LUT P1, PT, PT, PT, UP1, 0x80, 0x0 ;  /* 0x000000000000781c */ /* 0x000fe20003f2f018 */
[----:B------:R-:W-:Y:S01]  /*14f0*/  @UP3 UIMAD UR10, UR48, UR27, URZ ;  /* 0x0000001b300a32a4 */ /* 0x000fe2000f8e023f */
[----:B------:R-:W-:Y:S01]  /*1500*/  ULDC.U8 UR23, c[0x0][0x480] ;  /* 0x0001200000177ab9 */ /* 0x000fe20000000000 */
[----:B------:R-:W-:-:S02]  /*1510*/  @UP1 UIADD3 UR35, UR26, UR37, URZ ;  /* 0x000000251a231290 */ /* 0x000fc4000fffe03f */
[----:B------:R-:W-:Y:S02]  /*1520*/  @UP1 UIADD3 UR36, UR26, UR37, URZ ;  /* 0x000000251a241290 */ /* 0x000fe4000fffe03f */
[----:B------:R-:W-:Y:S02]  /*1530*/  UISETP.NE.AND UP4, UPT, UR23, URZ, UPT ;  /* 0x0000003f1700728c */ /* 0x000fe4000bf85270 */
[----:B------:R-:W-:Y:S02]  /*1540*/  @UP3 USEL UR11, UR10, UR5, !UP2 ;  /* 0x000000050a0b3287 */ /* 0x000fe4000d000000 */
[----:B------:R-:W-:Y:S01]  /*1550*/  @P0 VIADD R10, R10, 0x1 ;  /* 0x000000010a0a0836 */ /* 0x000fe20000000000 */
[----:B------:R-:W-:Y:S01]  /*1560*/  @UP1 ULDC.64 UR22, c[0x0][0x248] ;  /* 0x0000920000161ab9 */ /* 0x000fe20000000a00 */
[----:B------:R-:W-:Y:S01]  /*1570*/  @UP1 ULDC.64 UR24, c[0x0][0x250] ;  /* 0x0000940000181ab9 */ /* 0x000fe20000000a00 */
[----:B------:R-:W-:Y:S01]  /*1580*/  @UP2 UIADD3 UR45, UR15, UR20, URZ ;  /* 0x000000140f2d2290 */ /* 0x000fe2000fffe03f */
[----:B------:R-:W-:Y:S01]  /*1590*/  PLOP3.LUT P0, PT, PT, PT, UP3, 0x80, 0x0 ;  /* 0x000000000000781c */ /* 0x000fe20003f0f038 */
[----:B------:R-:W-:Y:S01]  /*15a0*/  @UP3 ULDC UR10, c[0x0][0x2e4] ;  /* 0x0000b900000a3ab9 */ /* 0x000fe20000000800 */
[----:B------:R-:W-:Y:S01]  /*15b0*/  @UP1 UIMAD.WIDE.U32 UR16, UR35, UR22, URZ ;  /* 0x00000016231012a5 */ /* 0x000fe2000f8e003f */
[----:B------:R-:W-:Y:S01]  /*15c0*/  @!P2 IADD3 R10, -R10, RZ, RZ ;  /* 0x000000ff0a0aa210 */ /* 0x000fe20007ffe1ff */
[----:B------:R-:W-:Y:S01]  /*15d0*/  @UP1 UIMAD.WIDE.U32 UR14, UR36, UR24, URZ ;  /* 0x00000018240e12a5 */ /* 0x000fe2000f8e003f */
[----:B------:R-:W-:Y:S01]  /*15e0*/  @!P3 LOP3.LUT R10, RZ, R2, RZ, 0x33, !PT ;  /* 0x00000002ff0ab212 */ /* 0x000fe200078e33ff */
[----:B------:R-:W-:-:S02]  /*15f0*/  @UP3 UIMAD UR44, UR54, UR10, UR11 ;  /* 0x0000000a362c32a4 */ /* 0x000fc4000f8e020b */
[----:B------:R-:W-:Y:S02]  /*1600*/  @!UP3 UIMAD UR10, UR48, UR60, UR54 ;  /* 0x0000003c300ab2a4 */ /* 0x000fe4000f8e0236 */
[----:B------:R-:W-:Y:S02]  /*1610*/  UIMAD UR49, UR54, UR61, URZ ;  /* 0x0000003d363172a4 */ /* 0x000fe4000f8e023f */
[----:B------:R-:W-:Y:S02]  /*1620*/  @UP1 UIMAD UR35, UR35, UR23, URZ ;  /* 0x00000017232312a4 */ /* 0x000fe4000f8e023f */
[----:B------:R-:W-:Y:S02]  /*1630*/  @UP1 UIMAD UR36, UR36, UR25, URZ ;  /* 0x00000019242412a4 */ /* 0x000fe4000f8e023f */
[----:B------:R-:W-:Y:S02]  /*1640*/  USEL UR52, UR34, URZ, UP4 ;  /* 0x0000003f22347287 */ /* 0x000fe4000a000000 */
[----:B------:R-:W-:-:S02]  /*1650*/  @!UP3 UIMAD UR44, UR10, UR27, URZ ;  /* 0x0000001b0a2cb2a4 */ /* 0x000fc4000f8e023f */
[----:B------:R-:W-:Y:S02]  /*1660*/  USHF.R.S32.HI UR51, URZ, 0x1f, UR49 ;  /* 0x0000001f3f337899 */ /* 0x000fe40008011431 */
        /* <DEDUP_REMOVED lines=19> */
.L_x_1604:
        /* <DEDUP_REMOVED lines=13> */
.L_x_1605:
        /* <DEDUP_REMOVED lines=11> */
.L_x_1606:
[----:B------:R-:W-:-:S04]  /*1920*/  UIMAD UR5, UR48, UR60, UR54 ;  /* 0x0000003c300572a4 */ /* 0x000fc8000f8e0236 */
[----:B------:R-:W-:-:S12]  /*1930*/  UIMAD UR5, UR5, UR56, URZ ;  /* 0x00000038050572a4 */ /* 0x000fd8000f8e023f */
.L_x_1607:
[----:B------:R-:W2:Y:S01]  /*1940*/  LDL.64 R16, [R1+0x10] ;  /* 0x0000100001107983 */ /* 0x000ea20000100a00 */
[----:B------:R-:W1:Y:S03]  /*1950*/  LDC.64 R2, c[0x0][0x420] ;  /* 0x00010800ff027b82 */ /* 0x000e660000000a00 */
[----:B------:R3:W4:Y:S01]  /*1960*/  LDL.64 R32, [R1+0x10] ;  /* 0x0000100001207983 */ /* 0x0007220000100a00 */
[----:B------:R-:W-:Y:S01]  /*1970*/  LEA.HI R14, R8, R9, RZ, 0x5 ;  /* 0x00000009080e7211 */ /* 0x000fe200078f28ff */
[----:B------:R-:W-:Y:S01]  /*1980*/  UIMAD UR14, UR61, UR60, URZ ;  /* 0x0000003c3d0e72a4 */ /* 0x000fe2000f8e023f */
[----:B------:R-:W-:Y:S01]  /*1990*/  IADD3 R15, P2, R6, UR13, RZ ;  /* 0x0000000d060f7c10 */ /* 0x000fe2000ff5e0ff */
[----:B------:R-:W-:Y:S01]  /*19a0*/  USHF.R.S32.HI UR38, URZ, 0x1f, UR54 ;  /* 0x0000001f3f267899 */ /* 0x000fe20008011436 */
[----:B------:R-:W-:Y:S01]  /*19b0*/  LOP3.LUT R18, R14, 0xffffffe0, RZ, 0xc0, !PT ;  /* 0xffffffe00e127812 */ /* 0x000fe200078ec0ff */
[----:B------:R-:W-:Y:S01]  /*19c0*/  USHF.L.U32 UR10, UR14, 0x6, URZ ;  /* 0x000000060e0a7899 */ /* 0x000fe2000800063f */
[----:B------:R-:W-:Y:S01]  /*19d0*/  SHF.R.S32.HI R14, RZ, 0x5, R14 ;  /* 0x00000005ff0e7819 */ /* 0x000fe2000001140e */
[----:B------:R-:W-:Y:S01]  /*19e0*/  ULDC.64 UR18, c[0x0][0x428] ;  /* 0x00010a0000127ab9 */ /* 0x000fe20000000a00 */
[----:B------:R-:W-:Y:S01]  /*19f0*/  IADD3.X R19, R7, UR30, RZ, P2, !PT ;  /* 0x0000001e07137c10 */ /* 0x000fe200097fe4ff */
[----:B------:R-:W-:Y:S01]  /*1a00*/  UIADD3 UR16, UP2, UP0, UR32, UR10, UR49 ;  /* 0x0000000a20107290 */ /* 0x000fe2000f85e031 */
[----:B------:R-:W-:Y:S01]  /*1a10*/  IMAD.IADD R5, R9, 0x1, -R18 ;  /* 0x0000000109057824 */ /* 0x000fe200078e0a12 */
[----:B------:R-:W-:Y:S01]  /*1a20*/  USHF.R.S32.HI UR10, URZ, 0x1f, UR10 ;  /* 0x0000001f3f0a7899 */ /* 0x000fe2000801140a */
[----:B------:R-:W-:Y:S01]  /*1a30*/  BSSY B1, `(.L_x_1603) ;  /* 0x00009a4000017945 */ /* 0x000fe20003800000 */
[----:B------:R-:W-:Y:S01]  /*1a40*/  UIADD3 UR15, -UR8, UR12, UR9 ;  /* 0x0000000c080f7290 */ /* 0x000fe2000fffe109 */
[----:B------:R-:W-:Y:S01]  /*1a50*/  IMAD R5, R14, UR14, R5 ;  /* 0x0000000e0e057c24 */ /* 0x000fe2000f8e0205 */
[----:B------:R-:W-:-:S02]  /*1a60*/  UIMAD UR14, UR38, UR18, URZ ;  /* 0x00000012260e72a4 */ /* 0x000fc4000f8e023f */
[----:B------:R-:W-:Y:S02]  /*1a70*/  UIADD3.X UR17, UR20, UR10, UR51, UP2, UP0 ;  /* 0x0000000a14117290 */ /* 0x000fe400097e0433 */
[----:B------:R-:W-:Y:S02]  /*1a80*/  UIADD3 UR16, UP2, UP0, UR52, UR16, UR53 ;  /* 0x0000001034107290 */ /* 0x000fe4000f85e035 */
[----:B------:R-:W-:Y:S02]  /*1a90*/  UIMAD UR19, UR54, UR19, UR14 ;  /* 0x00000013361372a4 */ /* 0x000fe4000f8e020e */
[----:B------:R-:W-:Y:S01]  /*1aa0*/  UIADD3.X UR14, UR50, UR17, UR45, UP2, UP0 ;  /* 0x00000011320e7290 */ /* 0x000fe200097e042d */
[----:B------:R-:W-:Y:S01]  /*1ab0*/  ULDC UR46, c[0x0][0x398] ;  /* 0x0000e600002e7ab9 */ /* 0x000fe20000000800 */
[----:B------:R-:W-:Y:S01]  /*1ac0*/  ULDC.64 UR32, c[0x0][0x400] ;  /* 0x0001000000207ab9 */ /* 0x000fe20000000a00 */
[----:B------:R-:W-:Y:S02]  /*1ad0*/  UIADD3 UR10, UR15, -UR46, URZ ;  /* 0x8000002e0f0a7290 */ /* 0x000fe4000fffe03f */
[----:B------:R-:W-:-:S02]  /*1ae0*/  UIADD3 UR39, UR13, UR5, URZ ;  /* 0x000000050d277290 */ /* 0x000fc4000fffe03f */
[----:B------:R-:W-:Y:S01]  /*1af0*/  USHF.R.S32.HI UR20, URZ, 0x1f, UR10 ;  /* 0x0000001f3f147899 */ /* 0x000fe2000801140a */
[----:B------:R-:W-:Y:S01]  /*1b00*/  ULDC.64 UR52, c[0x0][0x478] ;  /* 0x00011e0000347ab9 */ /* 0x000fe20000000a00 */
[----:B------:R-:W-:Y:S02]  /*1b10*/  ULDC.64 UR60, c[0x0][0x2b0] ;  /* 0x0000ac00003c7ab9 */ /* 0x000fe40000000a00 */
[----:B------:R-:W-:Y:S02]  /*1b20*/  ULEA.HI UR20, UR20, UR10, URZ, 0x6 ;  /* 0x0000000a14147291 */ /* 0x000fe4000f8f303f */
[----:B------:R-:W-:Y:S02]  /*1b30*/  UIADD3 UR5, UR43, -0x1, URZ ;  /* 0xffffffff2b057890 */ /* 0x000fe4000fffe03f */
[----:B------:R-:W-:-:S04]  /*1b40*/  USHF.R.S32.HI UR20, URZ, 0x6, UR20 ;  /* 0x000000063f147899 */ /* 0x000fc80008011414 */
[----:B------:R-:W-:-:S04]  /*1b50*/  UISETP.LT.AND UP0, UPT, URZ, UR20, UPT ;  /* 0x000000143f00728c */ /* 0x000fc8000bf01270 */
        /* <DEDUP_REMOVED lines=17> */
[----:B------:R3:W-:Y:S01]  /*1c70*/  STL [R1+0x14], R33 ;  /* 0x0000142101007387 */ /* 0x0007e20000100800 */
[----:B------:R-:W-:Y:S01]  /*1c80*/  UIADD3 UR38, UR13, UR44, URZ ;  /* 0x0000002c0d267290 */ /* 0x000fe2000fffe03f */
[----:B------:R-:W-:Y:S01]  /*1c90*/  IMAD.WIDE.U32 R24, R2, UR13, R20 ;  /* 0x0000000d02187c25 */ /* 0x000fe2000f8e0014 */
[----:B------:R-:W-:Y:S01]  /*1ca0*/  LEA.HI.X.SX32 R5, R5, UR14, 0x1, P0 ;  /* 0x0000000e05057c11 */ /* 0x000fe200080f0eff */
[----:B------:R-:W-:Y:S01]  /*1cb0*/  UIMAD UR14, UR54, UR31, UR15 ;  /* 0x0000001f360e72a4 */ /* 0x000fe2000f8e020f */
        /* <DEDUP_REMOVED lines=30> */
[----:B------:R-:W-:-:S02]  /*1ea0*/  UMOV UR15, UR39 ;  /* 0x00000027000f7c82 */ /* 0x000fc40008000000 */
        /* <DEDUP_REMOVED lines=24> */
.L_x_1609:
        /* <DEDUP_REMOVED lines=18> */
.L_x_1610:
        /* <DEDUP_REMOVED lines=37> */
.L_x_1612:
[----:B------:R-:W-:Y:S05]  /*23a0*/  BSYNC B0 ;  /* 0x0000000000007941 */ /* 0x000fea0003800000 */
.L_x_1611:
        /* <DEDUP_REMOVED lines=21> */
.L_x_1614:
[----:B------:R-:W-:Y:S05]  /*2500*/  BSYNC B0 ;  /* 0x0000000000007941 */ /* 0x000fea0003800000 */
.L_x_1613:
        /* <DEDUP_REMOVED lines=33> */
.L_x_1616:
[----:B------:R-:W-:Y:S05]  /*2720*/  BSYNC B0 ;  /* 0x0000000000007941 */ /* 0x000fea0003800000 */
.L_x_1615:
        /* <DEDUP_REMOVED lines=22> */
.L_x_1608:
        /* <DEDUP_REMOVED lines=59> */
.L_x_1619:
[----:B------:R-:W-:Y:S05]  /*2c40*/  BSYNC B0 ;  /* 0x0000000000007941 */ /* 0x000fea0003800000 */
.L_x_1618:
        /* <DEDUP_REMOVED lines=47> */
.L_x_1621:
[----:B------:R-:W-:Y:S05]  /*2f40*/  BSYNC B0 ;  /* 0x0000000000007941 */ /* 0x000fea0003800000 */
.L_x_1620:
        /* <DEDUP_REMOVED lines=21> */
.L_x_1623:
        /* <DEDUP_REMOVED lines=50> */
.L_x_1624:
[----:B------:R-:W-:Y:S05]  /*33c0*/  BSYNC B0 ;  /* 0x0000000000007941 */ /* 0x000fea0003800000 */
.L_x_1622:
        /* <DEDUP_REMOVED lines=21> */
.L_x_1626:
        /* <DEDUP_REMOVED lines=51> */
.L_x_1627:
[----:B------:R-:W-:Y:S05]  /*3850*/  BSYNC B0 ;  /* 0x0000000000007941 */ /* 0x000fea0003800000 */
.L_x_1625:
        /* <DEDUP_REMOVED lines=72> */
.L_x_1629:
[----:B------:R-:W-:Y:S05]  /*3ce0*/  BSYNC B0 ;  /* 0x0000000000007941 */ /* 0x000fea0003800000 */
.L_x_1628:
        /* <DEDUP_REMOVED lines=58> */
.L_x_1631:
[----:B------:R-:W-:Y:S05]  /*4090*/  BSYNC B0 ;  /* 0x0000000000007941 */ /* 0x000fea0003800000 */
.L_x_1630:
        /* <DEDUP_REMOVED lines=73> */
.L_x_1633:
[----:B------:R-:W-:Y:S05]  /*4530*/  BSYNC B0 ;  /* 0x0000000000007941 */ /* 0x000fea0003800000 */
.L_x_1632:
        /* <DEDUP_REMOVED lines=56> */
.L_x_1635:
[----:B------:R-:W-:Y:S05]  /*48c0*/  BSYNC B0 ;  /* 0x0000000000007941 */ /* 0x000fea0003800000 */
.L_x_1634:
[----:B-1--4-:R-:W-:Y:S01]  /*48d0*/  IMAD.MOV.U32 R4, RZ, RZ, R28 ;  /* 0x000000ffff047224 */ /* 0x012fe200078e001c */
[----:B------:R-:W0:Y:S01]  /*48e0*/  LDGDEPBAR ;  /* 0x00000000000079af */ /* 0x000e220000000000 */
[----:B------:R-:W-:Y:S01]  /*48f0*/  IMAD.MOV.U32 R3, RZ, RZ, R27 ;  /* 0x000000ffff037224 */ /* 0x000fe200078e001b */
[----:B------:R-:W-:Y:S01]  /*4900*/  ULDC UR22, c[0x0][0x2d0] ;  /* 0x0000b40000167ab9 */ /* 0x000fe20000000800 */
[----:B------:R-:W-:Y:S01]  /*4910*/  IMAD.MOV.U32 R242, RZ, RZ, 0x20 ;  /* 0x00000020fff27424 */ /* 0x000fe200078e00ff */
[----:B------:R-:W-:Y:S01]  /*4920*/  ULDC UR24, c[0x0][0x398] ;  /* 0x0000e60000187ab9 */ /* 0x000fe20000000800 */
[----:B------:R-:W4:Y:S01]  /*4930*/  @!P6 LDG.E R4, desc[UR6][R18.64] ;  /* 0x000000061204e981 */ /* 0x000f22000c1e1900 */
[----:B------:R-:W-:Y:S01]  /*4940*/  IMAD.MOV.U32 R241, RZ, RZ, 0x40 ;  /* 0x00000040fff17424 */ /* 0x000fe200078e00ff */
[----:B------:R-:W-:Y:S02]  /*4950*/  UIADD3 UR9, UR9, UR12, URZ ;  /* 0x0000000c09097290 */ /* 0x000fe4000fffe03f */
[----:B------:R-:W5:Y:S01]  /*4960*/  @!P5 LDG.E R3, desc[UR6][R18.64+0x20] ;  /* 0x000020061203d981 */ /* 0x000f62000c1e1900 */
[----:B------:R-:W-:Y:S01]  /*4970*/  IMAD.MOV.U32 R6, RZ, RZ, R26 ;  /* 0x000000ffff067224 */ /* 0x000fe200078e001a */
[C---:B------:R-:W-:Y:S01]  /*4980*/  SHF.L.U64.HI R2, R84.reuse, 0x2, R2 ;  /* 0x0000000254027819 */ /* 0x040fe20000010202 */
[----:B------:R-:W-:Y:S01]  /*4990*/  IMAD.SHL.U32 R5, R84, 0x4, RZ ;  /* 0x0000000454057824 */ /* 0x000fe200078e00ff */
        /* <DEDUP_REMOVED lines=67> */
[----:B------:R-:W-:Y:S01]  /*4dd0*/  ULDC UR25, c[0x0][0x2dc] ;  /* 0x0000b70000197ab9 */ /* 0x000fe20000000800 */
        /* <DEDUP_REMOVED lines=27> */
.L_x_1640:
[----:B------:R-:W2:Y:S01]  /*4f90*/  LDL R119, [R1+0x2c] ;  /* 0x00002c0001777983 */ /* 0x000ea20000100800 */
[C---:B------:R-:W-:Y:S01]  /*4fa0*/  IADD3 R118, R244.reuse, R242, RZ ;  /* 0x000000f2f4767210 */ /* 0x040fe20007ffe0ff */
[----:B------:R-:W-:Y:S01]  /*4fb0*/  USHF.L.U32 UR11, UR5, 0x6, URZ ;  /* 0x00000006050b7899 */ /* 0x000fe2000800063f */
[-C--:B------:R-:W-:Y:S01]  /*4fc0*/  IADD3 R117, R244, R241.reuse, RZ ;  /* 0x000000f1f4757210 */ /* 0x080fe20007ffe0ff */
[----:B------:R-:W3:Y:S01]  /*4fd0*/  LDL R237, [R1+0x30] ;  /* 0x0000300001ed7983 */ /* 0x000ee20000100800 */
[----:B------:R-:W-:Y:S01]  /*4fe0*/  IADD3 R116, R118, R241, RZ ;  /* 0x000000f176747210 */ /* 0x000fe20007ffe0ff */
        /* <DEDUP_REMOVED lines=10> */
[----:B------:R-:W4:Y:S04]  /*5090*/  LDSM.16.M88.4 R104, [R249+0x800] ;  /* 0x00080000f968783b */ /* 0x000f280000000200 */
[----:B------:R-:W-:Y:S04]  /*50a0*/  LDSM.16.M88.4 R108, [R117] ;  /* 0x00000000756c783b */ /* 0x000fe80000000200 */
[----:B------:R-:W4:Y:S01]  /*50b0*/  LDSM.16.M88.4 R112, [R248] ;  /* 0x00000000f870783b */ /* 0x000f220000000200 */
[C---:B-1----:R-:W-:Y:S06]  /*50c0*/  HMMA.16816.F32 R4, R84.reuse, R88, RZ ;  /* 0x000000585404723c */ /* 0x042fec00000018ff */
[C---:B------:R-:W-:Y:S01]  /*50d0*/  HMMA.16816.F32 R8, R84.reuse, R90, RZ ;  /* 0x0000005a5408723c */ /* 0x040fe200000018ff */
[----:B------:R-:W-:Y:S05]  /*50e0*/  LDSM.16.M88.4 R88, [R116] ;  /* 0x000000007458783b */ /* 0x000fea0000000200 */
[C---:B----4-:R-:W-:Y:S06]  /*50f0*/  HMMA.16816.F32 R12, R84.reuse, R92, RZ ;  /* 0x0000005c540c723c */ /* 0x050fec00000018ff */
[----:B------:R-:W-:Y:S01]  /*5100*/  HMMA.16816.F32 R16, R84, R94, RZ ;  /* 0x0000005e5410723c */ /* 0x000fe200000018ff */
[----:B------:R-:W1:Y:S04]  /*5110*/  LDSM.16.M88.4 R84, [R248+0x800] ;  /* 0x00080000f854783b */ /* 0x000e680000000200 */
[----:B------:R-:W4:Y:S01]  /*5120*/  LDSM.16.M88.4 R92, [R247] ;  /* 0x00000000f75c783b */ /* 0x000f220000000200 */
[C---:B------:R-:W-:Y:S06]  /*5130*/  HMMA.16816.F32 R4, R96.reuse, R100, R4 ;  /* 0x000000646004723c */ /* 0x040fec0000001804 */
[C---:B------:R-:W-:Y:S01]  /*5140*/  HMMA.16816.F32 R8, R96.reuse, R102, R8 ;  /* 0x000000666008723c */ /* 0x040fe20000001808 */
[----:B------:R-:W-:Y:S05]  /*5150*/  LDSM.16.M88.4 R100, [R244+0x2000] ;  /* 0x00200000f464783b */ /* 0x000fea0000000200 */
[C---:B------:R-:W-:Y:S06]  /*5160*/  HMMA.16816.F32 R12, R96.reuse, R104, R12 ;  /* 0x00000068600c723c */ /* 0x040fec000000180c */
[----:B------:R-:W-:Y:S01]  /*5170*/  HMMA.16816.F32 R16, R96, R106, R16 ;  /* 0x0000006a6010723c */ /* 0x000fe20000001810 */
[----:B------:R-:W4:Y:S04]  /*5180*/  LDSM.16.M88.4 R96, [R247+0x800] ;  /* 0x00080000f760783b */ /* 0x000f280000000200 */
        /* <DEDUP_REMOVED lines=11> */
[C---:B------:R-:W-:Y:S06]  /*5240*/  HMMA.16816.F32 R12, R88.reuse, R96, R12 ;  /* 0x00000060580c723c */ /* 0x040fec000000180c */
[----:B------:R-:W-:Y:S01]  /*5250*/  HMMA.16816.F32 R16, R88, R98, R16 ;  /* 0x000000625810723c */ /* 0x000fe20000001810 */
[----:B------:R-:W4:Y:S04]  /*5260*/  LDSM.16.M88.4 R88, [R249+0x2800] ;  /* 0x00280000f958783b */ /* 0x000f280000000200 */
        /* <DEDUP_REMOVED lines=8> */
[C---:B------:R-:W-:Y:S06]  /*52f0*/  HMMA.16816.F32 R4, R108.reuse, R112, R4 ;  /* 0x000000706c04723c */ /* 0x040fec0000001804 */
[C---:B------:R-:W-:Y:S01]  /*5300*/  HMMA.16816.F32 R8, R108.reuse, R114, R8 ;  /* 0x000000726c08723c */ /* 0x040fe20000001808 */
[----:B------:R-:W-:Y:S05]  /*5310*/  LDSM.16.M88.4 R112, [R250+UR4+0x1c000] ;  /* 0x01c00004fa70783b */ /* 0x000fea0008000200 */
[C---:B----4-:R-:W-:Y:S06]  /*5320*/  HMMA.16816.F32 R12, R108.reuse, R88, R12 ;  /* 0x000000586c0c723c */ /* 0x050fec000000180c */
        /* <DEDUP_REMOVED lines=13> */
[C---:B----4-:R-:W-:Y:S06]  /*5400*/  HMMA.16816.F32 R12, R100.reuse, R88, R12 ;  /* 0x00000058640c723c */ /* 0x050fec000000180c */
[----:B------:R-:W-:Y:S01]  /*5410*/  HMMA.16816.F32 R16, R100, R90, R16 ;  /* 0x0000005a6410723c */ /* 0x000fe20000001810 */
[----:B------:R-:W4:Y:S04]  /*5420*/  LDSM.16.M88.4 R88, [R249+0x4800] ;  /* 0x00480000f958783b */ /* 0x000f280000000200 */
[----:B------:R-:W4:Y:S01]  /*5430*/  LDSM.16.M88.4 R100, [R117+0x4000] ;  /* 0x004000007564783b */ /* 0x000f220000000200 */
[C---:B------:R-:W-:Y:S05]  /*5440*/  HMMA.16816.F32 R4, R108.reuse, R112, R4 ;  /* 0x000000706c04723c */ /* 0x040fea0000001804 */
[----:B--2---:R-:W-:Y:S01]  /*5450*/  IADD3 R122, P0, R119, UR18, RZ ;  /* 0x00000012777a7c10 */ /* 0x004fe2000ff1e0ff */
[C---:B------:R-:W-:Y:S01]  /*5460*/  HMMA.16816.F32 R8, R108.reuse, R114, R8 ;  /* 0x000000726c08723c */ /* 0x040fe20000001808 */
[----:B------:R-:W-:Y:S04]  /*5470*/  LDSM.16.M88.4 R112, [R247+0x4000] ;  /* 0x00400000f770783b */ /* 0x000fe80000000200 */
[----:B---3--:R-:W-:Y:S01]  /*5480*/  IADD3.X R123, R237, UR17, RZ, P0, !PT ;  /* 0x00000011ed7b7c10 */ /* 0x008fe200087fe4ff */
[C---:B-1----:R-:W-:Y:S01]  /*5490*/  HMMA.16816.F32 R12, R108.reuse, R84, R12 ;  /* 0x000000546c0c723c */ /* 0x042fe2000000180c */
[----:B------:R-:W-:Y:S03]  /*54a0*/  PLOP3.LUT P0, PT, PT, PT, UP0, 0x80, 0x0 ;  /* 0x000000000000781c */ /* 0x000fe60003f0f008 */
[----:B------:R-:W5:Y:S02]  /*54b0*/  LDG.E R120, desc[UR6][R122.64] ;  /* 0x000000067a787981 */ /* 0x000f64000c1e1900 */
[----:B------:R-:W-:Y:S02]  /*54c0*/  HMMA.16816.F32 R16, R108, R86, R16 ;  /* 0x000000566c10723c */ /* 0x000fe40000001810 */
[----:B------:R1:W5:Y:S04]  /*54d0*/  LDG.E R119, desc[UR6][R122.64+0x20] ;  /* 0x000020067a777981 */ /* 0x000368000c1e1900 */
[C---:B------:R-:W-:Y:S01]  /*54e0*/  HMMA.16816.F32 R4, R92.reuse, R96, R4 ;  /* 0x000000605c04723c */ /* 0x040fe20000001804 */
[----:B------:R-:W2:Y:S04]  /*54f0*/  LDSM.16.M88.4 R84, [R248+0x4800] ;  /* 0x00480000f854783b */ /* 0x000ea80000000200 */
[----:B------:R-:W3:Y:S01]  /*5500*/  LDSM.16.M88.4 R108, [R116+0x4000] ;  /* 0x00400000746c783b */ /* 0x000ee20000000200 */
[C---:B------:R-:W-:Y:S03]  /*5510*/  HMMA.16816.F32 R8, R92.reuse, R98, R8 ;  /* 0x000000625c08723c */ /* 0x040fe60000001808 */
[----:B------:R-:W-:Y:S03]  /*5520*/  LDSM.16.M88.4 R96, [R250+UR4+0x1e000] ;  /* 0x01e00004fa60783b */ /* 0x000fe60008000200 */
[C---:B----4-:R-:W-:Y:S06]  /*5530*/  HMMA.16816.F32 R12, R92.reuse, R88, R12 ;  /* 0x000000585c0c723c */ /* 0x050fec000000180c */
[----:B------:R-:W-:Y:S01]  /*5540*/  HMMA.16816.F32 R16, R92, R90, R16 ;  /* 0x0000005a5c10723c */ /* 0x000fe20000001810 */
[----:B------:R-:W4:Y:S04]  /*5550*/  LDSM.16.M88.4 R88, [R247+0x4800] ;  /* 0x00480000f758783b */ /* 0x000f280000000200 */
[----:B------:R-:W1:Y:S01]  /*5560*/  LDSM.16.M88.4 R92, [R244+0x6000] ;  /* 0x00600000f45c783b */ /* 0x000e620000000200 */
[C---:B------:R-:W-:Y:S06]  /*5570*/  HMMA.16816.F32 R4, R100.reuse, R104, R4 ;  /* 0x000000686404723c */ /* 0x040fec0000001804 */
[C---:B------:R-:W-:Y:S01]  /*5580*/  HMMA.16816.F32 R8, R100.reuse, R106, R8 ;  /* 0x0000006a6408723c */ /* 0x040fe20000001808 */
[----:B------:R-:W-:Y:S05]  /*5590*/  LDSM.16.M88.4 R104, [R249+0x6000] ;  /* 0x00600000f968783b */ /* 0x000fea0000000200 */
[C---:B--2---:R-:W-:Y:S06]  /*55a0*/  HMMA.16816.F32 R12, R100.reuse, R84, R12 ;  /* 0x00000054640c723c */ /* 0x044fec000000180c */
[----:B------:R-:W-:Y:S01]  /*55b0*/  HMMA.16816.F32 R16, R100, R86, R16 ;  /* 0x000000566410723c */ /* 0x000fe20000001810 */
[----:B------:R-:W2:Y:S04]  /*55c0*/  LDSM.16.M88.4 R84, [R250+UR4+0x1e800] ;  /* 0x01e80004fa54783b */ /* 0x000ea80008000200 */
        /* <DEDUP_REMOVED lines=15> */
[C---:B------:R-:W-:Y:S06]  /*56c0*/  HMMA.16816.F32 R4, R100.reuse, R104, R4 ;  /* 0x000000686404723c */ /* 0x040fec0000001804 */
[C---:B------:R-:W-:Y:S06]  /*56d0*/  HMMA.16816.F32 R8, R100.reuse, R106, R8 ;  /* 0x0000006a6408723c */ /* 0x040fec0000001808 */
[C---:B---3--:R-:W-:Y:S06]  /*56e0*/  HMMA.16816.F32 R12, R100.reuse, R88, R12 ;  /* 0x00000058640c723c */ /* 0x048fec000000180c */
[----:B------:R-:W-:Y:S06]  /*56f0*/  HMMA.16816.F32 R16, R100, R90, R16 ;  /* 0x0000005a6410723c */ /* 0x000fec0000001810 */
[C---:B----4-:R-:W-:Y:S06]  /*5700*/  HMMA.16816.F32 R4, R108.reuse, R112, R4 ;  /* 0x000000706c04723c */ /* 0x050fec0000001804 */
[C---:B------:R-:W-:Y:S06]  /*5710*/  HMMA.16816.F32 R8, R108.reuse, R114, R8 ;  /* 0x000000726c08723c */ /* 0x040fec0000001808 */
[C---:B-1----:R-:W-:Y:S06]  /*5720*/  HMMA.16816.F32 R12, R108.reuse, R84, R12 ;  /* 0x000000546c0c723c */ /* 0x042fec000000180c */
[----:B------:R-:W-:Y:S01]  /*5730*/  HMMA.16816.F32 R16, R108, R86, R16 ;  /* 0x000000566c10723c */ /* 0x000fe20000001810 */
[----:B------:R-:W1:Y:S05]  /*5740*/  LDSM.16.M88.4 R84, [R247+0x6800] ;  /* 0x00680000f754783b */ /* 0x000e6a0000000200 */
[C---:B--2---:R-:W-:Y:S06]  /*5750*/  HMMA.16816.F32 R4, R92.reuse, R96, R4 ;  /* 0x000000605c04723c */ /* 0x044fec0000001804 */
[C---:B------:R-:W-:Y:S11]  /*5760*/  HMMA.16816.F32 R8, R92.reuse, R98, R8 ;  /* 0x000000625c08723c */ /* 0x040ff60000001808 */
[----:B------:R-:W-:Y:S07]  /*5770*/  @!UPT UIADD3 URZ, URZ, URZ, URZ ;  /* 0x0000003f3f3ff290 */ /* 0x000fee000fffe03f */
[----:B------:R-:W-:Y:S01]  /*5780*/  FMUL.FTZ R121, R4, UR9 ;  /* 0x0000000904797c20 */ /* 0x000fe20008410000 */
[----:B------:R-:W-:Y:S01]  /*5790*/  FMUL.FTZ R122, R5, UR9 ;  /* 0x00000009057a7c20 */ /* 0x000fe20008410000 */
[----:B------:R-:W-:Y:S01]  /*57a0*/  FMUL.FTZ R123, R6, UR9 ;  /* 0x00000009067b7c20 */ /* 0x000fe20008410000 */
[----:B------:R-:W-:Y:S03]  /*57b0*/  FMUL.FTZ R124, R7, UR9 ;  /* 0x00000009077c7c20 */ /* 0x000fe60008410000 */
[----:B------:R-:W2:Y:S01]  /*57c0*/  MUFU.TANH R121, R121 ;  /* 0x0000007900797308 */ /* 0x000ea20000002400 */
[----:B------:R-:W-:Y:S01]  /*57d0*/  FMUL.FTZ R125, R8, UR9 ;  /* 0x00000009087d7c20 */ /* 0x000fe20008410000 */
[----:B------:R-:W-:Y:S01]  /*57e0*/  FMUL.FTZ R126, R9, UR9 ;  /* 0x00000009097e7c20 */ /* 0x000fe20008410000 */
[----:B------:R-:W-:Y:S01]  /*57f0*/  FMUL.FTZ R127, R10, UR9 ;  /* 0x000000090a7f7c20 */ /* 0x000fe20008410000 */
[----:B------:R-:W-:Y:S01]  /*5800*/  FMUL.FTZ R128, R11, UR9 ;  /* 0x000000090b807c20 */ /* 0x000fe20008410000 */
[C---:B-1----:R-:W-:Y:S05]  /*5810*/  HMMA.16816.F32 R12, R92.reuse, R84, R12 ;  /* 0x000000545c0c723c */ /* 0x042fea000000180c */
[----:B------:R-:W1:Y:S01]  /*5820*/  MUFU.TANH R122, R122 ;  /* 0x0000007a007a7308 */ /* 0x000e620000002400 */
[----:B------:R-:W-:Y:S09]  /*5830*/  HMMA.16816.F32 R16, R92, R86, R16 ;  /* 0x000000565c10723c */ /* 0x000ff20000001810 */
[----:B------:R-:W3:Y:S10]  /*5840*/  MUFU.TANH R123, R123 ;  /* 0x0000007b007b7308 */ /* 0x000ef40000002400 */
[----:B------:R-:W4:Y:S01]  /*5850*/  MUFU.TANH R124, R124 ;  /* 0x0000007c007c7308 */ /* 0x000f220000002400 */
[----:B------:R-:W-:Y:S01]  /*5860*/  FMUL.FTZ R129, R12, UR9 ;  /* 0x000000090c817c20 */ /* 0x000fe20008410000 */
[----:B------:R-:W-:Y:S01]  /*5870*/  FMUL.FTZ R130, R13, UR9 ;  /* 0x000000090d827c20 */ /* 0x000fe20008410000 */
[----:B------:R-:W-:Y:S07]  /*5880*/  FMUL.FTZ R131, R14, UR9 ;  /* 0x000000090e837c20 */ /* 0x000fee0008410000 */
[----:B------:R-:W1:Y:S01]  /*5890*/  MUFU.TANH R125, R125 ;  /* 0x0000007d007d7308 */ /* 0x000e620000002400 */
[----:B------:R-:W-:Y:S01]  /*58a0*/  FMUL.FTZ R196, R15, UR9 ;  /* 0x000000090fc47c20 */ /* 0x000fe20008410000 */
[----:B------:R-:W-:Y:S01]  /*58b0*/  FMUL.FTZ R197, R16, UR9 ;  /* 0x0000000910c57c20 */ /* 0x000fe20008410000 */
[----:B------:R-:W-:Y:S01]  /*58c0*/  FMUL.FTZ R198, R17, UR9 ;  /* 0x0000000911c67c20 */ /* 0x000fe20008410000 */
[----:B------:R-:W-:Y:S01]  /*58d0*/  FMUL.FTZ R199, R18, UR9 ;  /* 0x0000000912c77c20 */ /* 0x000fe20008410000 */
[----:B------:R-:W-:Y:S05]  /*58e0*/  FMUL.FTZ R200, R19, UR9 ;  /* 0x0000000913c87c20 */ /* 0x000fea0008410000 */
[----:B------:R-:W1:Y:S10]  /*58f0*/  MUFU.TANH R126, R126 ;  /* 0x0000007e007e7308 */ /* 0x000e740000002400 */
        /* <DEDUP_REMOVED lines=9> */
[----:B------:R-:W1:Y:S01]  /*5990*/  MUFU.TANH R200, R200 ;  /* 0x000000c800c87308 */ /* 0x000e620000002400 */
[----:B--234-:R-:W-:Y:S05]  /*59a0*/  @!P0 BRA `(.L_x_1636) ;  /* 0x0000000000708947 */ /* 0x01cfea0003800000 */
[----:B-1----:R-:W-:Y:S01]  /*59b0*/  MOV R5, R200 ;  /* 0x000000c800057202 */ /* 0x002fe20000000f00 */
        /* <DEDUP_REMOVED lines=27> */
.L_x_1636:
[----:B------:R-:W2:Y:S01]  /*5b70*/  LDL R4, [R1+0x4] ;  /* 0x0000040001047983 */ /* 0x000ea20000100800 */
[----:B------:R-:W-:Y:S01]  /*5b80*/  UIADD3 UR14, UR8, 0x1, -UR12 ;  /* 0x00000001080e7890 */ /* 0x000fe2000fffe80c */
[----:B------:R-:W-:Y:S01]  /*5b90*/  IMAD.U32 R9, RZ, RZ, UR21 ;  /* 0x00000015ff097e24 */ /* 0x000fe2000f8e00ff */
[----:B------:R-:W-:Y:S01]  /*5ba0*/  UIADD3 UR13, -UR10, UR8, -UR12 ;  /* 0x000000080a0d7290 */ /* 0x000fe2000fffe90c */
[----:B------:R-:W3:Y:S02]  /*5bb0*/  LDL R8, [R1] ;  /* 0x0000000001087983 */ /* 0x000ee40000100800 */
[----:B---3--:R-:W-:Y:S02]  /*5bc0*/  IMAD R9, R9, 0x40, R8 ;  /* 0x0000004009097824 */ /* 0x008fe400078e0208 */
[----:B--2---:R-:W-:Y:S01]  /*5bd0*/  VIADD R6, R4, UR11 ;  /* 0x0000000b04067c36 */ /* 0x004fe20008000000 */
[----:B------:R-:W-:Y:S01]  /*5be0*/  UIADD3 UR11, UR14, UR24, URZ ;  /* 0x000000180e0b7290 */ /* 0x000fe2000fffe03f */
[C---:B------:R-:W-:Y:S02]  /*5bf0*/  VIADD R14, R9.reuse, 0x1 ;  /* 0x00000001090e7836 */ /* 0x040fe40000000000 */
[----:B------:R-:W-:Y:S01]  /*5c00*/  IMAD.U32 R4, RZ, RZ, UR24 ;  /* 0x00000018ff047e24 */ /* 0x000fe2000f8e00ff */
[C---:B------:R-:W-:Y:S01]  /*5c10*/  VIADDMNMX R15, R6.reuse, UR13, RZ, !PT ;  /* 0x0000000d060f7c46 */ /* 0x040fe2000f8001ff */
[----:B------:R-:W-:Y:S02]  /*5c20*/  VIADD R5, R6, 0x8 ;  /* 0x0000000806057836 */ /* 0x000fe40000000000 */
[----:B------:R-:W-:Y:S01]  /*5c30*/  IMAD.U32 R11, RZ, RZ, UR11 ;  /* 0x0000000bff0b7e24 */ /* 0x000fe2000f8e00ff */
[CC--:B------:R-:W-:Y:S01]  /*5c40*/  ISETP.GE.AND P1, PT, R9.reuse, R15.reuse, PT ;  /* 0x0000000f0900720c */ /* 0x0c0fe20003f26270 */
[C---:B------:R-:W-:Y:S01]  /*5c50*/  VIADD R13, R9.reuse, 0x8 ;  /* 0x00000008090d7836 */ /* 0x040fe20000000000 */
[C---:B------:R-:W-:Y:S01]  /*5c60*/  ISETP.GE.AND P0, PT, R14.reuse, R15, PT ;  /* 0x0000000f0e00720c */ /* 0x040fe20003f06270 */
[----:B------:R-:W-:Y:S01]  /*5c70*/  VIADD R12, R9, 0x9 ;  /* 0x00000009090c7836 */ /* 0x000fe20000000000 */
[----:B------:R-:W-:Y:S01]  /*5c80*/  VIADDMNMX R11, R11, R6, UR8, PT ;  /* 0x000000080b0b7e46 */ /* 0x000fe2000b800106 */
[----:B------:R-:W-:Y:S01]  /*5c90*/  VIADD R10, R9, 0x10 ;  /* 0x00000010090a7836 */ /* 0x000fe20000000000 */
[----:B------:R-:W-:Y:S01]  /*5ca0*/  IADD3 R4, R5, UR14, R4 ;  /* 0x0000000e05047c10 */ /* 0x000fe2000fffe004 */
[C---:B------:R-:W-:Y:S01]  /*5cb0*/  VIADD R8, R9.reuse, 0x11 ;  /* 0x0000001109087836 */ /* 0x040fe20000000000 */
[CC--:B------:R-:W-:Y:S01]  /*5cc0*/  ISETP.GE.OR P1, PT, R9.reuse, R11.reuse, !P1 ;  /* 0x0000000b0900720c */ /* 0x0c0fe20004f26670 */
[C---:B------:R-:W-:Y:S01]  /*5cd0*/  VIADD R7, R9.reuse, 0x18 ;  /* 0x0000001809077836 */ /* 0x040fe20000000000 */
[----:B------:R-:W-:Y:S01]  /*5ce0*/  ISETP.GE.OR P0, PT, R14, R11, !P0 ;  /* 0x0000000b0e00720c */ /* 0x000fe20004706670 */
[----:B------:R-:W-:Y:S01]  /*5cf0*/  VIADD R6, R9, 0x19 ;  /* 0x0000001909067836 */ /* 0x000fe20000000000 */
[----:B------:R-:W-:Y:S01]  /*5d00*/  VIADDMNMX R5, R5, UR13, RZ, !PT ;  /* 0x0000000d05057c46 */ /* 0x000fe2000f8001ff */
[----:B------:R-:W-:Y:S01]  /*5d10*/  UMOV UR14, UR10 ;  /* 0x0000000a000e7c82 */ /* 0x000fe20008000000 */
[----:B------:R-:W-:Y:S02]  /*5d20*/  FSEL R99, R121, -INF , !P1 ;  /* 0xff80000079637808 */ /* 0x000fe40004800000 */
[----:B-1----:R-:W-:Y:S02]  /*5d30*/  FSEL R97, R122, -INF , !P0 ;  /* 0xff8000007a617808 */ /* 0x002fe40004000000 */
[-C--:B------:R-:W-:Y:S02]  /*5d40*/  ISETP.GE.AND P6, PT, R13, R15.reuse, PT ;  /* 0x0000000f0d00720c */ /* 0x080fe40003fc6270 */
        /* <DEDUP_REMOVED lines=42> */
.L_x_1637:
[----:B------:R-:W2:Y:S01]  /*5ff0*/  LDL R4, [R1+0x5c] ;  /* 0x00005c0001047983 */ /* 0x000ea20000100800 */
[----:B------:R-:W-:Y:S01]  /*6000*/  LEA R115, R252, UR4, 0x1 ;  /* 0x00000004fc737c11 */ /* 0x000fe2000f8e08ff */
[----:B------:R-:W-:Y:S01]  /*6010*/  UISETP.GT.AND UP3, UPT, UR5, UR20, UPT ;  /* 0x000000140500728c */ /* 0x000fe2000bf64270 */
[----:B------:R-:W-:Y:S01]  /*6020*/  FFMA.FTZ R121, -R121, R121, 1 ;  /* 0x3f80000079797423 */ /* 0x000fe20000010179 */
[----:B------:R-:W3:Y:S01]  /*6030*/  LDL R8, [R1+0x60] ;  /* 0x0000600001087983 */ /* 0x000ee20000100800 */
[-C--:B------:R-:W-:Y:S01]  /*6040*/  IADD3 R114, R242, R115.reuse, RZ ;  /* 0x00000073f2727210 */ /* 0x080fe20007ffe0ff */
[----:B------:R-:W-:Y:S01]  /*6050*/  FFMA.FTZ R122, -R122, R122, 1 ;  /* 0x3f8000007a7a7423 */ /* 0x000fe2000001017a */
[C---:B------:R-:W-:Y:S01]  /*6060*/  IADD3 R113, R241.reuse, R115, RZ ;  /* 0x00000073f1717210 */ /* 0x040fe20007ffe0ff */
[----:B------:R-:W4:Y:S01]  /*6070*/  LDL R222, [R1+0x1c] ;  /* 0x00001c0001de7983 */ /* 0x000f220000100800 */
[----:B------:R-:W-:Y:S01]  /*6080*/  IADD3 R112, R241, R114, RZ ;  /* 0x00000072f1707210 */ /* 0x000fe20007ffe0ff */
[----:B------:R-:W-:Y:S01]  /*6090*/  FFMA.FTZ R123, -R123, R123, 1 ;  /* 0x3f8000007b7b7423 */ /* 0x000fe2000001017b */
[----:B------:R-:W-:Y:S01]  /*60a0*/  FFMA.FTZ R124, -R124, R124, 1 ;  /* 0x3f8000007c7c7423 */ /* 0x000fe2000001017c */
[----:B------:R-:W4:Y:S01]  /*60b0*/  LDL R221, [R1+0x28] ;  /* 0x0000280001dd7983 */ /* 0x000f220000100800 */
[----:B------:R-:W-:Y:S01]  /*60c0*/  FFMA.FTZ R125, -R125, R125, 1 ;  /* 0x3f8000007d7d7423 */ /* 0x000fe2000001017d */
        /* <DEDUP_REMOVED lines=10> */
[----:B------:R1:W5:Y:S01]  /*6170*/  LDL.64 R218, [R1+0x10] ;  /* 0x0000100001da7983 */ /* 0x0003620000100a00 */
[----:B------:R-:W-:Y:S01]  /*6180*/  FFMA.FTZ R198, -R198, R198, 1 ;  /* 0x3f800000c6c67423 */ /* 0x000fe200000101c6 */
[----:B------:R-:W-:Y:S01]  /*6190*/  FFMA.FTZ R199, -R199, R199, 1 ;  /* 0x3f800000c7c77423 */ /* 0x000fe200000101c7 */
[----:B------:R-:W-:Y:S01]  /*61a0*/  FFMA.FTZ R200, -R200, R200, 1 ;  /* 0x3f800000c8c87423 */ /* 0x000fe200000101c8 */
[----:B------:R1:W5:Y:S01]  /*61b0*/  LDL R216, [R1+0x40] ;  /* 0x0000400001d87983 */ /* 0x0003620000100800 */
[----:B------:R-:W-:Y:S01]  /*61c0*/  FMUL.FTZ R121, R121, UR9 ;  /* 0x0000000979797c20 */ /* 0x000fe20008410000 */
[----:B------:R-:W-:Y:S01]  /*61d0*/  FMUL.FTZ R122, R122, UR9 ;  /* 0x000000097a7a7c20 */ /* 0x000fe20008410000 */
[----:B------:R-:W-:Y:S01]  /*61e0*/  FMUL.FTZ R123, R123, UR9 ;  /* 0x000000097b7b7c20 */ /* 0x000fe20008410000 */
        /* <DEDUP_REMOVED lines=28> */
[----:B------:R-:W-:Y:S01]  /*63b0*/  MUFU.EX2 R213, R213 ;  /* 0x000000d500d57308 */ /* 0x000fe20000000800 */
[--C-:B------:R-:W-:Y:S01]  /*63c0*/  FFMA.FTZ R206, R17, UR19, -R6.reuse ;  /* 0x0000001311ce7c23 */ /* 0x100fe20008010806 */
[--C-:B------:R-:W-:Y:S01]  /*63d0*/  FFMA.FTZ R205, R11, UR19, -R6.reuse ;  /* 0x000000130bcd7c23 */ /* 0x100fe20008010806 */
[----:B------:R-:W-:Y:S01]  /*63e0*/  FFMA.FTZ R6, R9, UR19, -R6 ;  /* 0x0000001309067c23 */ /* 0x000fe20008010806 */
[--C-:B------:R-:W-:Y:S01]  /*63f0*/  FFMA.FTZ R203, R87, UR19, -R4.reuse ;  /* 0x0000001357cb7c23 */ /* 0x100fe20008010804 */
[--C-:B------:R-:W-:Y:S01]  /*6400*/  FFMA.FTZ R202, R85, UR19, -R4.reuse ;  /* 0x0000001355ca7c23 */ /* 0x100fe20008010804 */
[--C-:B------:R-:W-:Y:S01]  /*6410*/  FFMA.FTZ R201, R15, UR19, -R4.reuse ;  /* 0x000000130fc97c23 */ /* 0x100fe20008010804 */
[--C-:B------:R-:W-:Y:S03]  /*6420*/  FFMA.FTZ R118, R13, UR19, -R4.reuse ;  /* 0x000000130d767c23 */ /* 0x100fe60008010804 */
        /* <DEDUP_REMOVED lines=12> */
[----:B------:R2:W-:Y:S10]  /*64f0*/  MUFU.EX2 R204, R6 ;  /* 0x0000000600cc7308 */ /* 0x0005f40000000800 */
        /* <DEDUP_REMOVED lines=13> */
[----:B------:R-:W2:Y:S10]  /*65d0*/  MUFU.EX2 R205, R205 ;  /* 0x000000cd00cd7308 */ /* 0x000eb40000000800 */
[----:B------:R-:W4:Y:S01]  /*65e0*/  MUFU.EX2 R117, R117 ;  /* 0x0000007500757308 */ /* 0x000f220000000800 */
[----:B---3--:R-:W-:Y:S05]  /*65f0*/  F2FP.F16.F32.PACK_AB R13, R118, R201 ;  /* 0x000000c9760d723e */ /* 0x008fea00000000ff */
[----:B------:R-:W-:Y:S01]  /*6600*/  STS [R220+0x2a400], R13 ;  /* 0x02a4000ddc007388 */ /* 0x000fe20000000800 */
[----:B--2---:R-:W-:Y:S05]  /*6610*/  F2FP.F16.F32.PACK_AB R12, R204, R205 ;  /* 0x000000cdcc0c723e */ /* 0x004fea00000000ff */
[----:B------:R-:W-:Y:S01]  /*6620*/  STS [R217+0x2a000], R12 ;  /* 0x02a0000cd9007388 */ /* 0x000fe20000000800 */
[----:B----4-:R-:W-:Y:S05]  /*6630*/  F2FP.F16.F32.PACK_AB R100, R116, R117 ;  /* 0x000000757464723e */ /* 0x010fea00000000ff */
        /* <DEDUP_REMOVED lines=8> */
[----:B------:R-:W-:Y:S04]  /*66c0*/  LDSM.16.M88.4 R104, [R248+0x8800] ;  /* 0x00880000f868783b */ /* 0x000fe80000000200 */
[----:B------:R-:W-:Y:S01]  /*66d0*/  LDSM.16.M88.4 R108, [R250+UR4+0x26000] ;  /* 0x02600004fa6c783b */ /* 0x000fe20008000200 */
[C---:B--2---:R-:W-:Y:S06]  /*66e0*/  HMMA.16816.F32 R4, R16.reuse, R8, RZ ;  /* 0x000000081004723c */ /* 0x044fec00000018ff */
[C---:B------:R-:W-:Y:S06]  /*66f0*/  HMMA.16816.F32 R8, R16.reuse, R10, RZ ;  /* 0x0000000a1008723c */ /* 0x040fec00000018ff */
[C---:B---3--:R-:W-:Y:S06]  /*6700*/  HMMA.16816.F32 R12, R16.reuse, R84, RZ ;  /* 0x00000054100c723c */ /* 0x048fec00000018ff */
[----:B------:R-:W-:Y:S01]  /*6710*/  HMMA.16816.F32 R16, R16, R86, RZ ;  /* 0x000000561010723c */ /* 0x000fe200000018ff */
[----:B------:R-:W2:Y:S05]  /*6720*/  LDSM.16.M88.4 R84, [R113+0x10000] ;  /* 0x010000007154783b */ /* 0x000eaa0000000200 */
[C---:B----4-:R-:W-:Y:S06]  /*6730*/  HMMA.16816.F32 R4, R88.reuse, R92, R4 ;  /* 0x0000005c5804723c */ /* 0x050fec0000001804 */
[C---:B------:R-:W-:Y:S01]  /*6740*/  HMMA.16816.F32 R8, R88.reuse, R94, R8 ;  /* 0x0000005e5808723c */ /* 0x040fe20000001808 */
[----:B------:R-:W-:Y:S05]  /*6750*/  LDSM.16.M88.4 R92, [R247+0x8000] ;  /* 0x00800000f75c783b */ /* 0x000fea0000000200 */
[C---:B-1----:R-:W-:Y:S06]  /*6760*/  HMMA.16816.F32 R12, R88.reuse, R96, R12 ;  /* 0x00000060580c723c */ /* 0x042fec000000180c */
[----:B------:R-:W-:Y:S01]  /*6770*/  HMMA.16816.F32 R16, R88, R98, R16 ;  /* 0x000000625810723c */ /* 0x000fe20000001810 */
[----:B------:R-:W1:Y:S04]  /*6780*/  LDSM.16.M88.4 R88, [R112+0x10000] ;  /* 0x010000007058783b */ /* 0x000e680000000200 */
[----:B------:R-:W3:Y:S01]  /*6790*/  LDSM.16.M88.4 R96, [R247+0x8800] ;  /* 0x00880000f760783b */ /* 0x000ee20000000200 */
[C---:B--2---:R-:W-:Y:S06]  /*67a0*/  HMMA.16816.F32 R4, R84.reuse, R100, R4 ;  /* 0x000000645404723c */ /* 0x044fec0000001804 */
[C---:B------:R-:W-:Y:S01]  /*67b0*/  HMMA.16816.F32 R8, R84.reuse, R102, R8 ;  /* 0x000000665408723c */ /* 0x040fe20000001808 */
[----:B------:R-:W-:Y:S05]  /*67c0*/  LDSM.16.M88.4 R100, [R250+UR4+0x22000] ;  /* 0x02200004fa64783b */ /* 0x000fea0008000200 */
[C---:B------:R-:W-:Y:S06]  /*67d0*/  HMMA.16816.F32 R12, R84.reuse, R104, R12 ;  /* 0x00000068540c723c */ /* 0x040fec000000180c */
[----:B------:R-:W-:Y:S01]  /*67e0*/  HMMA.16816.F32 R16, R84, R106, R16 ;  /* 0x0000006a5410723c */ /* 0x000fe20000001810 */
[----:B------:R-:W2:Y:S04]  /*67f0*/  LDSM.16.M88.4 R84, [R115+0x12000] ;  /* 0x012000007354783b */ /* 0x000ea80000000200 */
[----:B------:R-:W4:Y:S01]  /*6800*/  LDSM.16.M88.4 R104, [R250+UR4+0x22800] ;  /* 0x02280004fa68783b */ /* 0x000f220008000200 */
        /* <DEDUP_REMOVED lines=23> */
[----:B------:R-:W-:Y:S05]  /*6980*/  LDSM.16.M88.4 R100, [R250+UR4+0x24000] ;  /* 0x02400004fa64783b */ /* 0x000fea0008000200 */
[C---:B----4-:R-:W-:Y:S06]  /*6990*/  HMMA.16816.F32 R12, R84.reuse, R104, R12 ;  /* 0x00000068540c723c */ /* 0x050fec000000180c */
        /* <DEDUP_REMOVED lines=26> */
[----:B------:R-:W2:Y:S05]  /*6b40*/  LDSM.16.M88.4 R100, [R115+0x16000] ;  /* 0x016000007364783b */ /* 0x000eaa0000000200 */
        /* <DEDUP_REMOVED lines=190> */
.L_x_1638:
        /* <DEDUP_REMOVED lines=177> */
.L_x_1639:
        /* <DEDUP_REMOVED lines=638> */
.L_x_1641:
        /* <DEDUP_REMOVED lines=21> */
.L_x_1642:
        /* <DEDUP_REMOVED lines=9> */
[----:B------:R-:W-:Y:S01]  /*ac00*/  BSSY B0, `(.L_x_1643) ;  /* 0x0000035000007945 */ /* 0x000fe20003800000 */
[----:B------:R-:W-:Y:S01]  /*ac10*/  USHF.R.S32.HI UR22, URZ, 0x1f, UR54 ;  /* 0x0000001f3f167899 */ /* 0x000fe20008011436 */
[----:B------:R-:W-:-:S03]  /*ac20*/  ULDC.64 UR16, c[0x0][0x468] ;  /* 0x00011a0000107ab9 */ /* 0x000fc60000000a00 */
        /* <DEDUP_REMOVED lines=15> */
[----:B------:R-:W-:Y:S01]  /*ad20*/  IMAD.WIDE.U32 R6, R3, UR5, R58 ;  /* 0x0000000503067c25 */ /* 0x000fe2000f8e003a */
[----:B------:R-:W-:-:S03]  /*ad30*/  SHF.R.S32.HI R3, RZ, 0x3, R5 ;  /* 0x00000003ff037819 */ /* 0x000fc60000011405 */
[----:B------:R-:W-:Y:S01]  /*ad40*/  VIADD R54, R66, 0x80 ;  /* 0x0000008042367836 */ /* 0x000fe20000000000 */
[----:B------:R-:W-:Y:S01]  /*ad50*/  IADD3 R60, P0, R6, UR19, RZ ;  /* 0x00000013063c7c10 */ /* 0x000fe2000ff1e0ff */
[C---:B------:R-:W-:Y:S01]  /*ad60*/  VIADD R4, R3.reuse, 0x20 ;  /* 0x0000002003047836 */ /* 0x040fe20000000000 */
[----:B------:R-:W-:Y:S02]  /*ad70*/  ISETP.GE.AND P5, PT, R3, UR8, PT ;  /* 0x0000000803007c0c */ /* 0x000fe4000bfa6270 */
[----:B------:R-:W-:Y:S02]  /*ad80*/  IADD3.X R61, R7, UR20, R2, P0, !PT ;  /* 0x00000014073d7c10 */ /* 0x000fe400087fe402 */
[----:B------:R-:W-:Y:S02]  /*ad90*/  MOV R2, UR16 ;  /* 0x0000001000027c02 */ /* 0x000fe40008000f00 */
[----:B------:R-:W-:-:S03]  /*ada0*/  ISETP.GE.AND P4, PT, R4, UR8, PT ;  /* 0x0000000804007c0c */ /* 0x000fc6000bf86270 */
[----:B------:R-:W-:Y:S01]  /*adb0*/  IMAD.WIDE.U32 R60, R2, UR54, R60 ;  /* 0x00000036023c7c25 */ /* 0x000fe2000f8e003c */
[----:B------:R-:W-:-:S03]  /*adc0*/  SHF.R.S32.HI R2, RZ, 0x1f, R3 ;  /* 0x0000001fff027819 */ /* 0x000fc60000011403 */
        /* <DEDUP_REMOVED lines=24> */
.L_x_1644:
[----:B------:R-:W-:Y:S05]  /*af50*/  BSYNC B0 ;  /* 0x0000000000007941 */ /* 0x000fea0003800000 */
.L_x_1643:
        /* <DEDUP_REMOVED lines=21> */
.L_x_1646:
[----:B------:R-:W-:Y:S05]  /*b0b0*/  BSYNC B0 ;  /* 0x0000000000007941 */ /* 0x000fea0003800000 */
.L_x_1645:
        /* <DEDUP_REMOVED lines=38> */
.L_x_1648:
[----:B------:R-:W-:Y:S05]  /*b320*/  BSYNC B0 ;  /* 0x0000000000007941 */ /* 0x000fea0003800000 */
.L_x_1647:
        /* <DEDUP_REMOVED lines=12> */
[----:B---34-:R-:W-:-:S03]  /*b3f0*/  LEA R4, P4, R36, UR8, 0x1 ;  /* 0x0000000824047c11 */ /* 0x018fc6000f8808ff */
[----:B------:R-:W-:-:S04]  /*b400*/  IMAD R2, R3, UR13, R2 ;  /* 0x0000000d03027c24 */ /* 0x000fc8000f8e0202 */
[----:B------:R-:W-:-:S05]  /*b410*/  IMAD.IADD R2, R2, 0x1, R37 ;  /* 0x0000000102027824 */ /* 0x000fca00078e0225 */
[----:B------:R-:W-:-:S05]  /*b420*/  LEA.HI.X R5, R36, UR9, R2, 0x1, P4 ;  /* 0x0000000924057c11 */ /* 0x000fca000a0f0c02 */
[----:B------:R3:W-:Y:S04]  /*b430*/  @!P3 STG.E.128 desc[UR6][R4.64], R32 ;  /* 0x000000200400b986 */ /* 0x0007e8000c101d06 */
[----:B------:R3:W-:Y:S04]  /*b440*/  @!P2 STG.E.128 desc[UR6][R4.64+0x80], R28 ;  /* 0x0000801c0400a986 */ /* 0x0007e8000c101d06 */
[----:B------:R3:W-:Y:S04]  /*b450*/  @!P1 STG.E.128 desc[UR6][R4.64+0x100], R24 ;  /* 0x0001001804009986 */ /* 0x0007e8000c101d06 */
[----:B------:R3:W-:Y:S02]  /*b460*/  @!P0 STG.E.128 desc[UR6][R4.64+0x180], R20 ;  /* 0x0001801404008986 */ /* 0x0007e4000c101d06 */
.L_x_1617:
[----:B------:R-:W-:Y:S05]  /*b470*/  BSYNC B1 ;  /* 0x0000000000017941 */ /* 0x000fea0003800000 */
.L_x_1603:
        /* <DEDUP_REMOVED lines=12> */
.L_x_1649:
[----:B------:R-:W-:Y:S05]  /*b540*/  EXIT ;  /* 0x000000000000794d */ /* 0x000fea0003800000 */
.L_x_1651:
        /* <DEDUP_REMOVED lines=11> */
.L_x_2065:


//--------------------- .text._ZN5flash44flash_bwd_dq_dk_dv_loop_seqk_parallel_kernelI23Flash_bwd_kernel_traitsILi256ELi64ELi64ELi8ELi4ELi2ELi2ELb0ELb0EN7cutlass6half_tE19Flash_kernel_traitsILi256ELi64ELi64ELi8ES3_EELb1ELb0ELb0ELb0ELb0ELb1ELb0EEEvNS_16Flash_bwd_paramsE --------------------------
	.section	.text._ZN5flash44flash_bwd_dq_dk_dv_loop_seqk_parallel_kernelI23Flash_bwd_kernel_traitsILi256ELi64ELi64ELi8ELi4ELi2ELi2ELb0ELb0EN7cutlass6half_tE19Flash_kernel_traitsILi256ELi64ELi64ELi8ES3_EELb1ELb0ELb0ELb0ELb0ELb1ELb0EEEvNS_16Flash_bwd_paramsE,"ax",@progbits
	.align	128
        .global         _ZN5flash44flash_bwd_dq_dk_dv_loop_seqk_parallel_kernelI23Flash_bwd_kernel_traitsILi256ELi64ELi64ELi8ELi4ELi2ELi2ELb0ELb0EN7cutlass6half_tE19Flash_kernel_traitsILi256ELi64ELi64ELi8ES3_EELb1ELb0ELb0ELb0ELb0ELb1ELb0EEEvNS_16Flash_bwd_paramsE
        .type           _ZN5flash44flash_bwd_dq_dk_dv_loop_seqk_parallel_kernelI23Flash_bwd_kernel_traitsILi256ELi64ELi64ELi8ELi4ELi2ELi2ELb0ELb0EN7cutlass6half_tE19Flash_kernel_traitsILi256ELi64ELi64ELi8ES3_EELb1ELb0ELb0ELb0ELb0ELb1ELb0EEEvNS_16Flash_bwd_paramsE,@function
        .size           _ZN5flash44flash_bwd_dq_dk_dv_loop_seqk_parallel_kernelI23Flash_bwd_kernel_traitsILi256ELi64ELi64ELi8ELi4ELi2ELi2ELb0ELb0EN7cutlass6half_tE19Flash_kernel_traitsILi256ELi64ELi64ELi8ES3_EELb1ELb0ELb0ELb0ELb0ELb1ELb0EEEvNS_16Flash_bwd_paramsE,(.L_x_2066 - _ZN5flash44flash_bwd_dq_dk_dv_loop_seqk_parallel_kernelI23Flash_bwd_kernel_traitsILi256ELi64ELi64ELi8ELi4ELi2ELi2ELb0ELb0EN7cutlass6half_tE19Flash_kernel_traitsILi256ELi64ELi64ELi8ES3_EELb1ELb0ELb0ELb0ELb0ELb1ELb0EEEvNS_16Flash_bwd_paramsE)
        .other          _ZN5flash44flash_bwd_dq_dk_dv_loop_seqk_parallel_kernelI23Flash_bwd_kernel_traitsILi256ELi64ELi64ELi8ELi4ELi2ELi2ELb0ELb0EN7cutlass6half_tE19Flash_kernel_traitsILi256ELi64ELi64ELi8ES3_EELb1ELb0ELb0ELb0ELb0ELb1ELb0EEEvNS_16Flash_bwd_paramsE,@"STO_CUDA_ENTRY STV_DEFAULT"
_ZN5flash44flash_bwd_dq_dk_dv_loop_seqk_parallel_kernelI23Flash_bwd_kernel_traitsILi256ELi64ELi64ELi8ELi4ELi2ELi2ELb0ELb0EN7cutlass6half_tE19Flash_kernel_traitsILi256ELi64ELi64ELi8ES3_EELb1ELb0ELb0ELb0ELb0ELb1ELb0EEEvNS_16Flash_bwd_paramsE:
.text._ZN5flash44flash_bwd_dq_dk_dv_loop_seqk_parallel_kernelI23Flash_bwd_kernel_traitsILi256ELi64ELi64ELi8ELi4ELi2ELi2ELb0ELb0EN7cutlass6half_tE19Flash_kernel_traitsILi256ELi64ELi64ELi8ES3_EELb1ELb0ELb0ELb0ELb0ELb1ELb0EEEvNS_16Flash_bwd_paramsE:
        /* <DEDUP_REMOVED lines=70> */
[----:B------:R-:W-:Y:S01]  /*0460*/  LOP3.LUT R3, R0, 0x10, R2, 0xf8, !PT ;  /* 0x0000001000037812 */ /* 0x000fe200078ef802 */
[----:B------:R-:W-:Y:S01]  /*0470*/  IMAD R2, R246, 0x800, R214 ;  /* 0x00000800f6027824 */ /* 0x000fe200078e02d6 */
[----:B------:R-:W-:-:S02]  /*0480*/  LOP3.LUT R209, R0, 0x8, R12, 0xf8, !PT ;  /* 0x0000000800d17812 */ /* 0x000fc400078ef80c */
[----:B------:R-:W-:Y:S02]  /*0490*/  SHF.R.U32.HI R0, RZ, 0x3, R0 ;  /* 0x00000003ff007819 */ /* 0x000fe40000011600 */
[----:B------:R-:W-:Y:S02]  /*04a0*/  LOP3.LUT R3, R3, 0x8, R12, 0xf8, !PT ;  /* 0x0000000803037812 */ /* 0x000fe400078ef80c */
[----:B------:R-:W-:Y:S02]  /*04b0*/  LOP3.LUT R4, R6, 0x1, RZ, 0xc0, !PT ;  /* 0x0000000106047812 */ /* 0x000fe400078ec0ff */
[----:B------:R-:W-:Y:S02]  /*04c0*/  LOP3.LUT R209, R209, R0, RZ, 0x3c, !PT ;  /* 0x00000000d1d17212 */ /* 0x000fe400078e3cff */
[----:B------:R-:W-:Y:S01]  /*04d0*/  LOP3.LUT R214, R214, R3, R0, 0xf6, !PT ;  /* 0x00000003d6d67212 */ /* 0x000fe200078ef600 */
[----:B------:R-:W-:Y:S01]  /*04e0*/  IMAD.SHL.U32 R3, R6, 0x40, RZ ;  /* 0x0000004006037824 */ /* 0x000fe200078e00ff */
[----:B------:R-:W-:Y:S01]  /*04f0*/  SHF.R.S32.HI R0, RZ, 0x6, R15 ;  /* 0x00000006ff007819 */ /* 0x000fe2000001140f */
[----:B------:R-:W-:Y:S01]  /*0500*/  IMAD.IADD R209, R2, 0x1, R209 ;  /* 0x0000000102d17824 */ /* 0x000fe200078e02d1 */
[----:B------:R-:W-:-:S02]  /*0510*/  LOP3.LUT P4, RZ, R5, 0x2, RZ, 0xc0, !PT ;  /* 0x0000000205ff7812 */ /* 0x000fc4000788c0ff */
[----:B------:R-:W-:Y:S01]  /*0520*/  LOP3.LUT P3, RZ, R5, 0x4, RZ, 0xc0, !PT ;  /* 0x0000000405ff7812 */ /* 0x000fe2000786c0ff */
[----:B------:R-:W-:Y:S01]  /*0530*/  IMAD R249, R0, 0x200, R8 ;  /* 0x0000020000f97824 */ /* 0x000fe200078e0208 */
[----:B------:R-:W-:Y:S01]  /*0540*/  ISETP.NE.U32.AND P0, PT, R4, 0x1, PT ;  /* 0x000000010400780c */ /* 0x000fe20003f05070 */
[----:B------:R-:W-:Y:S01]  /*0550*/  IMAD.SHL.U32 R2, R0, 0x8, RZ ;  /* 0x0000000800027824 */ /* 0x000fe200078e00ff */
[----:B------:R-:W-:Y:S01]  /*0560*/  LOP3.LUT R5, R10, 0xfffffff8, RZ, 0xc0, !PT ;  /* 0xfffffff80a057812 */ /* 0x000fe200078ec0ff */
[----:B------:R-:W-:Y:S01]  /*0570*/  IMAD.SHL.U32 R4, R14, 0x2, RZ ;  /* 0x000000020e047824 */ /* 0x000fe200078e00ff */
[----:B------:R-:W-:Y:S02]  /*0580*/  LOP3.LUT R0, R3, 0x1c0, RZ, 0xc0, !PT ;  /* 0x000001c003007812 */ /* 0x000fe400078ec0ff */
[----:B------:R-:W-:Y:S01]  /*0590*/  R2P PR, R6, 0x6 ;  /* 0x0000000606007804 */ /* 0x000fe20000000000 */
[----:B------:R-:W-:Y:S01]  /*05a0*/  IMAD.SHL.U32 R6, R246, 0x20, RZ ;  /* 0x00000020f6067824 */ /* 0x000fe200078e00ff */
[----:B------:R-:W-:Y:S01]  /*05b0*/  LOP3.LUT R2, R2, 0x18, RZ, 0xc0, !PT ;  /* 0x0000001802027812 */ /* 0x000fe200078ec0ff */
[----:B------:R-:W-:Y:S01]  /*05c0*/  IMAD.IADD R7, R11, 0x1, -R5 ;  /* 0x000000010b077824 */ /* 0x000fe200078e0a05 */
[----:B------:R-:W-:Y:S01]  /*05d0*/  SHF.R.U32.HI R3, RZ, 0x3, R0 ;  /* 0x00000003ff037819 */ /* 0x000fe20000011600 */
[----:B------:R-:W-:Y:S01]  /*05e0*/  IMAD.SHL.U32 R5, R13, 0x20, RZ ;  /* 0x000000200d057824 */ /* 0x000fe200078e00ff */
[----:B------:R-:W-:Y:S01]  /*05f0*/  LOP3.LUT R6, R0, 0x20, R6, 0xf8, !PT ;  /* 0x0000002000067812 */ /* 0x000fe200078ef806 */
[----:B------:R-:W-:Y:S01]  /*0600*/  IMAD.SHL.U32 R7, R7, 0x40, RZ ;  /* 0x0000004007077824 */ /* 0x000fe200078e00ff */
[----:B------:R-:W-:Y:S01]  /*0610*/  LOP3.LUT R0, R3, R0, R2, 0x1e, !PT ;  /* 0x0000000003007212 */ /* 0x000fe200078e1e02 */
[--C-:B------:R-:W-:Y:S01]  /*0620*/  IMAD R8, R248, 0x400, R4.reuse ;  /* 0x00000400f8087824 */ /* 0x100fe200078e0204 */
[----:B------:R-:W-:Y:S01]  /*0630*/  LOP3.LUT R9, R2, 0x20, R5, 0xf8, !PT ;  /* 0x0000002002097812 */ /* 0x000fe200078ef805 */
[----:B------:R-:W-:Y:S01]  /*0640*/  IMAD R4, R218, 0x400, R4 ;  /* 0x00000400da047824 */ /* 0x000fe200078e0204 */
[----:B------:R-:W-:Y:S01]  /*0650*/  LOP3.LUT R6, R6, R3, RZ, 0x3c, !PT ;  /* 0x0000000306067212 */ /* 0x000fe200078e3cff */
[----:B------:R-:W-:Y:S01]  /*0660*/  IMAD.SHL.U32 R5, R13, 0x8, RZ ;  /* 0x000000080d057824 */ /* 0x000fe200078e00ff */
[----:B------:R-:W-:Y:S01]  /*0670*/  LOP3.LUT R3, R7, 0x1c0, RZ, 0xc0, !PT ;  /* 0x000001c007037812 */ /* 0x000fe200078ec0ff */
[----:B------:R-:W-:Y:S01]  /*0680*/  IMAD.IADD R243, R4, 0x1, R0 ;  /* 0x0000000104f37824 */ /* 0x000fe200078e0200 */
[----:B------:R-:W-:Y:S01]  /*0690*/  SEL R210, R210, 0xffffffe0, !P4 ;  /* 0xffffffe0d2d27807 */ /* 0x000fe20006000000 */
[----:B------:R-:W-:Y:S01]  /*06a0*/  IMAD.SHL.U32 R0, R10, 0x40, RZ ;  /* 0x000000400a007824 */ /* 0x000fe200078e00ff */
[----:B------:R-:W-:Y:S01]  /*06b0*/  SHF.R.U32.HI R2, RZ, 0x3, R3 ;  /* 0x00000003ff027819 */ /* 0x000fe20000011603 */
[----:B------:R-:W-:Y:S01]  /*06c0*/  IMAD.IADD R6, R8, 0x1, R6 ;  /* 0x0000000108067824 */ /* 0x000fe200078e0206 */
[----:B------:R-:W-:Y:S01]  /*06d0*/  LOP3.LUT R4, R3, 0x8, R5, 0xf8, !PT ;  /* 0x0000000803047812 */ /* 0x000fe200078ef805 */
[----:B------:R-:W-:Y:S01]  /*06e0*/  IMAD.U32 R5, RZ, RZ, UR5 ;  /* 0x00000005ff057e24 */ /* 0x000fe2000f8e00ff */
[----:B------:R-:W-:Y:S01]  /*06f0*/  LOP3.LUT R0, R0, 0xfffffe00, RZ, 0xc0, !PT ;  /* 0xfffffe0000007812 */ /* 0x000fe200078ec0ff */
[----:B------:R-:W-:Y:S01]  /*0700*/  USHF.L.U32 UR5, UR45, 0x7, URZ ;  /* 0x000000072d057899 */ /* 0x000fe2000800063f */
[----:B------:R-:W-:-:S02]  /*0710*/  LOP3.LUT R3, R2, R9, R3, 0x1e, !PT ;  /* 0x0000000902037212 */ /* 0x000fc400078e1e03 */
[----:B------:R-:W-:Y:S01]  /*0720*/  LOP3.LUT R2, R4, R2, RZ, 0x3c, !PT ;  /* 0x0000000204027212 */ /* 0x000fe200078e3cff */
[--C-:B------:R-:W-:Y:S01]  /*0730*/  IMAD R4, R248, 0x400, R0.reuse ;  /* 0x00000400f8047824 */ /* 0x100fe200078e0200 */
[----:B------:R-:W-:Y:S01]  /*0740*/  LOP3.LUT R223, R3, R0, RZ, 0xfc, !PT ;  /* 0x0000000003df7212 */ /* 0x000fe200078efcff */
[----:B------:R-:W-:Y:S01]  /*0750*/  IMAD R218, R218, 0x400, R0 ;  /* 0x00000400dada7824 */ /* 0x000fe200078e0200 */
[----:B------:R-:W-:Y:S01]  /*0760*/  LEA R209, R209, UR4, 0x1 ;  /* 0x00000004d1d17c11 */ /* 0x000fe2000f8e08ff */
[----:B------:R-:W-:Y:S01]  /*0770*/  IMAD.U32 R0, RZ, RZ, UR5 ;  /* 0x00000005ff007e24 */ /* 0x000fe2000f8e00ff */
[----:B------:R-:W-:Y:S01]  /*0780*/  USHF.R.S32.HI UR5, URZ, 0x1f, UR55 ;  /* 0x0000001f3f057899 */ /* 0x000fe20008011437 */
[----:B------:R-:W-:Y:S01]  /*0790*/  IMAD.IADD R222, R4, 0x1, R2 ;  /* 0x0000000104de7824 */ /* 0x000fe200078e0202 */
[----:B------:R-:W-:Y:S01]  /*07a0*/  LEA R229, R6, UR4, 0x1 ;  /* 0x0000000406e57c11 */ /* 0x000fe2000f8e08ff */
[----:B------:R-:W-:Y:S01]  /*07b0*/  IMAD.IADD R218, R2, 0x1, R218 ;  /* 0x0000000102da7824 */ /* 0x000fe200078e02da */
[----:B------:R-:W-:Y:S01]  /*07c0*/  SEL R215, R215, 0xffffffc0, !P3 ;  /* 0xffffffc0d7d77807 */ /* 0x000fe20005800000 */
[----:B------:R-:W-:Y:S01]  /*07d0*/  IMAD.U32 R2, RZ, RZ, UR6 ;  /* 0x00000006ff027e24 */ /* 0x000fe2000f8e00ff */
[----:B------:R-:W-:Y:S01]  /*07e0*/  SEL R235, R235, 0x10, !P0 ;  /* 0x00000010ebeb7807 */ /* 0x000fe20004000000 */
[----:B------:R-:W-:Y:S01]  /*07f0*/  IMAD.U32 R0, RZ, RZ, UR5 ;  /* 0x00000005ff007e24 */ /* 0x000fe2000f8e00ff */
[----:B------:R-:W-:Y:S01]  /*0800*/  SHF.R.S32.HI R239, RZ, 0x2, R239 ;  /* 0x00000002ffef7819 */ /* 0x000fe200000114ef */
[----:B------:R-:W-:Y:S01]  /*0810*/  IMAD.U32 R0, RZ, RZ, UR6 ;  /* 0x00000006ff007e24 */ /* 0x000fe2000f8e00ff */
[----:B------:R-:W-:Y:S01]  /*0820*/  UIADD3 UR6, UR4, 0x18000, URZ ;  /* 0x0001800004067890 */ /* 0x000fe2000fffe03f */
[----:B------:R-:W-:Y:S01]  /*0830*/  IMAD.U32 R252, RZ, RZ, UR5 ;  /* 0x00000005fffc7e24 */ /* 0x000fe2000f8e00ff */
[----:B------:R-:W-:Y:S01]  /*0840*/  UIADD3 UR5, UR4, 0x28000, URZ ;  /* 0x0002800004057890 */ /* 0x000fe2000fffe03f */
[----:B------:R-:W-:Y:S01]  /*0850*/  LEA R214, R214, UR4, 0x1 ;  /* 0x00000004d6d67c11 */ /* 0x000fe2000f8e08ff */
[----:B------:R-:W-:-:S02]  /*0860*/  IMAD.IADD R210, R210, 0x1, R209 ;  /* 0x00000001d2d27824 */ /* 0x000fc400078e02d1 */
[----:B------:R-:W-:Y:S01]  /*0870*/  LEA R243, R243, UR6, 0x1 ;  /* 0x00000006f3f37c11 */ /* 0x000fe2000f8e08ff */
[C---:B------:R-:W-:Y:S01]  /*0880*/  VIADD R234, R229.reuse, 0x20 ;  /* 0x00000020e5ea7836 */ /* 0x040fe20000000000 */
[----:B------:R-:W-:Y:S01]  /*0890*/  LEA R218, R218, UR5, 0x1 ;  /* 0x00000005dada7c11 */ /* 0x000fe2000f8e08ff */
[----:B------:R-:W-:Y:S01]  /*08a0*/  @P1 VIADD R234, R229, 0xffffffe0 ;  /* 0xffffffe0e5ea1836 */ /* 0x000fe20000000000 */
[----:B------:R-:W-:Y:S01]  /*08b0*/  ULDC.64 UR6, c[0x0][0x208] ;  /* 0x0000820000067ab9 */ /* 0x000fe20000000a00 */
[C---:B------:R-:W-:Y:S02]  /*08c0*/  IMAD.IADD R212, R215.reuse, 0x1, R209 ;  /* 0x00000001d7d47824 */ /* 0x040fe400078e02d1 */
[----:B------:R-:W-:Y:S02]  /*08d0*/  IMAD.IADD R211, R215, 0x1, R210 ;  /* 0x00000001d7d37824 */ /* 0x000fe400078e02d2 */
[----:B------:R-:W-:Y:S02]  /*08e0*/  VIADD R244, R243, 0x40 ;  /* 0x00000040f3f47836 */ /* 0x000fe40000000000 */
[----:B------:R-:W-:-:S02]  /*08f0*/  IMAD.IADD R236, R229, 0x1, R235 ;  /* 0x00000001e5ec7824 */ /* 0x000fc400078e02eb */
[----:B------:R-:W-:Y:S02]  /*0900*/  IMAD R239, R248, 0x10, R239 ;  /* 0x00000010f8ef7824 */ /* 0x000fe400078e02ef */
[----:B------:R-:W-:Y:S02]  /*0910*/  IMAD.IADD R215, R215, 0x1, R214 ;  /* 0x00000001d7d77824 */ /* 0x000fe400078e02d6 */
[----:B------:R-:W-:Y:S02]  /*0920*/  @P2 VIADD R244, R243, 0xffffffc0 ;  /* 0xffffffc0f3f42836 */ /* 0x000fe40000000000 */
[----:B------:R-:W-:-:S07]  /*0930*/  IMAD.IADD R235, R235, 0x1, R234 ;  /* 0x00000001ebeb7824 */ /* 0x000fce00078e02ea */
.L_x_1686:
        /* <DEDUP_REMOVED lines=23> */
[----:B------:R-:W-:Y:S02]  /*0ab0*/  ULDC.64 UR8, c[0x0][0x2f8] ;  /* 0x0000be0000087ab9 */ /* 0x000fe40000000a00 */
[----:B------:R-:W-:Y:S01]  /*0ac0*/  ULDC.U8 UR15, c[0x0][0x3c2] ;  /* 0x0000f080000f7ab9 */ /* 0x000fe20000000000 */
[----:B------:R-:W-:Y:S01]  /*0ad0*/  IMAD.U32 R5, RZ, RZ, UR13 ;  /* 0x0000000dff057e24 */ /* 0x000fe2000f8e00ff */
[----:B------:R-:W-:Y:S01]  /*0ae0*/  UISETP.NE.AND UP1, UPT, UR15, URZ, UPT ;  /* 0x0000003f0f00728c */ /* 0x000fe2000bf25270 */
[----:B------:R-:W-:Y:S01]  /*0af0*/  PLOP3.LUT P3, PT, PT, PT, UP2, 0x80, 0x0 ;  /* 0x000000000000781c */ /* 0x000fe20003f6f028 */
[----:B------:R-:W-:Y:S02]  /*0b00*/  UISETP.EQ.U32.AND UP4, UPT, UR8, URZ, UPT ;  /* 0x0000003f0800728c */ /* 0x000fe4000bf82070 */
[----:B------:R-:W2:Y:S02]  /*0b10*/  @P1 LDG.E R7, desc[UR6][R4.64] ;  /* 0x0000000604071981 */ /* 0x000ea4000c1e1900 */
[----:B------:R-:W-:-:S02]  /*0b20*/  UISETP.EQ.OR.EX UP4, UPT, UR9, URZ, !UP1, UP4 ;  /* 0x0000003f0900728c */ /* 0x000fc4000cf82740 */
        /* <DEDUP_REMOVED lines=18> */
[----:B------:R-:W-:Y:S01]  /*0c50*/  USHF.L.U32 UR25, UR16, 0x6, URZ ;  /* 0x0000000610197899 */ /* 0x000fe2000800063f */
[----:B--2---:R-:W-:Y:S02]  /*0c60*/  @P1 R2UR UR32, R7 ;  /* 0x00000000072012ca */ /* 0x004fe400000e0000 */
[----:B---3--:R-:W-:-:S02]  /*0c70*/  @P0 R2UR UR13, R5 ;  /* 0x00000000050d02ca */ /* 0x008fc400000e0000 */
[----:B------:R-:W-:Y:S01]  /*0c80*/  ISETP.NE.U32.AND P0, PT, RZ, UR8, PT ;  /* 0x00000008ff007c0c */ /* 0x000fe2000bf05070 */
[----:B------:R-:W-:-:S03]  /*0c90*/  ULDC UR8, c[0x0][0x2c8] ;  /* 0x0000b20000087ab9 */ /* 0x000fc60000000800 */
[----:B------:R-:W-:Y:S01]  /*0ca0*/  ISETP.NE.AND.EX P0, PT, RZ, UR9, PT, P0 ;  /* 0x00000009ff007c0c */ /* 0x000fe2000bf05300 */
[----:B------:R-:W-:-:S06]  /*0cb0*/  @!UP3 USEL UR9, UR5, URZ, UP0 ;  /* 0x0000003f0509b287 */ /* 0x000fcc0008000000 */
        /* <DEDUP_REMOVED lines=11> */
.L_x_1652:
        /* <DEDUP_REMOVED lines=9> */
[----:B------:R-:W-:Y:S01]  /*0e00*/  UISETP.NE.AND UP1, UPT, UR12, -0x1, UPT ;  /* 0xffffffff0c00788c */ /* 0x000fe2000bf25270 */
[----:B------:R-:W-:Y:S01]  /*0e10*/  ULDC.64 UR8, c[0x0][0x228] ;  /* 0x00008a0000087ab9 */ /* 0x000fe20000000a00 */
[----:B------:R-:W-:-:S03]  /*0e20*/  UISETP.NE.AND UP0, UPT, UR33, -0x1, UPT ;  /* 0xffffffff2100788c */ /* 0x000fc6000bf05270 */
[----:B------:R-:W2:Y:S01]  /*0e30*/  S2UR UR13, SR_CTAID.X ;  /* 0x00000000000d79c3 */ /* 0x000ea20000002500 */
[----:B------:R-:W-:Y:S02]  /*0e40*/  UIMAD.WIDE.U32 UR18, UR45, UR8, URZ ;  /* 0x000000082d1272a5 */ /* 0x000fe4000f8e003f */
[----:B------:R-:W-:Y:S02]  /*0e50*/  UIMAD UR8, UR56, UR8, URZ ;  /* 0x00000008380872a4 */ /* 0x000fe4000f8e023f */
[----:B------:R-:W-:Y:S01]  /*0e60*/  USHF.L.U32 UR14, UR45, 0x7, URZ ;  /* 0x000000072d0e7899 */ /* 0x000fe2000800063f */
[----:B------:R-:W-:Y:S01]  /*0e70*/  ULDC UR57, c[0x0][0x2d4] ;  /* 0x0000b50000397ab9 */ /* 0x000fe20000000800 */
[----:B------:R-:W-:Y:S01]  /*0e80*/  ULDC.64 UR28, c[0x0][0x240] ;  /* 0x00009000001c7ab9 */ /* 0x000fe20000000a00 */
[----:B------:R-:W-:Y:S02]  /*0e90*/  UIMAD UR26, UR45, UR9, UR8 ;  /* 0x000000092d1a72a4 */ /* 0x000fe4000f8e0208 */
[----:B------:R-:W-:-:S02]  /*0ea0*/  USEL UR34, UR14, URZ, UP2 ;  /* 0x0000003f0e227287 */ /* 0x000fc40009000000 */
[----:B------:R-:W-:Y:S01]  /*0eb0*/  USHF.R.S32.HI UR35, URZ, 0x1f, UR57 ;  /* 0x0000001f3f237899 */ /* 0x000fe20008011439 */
[----:B------:R-:W-:Y:S01]  /*0ec0*/  @!UP1 ULDC.64 UR8, c[0x0][0x418] ;  /* 0x0001060000089ab9 */ /* 0x000fe20000000a00 */
[----:B-1----:R-:W-:Y:S01]  /*0ed0*/  IABS R5, R6 ;  /* 0x0000000600057213 */ /* 0x002fe20000000000 */
[----:B------:R-:W-:Y:S01]  /*0ee0*/  ULDC.U8 UR23, c[0x0][0x480] ;  /* 0x0001200000177ab9 */ /* 0x000fe20000000000 */
[----:B------:R-:W-:Y:S01]  /*0ef0*/  ULDC.U8 UR22, c[0x0][0x3d8] ;  /* 0x0000f60000167ab9 */ /* 0x000fe20000000000 */
[----:B------:R-:W-:Y:S01]  /*0f00*/  UIMAD.WIDE.U32 UR14, UR12, UR28, URZ ;  /* 0x0000001c0c0e72a5 */ /* 0x000fe2000f8e003f */
[----:B------:R-:W1:Y:S01]  /*0f10*/  I2F.RP R2, R5 ;  /* 0x0000000500027306 */ /* 0x000e620000209400 */
[----:B------:R-:W-:Y:S01]  /*0f20*/  @UP0 UIADD3 UR17, UR32, UR33, URZ ;  /* 0x0000002120110290 */ /* 0x000fe2000fffe03f */
[----:B------:R-:W-:Y:S01]  /*0f30*/  ISETP.NE.AND P3, PT, R6, RZ, PT ;  /* 0x000000ff0600720c */ /* 0x000fe20003f65270 */
[----:B------:R-:W-:Y:S02]  /*0f40*/  UISETP.NE.AND UP4, UPT, UR23, URZ, UPT ;  /* 0x0000003f1700728c */ /* 0x000fe4000bf85270 */
[----:B--2---:R-:W-:-:S02]  /*0f50*/  UIMAD.WIDE.U32 UR30, UR13, UR10, URZ ;  /* 0x0000000a0d1e72a5 */ /* 0x004fc4000f8e003f */
[----:B------:R-:W-:Y:S02]  /*0f60*/  UISETP.NE.AND UP3, UPT, UR22, URZ, UPT ;  /* 0x0000003f1600728c */ /* 0x000fe4000bf65270 */
[----:B------:R-:W-:Y:S02]  /*0f70*/  UIMAD UR49, UR13, UR11, UR31 ;  /* 0x0000000b0d3172a4 */ /* 0x000fe4000f8e021f */
[----:B------:R-:W-:Y:S01]  /*0f80*/  UIADD3 UR13, UR37, 0x3f, URZ ;  /* 0x0000003f250d7890 */ /* 0x000fe2000fffe03f */
[----:B------:R-:W-:Y:S01]  /*0f90*/  @UP1 ULDC.64 UR10, c[0x0][0x420] ;  /* 0x00010800000a1ab9 */ /* 0x000fe20000000a00 */
[----:B------:R-:W-:Y:S01]  /*0fa0*/  @UP0 ULDC.64 UR22, c[0x0][0x248] ;  /* 0x0000920000160ab9 */ /* 0x000fe20000000a00 */
[----:B-1----:R-:W1:Y:S01]  /*0fb0*/  MUFU.RCP R2, R2 ;  /* 0x0000000200027308 */ /* 0x002e620000001000 */
[----:B------:R-:W-:Y:S02]  /*0fc0*/  USHF.R.S32.HI UR21, URZ, 0x1f, UR13 ;  /* 0x0000001f3f157899 */ /* 0x000fe4000801140d */
[----:B------:R-:W-:-:S02]  /*0fd0*/  @UP1 UIMAD.WIDE.U32 UR42, UR12, UR10, URZ ;  /* 0x0000000a0c2a12a5 */ /* 0x000fc4000f8e003f */
[----:B------:R-:W-:Y:S02]  /*0fe0*/  @!UP1 UIMAD UR10, UR56, UR8, URZ ;  /* 0x00000008380a92a4 */ /* 0x000fe4000f8e023f */
[----:B------:R-:W-:Y:S02]  /*0ff0*/  ULEA.HI UR44, UR21, UR13, URZ, 0x6 ;  /* 0x0000000d152c7291 */ /* 0x000fe4000f8f303f */
[----:B------:R-:W-:Y:S02]  /*1000*/  UIMAD UR13, UR35, UR45, URZ ;  /* 0x0000002d230d72a4 */ /* 0x000fe4000f8e023f */
[----:B------:R-:W-:Y:S02]  /*1010*/  USEL UR54, UR18, UR14, !UP1 ;  /* 0x0000000e12367287 */ /* 0x000fe4000c800000 */
[----:B------:R-:W-:Y:S01]  /*1020*/  UIADD3 UR46, UR19, UR26, URZ ;  /* 0x0000001a132e7290 */ /* 0x000fe2000fffe03f */
[----:B------:R-:W-:Y:S01]  /*1030*/  ULDC UR60, c[0x0][0x2dc] ;  /* 0x0000b700003c7ab9 */ /* 0x000fe20000000800 */
[----:B------:R-:W-:Y:S01]  /*1040*/  ULDC UR59, c[0x0][0x270] ;  /* 0x00009c00003b7ab9 */ /* 0x000fe20000000800 */
[----:B-1----:R-:W-:Y:S01]  /*1050*/  VIADD R2, R2, 0xffffffe ;  /* 0x0ffffffe02027836 */ /* 0x002fe20000000000 */
[----:B------:R-:W-:-:S02]  /*1060*/  @UP0 UIMAD.WIDE.U32 UR18, UR17, UR22, URZ ;  /* 0x00000016111202a5 */ /* 0x000fc4000f8e003f */
[----:B------:R-:W-:Y:S01]  /*1070*/  @UP1 UIMAD UR47, UR12, UR11, UR43 ;  /* 0x0000000b0c2f12a4 */ /* 0x000fe2000f8e022b */
[----:B------:R-:W1:Y:S01]  /*1080*/  F2I.FTZ.U32.TRUNC.NTZ R3, R2 ;  /* 0x0000000200037305 */ /* 0x000e62000021f000 */
[----:B------:R-:W-:Y:S02]  /*1090*/  @!UP1 UIMAD.WIDE.U32 UR40, UR45, UR8, URZ ;  /* 0x000000082d2892a5 */ /* 0x000fe4000f8e003f */
[----:B------:R-:W-:Y:S02]  /*10a0*/  @!UP1 UIMAD UR31, UR45, UR9, UR10 ;  /* 0x000000092d1f92a4 */ /* 0x000fe4000f8e020a */
[----:B------:R-:W-:Y:S02]  /*10b0*/  UIMAD UR24, UR12, UR29, URZ ;  /* 0x0000001d0c1872a4 */ /* 0x000fe4000f8e023f */
[----:B------:R-:W-:Y:S02]  /*10c0*/  @UP0 UIMAD UR17, UR17, UR23, URZ ;  /* 0x00000017111102a4 */ /* 0x000fe4000f8e023f */
[----:B------:R-:W-:-:S02]  /*10d0*/  UIMAD.WIDE UR8, UR60, UR59, URZ ;  /* 0x0000003b3c0872a5 */ /* 0x000fc4000f8e023f */
[----:B------:R-:W-:Y:S02]  /*10e0*/  UIMAD.WIDE.U32 UR10, UR45, UR57, URZ ;  /* 0x000000392d0a72a5 */ /* 0x000fe4000f8e003f */
[----:B------:R-:W-:Y:S01]  /*10f0*/  UIMAD UR13, UR56, UR57, UR13 ;  /* 0x00000039380d72a4 */ /* 0x000fe2000f8e020d */
[--C-:B-1----:R-:W-:Y:S01]  /*1100*/  IMAD.MOV R0, RZ, RZ, -R3.reuse ;  /* 0x000000ffff007224 */ /* 0x102fe200078e0a03 */
[----:B------:R-:W-:Y:S01]  /*1110*/  @UP1 UIADD3 UR46, UR15, UR24, URZ ;  /* 0x000000180f2e1290 */ /* 0x000fe2000fffe03f */
[----:B------:R-:W-:Y:S01]  /*1120*/  IMAD.MOV.U32 R2, RZ, RZ, RZ ;  /* 0x000000ffff027224 */ /* 0x000fe200078e00ff */
[----:B------:R-:W-:Y:S01]  /*1130*/  @UP0 UIADD3 UR38, UR19, UR17, URZ ;  /* 0x0000001113260290 */ /* 0x000fe2000fffe03f */
[----:B------:R-:W-:Y:S01]  /*1140*/  IMAD R0, R0, R5, RZ ;  /* 0x0000000500007224 */ /* 0x000fe200078e02ff */
[----:B------:R-:W-:Y:S02]  /*1150*/  UIMAD.WIDE.U32 UR14, UR8, UR10, URZ ;  /* 0x0000000a080e72a5 */ /* 0x000fe4000f8e003f */
[----:B------:R-:W-:Y:S01]  /*1160*/  UIMAD UR17, UR9, UR10, URZ ;  /* 0x0000000a091172a4 */ /* 0x000fe2000f8e023f */
[----:B------:R-:W-:Y:S01]  /*1170*/  IMAD.HI.U32 R0, R3, R0, R2 ;  /* 0x0000000003007227 */ /* 0x000fe200078e0002 */
[----:B------:R-:W-:Y:S01]  /*1180*/  MOV R2, R4 ;  /* 0x0000000400027202 */ /* 0x000fe20000000f00 */
[----:B------:R-:W-:-:S02]  /*1190*/  UIADD3 UR13, UR11, UR13, URZ ;  /* 0x0000000d0b0d7290 */ /* 0x000fc4000fffe03f */
[----:B------:R-:W-:Y:S02]  /*11a0*/  UIMAD.WIDE.U32 UR10, UR8, UR12, URZ ;  /* 0x0000000c080a72a5 */ /* 0x000fe4000f8e003f */
[----:B------:R-:W-:Y:S01]  /*11b0*/  IMAD.HI.U32 R0, R0, R2, RZ ;  /* 0x0000000200007227 */ /* 0x000fe200078e00ff */
[----:B------:R-:W-:Y:S01]  /*11c0*/  ULDC UR50, c[0x0][0x2c4] ;  /* 0x0000b10000327ab9 */ /* 0x000fe20000000800 */
[----:B------:R-:W-:Y:S02]  /*11d0*/  USEL UR53, UR14, UR10, !UP1 ;  /* 0x0000000a0e357287 */ /* 0x000fe4000c800000 */
[----:B------:R-:W-:Y:S01]  /*11e0*/  IMAD.MOV R3, RZ, RZ, -R0 ;  /* 0x000000ffff037224 */ /* 0x000fe200078e0a00 */
[----:B------:R-:W-:Y:S02]  /*11f0*/  ULOP3.LUT UR10, UR44, 0xffffffc0, URZ, 0xc0, !UPT ;  /* 0xffffffc02c0a7892 */ /* 0x000fe4000f8ec03f */
[----:B------:R-:W-:Y:S01]  /*1200*/  UIMAD UR13, UR8, UR13, UR17 ;  /* 0x0000000d080d72a4 */ /* 0x000fe2000f8e0211 */
[----:B------:R-:W-:Y:S01]  /*1210*/  IMAD R2, R5, R3, R2 ;  /* 0x0000000305027224 */ /* 0x000fe200078e0202 */
[----:B------:R-:W-:-:S02]  /*1220*/  @UP3 UIMAD UR17, UR45, UR50, URZ ;  /* 0x000000322d1132a4 */ /* 0x000fc4000f8e023f */
[----:B------:R-:W-:Y:S02]  /*1230*/  USHF.L.U64.HI UR20, UR45, 0x7, UR56 ;  /* 0x000000072d147899 */ /* 0x000fe40008010238 */
[----:B------:R-:W-:Y:S01]  /*1240*/  ISETP.GT.U32.AND P1, PT, R5, R2, PT ;  /* 0x000000020500720c */ /* 0x000fe20003f24070 */
[----:B------:R-:W-:Y:S02]  /*1250*/  @!UP1 UIADD3 UR47, UR41, UR31, URZ ;  /* 0x0000001f292f9290 */ /* 0x000fe4000fffe03f */
[----:B------:R-:W-:Y:S02]  /*1260*/  UIADD3 UR14, UR10, -0x40, URZ ;  /* 0xffffffc00a0e7890 */ /* 0x000fe4000fffe03f */
[----:B------:R-:W-:Y:S02]  /*1270*/  UIADD3 UR31, UR15, UR13, URZ ;  /* 0x0000000d0f1f7290 */ /* 0x000fe4000fffe03f */
[----:B------:R-:W-:Y:S02]  /*1280*/  @UP3 USEL UR13, UR17, UR12, !UP1 ;  /* 0x0000000c110d3287 */ /* 0x000fe4000c800000 */
[----:B------:R-:W-:Y:S01]  /*1290*/  USEL UR20, UR20, URZ, UP2 ;  /* 0x0000003f14147287 */ /* 0x000fe20009000000 */
[----:B------:R-:W-:Y:S01]  /*12a0*/  @UP0 UMOV UR36, UR18 ;  /* 0x0000001200240c82 */ /* 0x000fe20008000000 */
[----:B------:R-:W-:-:S02]  /*12b0*/  @!UP3 UIMAD UR15, UR45, UR59, UR55 ;  /* 0x0000003b2d0fb2a4 */ /* 0x000fc4000f8e0237 */
[----:B------:R-:W-:Y:S01]  /*12c0*/  @!P1 IMAD.IADD R2, R2, 0x1, -R5 ;  /* 0x0000000102029824 */ /* 0x000fe200078e0a05 */
[----:B------:R-:W-:Y:S01]  /*12d0*/  @UP3 ULDC UR18, c[0x0][0x2e4] ;  /* 0x0000b90000123ab9 */ /* 0x000fe20000000800 */
[----:B------:R-:W-:Y:S01]  /*12e0*/  USHF.R.S32.HI UR17, URZ, 0x1f, UR14 ;  /* 0x0000001f3f117899 */ /* 0x000fe2000801140e */
[----:B------:R-:W-:Y:S01]  /*12f0*/  @!P1 IADD3 R0, R0, 0x1, RZ ;  /* 0x0000000100009810 */ /* 0x000fe20007ffe0ff */
[----:B------:R-:W-:Y:S01]  /*1300*/  UIADD3 UR10, UP2, UR14, UR34, URZ ;  /* 0x000000220e0a7290 */ /* 0x000fe2000ff5e03f */
[----:B------:R-:W-:Y:S01]  /*1310*/  ISETP.GE.U32.AND P0, PT, R2, R5, PT ;  /* 0x000000050200720c */ /* 0x000fe20003f06070 */
[----:B------:R-:W-:Y:S01]  /*1320*/  @UP3 UIMAD UR18, UR55, UR18, UR13 ;  /* 0x00000012371232a4 */ /* 0x000fe2000f8e020d */
[----:B------:R-:W-:Y:S01]  /*1330*/  LOP3.LUT R2, R6, UR55, RZ, 0x3c, !PT ;  /* 0x0000003706027c12 */ /* 0x000fe2000f8e3cff */
[----:B------:R-:W-:Y:S01]  /*1340*/  @!UP3 UIMAD UR18, UR15, UR50, URZ ;  /* 0x000000320f12b2a4 */ /* 0x000fe2000f8e023f */
[----:B------:R-:W-:Y:S01]  /*1350*/  PLOP3.LUT P1, PT, PT, PT, UP0, 0x80, 0x0 ;  /* 0x000000000000781c */ /* 0x000fe20003f2f008 */
[----:B------:R-:W-:Y:S01]  /*1360*/  UIMAD UR13, UR9, UR12, URZ ;  /* 0x0000000c090d72a4 */ /* 0x000fe2000f8e023f */
[----:B------:R-:W-:Y:S01]  /*1370*/  ISETP.GE.AND P2, PT, R2, RZ, PT ;  /* 0x000000ff0200720c */ /* 0x000fe20003f46270 */
[----:B------:R-:W-:-:S02]  /*1380*/  UIADD3.X UR15, UR17, UR20, URZ, UP2, !UPT ;  /* 0x00000014110f7290 */ /* 0x000fc400097fe43f */
[----:B------:R-:W-:Y:S02]  /*1390*/  UIMAD UR9, UR9, UR10, URZ ;  /* 0x0000000a090972a4 */ /* 0x000fe4000f8e023f */
[----:B------:R-:W-:Y:S01]  /*13a0*/  @UP0 UIADD3 UR27, UR32, UR33, URZ ;  /* 0x00000021201b0290 */ /* 0x000fe2000fffe03f */
[----:B------:R-:W-:Y:S01]  /*13b0*/  @UP0 ULDC.64 UR20, c[0x0][0x250] ;  /* 0x0000940000140ab9 */ /* 0x000fe20000000a00 */
[----:B------:R-:W-:Y:S01]  /*13c0*/  UIMAD.WIDE.U32 UR34, UR8, UR10, URZ ;  /* 0x0000000a082272a5 */ /* 0x000fe2000f8e003f */
        /* <DEDUP_REMOVED lines=30> */
.L_x_1654:
        /* <DEDUP_REMOVED lines=13> */
.L_x_1655:
        /* <DEDUP_REMOVED lines=11> */
.L_x_1656:
[----:B------:R-:W-:-:S04]  /*1730*/  UIMAD UR8, UR45, UR59, UR55 ;  /* 0x0000003b2d0872a4 */ /* 0x000fc8000f8e0237 */
[----:B------:R-:W-:-:S12]  /*1740*/  UIMAD UR8, UR8, UR57, URZ ;  /* 0x00000039080872a4 */ /* 0x000fd8000f8e023f */
.L_x_1657:
        /* <DEDUP_REMOVED lines=10> */
[----:B------:R-:W-:-:S02]  /*17f0*/  USHF.L.U32 UR8, UR12, 0x6, URZ ;  /* 0x000000060c087899 */ /* 0x000fc4000800063f */
[----:B------:R-:W-:Y:S01]  /*1800*/  IMAD R9, R5, UR28, RZ ;  /* 0x0000001c05097c24 */ /* 0x000fe2000f8e02ff */
[----:B------:R-:W-:Y:S01]  /*1810*/  UIADD3 UR15, UR14, UR18, URZ ;  /* 0x000000120e0f7290 */ /* 0x000fe2000fffe03f */
[----:B------:R-:W-:Y:S02]  /*1820*/  ULDC.64 UR40, c[0x0][0x2b0] ;  /* 0x0000ac0000287ab9 */ /* 0x000fe40000000a00 */
[----:B------:R-:W-:Y:S01]  /*1830*/  IMAD R9, R0, UR29, R9 ;  /* 0x0000001d00097c24 */ /* 0x000fe2000f8e0209 */
[----:B------:R-:W-:Y:S01]  /*1840*/  ULDC.64 UR18, c[0x0][0x258] ;  /* 0x0000960000127ab9 */ /* 0x000fe20000000a00 */
[----:B------:R-:W-:Y:S01]  /*1850*/  ULDC.64 UR42, c[0x0][0x478] ;  /* 0x00011e00002a7ab9 */ /* 0x000fe20000000a00 */
[----:B------:R-:W-:Y:S01]  /*1860*/  ULEA.HI.SX32 UR30, UR44, 0xffffffff, 0x1a ;  /* 0xffffffff2c1e7891 */ /* 0x000fe2000f8fd23f */
[----:B--2---:R-:W-:-:S04]  /*1870*/  IMAD R8, R14, UR17, RZ ;  /* 0x000000110e087c24 */ /* 0x004fc8000f8e02ff */
[----:B------:R-:W-:Y:S01]  /*1880*/  IMAD R8, R15, UR14, R8 ;  /* 0x0000000e0f087c24 */ /* 0x000fe2000f8e0208 */
[----:B-1----:R-:W-:-:S04]  /*1890*/  SHF.R.S32.HI R27, RZ, 0x1f, R26 ;  /* 0x0000001fff1b7819 */ /* 0x002fc8000001141a */
[----:B------:R-:W-:-:S04]  /*18a0*/  LEA.HI R2, R27, R26, RZ, 0x3 ;  /* 0x0000001a1b027211 */ /* 0x000fc800078f18ff */
[----:B------:R-:W-:-:S05]  /*18b0*/  LOP3.LUT R2, R2, 0xfffffff8, RZ, 0xc0, !PT ;  /* 0xfffffff802027812 */ /* 0x000fca00078ec0ff */
[----:B------:R-:W-:-:S04]  /*18c0*/  IMAD.IADD R2, R26, 0x1, -R2 ;  /* 0x000000011a027824 */ /* 0x000fc800078e0a02 */
[----:B------:R-:W-:-:S05]  /*18d0*/  IMAD.SHL.U32 R2, R2, 0x8, RZ ;  /* 0x0000000802027824 */ /* 0x000fca00078e00ff */
[--C-:B------:R-:W-:Y:S02]  /*18e0*/  SHF.R.S32.HI R3, RZ, 0x1f, R2.reuse ;  /* 0x0000001fff037819 */ /* 0x100fe40000011402 */
[----:B------:R-:W-:Y:S01]  /*18f0*/  IADD3 R4, P0, R2, UR9, RZ ;  /* 0x0000000902047c10 */ /* 0x000fe2000ff1e0ff */
[----:B------:R-:W-:Y:S01]  /*1900*/  UIMAD UR9, UR56, UR10, URZ ;  /* 0x0000000a380972a4 */ /* 0x000fe2000f8e023f */
[----:B------:R-:W-:Y:S02]  /*1910*/  IMAD.WIDE.U32 R6, R0, UR28, R2 ;  /* 0x0000001c00067c25 */ /* 0x000fe4000f8e0002 */
[----:B------:R-:W-:Y:S01]  /*1920*/  IADD3.X R5, R3, UR47, RZ, P0, !PT ;  /* 0x0000002f03057c10 */ /* 0x000fe200087fe4ff */
[----:B------:R-:W-:Y:S01]  /*1930*/  UIMAD UR13, UR55, UR11, UR9 ;  /* 0x0000000b370d72a4 */ /* 0x000fe2000f8e0209 */
[----:B------:R-:W-:Y:S01]  /*1940*/  IMAD.U32 R0, RZ, RZ, UR10 ;  /* 0x0000000aff007e24 */ /* 0x000fe2000f8e00ff */
[----:B------:R-:W-:Y:S01]  /*1950*/  IADD3 R6, P0, R6, UR54, RZ ;  /* 0x0000003606067c10 */ /* 0x000fe2000ff1e0ff */
[----:B------:R-:W-:Y:S01]  /*1960*/  IMAD.WIDE.U32 R4, R14, UR14, R4 ;  /* 0x0000000e0e047c25 */ /* 0x000fe2000f8e0004 */
[----:B------:R-:W-:-:S02]  /*1970*/  UIMAD UR9, UR56, UR18, URZ ;  /* 0x00000012380972a4 */ /* 0x000fc4000f8e023f */
[----:B------:R-:W-:Y:S01]  /*1980*/  IADD3.X R7, R7, UR46, R9, P0, !PT ;  /* 0x0000002e07077c10 */ /* 0x000fe200087fe409 */
[----:B------:R-:W-:Y:S01]  /*1990*/  IMAD.IADD R5, R5, 0x1, R8 ;  /* 0x0000000105057824 */ /* 0x000fe200078e0208 */
[----:B------:R-:W-:Y:S01]  /*19a0*/  LEA.HI R9, R27, R26, RZ, 0x5 ;  /* 0x0000001a1b097211 */ /* 0x000fe200078f28ff */
[----:B------:R-:W-:Y:S02]  /*19b0*/  USHF.R.S32.HI UR11, URZ, 0x1f, UR8 ;  /* 0x0000001f3f0b7899 */ /* 0x000fe40008011408 */
[----:B------:R-:W-:Y:S01]  /*19c0*/  UIADD3 UR10, UP1, UP0, UR34, UR8, UR48 ;  /* 0x00000008220a7290 */ /* 0x000fe2000f83e030 */
[----:B------:R-:W-:Y:S01]  /*19d0*/  LOP3.LUT R8, R9, 0xffffffe0, RZ, 0xc0, !PT ;  /* 0xffffffe009087812 */ /* 0x000fe200078ec0ff */
[----:B------:R-:W-:Y:S01]  /*19e0*/  UIMAD UR14, UR55, UR19, UR9 ;  /* 0x00000013370e72a4 */ /* 0x000fe2000f8e0209 */
[----:B------:R-:W-:Y:S01]  /*19f0*/  SHF.R.S32.HI R9, RZ, 0x5, R9 ;  /* 0x00000005ff097819 */ /* 0x000fe20000011409 */
[----:B------:R-:W-:Y:S01]  /*1a00*/  UIADD3.X UR8, UR49, UR11, UR52, UP1, UP0 ;  /* 0x0000000b31087290 */ /* 0x000fe20008fe0434 */
[----:B------:R-:W-:Y:S01]  /*1a10*/  IMAD.WIDE.U32 R4, R0, UR55, R4 ;  /* 0x0000003700047c25 */ /* 0x000fe2000f8e0004 */
[----:B------:R-:W-:-:S03]  /*1a20*/  UIADD3 UR9, UP1, UP0, UR51, UR10, UR53 ;  /* 0x0000000a33097290 */ /* 0x000fc6000f83e035 */
[----:B------:R-:W-:Y:S01]  /*1a30*/  IMAD.IADD R24, R26, 0x1, -R8 ;  /* 0x000000011a187824 */ /* 0x000fe200078e0a08 */
[----:B------:R-:W-:Y:S01]  /*1a40*/  UIADD3.X UR10, UR50, UR8, UR31, UP1, UP0 ;  /* 0x00000008320a7290 */ /* 0x000fe20008fe041f */
[----:B------:R-:W-:Y:S01]  /*1a50*/  IMAD.U32 R0, RZ, RZ, UR18 ;  /* 0x00000012ff007e24 */ /* 0x000fe2000f8e00ff */
[----:B------:R-:W-:Y:S01]  /*1a60*/  UISETP.GE.AND UP0, UPT, UR37, 0x1, UPT ;  /* 0x000000012500788c */ /* 0x000fe2000bf06270 */
[----:B------:R-:W-:Y:S01]  /*1a70*/  IMAD R8, R9, UR12, R24 ;  /* 0x0000000c09087c24 */ /* 0x000fe2000f8e0218 */
[----:B------:R-:W-:Y:S01]  /*1a80*/  UIMAD.WIDE UR18, UR15, 0x4, UR40 ;  /* 0x000000040f1278a5 */ /* 0x000fe2000f8e0228 */
        /* <DEDUP_REMOVED lines=8> */
[----:B------:R-:W-:Y:S01]  /*1b10*/  IMAD.WIDE.U32 R4, R242, R14, R4 ;  /* 0x0000000ef2047225 */ /* 0x000fe200078e0004 */
[----:B------:R-:W-:Y:S01]  /*1b20*/  ULDC.64 UR10, c[0x0][0x3e0] ;  /* 0x0000f800000a7ab9 */ /* 0x000fe20000000a00 */
[----:B------:R-:W-:Y:S02]  /*1b30*/  LEA R10, P2, R6, UR12, 0x1 ;  /* 0x0000000c060a7c11 */ /* 0x000fe4000f8408ff */
        /* <DEDUP_REMOVED lines=10> */
[----:B------:R-:W-:Y:S01]  /*1be0*/  PLOP3.LUT P0, PT, PT, PT, UP4, 0x80, 0x0 ;  /* 0x000000000000781c */ /* 0x000fe20003f0f048 */
[----:B------:R-:W-:Y:S01]  /*1bf0*/  UMOV UR8, UR30 ;  /* 0x0000001e00087c82 */ /* 0x000fe20008000000 */
[----:B------:R-:W-:Y:S01]  /*1c00*/  VIADD R6, R242, 0x20 ;  /* 0x00000020f2067836 */ /* 0x000fe20000000000 */
[----:B------:R-:W-:Y:S01]  /*1c10*/  UIMAD UR13, UR8, -0x40, UR37 ;  /* 0xffffffc0080d78a4 */ /* 0x000fe2000f8e0225 */
[----:B------:R-:W-:Y:S01]  /*1c20*/  IMAD.WIDE.U32 R4, R14, 0x40, RZ ;  /* 0x000000400e047825 */ /* 0x000fe200078e00ff */
[----:B------:R-:W-:Y:S01]  /*1c30*/  LEA R228, R249, UR4, 0x1 ;  /* 0x00000004f9e47c11 */ /* 0x000fe2000f8e08ff */
[----:B------:R-:W-:Y:S01]  /*1c40*/  ULEA.HI UR9, UR8, UR8, URZ, 0x1 ;  /* 0x0000000808097291 */ /* 0x000fe2000f8f083f */
[----:B------:R-:W-:Y:S01]  /*1c50*/  BSSY B0, `(.L_x_1659) ;  /* 0x0000045000007945 */ /* 0x000fe20003800000 */
[----:B------:R-:W-:Y:S01]  /*1c60*/  IMAD.MOV.U32 R232, RZ, RZ, R8 ;  /* 0x000000ffffe87224 */ /* 0x000fe200078e0008 */
[----:B------:R-:W-:Y:S01]  /*1c70*/  ISETP.GE.AND P1, PT, R6, UR13, PT ;  /* 0x0000000d06007c0c */ /* 0x000fe2000bf26270 */
[----:B------:R-:W-:Y:S01]  /*1c80*/  IMAD.MOV.U32 R233, RZ, RZ, R9 ;  /* 0x000000ffffe97224 */ /* 0x000fe200078e0009 */
[----:B------:R-:W-:Y:S01]  /*1c90*/  ISETP.GE.AND P2, PT, R242, UR13, PT ;  /* 0x0000000df2007c0c */ /* 0x000fe2000bf46270 */
[----:B------:R-:W-:Y:S01]  /*1ca0*/  IMAD.SHL.U32 R15, R15, 0x40, RZ ;  /* 0x000000400f0f7824 */ /* 0x000fe200078e00ff */
[----:B------:R-:W-:Y:S01]  /*1cb0*/  @P0 BAR.SYNC.DEFER_BLOCKING 0x0 ;  /* 0x0000000000000b1d */ /* 0x000fe20000010000 */
[----:B------:R-:W-:Y:S01]  /*1cc0*/  ULOP3.LUT UR9, UR9, 0xfffffffe, URZ, 0xc0, !UPT ;  /* 0xfffffffe09097892 */ /* 0x000fe2000f8ec03f */
[----:B------:R-:W-:-:S02]  /*1cd0*/  VIADD R0, R249, 0x4000 ;  /* 0x00004000f9007836 */ /* 0x000fc40000000000 */
[----:B------:R-:W-:Y:S01]  /*1ce0*/  IMAD.MOV.U32 R230, RZ, RZ, R10 ;  /* 0x000000ffffe67224 */ /* 0x000fe200078e000a */
[----:B------:R-:W-:Y:S01]  /*1cf0*/  UIADD3 UR9, UR8, -UR9, URZ ;  /* 0x8000000908097290 */ /* 0x000fe2000fffe03f */
[----:B------:R-:W-:Y:S01]  /*1d00*/  IMAD.MOV.U32 R231, RZ, RZ, R11 ;  /* 0x000000ffffe77224 */ /* 0x000fe200078e000b */
[----:B------:R-:W-:Y:S01]  /*1d10*/  UMOV UR10, UR18 ;  /* 0x00000012000a7c82 */ /* 0x000fe20008000000 */
[----:B------:R-:W-:Y:S01]  /*1d20*/  UMOV UR11, UR19 ;  /* 0x00000013000b7c82 */ /* 0x000fe20008000000 */
[----:B------:R-:W-:Y:S01]  /*1d30*/  @!P1 IADD3 R4, P3, R232, R4, RZ ;  /* 0x00000004e8049210 */ /* 0x000fe20007f7e0ff */
[----:B------:R-:W-:Y:S01]  /*1d40*/  UISETP.NE.AND UP0, UPT, UR9, 0x1, UPT ;  /* 0x000000010900788c */ /* 0x000fe2000bf05270 */
[----:B------:R-:W-:Y:S02]  /*1d50*/  UMOV UR12, UR14 ;  /* 0x0000000e000c7c82 */ /* 0x000fe40008000000 */
[----:B------:R-:W-:Y:S01]  /*1d60*/  @!P1 IADD3.X R5, R233, R5, R15, P3, !PT ;  /* 0x00000005e9059210 */ /* 0x000fe20001ffe40f */
[----:B------:R-:W-:-:S02]  /*1d70*/  UMOV UR9, UR15 ;  /* 0x0000000f00097c82 */ /* 0x000fc40008000000 */
[----:B------:R-:W-:-:S04]  /*1d80*/  PLOP3.LUT P0, PT, PT, PT, UP0, 0x80, 0x0 ;  /* 0x000000000000781c */ /* 0x000fc80003f0f008 */
[----:B------:R-:W-:Y:S01]  /*1d90*/  SEL R0, R0, R249, !P0 ;  /* 0x000000f900007207 */ /* 0x000fe20004000000 */
[----:B------:R1:W-:Y:S03]  /*1da0*/  @P2 STS.128 [R228+0x10000], RZ ;  /* 0x010000ffe4002388 */ /* 0x0003e60000000c00 */
[----:B------:R-:W-:Y:S01]  /*1db0*/  LEA R227, R0, UR4, 0x1 ;  /* 0x0000000400e37c11 */ /* 0x000fe2000f8e08ff */
        /* <DEDUP_REMOVED lines=39> */
.L_x_1660:
[----:B------:R-:W-:Y:S01]  /*2030*/  @!PT LDS RZ, [RZ] ;  /* 0x00000000fffff984 */ /* 0x000fe20000000800 */
[----:B------:R-:W-:Y:S01]  /*2040*/  @!PT LDS RZ, [RZ] ;  /* 0x00000000fffff984 */ /* 0x000fe20000000800 */
[----:B------:R-:W-:Y:S01]  /*2050*/  @!PT LDS RZ, [RZ] ;  /* 0x00000000fffff984 */ /* 0x000fe20000000800 */
[----:B------:R3:W-:Y:S04]  /*2060*/  LDGSTS.E.BYPASS.LTC128B.128 [R227], desc[UR6][R230.64] ;  /* 0x00000000e6e37fae */ /* 0x0007e8000b901d46 */
[----:B------:R3:W-:Y:S04]  /*2070*/  LDGSTS.E.BYPASS.LTC128B.128 [R227+0x2000], desc[UR6][R230.64+0x80] ;  /* 0x02000080e6e37fae */ /* 0x0007e8000b901d46 */
[----:B------:R3:W-:Y:S04]  /*2080*/  LDGSTS.E.BYPASS.LTC128B.128 [R227+0x4000], desc[UR6][R230.64+0x100] ;  /* 0x04000100e6e37fae */ /* 0x0007e8000b901d46 */
[----:B------:R3:W-:Y:S02]  /*2090*/  LDGSTS.E.BYPASS.LTC128B.128 [R227+0x6000], desc[UR6][R230.64+0x180] ;  /* 0x06000180e6e37fae */ /* 0x0007e4000b901d46 */
.L_x_1661:
[----:B------:R-:W-:Y:S05]  /*20a0*/  BSYNC B0 ;  /* 0x0000000000007941 */ /* 0x000fea0003800000 */
.L_x_1659:
        /* <DEDUP_REMOVED lines=21> */
.L_x_1663:
        /* <DEDUP_REMOVED lines=10> */
.L_x_1664:
[----:B------:R-:W-:Y:S05]  /*22a0*/  BSYNC B0 ;  /* 0x0000000000007941 */ /* 0x000fea0003800000 */
.L_x_1662:
[----:B------:R-:W-:Y:S01]  /*22b0*/  UIMAD UR14, UR16, -0x40, UR5 ;  /* 0xffffffc0100e78a4 */ /* 0x000fe2000f8e0205 */
[----:B-1----:R-:W-:Y:S01]  /*22c0*/  IMAD.U32 R4, RZ, RZ, UR22 ;  /* 0x00000016ff047e24 */ /* 0x002fe2000f8e00ff */
[----:B------:R-:W-:Y:S01]  /*22d0*/  UIMAD UR17, UR39, UR22, URZ ;  /* 0x00000016271172a4 */ /* 0x000fe2000f8e023f */
[----:B------:R-:W-:Y:S01]  /*22e0*/  IMAD.U32 R0, RZ, RZ, UR20 ;  /* 0x00000014ff007e24 */ /* 0x000fe2000f8e00ff */
[----:B------:R-:W-:Y:S01]  /*22f0*/  UIMAD UR15, UR39, UR20, URZ ;  /* 0x00000014270f72a4 */ /* 0x000fe2000f8e023f */
[--C-:B------:R-:W-:Y:S01]  /*2300*/  IMAD.WIDE.U32 R4, R4, UR25, R2.reuse ;  /* 0x0000001904047c25 */ /* 0x100fe2000f8e0002 */
[----:B------:R-:W-:Y:S01]  /*2310*/  ISETP.GE.AND P2, PT, R242, UR14, PT ;  /* 0x0000000ef2007c0c */ /* 0x000fe2000bf46270 */
[----:B------:R-:W-:Y:S01]  /*2320*/  UIMAD UR17, UR25, UR23, UR17 ;  /* 0x00000017191172a4 */ /* 0x000fe2000f8e0211 */
[----:B------:R-:W-:Y:S01]  /*2330*/  ISETP.GE.AND P1, PT, R6, UR14, PT ;  /* 0x0000000e06007c0c */ /* 0x000fe2000bf26270 */
[----:B------:R-:W-:Y:S01]  /*2340*/  UIMAD UR15, UR25, UR21, UR15 ;  /* 0x00000015190f72a4 */ /* 0x000fe2000f8e020f */
[----:B------:R-:W-:Y:S01]  /*2350*/  IMAD.WIDE.U32 R2, R0, UR25, R2 ;  /* 0x0000001900027c25 */ /* 0x000fe2000f8e0002 */
[----:B------:R-:W-:Y:S01]  /*2360*/  IADD3 R4, P4, R4, UR36, RZ ;  /* 0x0000002404047c10 */ /* 0x000fe2000ff9e0ff */
[----:B------:R-:W-:Y:S01]  /*2370*/  ULDC.64 UR18, c[0x0][0x260] ;  /* 0x0000980000127ab9 */ /* 0x000fe20000000a00 */
[----:B------:R-:W1:Y:S01]  /*2380*/  LDC R247, c[0x0][0x270] ;  /* 0x00009c00fff77b82 */ /* 0x000e620000000800 */
[----:B------:R-:W-:Y:S01]  /*2390*/  IMAD.U32 R7, RZ, RZ, UR17 ;  /* 0x00000011ff077e24 */ /* 0x000fe2000f8e00ff */
[----:B------:R-:W-:Y:S01]  /*23a0*/  IADD3 R6, P3, R2, UR24, RZ ;  /* 0x0000001802067c10 */ /* 0x000fe2000ff7e0ff */
[----:B------:R-:W-:Y:S01]  /*23b0*/  IMAD.U32 R0, RZ, RZ, UR15 ;  /* 0x0000000fff007e24 */ /* 0x000fe2000f8e00ff */
[----:B------:R-:W-:Y:S01]  /*23c0*/  ULDC.64 UR14, c[0x0][0x268] ;  /* 0x00009a00000e7ab9 */ /* 0x000fe20000000a00 */
[----:B------:R-:W-:Y:S01]  /*23d0*/  IMAD R8, R13, UR18, RZ ;  /* 0x000000120d087c24 */ /* 0x000fe2000f8e02ff */
[----:B------:R-:W-:Y:S01]  /*23e0*/  IADD3.X R5, R5, UR38, R7, P4, !PT ;  /* 0x0000002605057c10 */ /* 0x000fe2000a7fe407 */
[----:B------:R1:W-:Y:S01]  /*23f0*/  @P2 STS.128 [R228+0x18000], RZ ;  /* 0x018000ffe4002388 */ /* 0x0003e20000000c00 */
[----:B------:R-:W2:Y:S01]  /*2400*/  @!P2 LDC.64 R20, c[0x0][0x218] ;  /* 0x00008600ff14ab82 */ /* 0x000ea20000000a00 */
[----:B------:R-:W-:Y:S01]  /*2410*/  IADD3.X R7, R3, UR26, R0, P3, !PT ;  /* 0x0000001a03077c10 */ /* 0x000fe20009ffe400 */
[----:B------:R-:W-:Y:S01]  /*2420*/  IMAD R8, R12, UR19, R8 ;  /* 0x000000130c087c24 */ /* 0x000fe2000f8e0208 */
[----:B------:R-:W-:Y:S01]  /*2430*/  @!P1 IADD3 R0, P3, R242, 0x20, RZ ;  /* 0x00000020f2009810 */ /* 0x000fe20007f7e0ff */
[----:B------:R-:W-:Y:S01]  /*2440*/  IMAD.WIDE.U32 R2, R12, UR18, R4 ;  /* 0x000000120c027c25 */ /* 0x000fe2000f8e0004 */
[----:B------:R1:W-:Y:S01]  /*2450*/  @P2 STS.128 [R228+0x1a000], RZ ;  /* 0x01a000ffe4002388 */ /* 0x0003e20000000c00 */
[----:B------:R-:W-:-:S02]  /*2460*/  ULDC UR34, c[0x0][0x2dc] ;  /* 0x0000b70000227ab9 */ /* 0x000fc40000000800 */
[----:B------:R-:W-:Y:S01]  /*2470*/  IMAD R4, R13, UR14, RZ ;  /* 0x0000000e0d047c24 */ /* 0x000fe2000f8e02ff */
[----:B------:R-:W3:Y:S01]  /*2480*/  @!P1 LDC.64 R22, c[0x0][0x218] ;  /* 0x00008600ff169b82 */ /* 0x000ee20000000a00 */
[----:B------:R-:W-:Y:S01]  /*2490*/  @!P1 IMAD.X R5, RZ, RZ, R25, P3 ;  /* 0x000000ffff059224 */ /* 0x000fe200018e0619 */
[----:B------:R1:W-:Y:S01]  /*24a0*/  @P2 STS.128 [R228+0x1c000], RZ ;  /* 0x01c000ffe4002388 */ /* 0x0003e20000000c00 */
[----:B------:R-:W-:Y:S02]  /*24b0*/  IMAD.IADD R3, R3, 0x1, R8 ;  /* 0x0000000103037824 */ /* 0x000fe400078e0208 */
[C---:B------:R-:W-:Y:S01]  /*24c0*/  IMAD R9, R12.reuse, UR15, R4 ;  /* 0x0000000f0c097c24 */ /* 0x040fe2000f8e0204 */
[----:B------:R1:W-:Y:S01]  /*24d0*/  @P2 STS.128 [R228+0x1e000], RZ ;  /* 0x01e000ffe4002388 */ /* 0x0003e20000000c00 */
[----:B------:R-:W-:Y:S01]  /*24e0*/  @!P1 IMAD R8, R5, UR22, RZ ;  /* 0x0000001605089c24 */ /* 0x000fe2000f8e02ff */
[----:B------:R-:W4:Y:S01]  /*24f0*/  @!P2 LDC.64 R18, c[0x0][0x220] ;  /* 0x00008800ff12ab82 */ /* 0x000f220000000a00 */
[----:B------:R-:W-:-:S04]  /*2500*/  IMAD.WIDE.U32 R4, R12, UR14, R6 ;  /* 0x0000000e0c047c25 */ /* 0x000fc8000f8e0006 */
[----:B------:R-:W-:Y:S02]  /*2510*/  IMAD.MOV.U32 R237, RZ, RZ, 0x7f800000 ;  /* 0x7f800000ffed7424 */ /* 0x000fe400078e00ff */
[----:B------:R-:W-:Y:S01]  /*2520*/  IMAD.MOV.U32 R238, RZ, RZ, 0x7f800000 ;  /* 0x7f800000ffee7424 */ /* 0x000fe200078e00ff */
[----:B------:R-:W1:Y:S01]  /*2530*/  @!P1 LDC.64 R16, c[0x0][0x220] ;  /* 0x00008800ff109b82 */ /* 0x000e620000000a00 */
[----:B------:R-:W-:Y:S02]  /*2540*/  @!P2 IMAD R6, R25, UR22, RZ ;  /* 0x000000161906ac24 */ /* 0x000fe4000f8e02ff */
[----:B------:R-:W-:Y:S02]  /*2550*/  IMAD.MOV.U32 R217, RZ, RZ, 0x20 ;  /* 0x00000020ffd97424 */ /* 0x000fe400078e00ff */
[----:B------:R-:W-:Y:S01]  /*2560*/  IMAD.MOV.U32 R216, RZ, RZ, 0x40 ;  /* 0x00000040ffd87424 */ /* 0x000fe200078e00ff */
[----:B------:R-:W-:Y:S01]  /*2570*/  CS2R R190, SRZ ;  /* 0x0000000000be7805 */ /* 0x000fe2000001ff00 */
[----:B------:R-:W-:Y:S01]  /*2580*/  @!P1 IMAD.MOV.U32 R10, RZ, RZ, R2 ;  /* 0x000000ffff0a9224 */ /* 0x000fe200078e0002 */
[----:B------:R-:W-:Y:S01]  /*2590*/  CS2R R188, SRZ ;  /* 0x0000000000bc7805 */ /* 0x000fe2000001ff00 */
[--C-:B------:R-:W-:Y:S01]  /*25a0*/  @!P1 IMAD.MOV.U32 R11, RZ, RZ, R3.reuse ;  /* 0x000000ffff0b9224 */ /* 0x100fe200078e0003 */
[----:B------:R-:W-:Y:S01]  /*25b0*/  CS2R R194, SRZ ;  /* 0x0000000000c27805 */ /* 0x000fe2000001ff00 */
[----:B------:R-:W-:Y:S01]  /*25c0*/  @!P1 IMAD R15, R0, UR23, R8 ;  /* 0x00000017000f9c24 */ /* 0x000fe2000f8e0208 */
[----:B------:R-:W-:Y:S01]  /*25d0*/  CS2R R192, SRZ ;  /* 0x0000000000c07805 */ /* 0x000fe2000001ff00 */
[C---:B------:R-:W-:Y:S01]  /*25e0*/  @!P2 IMAD R8, R242.reuse, UR23, R6 ;  /* 0x00000017f208ac24 */ /* 0x040fe2000f8e0206 */
[----:B------:R-:W-:Y:S01]  /*25f0*/  CS2R R186, SRZ ;  /* 0x0000000000ba7805 */ /* 0x000fe2000001ff00 */
[----:B------:R-:W-:Y:S01]  /*2600*/  @!P2 IMAD.WIDE.U32 R2, R242, UR22, R2 ;  /* 0x00000016f202ac25 */ /* 0x000fe2000f8e0002 */
[----:B------:R-:W-:-:S02]  /*2610*/  CS2R R184, SRZ ;  /* 0x0000000000b87805 */ /* 0x000fc4000001ff00 */
[----:B------:R-:W-:Y:S02]  /*2620*/  CS2R R182, SRZ ;  /* 0x0000000000b67805 */ /* 0x000fe4000001ff00 */
[----:B------:R-:W-:Y:S01]  /*2630*/  CS2R R180, SRZ ;  /* 0x0000000000b47805 */ /* 0x000fe2000001ff00 */
[----:B------:R-:W-:Y:S01]  /*2640*/  @!P2 IMAD.IADD R3, R3, 0x1, R8 ;  /* 0x000000010303a824 */ /* 0x000fe200078e0208 */
[----:B--2---:R-:W-:Y:S01]  /*2650*/  @!P2 LEA R8, P4, R2, R20, 0x1 ;  /* 0x000000140208a211 */ /* 0x004fe200078808ff */
[----:B------:R-:W-:Y:S01]  /*2660*/  @!P1 IMAD.WIDE.U32 R10, R0, UR22, R10 ;  /* 0x00000016000a9c25 */ /* 0x000fe2000f8e000a */
[----:B------:R-:W-:Y:S02]  /*2670*/  @!P1 IADD3 R0, P3, R242, 0x20, RZ ;  /* 0x00000020f2009810 */ /* 0x000fe40007f7e0ff */
[----:B------:R-:W-:Y:S02]  /*2680*/  CS2R R174, SRZ ;  /* 0x0000000000ae7805 */ /* 0x000fe4000001ff00 */
[----:B------:R-:W-:Y:S01]  /*2690*/  CS2R R172, SRZ ;  /* 0x0000000000ac7805 */ /* 0x000fe2000001ff00 */
[----:B------:R-:W-:Y:S01]  /*26a0*/  IMAD.IADD R5, R5, 0x1, R9 ;  /* 0x0000000105057824 */ /* 0x000fe200078e0209 */
[----:B------:R-:W-:Y:S01]  /*26b0*/  @!P2 LEA.HI.X R9, R2, R21, R3, 0x1, P4 ;  /* 0x000000150209a211 */ /* 0x000fe200020f0c03 */
[----:B------:R-:W-:Y:S01]  /*26c0*/  @!P1 IMAD.X R6, RZ, RZ, R25, P3 ;  /* 0x000000ffff069224 */ /* 0x000fe200018e0619 */
[----:B------:R-:W-:Y:S01]  /*26d0*/  CS2R R178, SRZ ;  /* 0x0000000000b27805 */ /* 0x000fe2000001ff00 */
[----:B------:R-:W-:Y:S01]  /*26e0*/  @!P1 IMAD.IADD R11, R11, 0x1, R15 ;  /* 0x000000010b0b9824 */ /* 0x000fe200078e020f */
[----:B------:R-:W-:Y:S01]  /*26f0*/  CS2R R176, SRZ ;  /* 0x0000000000b07805 */ /* 0x000fe2000001ff00 */
[----:B------:R-:W-:Y:S01]  /*2700*/  @!PT LDS RZ, [RZ] ;  /* 0x00000000fffff984 */ /* 0x000fe20000000800 */
[----:B------:R-:W-:Y:S01]  /*2710*/  @!PT LDS RZ, [RZ] ;  /* 0x00000000fffff984 */ /* 0x000fe20000000800 */
[----:B------:R-:W-:Y:S01]  /*2720*/  @!PT LDS RZ, [RZ] ;  /* 0x00000000fffff984 */ /* 0x000fe20000000800 */
[----:B------:R-:W-:Y:S01]  /*2730*/  @!P2 LDGSTS.E.BYPASS.LTC128B.128 [R228+0x18000], desc[UR6][R8.64] ;  /* 0x1800000008e4afae */ /* 0x000fe2000b901d46 */
[----:B------:R-:W-:Y:S01]  /*2740*/  @!P1 IMAD R7, R6, UR20, RZ ;  /* 0x0000001406079c24 */ /* 0x000fe2000f8e02ff */
[----:B---3--:R-:W-:Y:S01]  /*2750*/  @!P1 LEA R6, P3, R10, R22, 0x1 ;  /* 0x000000160a069211 */ /* 0x008fe200078608ff */
[----:B------:R-:W-:Y:S01]  /*2760*/  @!P1 IMAD.MOV.U32 R12, RZ, RZ, R4 ;  /* 0x000000ffff0c9224 */ /* 0x000fe200078e0004 */
[----:B------:R-:W-:Y:S01]  /*2770*/  @!P2 LDGSTS.E.BYPASS.LTC128B.128 [R228+0x1a000], desc[UR6][R8.64+0x80] ;  /* 0x1a00008008e4afae */ /* 0x000fe2000b901d46 */
[----:B------:R-:W-:Y:S01]  /*2780*/  @!P1 IMAD.MOV.U32 R13, RZ, RZ, R5 ;  /* 0x000000ffff0d9224 */ /* 0x000fe200078e0005 */
[----:B------:R-:W-:Y:S01]  /*2790*/  CS2R R170, SRZ ;  /* 0x0000000000aa7805 */ /* 0x000fe2000001ff00 */
[----:B------:R-:W-:Y:S01]  /*27a0*/  @!P2 IMAD R14, R25, UR20, RZ ;  /* 0x00000014190eac24 */ /* 0x000fe2000f8e02ff */
[----:B------:R-:W-:Y:S01]  /*27b0*/  @!P2 LDGSTS.E.BYPASS.LTC128B.128 [R228+0x1c000], desc[UR6][R8.64+0x100] ;  /* 0x1c00010008e4afae */ /* 0x000fe2000b901d46 */
[----:B------:R-:W-:Y:S01]  /*27c0*/  @!P1 IMAD R15, R0, UR21, R7 ;  /* 0x00000015000f9c24 */ /* 0x000fe2000f8e0207 */
[----:B------:R-:W-:Y:S01]  /*27d0*/  @!P1 LEA.HI.X R7, R10, R23, R11, 0x1, P3 ;  /* 0x000000170a079211 */ /* 0x000fe200018f0c0b */
[----:B------:R-:W-:Y:S01]  /*27e0*/  @!P1 IMAD.WIDE.U32 R12, R0, UR20, R12 ;  /* 0x00000014000c9c25 */ /* 0x000fe2000f8e000c */
[----:B------:R2:W-:Y:S01]  /*27f0*/  @!P2 LDGSTS.E.BYPASS.LTC128B.128 [R228+0x1e000], desc[UR6][R8.64+0x180] ;  /* 0x1e00018008e4afae */ /* 0x0005e2000b901d46 */
[----:B------:R-:W-:-:S02]  /*2800*/  CS2R R168, SRZ ;  /* 0x0000000000a87805 */ /* 0x000fc4000001ff00 */
[----:B------:R-:W-:Y:S01]  /*2810*/  CS2R R166, SRZ ;  /* 0x0000000000a67805 */ /* 0x000fe2000001ff00 */
[C---:B------:R-:W-:Y:S01]  /*2820*/  @!P2 IMAD R0, R242.reuse, UR21, R14 ;  /* 0x00000015f200ac24 */ /* 0x040fe2000f8e020e */
[----:B------:R3:W-:Y:S01]  /*2830*/  @P1 STS.128 [R228+0x19000], RZ ;  /* 0x019000ffe4001388 */ /* 0x0007e20000000c00 */
[----:B------:R-:W-:Y:S01]  /*2840*/  @!P2 IMAD.WIDE.U32 R10, R242, UR20, R4 ;  /* 0x00000014f20aac25 */ /* 0x000fe2000f8e0004 */
[----:B-1----:R-:W-:Y:S02]  /*2850*/  @!P1 LEA R2, P3, R12, R16, 0x1 ;  /* 0x000000100c029211 */ /* 0x002fe400078608ff */
[----:B------:R-:W-:Y:S01]  /*2860*/  CS2R R164, SRZ ;  /* 0x0000000000a47805 */ /* 0x000fe2000001ff00 */
[----:B------:R3:W-:Y:S01]  /*2870*/  @P1 STS.128 [R228+0x1b000], RZ ;  /* 0x01b000ffe4001388 */ /* 0x0007e20000000c00 */
[----:B------:R-:W-:Y:S01]  /*2880*/  @!P2 IMAD.IADD R0, R11, 0x1, R0 ;  /* 0x000000010b00a824 */ /* 0x000fe200078e0200 */
[----:B----4-:R-:W-:Y:S01]  /*2890*/  @!P2 LEA R4, P4, R10, R18, 0x1 ;  /* 0x000000120a04a211 */ /* 0x010fe200078808ff */
[----:B------:R-:W-:Y:S01]  /*28a0*/  @!P1 IMAD.IADD R3, R13, 0x1, R15 ;  /* 0x000000010d039824 */ /* 0x000fe200078e020f */
[----:B------:R3:W-:Y:S01]  /*28b0*/  @P1 STS.128 [R228+0x1d000], RZ ;  /* 0x01d000ffe4001388 */ /* 0x0007e20000000c00 */
[----:B------:R-:W-:Y:S01]  /*28c0*/  IMAD.SHL.U32 R250, R246, 0x20, RZ ;  /* 0x00000020f6fa7824 */ /* 0x000fe200078e00ff */
[----:B------:R-:W-:Y:S01]  /*28d0*/  @!P2 LEA.HI.X R5, R10, R19, R0, 0x1, P4 ;  /* 0x000000130a05a211 */ /* 0x000fe200020f0c00 */
[----:B------:R-:W-:Y:S01]  /*28e0*/  IMAD.MOV.U32 R251, RZ, RZ, 0x4 ;  /* 0x00000004fffb7424 */ /* 0x000fe200078e00ff */
[----:B------:R3:W-:Y:S01]  /*28f0*/  @P1 STS.128 [R228+0x1f000], RZ ;  /* 0x01f000ffe4001388 */ /* 0x0007e20000000c00 */
[----:B------:R-:W-:-:S02]  /*2900*/  @!P1 LEA.HI.X R3, R12, R17, R3, 0x1, P3 ;  /* 0x000000110c039211 */ /* 0x000fc400018f0c03 */
        /* <DEDUP_REMOVED lines=11> */
[----:B------:R-:W-:Y:S01]  /*29c0*/  CS2R R150, SRZ ;  /* 0x0000000000967805 */ /* 0x000fe2000001ff00 */
[----:B--2---:R-:W1:Y:S01]  /*29d0*/  LDC.64 R8, c[0x0][0x3b8] ;  /* 0x0000ee00ff087b82 */ /* 0x004e620000000a00 */
[----:B------:R-:W-:Y:S01]  /*29e0*/  @!P1 LDGSTS.E.BYPASS.LTC128B.128 [R228+0x1d000], desc[UR6][R6.64+0x100] ;  /* 0x1d00010006e49fae */ /* 0x000fe2000b901d46 */
[----:B------:R-:W-:Y:S02]  /*29f0*/  CS2R R148, SRZ ;  /* 0x0000000000947805 */ /* 0x000fe4000001ff00 */
[----:B------:R-:W-:Y:S02]  /*2a00*/  CS2R R142, SRZ ;  /* 0x00000000008e7805 */ /* 0x000fe4000001ff00 */
[----:B------:R-:W-:Y:S01]  /*2a10*/  CS2R R140, SRZ ;  /* 0x00000000008c7805 */ /* 0x000fe2000001ff00 */
[----:B------:R-:W-:Y:S01]  /*2a20*/  @!P1 LDGSTS.E.BYPASS.LTC128B.128 [R228+0x1f000], desc[UR6][R6.64+0x180] ;  /* 0x1f00018006e49fae */ /* 0x000fe2000b901d46 */
[----:B------:R-:W-:Y:S02]  /*2a30*/  CS2R R146, SRZ ;  /* 0x0000000000927805 */ /* 0x000fe4000001ff00 */
[----:B------:R-:W-:-:S02]  /*2a40*/  CS2R R144, SRZ ;  /* 0x0000000000907805 */ /* 0x000fc4000001ff00 */
[----:B------:R-:W-:Y:S01]  /*2a50*/  CS2R R138, SRZ ;  /* 0x00000000008a7805 */ /* 0x000fe2000001ff00 */
[----:B------:R3:W-:Y:S01]  /*2a60*/  @P2 STS.128 [R228+0x20000], RZ ;  /* 0x020000ffe4002388 */ /* 0x0007e20000000c00 */
[----:B------:R-:W-:Y:S02]  /*2a70*/  CS2R R136, SRZ ;  /* 0x0000000000887805 */ /* 0x000fe4000001ff00 */
[----:B------:R-:W-:Y:S02]  /*2a80*/  CS2R R134, SRZ ;  /* 0x0000000000867805 */ /* 0x000fe4000001ff00 */
[----:B------:R-:W-:Y:S01]  /*2a90*/  CS2R R132, SRZ ;  /* 0x0000000000847805 */ /* 0x000fe2000001ff00 */
[----:B------:R3:W-:Y:S01]  /*2aa0*/  @P2 STS.128 [R228+0x22000], RZ ;  /* 0x022000ffe4002388 */ /* 0x0007e20000000c00 */
        /* <DEDUP_REMOVED lines=39> */
[----:B------:R-:W-:Y:S01]  /*2d20*/  CS2R R32, SRZ ;  /* 0x0000000000207805 */ /* 0x000fe2000001ff00 */
[----:B------:R-:W-:Y:S02]  /*2d30*/  ULDC.U8 UR15, c[0x0][0x388] ;  /* 0x0000e200000f7ab9 */ /* 0x000fe40000000000 */
[----:B------:R3:W-:Y:S04]  /*2d40*/  @P1 STS.128 [R228+0x27000], RZ ;  /* 0x027000ffe4001388 */ /* 0x0007e80000000c00 */
[----:B------:R-:W-:Y:S01]  /*2d50*/  @!PT LDS RZ, [RZ] ;  /* 0x00000000fffff984 */ /* 0x000fe20000000800 */
[----:B------:R-:W-:Y:S01]  /*2d60*/  @!PT LDS RZ, [RZ] ;  /* 0x00000000fffff984 */ /* 0x000fe20000000800 */
[----:B------:R-:W-:Y:S01]  /*2d70*/  @!PT LDS RZ, [RZ] ;  /* 0x00000000fffff984 */ /* 0x000fe20000000800 */
[----:B------:R-:W-:Y:S04]  /*2d80*/  @!P1 LDGSTS.E.BYPASS.LTC128B.128 [R228+0x21000], desc[UR6][R2.64] ;  /* 0x2100000002e49fae */ /* 0x000fe8000b901d46 */
[----:B------:R-:W-:Y:S01]  /*2d90*/  @!P1 LDGSTS.E.BYPASS.LTC128B.128 [R228+0x23000], desc[UR6][R2.64+0x80] ;  /* 0x2300008002e49fae */ /* 0x000fe2000b901d46 */
[----:B------:R-:W-:-:S03]  /*2da0*/  ISETP.GE.AND P2, PT, R239, UR13, PT ;  /* 0x0000000def007c0c */ /* 0x000fc6000bf46270 */
[----:B------:R-:W-:Y:S04]  /*2db0*/  @!P1 LDGSTS.E.BYPASS.LTC128B.128 [R228+0x25000], desc[UR6][R2.64+0x100] ;  /* 0x2500010002e49fae */ /* 0x000fe8000b901d46 */
[----:B------:R2:W-:Y:S04]  /*2dc0*/  @!P1 LDGSTS.E.BYPASS.LTC128B.128 [R228+0x27000], desc[UR6][R2.64+0x180] ;  /* 0x2700018002e49fae */ /* 0x0005e8000b901d46 */
[----:B------:R-:W0:Y:S04]  /*2dd0*/  LDGDEPBAR ;  /* 0x00000000000079af */ /* 0x000e280000000000 */
[----:B-1----:R-:W4:Y:S04]  /*2de0*/  LDG.E.64 R4, desc[UR6][R8.64+0x8] ;  /* 0x0000080608047981 */ /* 0x002f28000c1e1b00 */
[----:B------:R-:W3:Y:S01]  /*2df0*/  LDG.E.64 R6, desc[UR6][R8.64] ;  /* 0x0000000608067981 */ /* 0x000ee2000c1e1b00 */
[----:B------:R-:W-:-:S05]  /*2e00*/  VIADD R0, R239, 0x8 ;  /* 0x00000008ef007836 */ /* 0x000fca0000000000 */
[----:B------:R-:W-:Y:S02]  /*2e10*/  ISETP.GE.AND P1, PT, R0, UR13, PT ;  /* 0x0000000d00007c0c */ /* 0x000fe4000bf26270 */
[----:B------:R-:W-:-:S04]  /*2e20*/  LEA.HI R0, R27, R26, RZ, 0x4 ;  /* 0x0000001a1b007211 */ /* 0x000fc800078f20ff */
[----:B------:R-:W-:Y:S01]  /*2e30*/  LOP3.LUT R0, R0, 0xfffffff0, RZ, 0xc0, !PT ;  /* 0xfffffff000007812 */ /* 0x000fe200078ec0ff */
[----:B--2---:R-:W-:-:S04]  /*2e40*/  IMAD.MOV.U32 R2, RZ, RZ, 0x4 ;  /* 0x00000004ff027424 */ /* 0x004fc800078e00ff */
[----:B------:R-:W-:Y:S02]  /*2e50*/  IMAD.IADD R0, R26, 0x1, -R0 ;  /* 0x000000011a007824 */ /* 0x000fe400078e0a00 */
[----:B------:R-:W-:-:S05]  /*2e60*/  IMAD.WIDE R2, R239, R2, UR10 ;  /* 0x0000000aef027e25 */ /* 0x000fca000f8e0202 */
[----:B------:R-:W5:Y:S04]  /*2e70*/  @!P2 LDG.E R237, desc[UR6][R2.64] ;  /* 0x0000000602eda981 */ /* 0x000f68000c1e1900 */
[----:B------:R1:W5:Y:S01]  /*2e80*/  @!P1 LDG.E R238, desc[UR6][R2.64+0x20] ;  /* 0x0000200602ee9981 */ /* 0x000362000c1e1900 */
[----:B------:R-:W-:Y:S01]  /*2e90*/  UIMAD UR13, UR45, UR59, UR55 ;  /* 0x0000003b2d0d72a4 */ /* 0x000fe2000f8e0237 */
[----:B------:R-:W-:Y:S02]  /*2ea0*/  CS2R R26, SRZ ;  /* 0x00000000001a7805 */ /* 0x000fe4000001ff00 */
[----:B------:R-:W-:Y:S02]  /*2eb0*/  CS2R R22, SRZ ;  /* 0x0000000000167805 */ /* 0x000fe4000001ff00 */
[----:B------:R-:W-:Y:S01]  /*2ec0*/  CS2R R20, SRZ ;  /* 0x0000000000147805 */ /* 0x000fe2000001ff00 */
[----:B------:R-:W-:-:S04]  /*2ed0*/  USHF.L.U32 UR13, UR13, 0x5, URZ ;  /* 0x000000050d0d7899 */ /* 0x000fc8000800063f */
[----:B------:R-:W-:Y:S01]  /*2ee0*/  USHF.R.S32.HI UR14, URZ, 0x1f, UR13 ;  /* 0x0000001f3f0e7899 */ /* 0x000fe2000801140d */
[----:B-1----:R-:W-:-:S04]  /*2ef0*/  SHF.R.S32.HI R2, RZ, 0x1f, R0 ;  /* 0x0000001fff027819 */ /* 0x002fc80000011400 */
[----:B------:R-:W-:-:S04]  /*2f00*/  LEA.HI R2, R2, R0, RZ, 0x3 ;  /* 0x0000000002027211 */ /* 0x000fc800078f18ff */
[----:B------:R-:W-:-:S05]  /*2f10*/  LOP3.LUT R2, R2, 0xfffffff8, RZ, 0xc0, !PT ;  /* 0xfffffff802027812 */ /* 0x000fca00078ec0ff */
[----:B------:R-:W-:Y:S01]  /*2f20*/  IMAD.IADD R0, R0, 0x1, -R2 ;  /* 0x0000000100007824 */ /* 0x000fe200078e0a02 */
[--C-:B------:R-:W-:Y:S02]  /*2f30*/  SHF.R.S32.HI R2, RZ, 0x1f, R24.reuse ;  /* 0x0000001fff027819 */ /* 0x100fe40000011418 */
[----:B----4-:R-:W-:Y:S01]  /*2f40*/  IADD3 R240, P4, P3, R4, UR13, R24 ;  /* 0x0000000d04f07c10 */ /* 0x010fe2000fb9e018 */
[----:B------:R-:W-:Y:S01]  /*2f50*/  UIADD3 UR13, UR25, 0x40, URZ ;  /* 0x00000040190d7890 */ /* 0x000fe2000fffe03f */
[----:B------:R-:W-:Y:S02]  /*2f60*/  CS2R R24, SRZ ;  /* 0x0000000000187805 */ /* 0x000fe4000001ff00 */
[----:B------:R-:W-:Y:S01]  /*2f70*/  R2P PR, R0, 0x6 ;  /* 0x0000000600007804 */ /* 0x000fe20000000000 */
[----:B------:R-:W-:Y:S01]  /*2f80*/  VIADD R0, R222, 0x4000 ;  /* 0x00004000de007836 */ /* 0x000fe20000000000 */
[----:B------:R-:W-:Y:S01]  /*2f90*/  IADD3.X R245, R5, UR14, R2, P4, P3 ;  /* 0x0000000e05f57c10 */ /* 0x000fe2000a7e6402 */
[----:B------:R-:W-:Y:S01]  /*2fa0*/  VIADD R2, R223, 0x4000 ;  /* 0x00004000df027836 */ /* 0x000fe20000000000 */
[----:B---3--:R-:W-:Y:S01]  /*2fb0*/  R2UR UR18, R7 ;  /* 0x00000000071272ca */ /* 0x008fe200000e0000 */
[----:B------:R-:W-:Y:S01]  /*2fc0*/  IMAD.WIDE.U32 R240, R240, -0x2daee0ad, RZ ;  /* 0xd2511f53f0f07825 */ /* 0x000fe200078e00ff */
[----:B------:R-:W-:Y:S01]  /*2fd0*/  R2UR UR19, R6 ;  /* 0x00000000061372ca */ /* 0x000fe200000e0000 */
[----:B------:R-:W-:Y:S01]  /*2fe0*/  UISETP.GE.AND UP1, UPT, UR13, UR5, UPT ;  /* 0x000000050d00728c */ /* 0x000fe2000bf26270 */
[----:B------:R-:W-:Y:S01]  /*2ff0*/  SEL R217, R217, 0xffffffe0, !P1 ;  /* 0xffffffe0d9d97807 */ /* 0x000fe20004800000 */
[----:B------:R-:W-:Y:S01]  /*3000*/  ULDC UR14, c[0x0][0x2ec] ;  /* 0x0000bb00000e7ab9 */ /* 0x000fe20000000800 */
[----:B------:R-:W-:-:S02]  /*3010*/  SEL R216, R216, 0xffffffc0, !P2 ;  /* 0xffffffc0d8d87807 */ /* 0x000fc40005000000 */
[----:B------:R-:W-:Y:S01]  /*3020*/  SEL R0, R0, R222, !P0 ;  /* 0x000000de00007207 */ /* 0x000fe20004000000 */
[----:B------:R-:W-:Y:S01]  /*3030*/  IMAD.IADD R219, R218, 0x1, R217 ;  /* 0x00000001dadb7824 */ /* 0x000fe200078e02d9 */
[----:B------:R-:W-:Y:S01]  /*3040*/  SEL R2, R2, R223, !P0 ;  /* 0x000000df02027207 */ /* 0x000fe20004000000 */
[----:B------:R-:W-:Y:S01]  /*3050*/  IMAD.IADD R220, R218, 0x1, R216 ;  /* 0x00000001dadc7824 */ /* 0x000fe200078e02d8 */
[----:B------:R-:W-:Y:S01]  /*3060*/  LEA R213, R0, UR4, 0x1 ;  /* 0x0000000400d57c11 */ /* 0x000fe2000f8e08ff */
[----:B------:R-:W-:Y:S01]  /*3070*/  IMAD.IADD R221, R216, 0x1, R219 ;  /* 0x00000001d8dd7824 */ /* 0x000fe200078e02db */
[----:B------:R-:W-:Y:S01]  /*3080*/  LEA R208, R2, UR4, 0x1 ;  /* 0x0000000402d07c11 */ /* 0x000fe2000f8e08ff */
[----:B------:R-:W-:Y:S02]  /*3090*/  UIADD3 UR31, UR19, -0x61c88647, URZ ;  /* 0x9e3779b9131f7890 */ /* 0x000fe4000fffe03f */
[----:B------:R-:W-:Y:S02]  /*30a0*/  UIADD3 UR30, UR18, -0x4498517b, URZ ;  /* 0xbb67ae85121e7890 */ /* 0x000fe4000fffe03f */
[----:B------:R-:W-:-:S02]  /*30b0*/  UIADD3 UR29, UR19, 0x3c6ef372, URZ ;  /* 0x3c6ef372131d7890 */ /* 0x000fc4000fffe03f */
[----:B------:R-:W-:Y:S02]  /*30c0*/  UIADD3 UR28, UR18, 0x76cf5d0a, URZ ;  /* 0x76cf5d0a121c7890 */ /* 0x000fe4000fffe03f */
[----:B------:R-:W-:Y:S02]  /*30d0*/  UIADD3 UR27, UR19, -0x255992d5, URZ ;  /* 0xdaa66d2b131b7890 */ /* 0x000fe4000fffe03f */
[----:B------:R-:W-:Y:S02]  /*30e0*/  UIADD3 UR26, UR18, 0x32370b8f, URZ ;  /* 0x32370b8f121a7890 */ /* 0x000fe4000fffe03f */
[----:B------:R-:W-:Y:S02]  /*30f0*/  UIADD3 UR25, UR19, 0x78dde6e4, URZ ;  /* 0x78dde6e413197890 */ /* 0x000fe4000fffe03f */
[----:B------:R-:W-:Y:S02]  /*3100*/  UIADD3 UR24, UR18, -0x126145ec, URZ ;  /* 0xed9eba1412187890 */ /* 0x000fe4000fffe03f */
[----:B------:R-:W-:-:S02]  /*3110*/  UIADD3 UR23, UR19, 0x1715609d, URZ ;  /* 0x1715609d13177890 */ /* 0x000fc4000fffe03f */
[----:B------:R-:W-:Y:S02]  /*3120*/  UIADD3 UR22, UR18, -0x56f99767, URZ ;  /* 0xa906689912167890 */ /* 0x000fe4000fffe03f */
[----:B------:R-:W-:Y:S02]  /*3130*/  UIADD3 UR21, UR19, -0x4ab325aa, URZ ;  /* 0xb54cda5613157890 */ /* 0x000fe4000fffe03f */
[----:B------:R-:W-:-:S12]  /*3140*/  UIADD3 UR20, UR18, 0x646e171e, URZ ;  /* 0x646e171e12147890 */ /* 0x000fd8000fffe03f */
.L_x_1667:
[----:B------:R-:W0:Y:S01]  /*3150*/  LDGDEPBAR ;  /* 0x00000000000079af */ /* 0x000e220000000000 */
[C---:B------:R-:W-:Y:S01]  /*3160*/  IMAD.IADD R3, R213.reuse, 0x1, R217 ;  /* 0x00000001d5037824 */ /* 0x040fe200078e02d9 */
[----:B------:R-:W-:Y:S01]  /*3170*/  PLOP3.LUT P0, PT, PT, PT, UP1, 0x80, 0x0 ;  /* 0x000000000000781c */ /* 0x000fe20003f0f018 */
        /* <DEDUP_REMOVED lines=11> */
[----:B------:R-:W-:Y:S05]  /*3230*/  LDSM.16.M88.4 R16, [R213] ;  /* 0x00000000d510783b */ /* 0x000fea0000000200 */
[----:B------:R-:W1:Y:S05]  /*3240*/  LDSM.16.M88.4 R8, [R209+0x18000] ;  /* 0x01800000d108783b */ /* 0x000e6a0000000200 */
        /* <DEDUP_REMOVED lines=89> */
[----:B------:R4:W-:Y:S05]  /*37e0*/  LDSM.16.M88.4 R100, [R2+0x6000] ;  /* 0x006000000264783b */ /* 0x0009ea0000000200 */
[C---:B------:R-:W-:Y:S01]  /*37f0*/  HMMA.16816.F32 R8, R92.reuse, R106, R8 ;  /* 0x0000006a5c08723c */ /* 0x040fe20000001808 */
[----:B------:R-:W3:Y:S05]  /*3800*/  LDSM.16.M88.4 R104, [R212+0x1e000] ;  /* 0x01e00000d468783b */ /* 0x000eea0000000200 */
[C---:B-1----:R-:W-:Y:S06]  /*3810*/  HMMA.16816.F32 R12, R92.reuse, R84, R12 ;  /* 0x000000545c0c723c */ /* 0x042fec000000180c */
[----:B------:R-:W-:Y:S01]  /*3820*/  HMMA.16816.F32 R16, R92, R86, R16 ;  /* 0x000000565c10723c */ /* 0x000fe20000001810 */
[----:B------:R-:W1:Y:S05]  /*3830*/  LDSM.16.M88.4 R84, [R212+0x1e800] ;  /* 0x01e80000d454783b */ /* 0x000e6a0000000200 */
[C---:B--2---:R-:W-:Y:S01]  /*3840*/  HMMA.16816.F32 R4, R96.reuse, R108, R4 ;  /* 0x0000006c6004723c */ /* 0x044fe20000001804 */
[----:B------:R2:W-:Y:S01]  /*3850*/  LDSM.16.M88.4 R92, [R0+0x6000] ;  /* 0x00600000005c783b */ /* 0x0005e20000000200 */
[----:B----4-:R-:W-:Y:S04]  /*3860*/  IMAD.U32 R2, RZ, RZ, UR16 ;  /* 0x00000010ff027e24 */ /* 0x010fe8000f8e00ff */
[C---:B------:R-:W-:Y:S01]  /*3870*/  HMMA.16816.F32 R8, R96.reuse, R110, R8 ;  /* 0x0000006e6008723c */ /* 0x040fe20000001808 */
[----:B------:R-:W4:Y:S04]  /*3880*/  LDSM.16.M88.4 R108, [R211+0x1e000] ;  /* 0x01e00000d36c783b */ /* 0x000f280000000200 */
[----:B------:R-:W-:Y:S01]  /*3890*/  IMAD R2, R2, 0x2, R246 ;  /* 0x0000000202027824 */ /* 0x000fe200078e02f6 */
[C---:B---3--:R-:W-:Y:S01]  /*38a0*/  HMMA.16816.F32 R12, R96.reuse, R88, R12 ;  /* 0x00000058600c723c */ /* 0x048fe2000000180c */
[----:B------:R-:W3:Y:S01]  /*38b0*/  @P0 S2R R88, SR_TID.X ;  /* 0x0000000000580919 */ /* 0x000ee20000002100 */
[----:B------:R-:W-:Y:S04]  /*38c0*/  PLOP3.LUT P0, PT, PT, PT, UP1, 0x80, 0x0 ;  /* 0x000000000000781c */ /* 0x000fe80003f0f018 */
[----:B------:R-:W-:Y:S06]  /*38d0*/  HMMA.16816.F32 R16, R96, R90, R16 ;  /* 0x0000005a6010723c */ /* 0x000fec0000001810 */
[C---:B------:R-:W-:Y:S01]  /*38e0*/  HMMA.16816.F32 R4, R100.reuse, R104, R4 ;  /* 0x000000686404723c */ /* 0x040fe20000001804 */
[----:B--2---:R-:W-:Y:S04]  /*38f0*/  IMAD.U32 R0, RZ, RZ, UR8 ;  /* 0x00000008ff007e24 */ /* 0x004fe8000f8e00ff */
[----:B------:R-:W-:Y:S01]  /*3900*/  IMAD R3, R0, 0x4, R248 ;  /* 0x0000000400037824 */ /* 0x000fe200078e02f8 */
[C---:B------:R-:W-:Y:S06]  /*3910*/  HMMA.16816.F32 R8, R100.reuse, R106, R8 ;  /* 0x0000006a6408723c */ /* 0x040fec0000001808 */
[C---:B-1----:R-:W-:Y:S06]  /*3920*/  HMMA.16816.F32 R12, R100.reuse, R84, R12 ;  /* 0x00000054640c723c */ /* 0x042fec000000180c */
[----:B------:R-:W-:Y:S01]  /*3930*/  HMMA.16816.F32 R16, R100, R86, R16 ;  /* 0x000000566410723c */ /* 0x000fe20000001810 */
[----:B------:R-:W-:Y:S04]  /*3940*/  IMAD.U32 R84, RZ, RZ, UR16 ;  /* 0x00000010ff547e24 */ /* 0x000fe8000f8e00ff */
[----:B---3--:R-:W-:Y:S01]  /*3950*/  @P3 IMAD.SHL.U32 R0, R88, 0x2, RZ ;  /* 0x0000000258003824 */ /* 0x008fe200078e00ff */
[C---:B----4-:R-:W-:Y:S01]  /*3960*/  HMMA.16816.F32 R4, R92.reuse, R108, R4 ;  /* 0x0000006c5c04723c */ /* 0x050fe20000001804 */
[----:B------:R-:W-:Y:S04]  /*3970*/  PLOP3.LUT P3, PT, PT, PT, UP1, 0x80, 0x0 ;  /* 0x000000000000781c */ /* 0x000fe80003f6f018 */
[----:B------:R-:W-:Y:S01]  /*3980*/  LOP3.LUT R86, R241, UR18, R2, 0x96, !PT ;  /* 0x00000012f1567c12 */ /* 0x000fe2000f8e9602 */
[C---:B------:R-:W-:Y:S05]  /*3990*/  HMMA.16816.F32 R8, R92.reuse, R110, R8 ;  /* 0x0000006e5c08723c */ /* 0x040fea0000001808 */
[----:B------:R-:W-:Y:S01]  /*39a0*/  @P1 LOP3.LUT R0, R250, 0x6, R0, 0xf8, !PT ;  /* 0x00000006fa001812 */ /* 0x000fe200078ef800 */
[----:B------:R-:W-:Y:S01]  /*39b0*/  IMAD.WIDE.U32 R86, R86, -0x326172a9, RZ ;  /* 0xcd9e8d5756567825 */ /* 0x000fe200078e00ff */
[----:B------:R-:W-:Y:S04]  /*39c0*/  PLOP3.LUT P1, PT, PT, PT, UP1, 0x80, 0x0 ;  /* 0x000000000000781c */ /* 0x000fe80003f2f018 */
[----:B------:R-:W-:Y:S03]  /*39d0*/  IMAD.WIDE.U32 R2, R3, -0x326172a9, RZ ;  /* 0xcd9e8d5703027825 */ /* 0x000fe600078e00ff */
[----:B------:R-:W-:Y:S01]  /*39e0*/  LOP3.LUT R98, R87, UR31, R2, 0x96, !PT ;  /* 0x0000001f57627c12 */ /* 0x000fe2000f8e9602 */
[----:B------:R-:W-:Y:S01]  /*39f0*/  @P0 IMAD R2, R84, 0x40, R0 ;  /* 0x0000004054020824 */ /* 0x000fe200078e0200 */
[----:B------:R-:W-:Y:S02]  /*3a00*/  PLOP3.LUT P0, PT, PT, PT, UP1, 0x80, 0x0 ;  /* 0x000000000000781c */ /* 0x000fe40003f0f018 */
[----:B------:R-:W-:Y:S02]  /*3a10*/  LOP3.LUT R85, R3, UR19, R245, 0x96, !PT ;  /* 0x0000001303557c12 */ /* 0x000fe4000f8e96f5 */
[C---:B------:R-:W-:Y:S01]  /*3a20*/  @P1 VIADD R3, R2.reuse, 0x8 ;  /* 0x0000000802031836 */ /* 0x040fe20000000000 */
[----:B------:R-:W-:Y:S01]  /*3a30*/  PLOP3.LUT P1, PT, PT, PT, UP1, 0x80, 0x0 ;  /* 0x000000000000781c */ /* 0x000fe20003f2f018 */
[C---:B------:R-:W-:Y:S01]  /*3a40*/  @P2 VIADD R0, R2.reuse, 0x1 ;  /* 0x0000000102002836 */ /* 0x040fe20000000000 */
[----:B------:R-:W-:Y:S01]  /*3a50*/  @P5 ISETP.GE.AND P5, PT, R2, UR5, PT ;  /* 0x0000000502005c0c */ /* 0x000fe2000bfa6270 */
[----:B------:R-:W-:Y:S01]  /*3a60*/  IMAD.WIDE.U32 R84, R85, -0x2daee0ad, RZ ;  /* 0xd2511f5355547825 */ /* 0x000fe200078e00ff */
[----:B------:R-:W-:Y:S02]  /*3a70*/  PLOP3.LUT P2, PT, PT, PT, UP1, 0x80, 0x0 ;  /* 0x000000000000781c */ /* 0x000fe40003f4f018 */
[----:B------:R-:W-:Y:S01]  /*3a80*/  @P3 ISETP.GE.AND P3, PT, R0, UR5, PT ;  /* 0x0000000500003c0c */ /* 0x000fe2000bf66270 */
[----:B------:R-:W-:Y:S01]  /*3a90*/  IMAD.WIDE.U32 R98, R98, -0x2daee0ad, RZ ;  /* 0xd2511f5362627825 */ /* 0x000fe200078e00ff */
[----:B------:R-:W-:Y:S02]  /*3aa0*/  LOP3.LUT R96, R85, UR30, R240, 0x96, !PT ;  /* 0x0000001e55607c12 */ /* 0x000fe4000f8e96f0 */
[----:B------:R-:W-:Y:S01]  /*3ab0*/  @P0 FSEL R4, R4, -INF , !P5 ;  /* 0xff80000004040808 */ /* 0x000fe20006800000 */
[----:B------:R-:W-:Y:S01]  /*3ac0*/  @P4 VIADD R0, R2, 0x9 ;  /* 0x0000000902004836 */ /* 0x000fe20000000000 */
[----:B------:R-:W-:Y:S01]  /*3ad0*/  PLOP3.LUT P0, PT, PT, PT, UP1, 0x80, 0x0 ;  /* 0x000000000000781c */ /* 0x000fe20003f0f018 */
[----:B------:R-:W-:Y:S01]  /*3ae0*/  IMAD.WIDE.U32 R96, R96, -0x326172a9, RZ ;  /* 0xcd9e8d5760607825 */ /* 0x000fe200078e00ff */
[----:B------:R-:W-:Y:S02]  /*3af0*/  @P1 FSEL R6, R6, -INF , !P5 ;  /* 0xff80000006061808 */ /* 0x000fe40006800000 */
[----:B------:R-:W-:Y:S02]  /*3b00*/  PLOP3.LUT P1, PT, PT, PT, UP1, 0x80, 0x0 ;  /* 0x000000000000781c */ /* 0x000fe40003f2f018 */
[----:B------:R-:W-:Y:S02]  /*3b10*/  PLOP3.LUT P4, PT, PT, PT, UP1, 0x80, 0x0 ;  /* 0x000000000000781c */ /* 0x000fe40003f8f018 */
[----:B------:R-:W-:Y:S02]  /*3b20*/  LOP3.LUT R88, R99, UR28, R84, 0x96, !PT ;  /* 0x0000001c63587c12 */ /* 0x000fe4000f8e9654 */
[----:B------:R-:W-:Y:S02]  /*3b30*/  LOP3.LUT R90, R97, UR29, R86, 0x96, !PT ;  /* 0x0000001d615a7c12 */ /* 0x000fe4000f8e9656 */
[----:B------:R-:W1:Y:S01]  /*3b40*/  LDSM.16.M88.4 R84, [R211+0x1e800] ;  /* 0x01e80000d354783b */ /* 0x000e620000000200 */
[----:B------:R-:W-:Y:S01]  /*3b50*/  @P6 ISETP.GE.AND P6, PT, R3, UR5, PT ;  /* 0x0000000503006c0c */ /* 0x000fe2000bfc6270 */
[----:B-----5:R-:W-:Y:S01]  /*3b60*/  FMUL.FTZ R3, R237, 1.4426950216293334961 ;  /* 0x3fb8aa3bed037820 */ /* 0x020fe20000410000 */
[----:B------:R-:W-:Y:S01]  /*3b70*/  @P0 FSEL R7, R7, -INF , !P3 ;  /* 0xff80000007070808 */ /* 0x000fe20005800000 */
[----:B------:R-:W-:Y:S01]  /*3b80*/  IMAD.WIDE.U32 R88, R88, -0x326172a9, RZ ;  /* 0xcd9e8d5758587825 */ /* 0x000fe200078e00ff */
[----:B------:R-:W-:Y:S02]  /*3b90*/  FSETP.NEU.FTZ.AND P0, PT, R237, -INF , PT ;  /* 0xff800000ed00780b */ /* 0x000fe40003f1d000 */
[----:B------:R-:W-:Y:S01]  /*3ba0*/  PLOP3.LUT P5, PT, PT, PT, UP1, 0x80, 0x0 ;  /* 0x000000000000781c */ /* 0x000fe20003faf018 */
[----:B------:R-:W-:Y:S01]  /*3bb0*/  IMAD.WIDE.U32 R90, R90, -0x2daee0ad, RZ ;  /* 0xd2511f535a5a7825 */ /* 0x000fe200078e00ff */
[----:B------:R-:W-:Y:S02]  /*3bc0*/  @P2 ISETP.GE.AND P2, PT, R0, UR5, PT ;  /* 0x0000000500002c0c */ /* 0x000fe4000bf46270 */
[----:B------:R-:W-:Y:S01]  /*3bd0*/  FSEL R3, R3, RZ, P0 ;  /* 0x000000ff03037208 */ /* 0x000fe20000000000 */
[----:B------:R-:W-:Y:S01]  /*3be0*/  @P1 VIADD R0, R2, 0x10 ;  /* 0x0000001002001836 */ /* 0x000fe20000000000 */
[----:B------:R-:W-:Y:S02]  /*3bf0*/  @P4 FSEL R5, R5, -INF , !P3 ;  /* 0xff80000005054808 */ /* 0x000fe40005800000 */
[----:B------:R-:W-:Y:S01]  /*3c00*/  PLOP3.LUT P1, PT, PT, PT, UP1, 0x80, 0x0 ;  /* 0x000000000000781c */ /* 0x000fe20003f2f018 */
[--C-:B------:R-:W-:Y:S01]  /*3c10*/  FFMA.FTZ R4, R4, UR14, -R3.reuse ;  /* 0x0000000e04047c23 */ /* 0x100fe20008010803 */
[----:B------:R-:W-:Y:S01]  /*3c20*/  PLOP3.LUT P3, PT, PT, PT, UP1, 0x80, 0x0 ;  /* 0x000000000000781c */ /* 0x000fe20003f6f018 */
[--C-:B------:R-:W-:Y:S01]  /*3c30*/  FFMA.FTZ R5, R5, UR14, -R3.reuse ;  /* 0x0000000e05057c23 */ /* 0x100fe20008010803 */
[----:B------:R-:W-:Y:S01]  /*3c40*/  LOP3.LUT R99, R89, UR27, R96, 0x96, !PT ;  /* 0x0000001b59637c12 */ /* 0x000fe2000f8e9660 */
[----:B------:R2:W-:Y:S01]  /*3c50*/  MUFU.EX2 R130, R4 ;  /* 0x0000000400827308 */ /* 0x0005e20000000800 */
[----:B------:R-:W-:Y:S01]  /*3c60*/  LOP3.LUT R96, R91, UR26, R98, 0x96, !PT ;  /* 0x0000001a5b607c12 */ /* 0x000fe2000f8e9662 */
[----:B------:R-:W-:Y:S01]  /*3c70*/  @P5 VIADD R89, R2, 0x11 ;  /* 0x0000001102595836 */ /* 0x000fe20000000000 */
[----:B------:R-:W-:Y:S01]  /*3c80*/  PLOP3.LUT P4, PT, PT, PT, UP1, 0x80, 0x0 ;  /* 0x000000000000781c */ /* 0x000fe20003f8f018 */
[----:B------:R-:W-:Y:S01]  /*3c90*/  IMAD.WIDE.U32 R98, R99, -0x2daee0ad, RZ ;  /* 0xd2511f5363627825 */ /* 0x000fe200078e00ff */
[----:B------:R-:W-:Y:S02]  /*3ca0*/  PLOP3.LUT P5, PT, PT, PT, UP1, 0x80, 0x0 ;  /* 0x000000000000781c */ /* 0x000fe40003faf018 */
[----:B------:R-:W-:Y:S01]  /*3cb0*/  PLOP3.LUT P0, PT, PT, PT, UP1, 0x80, 0x0 ;  /* 0x000000000000781c */ /* 0x000fe20003f0f018 */
[----:B------:R-:W-:Y:S01]  /*3cc0*/  IMAD.WIDE.U32 R96, R96, -0x326172a9, RZ ;  /* 0xcd9e8d5760607825 */ /* 0x000fe200078e00ff */
[----:B------:R-:W-:Y:S01]  /*3cd0*/  @P1 FSEL R8, R8, -INF , !P6 ;  /* 0xff80000008081808 */ /* 0x000fe20007000000 */
[----:B------:R3:W4:Y:S01]  /*3ce0*/  MUFU.EX2 R129, R5 ;  /* 0x0000000500817308 */ /* 0x0007220000000800 */
[----:B------:R-:W-:Y:S02]  /*3cf0*/  @P3 ISETP.GE.AND P3, PT, R89, UR5, PT ;  /* 0x0000000559003c0c */ /* 0x000fe4000bf66270 */
[----:B------:R-:W-:Y:S01]  /*3d00*/  PLOP3.LUT P1, PT, PT, PT, UP1, 0x80, 0x0 ;  /* 0x000000000000781c */ /* 0x000fe20003f2f018 */
[--C-:B------:R-:W-:Y:S01]  /*3d10*/  FFMA.FTZ R8, R8, UR14, -R3.reuse ;  /* 0x0000000e08087c23 */ /* 0x100fe20008010803 */
[----:B------:R-:W-:Y:S02]  /*3d20*/  LOP3.LUT R89, R99, UR24, R90, 0x96, !PT ;  /* 0x0000001863597c12 */ /* 0x000fe4000f8e965a */
[----:B------:R-:W-:Y:S03]  /*3d30*/  LOP3.LUT R90, R97, UR25, R88, 0x96, !PT ;  /* 0x00000019615a7c12 */ /* 0x000fe6000f8e9658 */
[----:B------:R-:W-:Y:S01]  /*3d40*/  MUFU.EX2 R125, R8 ;  /* 0x00000008007d7308 */ /* 0x000fe20000000800 */
[----:B------:R-:W-:Y:S01]  /*3d50*/  @P4 ISETP.GE.AND P4, PT, R0, UR5, PT ;  /* 0x0000000500004c0c */ /* 0x000fe2000bf86270 */
[C---:B-1----:R-:W-:Y:S03]  /*3d60*/  HMMA.16816.F32 R12, R92.reuse, R84, R12 ;  /* 0x000000545c0c723c */ /* 0x042fe6000000180c */
[----:B------:R-:W-:Y:S04]  /*3d70*/  IMAD.WIDE.U32 R88, R89, -0x326172a9, RZ ;  /* 0xcd9e8d5759587825 */ /* 0x000fe800078e00ff */
[----:B------:R-:W-:Y:S01]  /*3d80*/  FMUL.FTZ R0, R238, 1.4426950216293334961 ;  /* 0x3fb8aa3bee007820 */ /* 0x000fe20000410000 */
[----:B------:R-:W-:Y:S03]  /*3d90*/  HMMA.16816.F32 R16, R92, R86, R16 ;  /* 0x000000565c10723c */ /* 0x000fe60000001810 */
[----:B------:R-:W-:Y:S01]  /*3da0*/  @P5 FSEL R10, R10, -INF , !P6 ;  /* 0xff8000000a0a5808 */ /* 0x000fe20007000000 */
[----:B------:R-:W-:Y:S01]  /*3db0*/  IMAD.WIDE.U32 R84, R90, -0x2daee0ad, RZ ;  /* 0xd2511f535a547825 */ /* 0x000fe200078e00ff */
[----:B------:R-:W-:Y:S02]  /*3dc0*/  FSETP.NEU.FTZ.AND P6, PT, R238, -INF , PT ;  /* 0xff800000ee00780b */ /* 0x000fe40003fdd000 */
[----:B------:R-:W-:Y:S04]  /*3dd0*/  PLOP3.LUT P5, PT, PT, PT, UP1, 0x80, 0x0 ;  /* 0x000000000000781c */ /* 0x000fe80003faf018 */
[----:B--2---:R-:W-:Y:S01]  /*3de0*/  LOP3.LUT R4, R89, UR23, R96, 0x96, !PT ;  /* 0x0000001759047c12 */ /* 0x004fe2000f8e9660 */
[----:B------:R-:W-:Y:S01]  /*3df0*/  @P0 VIADD R89, R2, 0x18 ;  /* 0x0000001802590836 */ /* 0x000fe20000000000 */
[----:B------:R-:W-:Y:S01]  /*3e00*/  FSEL R0, R0, RZ, P6 ;  /* 0x000000ff00007208 */ /* 0x000fe20003000000 */
[----:B------:R-:W-:Y:S01]  /*3e10*/  @P1 VIADD R2, R2, 0x19 ;  /* 0x0000001902021836 */ /* 0x000fe20000000000 */
[----:B------:R-:W-:Y:S01]  /*3e20*/  PLOP3.LUT P1, PT, PT, PT, UP1, 0x80, 0x0 ;  /* 0x000000000000781c */ /* 0x000fe20003f2f018 */
[----:B---3--:R-:W-:Y:S01]  /*3e30*/  IMAD.WIDE.U32 R4, R4, -0x2daee0ad, RZ ;  /* 0xd2511f5304047825 */ /* 0x008fe200078e00ff */
[----:B------:R-:W-:Y:S03]  /*3e40*/  PLOP3.LUT P0, PT, PT, PT, UP1, 0x80, 0x0 ;  /* 0x000000000000781c */ /* 0x000fe60003f0f018 */
[--C-:B------:R-:W-:Y:S01]  /*3e50*/  FFMA.FTZ R6, R6, UR14, -R0.reuse ;  /* 0x0000000e06067c23 */ /* 0x100fe20008010800 */
[--C-:B------:R-:W-:Y:S01]  /*3e60*/  FFMA.FTZ R7, R7, UR14, -R0.reuse ;  /* 0x0000000e07077c23 */ /* 0x100fe20008010800 */
[----:B------:R-:W-:Y:S01]  /*3e70*/  PLOP3.LUT P6, PT, PT, PT, UP1, 0x80, 0x0 ;  /* 0x000000000000781c */ /* 0x000fe20003fcf018 */
[--C-:B------:R-:W-:Y:S01]  /*3e80*/  FFMA.FTZ R10, R10, UR14, -R0.reuse ;  /* 0x0000000e0a0a7c23 */ /* 0x100fe20008010800 */
[----:B------:R1:W-:Y:S01]  /*3e90*/  MUFU.EX2 R196, R6 ;  /* 0x0000000600c47308 */ /* 0x0003e20000000800 */
[----:B------:R-:W-:Y:S02]  /*3ea0*/  @P5 ISETP.GE.AND P5, PT, R89, UR5, PT ;  /* 0x0000000559005c0c */ /* 0x000fe4000bfa6270 */
[----:B------:R-:W-:Y:S02]  /*3eb0*/  LOP3.LUT R90, R4, 0xff, RZ, 0xc0, !PT ;  /* 0x000000ff045a7812 */ /* 0x000fe400078ec0ff */
[----:B------:R-:W-:Y:S02]  /*3ec0*/  @P1 FSEL R11, R11, -INF , !P2 ;  /* 0xff8000000b0b1808 */ /* 0x000fe40005000000 */
[----:B------:R-:W-:Y:S03]  /*3ed0*/  @P0 FSEL R9, R9, -INF , !P2 ;  /* 0xff80000009090808 */ /* 0x000fe60005000000 */
[----:B------:R2:W3:Y:S01]  /*3ee0*/  MUFU.EX2 R131, R7 ;  /* 0x0000000700837308 */ /* 0x0004e20000000800 */
[----:B------:R-:W-:Y:S01]  /*3ef0*/  PLOP3.LUT P0, PT, PT, PT, UP1, 0x80, 0x0 ;  /* 0x000000000000781c */ /* 0x000fe20003f0f018 */
[----:B------:R-:W-:Y:S01]  /*3f00*/  FFMA.FTZ R11, R11, UR14, -R0 ;  /* 0x0000000e0b0b7c23 */ /* 0x000fe20008010800 */
[----:B------:R-:W-:Y:S01]  /*3f10*/  PLOP3.LUT P1, PT, PT, PT, UP1, 0x80, 0x0 ;  /* 0x000000000000781c */ /* 0x000fe20003f2f018 */
[--C-:B------:R-:W-:Y:S01]  /*3f20*/  FFMA.FTZ R9, R9, UR14, -R3.reuse ;  /* 0x0000000e09097c23 */ /* 0x100fe20008010803 */
[----:B------:R-:W-:Y:S02]  /*3f30*/  PLOP3.LUT P2, PT, PT, PT, UP1, 0x80, 0x0 ;  /* 0x000000000000781c */ /* 0x000fe40003f4f018 */
[----:B------:R-:W-:Y:S03]  /*3f40*/  @P6 ISETP.GE.AND P6, PT, R2, UR5, PT ;  /* 0x0000000502006c0c */ /* 0x000fe6000bfc6270 */
[----:B------:R-:W3:Y:S01]  /*3f50*/  MUFU.EX2 R123, R9 ;  /* 0x00000009007b7308 */ /* 0x000ee20000000800 */
[----:B-1----:R-:W-:Y:S02]  /*3f60*/  LOP3.LUT R6, R85, UR22, R98, 0x96, !PT ;  /* 0x0000001655067c12 */ /* 0x002fe4000f8e9662 */
[--C-:B------:R-:W-:Y:S02]  /*3f70*/  SHF.R.U32.HI R89, RZ, 0x18, R4.reuse ;  /* 0x00000018ff597819 */ /* 0x100fe40000011604 */
[----:B------:R-:W-:Y:S02]  /*3f80*/  SHF.R.U32.HI R91, RZ, 0x10, R4 ;  /* 0x00000010ff5b7819 */ /* 0x000fe40000011604 */
[----:B------:R-:W-:Y:S03]  /*3f90*/  @P0 FSEL R12, R12, -INF , !P4 ;  /* 0xff8000000c0c0808 */ /* 0x000fe60006000000 */
[----:B------:R1:W3:Y:S01]  /*3fa0*/  MUFU.EX2 R128, R10 ;  /* 0x0000000a00807308 */ /* 0x0002e20000000800 */
[----:B------:R-:W-:Y:S01]  /*3fb0*/  @P1 FSEL R14, R14, -INF , !P4 ;  /* 0xff8000000e0e1808 */ /* 0x000fe20006000000 */
[----:B--2---:R-:W-:Y:S01]  /*3fc0*/  IMAD.WIDE.U32 R6, R6, -0x326172a9, RZ ;  /* 0xcd9e8d5706067825 */ /* 0x004fe200078e00ff */
[----:B------:R-:W-:Y:S02]  /*3fd0*/  PLOP3.LUT P0, PT, PT, PT, UP1, 0x80, 0x0 ;  /* 0x000000000000781c */ /* 0x000fe40003f0f018 */
[----:B------:R-:W-:Y:S01]  /*3fe0*/  PLOP3.LUT P1, PT, PT, PT, UP1, 0x80, 0x0 ;  /* 0x000000000000781c */ /* 0x000fe20003f2f018 */
[--C-:B------:R-:W-:Y:S01]  /*3ff0*/  FFMA.FTZ R12, R12, UR14, -R3.reuse ;  /* 0x0000000e0c0c7c23 */ /* 0x100fe20008010803 */
[----:B------:R-:W-:Y:S01]  /*4000*/  LOP3.LUT R2, R7, UR21, R88, 0x96, !PT ;  /* 0x0000001507027c12 */ /* 0x000fe2000f8e9658 */
[--C-:B------:R-:W-:Y:S01]  /*4010*/  FFMA.FTZ R14, R14, UR14, -R0.reuse ;  /* 0x0000000e0e0e7c23 */ /* 0x100fe20008010800 */
[----:B------:R-:W-:Y:S01]  /*4020*/  @P2 FSEL R13, R13, -INF , !P3 ;  /* 0xff8000000d0d2808 */ /* 0x000fe20005800000 */
[----:B------:R-:W2:Y:S01]  /*4030*/  MUFU.EX2 R122, R12 ;  /* 0x0000000c007a7308 */ /* 0x000ea20000000800 */
[----:B------:R-:W-:Y:S02]  /*4040*/  PLOP3.LUT P2, PT, PT, PT, UP1, 0x80, 0x0 ;  /* 0x000000000000781c */ /* 0x000fe40003f4f018 */
[----:B------:R-:W-:Y:S01]  /*4050*/  LOP3.LUT R96, R4, 0xffff, RZ, 0xc0, !PT ;  /* 0x0000ffff04607812 */ /* 0x000fe200078ec0ff */
[--C-:B------:R-:W-:Y:S01]  /*4060*/  FFMA.FTZ R13, R13, UR14, -R3.reuse ;  /* 0x0000000e0d0d7c23 */ /* 0x100fe20008010803 */
[----:B------:R-:W-:Y:S02]  /*4070*/  LOP3.LUT R4, R2, 0xffff, RZ, 0xc0, !PT ;  /* 0x0000ffff02047812 */ /* 0x000fe400078ec0ff */
[----:B------:R-:W-:Y:S03]  /*4080*/  @P0 FSEL R15, R15, -INF , !P3 ;  /* 0xff8000000f0f0808 */ /* 0x000fe60005800000 */
[----:B------:R-:W2:Y:S01]  /*4090*/  MUFU.EX2 R127, R11 ;  /* 0x0000000b007f7308 */ /* 0x000ea20000000800 */
[----:B------:R-:W-:Y:S02]  /*40a0*/  @P1 FSEL R16, R16, -INF , !P5 ;  /* 0xff80000010101808 */ /* 0x000fe40006800000 */
[----:B------:R-:W-:Y:S01]  /*40b0*/  PLOP3.LUT P0, PT, PT, PT, UP1, 0x80, 0x0 ;  /* 0x000000000000781c */ /* 0x000fe20003f0f018 */
[----:B------:R-:W-:Y:S01]  /*40c0*/  FFMA.FTZ R15, R15, UR14, -R0 ;  /* 0x0000000e0f0f7c23 */ /* 0x000fe20008010800 */
[----:B------:R-:W-:Y:S01]  /*40d0*/  PLOP3.LUT P1, PT, PT, PT, UP1, 0x80, 0x0 ;  /* 0x000000000000781c */ /* 0x000fe20003f2f018 */
[--C-:B------:R-:W-:Y:S01]  /*40e0*/  FFMA.FTZ R16, R16, UR14, -R3.reuse ;  /* 0x0000000e10107c23 */ /* 0x100fe20008010803 */
[----:B------:R-:W-:Y:S03]  /*40f0*/  SHF.R.U32.HI R4, RZ, 0x8, R4 ;  /* 0x00000008ff047819 */ /* 0x000fe60000011604 */
[----:B------:R-:W2:Y:S01]  /*4100*/  MUFU.EX2 R120, R13 ;  /* 0x0000000d00787308 */ /* 0x000ea20000000800 */
[----:B------:R-:W-:Y:S02]  /*4110*/  LOP3.LUT R84, R5, UR20, R84, 0x96, !PT ;  /* 0x0000001405547c12 */ /* 0x000fe4000f8e9654 */
[C---:B------:R-:W-:Y:S02]  /*4120*/  LOP3.LUT R8, R6.reuse, 0xffff, RZ, 0xc0, !PT ;  /* 0x0000ffff06087812 */ /* 0x040fe400078ec0ff */
[----:B------:R-:W-:Y:S02]  /*4130*/  LOP3.LUT R85, R6, 0xff, RZ, 0xc0, !PT ;  /* 0x000000ff06557812 */ /* 0x000fe400078ec0ff */
[--C-:B-1----:R-:W-:Y:S03]  /*4140*/  SHF.R.U32.HI R10, RZ, 0x18, R6.reuse ;  /* 0x00000018ff0a7819 */ /* 0x102fe60000011606 */
[----:B------:R-:W-:Y:S01]  /*4150*/  MUFU.EX2 R126, R14 ;  /* 0x0000000e007e7308 */ /* 0x000fe20000000800 */
[----:B------:R-:W-:Y:S02]  /*4160*/  SHF.R.U32.HI R9, RZ, 0x10, R6 ;  /* 0x00000010ff097819 */ /* 0x000fe40000011606 */
[----:B------:R-:W-:Y:S02]  /*4170*/  LOP3.LUT R5, R4, 0xffff, RZ, 0xc0, !PT ;  /* 0x0000ffff04057812 */ /* 0x000fe400078ec0ff */
[----:B------:R-:W-:Y:S02]  /*4180*/  SHF.R.U32.HI R6, RZ, 0x10, R2 ;  /* 0x00000010ff067819 */ /* 0x000fe40000011602 */
[----:B------:R-:W-:Y:S03]  /*4190*/  @P2 FSEL R18, R18, -INF , !P5 ;  /* 0xff80000012122808 */ /* 0x000fe60006800000 */
[----:B------:R-:W-:Y:S01]  /*41a0*/  MUFU.EX2 R124, R15 ;  /* 0x0000000f007c7308 */ /* 0x000fe20000000800 */
[----:B------:R-:W-:Y:S02]  /*41b0*/  LOP3.LUT R7, R2, 0xff, RZ, 0xc0, !PT ;  /* 0x000000ff02077812 */ /* 0x000fe400078ec0ff */
[----:B------:R-:W-:Y:S01]  /*41c0*/  ISETP.LE.U32.AND P2, PT, R5, UR15, PT ;  /* 0x0000000f05007c0c */ /* 0x000fe2000bf43070 */
[----:B------:R-:W-:Y:S01]  /*41d0*/  FFMA.FTZ R18, R18, UR14, -R0 ;  /* 0x0000000e12127c23 */ /* 0x000fe20008010800 */
[----:B------:R-:W-:Y:S02]  /*41e0*/  SHF.R.U32.HI R2, RZ, 0x18, R2 ;  /* 0x00000018ff027819 */ /* 0x000fe40000011602 */
[----:B------:R-:W-:Y:S03]  /*41f0*/  LOP3.LUT R4, R6, 0xff, RZ, 0xc0, !PT ;  /* 0x000000ff06047812 */ /* 0x000fe600078ec0ff */
[----:B------:R-:W-:Y:S01]  /*4200*/  MUFU.EX2 R121, R18 ;  /* 0x0000001200797308 */ /* 0x000fe20000000800 */
[----:B------:R-:W-:Y:S02]  /*4210*/  @P0 FSEL R17, R17, -INF , !P6 ;  /* 0xff80000011110808 */ /* 0x000fe40007000000 */
[----:B------:R-:W-:Y:S02]  /*4220*/  @P1 FSEL R19, R19, -INF , !P6 ;  /* 0xff80000013131808 */ /* 0x000fe40007000000 */
[----:B------:R-:W-:Y:S01]  /*4230*/  ISETP.LE.U32.AND P6, PT, R2, UR15, PT ;  /* 0x0000000f02007c0c */ /* 0x000fe2000bfc3070 */
[----:B------:R-:W-:Y:S01]  /*4240*/  FFMA.FTZ R3, R17, UR14, -R3 ;  /* 0x0000000e11037c23 */ /* 0x000fe20008010803 */
[----:B------:R-:W-:Y:S01]  /*4250*/  ISETP.LE.U32.AND P0, PT, R4, UR15, PT ;  /* 0x0000000f04007c0c */ /* 0x000fe2000bf03070 */
[----:B----4-:R-:W-:Y:S01]  /*4260*/  @!P2 FADD.FTZ R129, -R129, -RZ ;  /* 0x800000ff8181a221 */ /* 0x010fe20000010100 */
[----:B------:R-:W-:Y:S01]  /*4270*/  SHF.R.U32.HI R4, RZ, 0x8, R8 ;  /* 0x00000008ff047819 */ /* 0x000fe20000011608 */
[----:B------:R1:W4:Y:S01]  /*4280*/  MUFU.EX2 R115, R3 ;  /* 0x0000000300737308 */ /* 0x0003220000000800 */
[----:B------:R-:W-:Y:S01]  /*4290*/  ISETP.LE.U32.AND P5, PT, R7, UR15, PT ;  /* 0x0000000f07007c0c */ /* 0x000fe2000bfa3070 */
[----:B------:R-:W-:Y:S01]  /*42a0*/  FFMA.FTZ R0, R19, UR14, -R0 ;  /* 0x0000000e13007c23 */ /* 0x000fe20008010800 */
[----:B------:R-:W-:Y:S02]  /*42b0*/  LOP3.LUT R2, R4, 0xffff, RZ, 0xc0, !PT ;  /* 0x0000ffff04027812 */ /* 0x000fe400078ec0ff */
[----:B------:R-:W-:Y:S02]  /*42c0*/  LOP3.LUT R4, R9, 0xff, RZ, 0xc0, !PT ;  /* 0x000000ff09047812 */ /* 0x000fe400078ec0ff */
[----:B------:R-:W-:Y:S01]  /*42d0*/  ISETP.LE.U32.AND P2, PT, R2, UR15, PT ;  /* 0x0000000f02007c0c */ /* 0x000fe2000bf43070 */
[----:B---3--:R-:W-:Y:S01]  /*42e0*/  @!P6 FADD.FTZ R131, -R131, -RZ ;  /* 0x800000ff8383e221 */ /* 0x008fe20000010100 */
[----:B------:R-:W-:Y:S01]  /*42f0*/  LOP3.LUT R2, R84, 0xff, RZ, 0xc0, !PT ;  /* 0x000000ff54027812 */ /* 0x000fe200078ec0ff */
[----:B------:R-:W-:Y:S01]  /*4300*/  @!P0 FADD.FTZ R196, -R196, -RZ ;  /* 0x800000ffc4c48221 */ /* 0x000fe20000010100 */
[----:B------:R-:W-:Y:S01]  /*4310*/  ISETP.LE.U32.AND P6, PT, R4, UR15, PT ;  /* 0x0000000f04007c0c */ /* 0x000fe2000bfc3070 */
[----:B------:R3:W4:Y:S01]  /*4320*/  MUFU.EX2 R119, R0 ;  /* 0x0000000000777308 */ /* 0x0007220000000800 */
[----:B------:R-:W-:Y:S01]  /*4330*/  ISETP.LE.U32.AND P0, PT, R2, UR15, PT ;  /* 0x0000000f02007c0c */ /* 0x000fe2000bf03070 */
[----:B------:R-:W-:Y:S01]  /*4340*/  @!P5 FADD.FTZ R130, -R130, -RZ ;  /* 0x800000ff8282d221 */ /* 0x000fe20000010100 */
[----:B------:R-:W-:Y:S02]  /*4350*/  LOP3.LUT R2, R84, 0xffff, RZ, 0xc0, !PT ;  /* 0x0000ffff54027812 */ /* 0x000fe400078ec0ff */
[----:B------:R-:W-:Y:S02]  /*4360*/  ISETP.LE.U32.AND P1, PT, R85, UR15, PT ;  /* 0x0000000f55007c0c */ /* 0x000fe4000bf23070 */
[----:B------:R-:W-:Y:S01]  /*4370*/  SHF.R.U32.HI R2, RZ, 0x8, R2 ;  /* 0x00000008ff027819 */ /* 0x000fe20000011602 */
[----:B------:R-:W-:Y:S01]  /*4380*/  @!P2 FADD.FTZ R123, -R123, -RZ ;  /* 0x800000ff7b7ba221 */ /* 0x000fe20000010100 */
[----:B-1----:R-:W-:Y:S01]  /*4390*/  SHF.R.U32.HI R3, RZ, 0x8, R96 ;  /* 0x00000008ff037819 */ /* 0x002fe20000011660 */
[----:B------:R-:W1:Y:S01]  /*43a0*/  MUFU.EX2 R118, R16 ;  /* 0x0000001000767308 */ /* 0x000e620000000800 */
[----:B------:R-:W-:Y:S01]  /*43b0*/  LOP3.LUT R2, R2, 0xffff, RZ, 0xc0, !PT ;  /* 0x0000ffff02027812 */ /* 0x000fe200078ec0ff */
[----:B------:R-:W-:Y:S01]  /*43c0*/  @!P6 FADD.FTZ R128, -R128, -RZ ;  /* 0x800000ff8080e221 */ /* 0x000fe20000010100 */
[----:B------:R-:W-:Y:S01]  /*43d0*/  ISETP.LE.U32.AND P5, PT, R10, UR15, PT ;  /* 0x0000000f0a007c0c */ /* 0x000fe2000bfa3070 */
[----:B--2---:R-:W-:Y:S01]  /*43e0*/  @!P0 FADD.FTZ R122, -R122, -RZ ;  /* 0x800000ff7a7a8221 */ /* 0x004fe20000010100 */
[----:B------:R-:W-:Y:S02]  /*43f0*/  ISETP.LE.U32.AND P6, PT, R2, UR15, PT ;  /* 0x0000000f02007c0c */ /* 0x000fe4000bfc3070 */
[----:B------:R-:W-:Y:S01]  /*4400*/  LOP3.LUT R2, R3, 0xffff, RZ, 0xc0, !PT ;  /* 0x0000ffff03027812 */ /* 0x000fe200078ec0ff */
[----:B------:R-:W-:Y:S01]  /*4410*/  @!P1 FADD.FTZ R125, -R125, -RZ ;  /* 0x800000ff7d7d9221 */ /* 0x000fe20000010100 */
[----:B------:R-:W-:Y:S02]  /*4420*/  F2FP.RELU.F16.F32.PACK_AB R3, R129, R130 ;  /* 0x000000828103723e */ /* 0x000fe400000008ff */
[----:B------:R-:W-:Y:S02]  /*4430*/  ISETP.LE.U32.AND P0, PT, R2, UR15, PT ;  /* 0x0000000f02007c0c */ /* 0x000fe4000bf03070 */
[----:B------:R-:W-:Y:S01]  /*4440*/  F2FP.RELU.F16.F32.PACK_AB R2, R131, R196 ;  /* 0x000000c48302723e */ /* 0x000fe200000008ff */
[----:B------:R-:W-:Y:S01]  /*4450*/  STS [R229+0x2a000], R3 ;  /* 0x02a00003e5007388 */ /* 0x000fe20000000800 */
[----:B---3--:R-:W-:Y:S01]  /*4460*/  F2FP.RELU.F16.F32.PACK_AB R0, R123, R125 ;  /* 0x0000007d7b00723e */ /* 0x008fe200000008ff */
[----:B------:R-:W-:Y:S01]  /*4470*/  @!P5 FADD.FTZ R127, -R127, -RZ ;  /* 0x800000ff7f7fd221 */ /* 0x000fe20000010100 */
[--C-:B------:R-:W-:Y:S02]  /*4480*/  SHF.R.U32.HI R4, RZ, 0x18, R84.reuse ;  /* 0x00000018ff047819 */ /* 0x100fe40000011654 */
[----:B------:R-:W-:Y:S01]  /*4490*/  STS [R229+0x2a400], R2 ;  /* 0x02a40002e5007388 */ /* 0x000fe20000000800 */
[----:B------:R-:W-:Y:S01]  /*44a0*/  SHF.R.U32.HI R84, RZ, 0x10, R84 ;  /* 0x00000010ff547819 */ /* 0x000fe20000011654 */
[----:B------:R-:W-:Y:S01]  /*44b0*/  @!P6 FADD.FTZ R120, -R120, -RZ ;  /* 0x800000ff7878e221 */ /* 0x000fe20000010100 */
[----:B------:R-:W-:Y:S02]  /*44c0*/  ISETP.LE.U32.AND P1, PT, R4, UR15, PT ;  /* 0x0000000f04007c0c */ /* 0x000fe4000bf23070 */
[----:B------:R2:W-:Y:S01]  /*44d0*/  STS [R236+0x2a000], R0 ;  /* 0x02a00000ec007388 */ /* 0x0005e20000000800 */
[----:B------:R-:W-:Y:S01]  /*44e0*/  LOP3.LUT R84, R84, 0xff, RZ, 0xc0, !PT ;  /* 0x000000ff54547812 */ /* 0x000fe200078ec0ff */
[----:B----4-:R-:W-:Y:S01]  /*44f0*/  @!P0 FADD.FTZ R115, -R115, -RZ ;  /* 0x800000ff73738221 */ /* 0x010fe20000010100 */
[----:B------:R-:W-:Y:S02]  /*4500*/  LOP3.LUT R4, R91, 0xff, RZ, 0xc0, !PT ;  /* 0x000000ff5b047812 */ /* 0x000fe400078ec0ff */
[----:B------:R-:W-:Y:S02]  /*4510*/  ISETP.LE.U32.AND P5, PT, R84, UR15, PT ;  /* 0x0000000f54007c0c */ /* 0x000fe4000bfa3070 */
[----:B------:R-:W-:Y:S02]  /*4520*/  ISETP.LE.U32.AND P3, PT, R89, UR15, PT ;  /* 0x0000000f59007c0c */ /* 0x000fe4000bf63070 */
[----:B------:R-:W-:Y:S02]  /*4530*/  ISETP.LE.U32.AND P2, PT, R4, UR15, PT ;  /* 0x0000000f04007c0c */ /* 0x000fe4000bf43070 */
[----:B------:R-:W-:Y:S01]  /*4540*/  ISETP.LE.U32.AND P4, PT, R90, UR15, PT ;  /* 0x0000000f5a007c0c */ /* 0x000fe2000bf83070 */
[----:B------:R-:W-:Y:S01]  /*4550*/  @!P1 FADD.FTZ R124, -R124, -RZ ;  /* 0x800000ff7c7c9221 */ /* 0x000fe20000010100 */
[----:B------:R-:W-:Y:S02]  /*4560*/  F2FP.RELU.F16.F32.PACK_AB R5, R120, R122 ;  /* 0x0000007a7805723e */ /* 0x000fe400000008ff */
[----:B------:R-:W-:Y:S03]  /*4570*/  FSETP.GE.FTZ.AND P1, PT, R129, RZ, PT ;  /* 0x000000ff8100720b */ /* 0x000fe60003f36000 */
[----:B------:R-:W-:Y:S02]  /*4580*/  @!P5 FADD.FTZ R126, -R126, -RZ ;  /* 0x800000ff7e7ed221 */ /* 0x000fe40000010100 */
[----:B------:R-:W-:Y:S01]  /*4590*/  @!P3 FADD.FTZ R119, -R119, -RZ ;  /* 0x800000ff7777b221 */ /* 0x000fe20000010100 */
[----:B------:R-:W-:Y:S01]  /*45a0*/  FSETP.GE.FTZ.AND P3, PT, R196, RZ, PT ;  /* 0x000000ffc400720b */ /* 0x000fe20003f76000 */
[----:B------:R-:W-:Y:S01]  /*45b0*/  @!P2 FADD.FTZ R121, -R121, -RZ ;  /* 0x800000ff7979a221 */ /* 0x000fe20000010100 */
[----:B------:R-:W-:Y:S01]  /*45c0*/  F2FP.RELU.F16.F32.PACK_AB R4, R124, R126 ;  /* 0x0000007e7c04723e */ /* 0x000fe200000008ff */
[----:B-1----:R-:W-:Y:S01]  /*45d0*/  @!P4 FADD.FTZ R118, -R118, -RZ ;  /* 0x800000ff7676c221 */ /* 0x002fe20000010100 */
[----:B--2---:R-:W-:Y:S02]  /*45e0*/  F2FP.RELU.F16.F32.PACK_AB R0, R127, R128 ;  /* 0x000000807f00723e */ /* 0x004fe400000008ff */
[----:B------:R-:W-:Y:S02]  /*45f0*/  F2FP.RELU.F16.F32.PACK_AB R2, R119, R121 ;  /* 0x000000797702723e */ /* 0x000fe400000008ff */
[----:B------:R-:W-:Y:S01]  /*4600*/  F2FP.RELU.F16.F32.PACK_AB R3, R115, R118 ;  /* 0x000000767303723e */ /* 0x000fe200000008ff */
[----:B------:R1:W-:Y:S01]  /*4610*/  STS [R236+0x2a400], R0 ;  /* 0x02a40000ec007388 */ /* 0x0003e20000000800 */
[----:B------:R-:W-:Y:S04]  /*4620*/  FSETP.GE.FTZ.AND P2, PT, R130, RZ, PT ;  /* 0x000000ff8200720b */ /* 0x000fe80003f56000 */
[----:B------:R-:W-:Y:S05]  /*4630*/  STS [R234+0x2a000], R5 ;  /* 0x02a00005ea007388 */ /* 0x000fea0000000800 */
[----:B------:R-:W-:Y:S05]  /*4640*/  STS [R234+0x2a400], R4 ;  /* 0x02a40004ea007388 */ /* 0x000fea0000000800 */
[----:B------:R2:W-:Y:S05]  /*4650*/  STS [R235+0x2a400], R2 ;  /* 0x02a40002eb007388 */ /* 0x0005ea0000000800 */
[----:B------:R3:W-:Y:S05]  /*4660*/  STS [R235+0x2a000], R3 ;  /* 0x02a00003eb007388 */ /* 0x0007ea0000000800 */
[----:B------:R-:W-:Y:S01]  /*4670*/  LDSM.16.M88.4 R8, [R209+0x20000] ;  /* 0x02000000d108783b */ /* 0x000fe20000000200 */
[----:B-1----:R-:W-:Y:S04]  /*4680*/  LEA R0, R222, UR4, 0x1 ;  /* 0x00000004de007c11 */ /* 0x002fe8000f8e08ff */
[----:B------:R-:W-:Y:S05]  /*4690*/  LDSM.16.M88.4 R84, [R209+0x20800] ;  /* 0x02080000d154783b */ /* 0x000fea0000000200 */
[----:B------:R-:W1:Y:S05]  /*46a0*/  LDSM.16.M88.4 R16, [R0+0x10000] ;  /* 0x010000000010783b */ /* 0x000e6a0000000200 */
[----:B------:R-:W-:Y:S01]  /*46b0*/  LDSM.16.M88.4 R92, [R210+0x20000] ;  /* 0x02000000d25c783b */ /* 0x000fe20000000200 */
[--C-:B--2---:R-:W-:Y:S04]  /*46c0*/  IMAD.IADD R2, R217, 0x1, R0.reuse ;  /* 0x00000001d9027824 */ /* 0x104fe800078e0200 */
[----:B------:R-:W-:Y:S01]  /*46d0*/  LDSM.16.M88.4 R96, [R210+0x20800] ;  /* 0x02080000d260783b */ /* 0x000fe20000000200 */
[C---:B---3--:R-:W-:Y:S02]  /*46e0*/  IMAD.IADD R3, R216.reuse, 0x1, R0 ;  /* 0x00000001d8037824 */ /* 0x048fe400078e0200 */
[----:B------:R-:W-:Y:S02]  /*46f0*/  IMAD.IADD R112, R216, 0x1, R2 ;  /* 0x00000001d8707824 */ /* 0x000fe400078e0202 */
[----:B------:R-:W2:Y:S05]  /*4700*/  LDSM.16.M88.4 R88, [R2+0x10000] ;  /* 0x010000000258783b */ /* 0x000eaa0000000200 */
[----:B------:R-:W-:Y:S05]  /*4710*/  LDSM.16.M88.4 R100, [R3+0x10000] ;  /* 0x010000000364783b */ /* 0x000fea0000000200 */
[----:B------:R-:W3:Y:S05]  /*4720*/  LDSM.16.M88.4 R104, [R212+0x20000] ;  /* 0x02000000d468783b */ /* 0x000eea0000000200 */
[----:B------:R-:W-:Y:S01]  /*4730*/  LDSM.16.M88.4 R108, [R211+0x20000] ;  /* 0x02000000d36c783b */ /* 0x000fe20000000200 */
[C---:B-1----:R-:W-:Y:S06]  /*4740*/  HMMA.16816.F32 R4, R16.reuse, R8, RZ ;  /* 0x000000081004723c */ /* 0x042fec00000018ff */
[C---:B------:R-:W-:Y:S06]  /*4750*/  HMMA.16816.F32 R8, R16.reuse, R10, RZ ;  /* 0x0000000a1008723c */ /* 0x040fec00000018ff */
[C---:B------:R-:W-:Y:S06]  /*4760*/  HMMA.16816.F32 R12, R16.reuse, R84, RZ ;  /* 0x00000054100c723c */ /* 0x040fec00000018ff */
[----:B------:R-:W-:Y:S01]  /*4770*/  HMMA.16816.F32 R16, R16, R86, RZ ;  /* 0x000000561010723c */ /* 0x000fe200000018ff */
[----:B------:R-:W1:Y:S05]  /*4780*/  LDSM.16.M88.4 R84, [R212+0x20800] ;  /* 0x02080000d454783b */ /* 0x000e6a0000000200 */
[C---:B--2---:R-:W-:Y:S06]  /*4790*/  HMMA.16816.F32 R4, R88.reuse, R92, R4 ;  /* 0x0000005c5804723c */ /* 0x044fec0000001804 */
[C---:B------:R-:W-:Y:S01]  /*47a0*/  HMMA.16816.F32 R8, R88.reuse, R94, R8 ;  /* 0x0000005e5808723c */ /* 0x040fe20000001808 */
[----:B------:R-:W2:Y:S05]  /*47b0*/  LDSM.16.M88.4 R92, [R112+0x10000] ;  /* 0x01000000705c783b */ /* 0x000eaa0000000200 */
[C---:B------:R-:W-:Y:S06]  /*47c0*/  HMMA.16816.F32 R12, R88.reuse, R96, R12 ;  /* 0x00000060580c723c */ /* 0x040fec000000180c */
[----:B------:R-:W-:Y:S01]  /*47d0*/  HMMA.16816.F32 R16, R88, R98, R16 ;  /* 0x000000625810723c */ /* 0x000fe20000001810 */
[----:B------:R-:W4:Y:S05]  /*47e0*/  LDSM.16.M88.4 R88, [R211+0x20800] ;  /* 0x02080000d358783b */ /* 0x000f2a0000000200 */
[C---:B---3--:R-:W-:Y:S01]  /*47f0*/  HMMA.16816.F32 R4, R100.reuse, R104, R4 ;  /* 0x000000686404723c */ /* 0x048fe20000001804 */
[----:B------:R-:W-:Y:S05]  /*4800*/  LDSM.16.M88.4 R96, [R0+0x12000] ;  /* 0x012000000060783b */ /* 0x000fea0000000200 */
[C---:B------:R-:W-:Y:S01]  /*4810*/  HMMA.16816.F32 R8, R100.reuse, R106, R8 ;  /* 0x0000006a6408723c */ /* 0x040fe20000001808 */
[----:B------:R-:W3:Y:S05]  /*4820*/  LDSM.16.M88.4 R104, [R209+0x22000] ;  /* 0x02200000d168783b */ /* 0x000eea0000000200 */
        /* <DEDUP_REMOVED lines=9> */
[C---:B----4-:R-:W-:Y:S05]  /*48c0*/  HMMA.16816.F32 R12, R92.reuse, R88, R12 ;  /* 0x000000585c0c723c */ /* 0x050fea000000180c */
[----:B------:R-:W-:Y:S01]  /*48d0*/  LEA.HI.X.SX32 R117, R239, R101, 0x2, P0 ;  /* 0x00000065ef757211 */ /* 0x000fe200000f16ff */
[----:B------:R-:W-:Y:S01]  /*48e0*/  HMMA.16816.F32 R16, R92, R90, R16 ;  /* 0x0000005a5c10723c */ /* 0x000fe20000001810 */
[----:B------:R-:W2:Y:S02]  /*48f0*/  LDSM.16.M88.4 R100, [R2+0x12000] ;  /* 0x012000000264783b */ /* 0x000ea40000000200 */
[----:B------:R-:W-:Y:S03]  /*4900*/  FSETP.GE.FTZ.AND P0, PT, R125, RZ, PT ;  /* 0x000000ff7d00720b */ /* 0x000fe60003f16000 */
[C---:B---3--:R-:W-:Y:S01]  /*4910*/  HMMA.16816.F32 R4, R96.reuse, R104, R4 ;  /* 0x000000686004723c */ /* 0x048fe20000001804 */
        /* <DEDUP_REMOVED lines=87> */
[C---:B------:R-:W-:Y:S01]  /*4e90*/  FADD.FTZ R13, -R114.reuse, R13 ;  /* 0x0000000d720d7221 */ /* 0x040fe20000010100 */
[----:B------:R-:W-:Y:S01]  /*4ea0*/  FSETP.GE.FTZ.AND P0, PT, R123, RZ, PT ;  /* 0x000000ff7b00720b */ /* 0x000fe20003f16000 */
[----:B------:R-:W-:Y:S01]  /*4eb0*/  FADD.FTZ R12, -R114, R12 ;  /* 0x0000000c720c7221 */ /* 0x000fe20000010100 */
[----:B------:R-:W-:Y:S01]  /*4ec0*/  FSEL R0, R0, R114, P2 ;  /* 0x0000007200007208 */ /* 0x000fe20001000000 */
[----:B------:R-:W-:Y:S01]  /*4ed0*/  FMUL.FTZ R3, R125, R8 ;  /* 0x000000087d037220 */ /* 0x000fe20000410000 */
[----:B------:R-:W-:Y:S01]  /*4ee0*/  FSEL R9, R9, R114, P0 ;  /* 0x0000007209097208 */ /* 0x000fe20000000000 */
[----:B------:R-:W-:Y:S01]  /*4ef0*/  FADD.FTZ R16, -R114, R16 ;  /* 0x0000001072107221 */ /* 0x000fe20000010100 */
[----:B------:R-:W-:Y:S01]  /*4f00*/  FSETP.GE.FTZ.AND P0, PT, R115, RZ, PT ;  /* 0x000000ff7300720b */ /* 0x000fe20003f16000 */
[----:B------:R-:W-:Y:S01]  /*4f10*/  FMUL.FTZ R2, R130, R0 ;  /* 0x0000000082027220 */ /* 0x000fe20000410000 */
[-C--:B------:R-:W-:Y:S01]  /*4f20*/  FSEL R13, R13, R114.reuse, P1 ;  /* 0x000000720d0d7208 */ /* 0x080fe20000800000 */
[----:B------:R-:W-:Y:S01]  /*4f30*/  FMUL.FTZ R0, R129, R5 ;  /* 0x0000000581007220 */ /* 0x000fe20000410000 */
        /* <DEDUP_REMOVED lines=9> */
[----:B------:R-:W-:Y:S01]  /*4fd0*/  @P0 FADD.FTZ R114, -R114, R17 ;  /* 0x0000001172720221 */ /* 0x000fe20000010100 */
[----:B------:R-:W-:Y:S01]  /*4fe0*/  PLOP3.LUT P0, PT, PT, PT, UP2, 0x80, 0x0 ;  /* 0x000000000000781c */ /* 0x000fe20003f0f028 */
[----:B------:R-:W-:Y:S01]  /*4ff0*/  FMUL.FTZ R12, R122, R12 ;  /* 0x0000000c7a0c7220 */ /* 0x000fe20000410000 */
[----:B------:R-:W-:Y:S01]  /*5000*/  FSETP.GE.FTZ.AND P2, PT, R131, RZ, PT ;  /* 0x000000ff8300720b */ /* 0x000fe20003f56000 */
[----:B------:R-:W-:Y:S01]  /*5010*/  FMUL.FTZ R16, R118, R16 ;  /* 0x0000001076107220 */ /* 0x000fe20000410000 */
[----:B------:R-:W-:Y:S01]  /*5020*/  F2FP.F16.F32.PACK_AB R8, R8, R3 ;  /* 0x000000030808723e */ /* 0x000fe200000000ff */
[----:B------:R-:W-:Y:S01]  /*5030*/  FMUL.FTZ R114, R115, R114 ;  /* 0x0000007273727220 */ /* 0x000fe20000410000 */
[----:B------:R-:W-:Y:S07]  /*5040*/  F2FP.F16.F32.PACK_AB R5, R5, R12 ;  /* 0x0000000c0505723e */ /* 0x000fee00000000ff */
[----:B------:R-:W-:Y:S05]  /*5050*/  @!P0 BRA `(.L_x_1665) ;  /* 0x0000000000688947 */ /* 0x000fea0003800000 */
        /* <DEDUP_REMOVED lines=26> */
.L_x_1665:
[----:B------:R2:W-:Y:S01]  /*5200*/  STS [R229+0x28000], R0 ;  /* 0x02800000e5007388 */ /* 0x0005e20000000800 */
[-C--:B-1----:R-:W-:Y:S01]  /*5210*/  FSEL R3, R6, R113.reuse, P3 ;  /* 0x0000007106037208 */ /* 0x082fe20001800000 */
[----:B------:R-:W-:Y:S01]  /*5220*/  FADD.FTZ R11, -R113, R11 ;  /* 0x0000000b710b7221 */ /* 0x000fe20000010100 */
[----:B------:R-:W-:Y:S01]  /*5230*/  FSEL R2, R7, R113, P2 ;  /* 0x0000007107027208 */ /* 0x000fe20001000000 */
[----:B------:R-:W-:Y:S01]  /*5240*/  FADD.FTZ R14, -R113, R14 ;  /* 0x0000000e710e7221 */ /* 0x000fe20000010100 */
[----:B------:R-:W-:Y:S01]  /*5250*/  FSETP.GE.FTZ.AND P1, PT, R128, RZ, PT ;  /* 0x000000ff8000720b */ /* 0x000fe20003f36000 */
[----:B------:R-:W-:Y:S01]  /*5260*/  FMUL.FTZ R4, R196, R3 ;  /* 0x00000003c4047220 */ /* 0x000fe20000410000 */
[----:B------:R-:W-:Y:S01]  /*5270*/  FSETP.GE.FTZ.AND P2, PT, R127, RZ, PT ;  /* 0x000000ff7f00720b */ /* 0x000fe20003f56000 */
[----:B------:R-:W-:Y:S01]  /*5280*/  FMUL.FTZ R3, R131, R2 ;  /* 0x0000000283037220 */ /* 0x000fe20000410000 */
[C---:B------:R-:W-:Y:S01]  /*5290*/  FADD.FTZ R15, -R113.reuse, R15 ;  /* 0x0000000f710f7221 */ /* 0x040fe20000010100 */
[----:B------:R-:W-:Y:S01]  /*52a0*/  FSETP.GE.FTZ.AND P4, PT, R126, RZ, PT ;  /* 0x000000ff7e00720b */ /* 0x000fe20003f96000 */
[----:B------:R-:W-:Y:S01]  /*52b0*/  FADD.FTZ R18, -R113, R18 ;  /* 0x0000001271127221 */ /* 0x000fe20000010100 */
[----:B------:R-:W-:Y:S01]  /*52c0*/  FSETP.GE.FTZ.AND P3, PT, R124, RZ, PT ;  /* 0x000000ff7c00720b */ /* 0x000fe20003f76000 */
[----:B------:R-:W-:Y:S01]  /*52d0*/  IMAD R226, R247, UR34, RZ ;  /* 0x00000022f7e27c24 */ /* 0x000fe2000f8e02ff */
[----:B------:R-:W-:Y:S02]  /*52e0*/  F2FP.F16.F32.PACK_AB R3, R3, R4 ;  /* 0x000000040303723e */ /* 0x000fe400000000ff */
[-C--:B------:R-:W-:Y:S02]  /*52f0*/  FSEL R15, R15, R113.reuse, P3 ;  /* 0x000000710f0f7208 */ /* 0x080fe40001800000 */
[----:B------:R-:W-:Y:S01]  /*5300*/  F2FP.F16.F32.PACK_AB R4, R114, R16 ;  /* 0x000000107204723e */ /* 0x000fe200000000ff */
[----:B------:R1:W-:Y:S04]  /*5310*/  STS [R229+0x28400], R3 ;  /* 0x02840003e5007388 */ /* 0x0003e80000000800 */
[----:B------:R-:W-:Y:S01]  /*5320*/  STS [R236+0x28000], R8 ;  /* 0x02800008ec007388 */ /* 0x000fe20000000800 */
[----:B--2---:R-:W-:Y:S05]  /*5330*/  FADD.FTZ R0, -R113, R10 ;  /* 0x0000000a71007221 */ /* 0x004fea0000010100 */
[-C--:B------:R-:W-:Y:S02]  /*5340*/  FSEL R0, R0, R113.reuse, P1 ;  /* 0x0000007100007208 */ /* 0x080fe40000800000 */
[----:B------:R-:W-:Y:S03]  /*5350*/  FSETP.GE.FTZ.AND P1, PT, R119, RZ, PT ;  /* 0x000000ff7700720b */ /* 0x000fe60003f36000 */
[----:B------:R-:W-:Y:S01]  /*5360*/  FMUL.FTZ R7, R128, R0 ;  /* 0x0000000080077220 */ /* 0x000fe20000410000 */
[-C--:B------:R-:W-:Y:S02]  /*5370*/  FSEL R0, R11, R113.reuse, P2 ;  /* 0x000000710b007208 */ /* 0x080fe40001000000 */
[----:B------:R-:W-:Y:S03]  /*5380*/  FSETP.GE.FTZ.AND P2, PT, R121, RZ, PT ;  /* 0x000000ff7900720b */ /* 0x000fe60003f56000 */
[----:B------:R-:W-:Y:S01]  /*5390*/  FMUL.FTZ R2, R127, R0 ;  /* 0x000000007f027220 */ /* 0x000fe20000410000 */
[-C--:B------:R-:W-:Y:S02]  /*53a0*/  FSEL R0, R14, R113.reuse, P4 ;  /* 0x000000710e007208 */ /* 0x080fe40002000000 */
[----:B------:R-:W-:Y:S01]  /*53b0*/  FSEL R18, R18, R113, P2 ;  /* 0x0000007112127208 */ /* 0x000fe20001000000 */
[----:B------:R-:W-:Y:S01]  /*53c0*/  @P1 FADD.FTZ R113, -R113, R19 ;  /* 0x0000001371711221 */ /* 0x000fe20000010100 */
[----:B------:R-:W-:Y:S01]  /*53d0*/  F2FP.F16.F32.PACK_AB R2, R2, R7 ;  /* 0x000000070202723e */ /* 0x000fe200000000ff */
[----:B------:R-:W-:Y:S01]  /*53e0*/  FMUL.FTZ R6, R126, R0 ;  /* 0x000000007e067220 */ /* 0x000fe20000410000 */
[----:B------:R-:W-:Y:S01]  /*53f0*/  FMUL.FTZ R0, R124, R15 ;  /* 0x0000000f7c007220 */ /* 0x000fe20000410000 */
[----:B------:R-:W-:Y:S01]  /*5400*/  FMUL.FTZ R18, R121, R18 ;  /* 0x0000001279127220 */ /* 0x000fe20000410000 */
[----:B------:R-:W-:Y:S01]  /*5410*/  FMUL.FTZ R113, R119, R113 ;  /* 0x0000007177717220 */ /* 0x000fe20000410000 */
[----:B------:R2:W-:Y:S02]  /*5420*/  STS [R236+0x28400], R2 ;  /* 0x02840002ec007388 */ /* 0x0005e40000000800 */
[----:B------:R-:W-:Y:S02]  /*5430*/  F2FP.F16.F32.PACK_AB R0, R0, R6 ;  /* 0x000000060000723e */ /* 0x000fe400000000ff */
[----:B-1----:R-:W-:Y:S01]  /*5440*/  F2FP.F16.F32.PACK_AB R3, R113, R18 ;  /* 0x000000127103723e */ /* 0x002fe200000000ff */
[----:B------:R-:W-:Y:S04]  /*5450*/  STS [R234+0x28000], R5 ;  /* 0x02800005ea007388 */ /* 0x000fe80000000800 */
[----:B------:R1:W-:Y:S04]  /*5460*/  STS [R234+0x28400], R0 ;  /* 0x02840000ea007388 */ /* 0x0003e80000000800 */
[----:B------:R-:W-:Y:S04]  /*5470*/  STS [R235+0x28000], R4 ;  /* 0x02800004eb007388 */ /* 0x000fe80000000800 */
[----:B------:R-:W-:Y:S01]  /*5480*/  STS [R235+0x28400], R3 ;  /* 0x02840003eb007388 */ /* 0x000fe20000000800 */
[----:B------:R-:W-:Y:S01]  /*5490*/  BAR.SYNC.DEFER_BLOCKING 0x0 ;  /* 0x0000000000007b1d */ /* 0x000fe20000010000 */
[----:B--2---:R-:W-:Y:S05]  /*54a0*/  IMAD.U32 R2, R226, -0x40, RZ ;  /* 0xffffffc0e2027824 */ /* 0x004fea00078e00ff */
[C---:B------:R-:W-:Y:S02]  /*54b0*/  LEA R224, P1, R2.reuse, R224, 0x2 ;  /* 0x000000e002e07211 */ /* 0x040fe400078210ff */
[----:B-1----:R-:W-:Y:S02]  /*54c0*/  LEA R0, R223, UR4, 0x1 ;  /* 0x00000004df007c11 */ /* 0x002fe4000f8e08ff */
[----:B------:R-:W-:Y:S01]  /*54d0*/  LEA.HI.X.SX32 R225, R2, R225, 0x2, P1 ;  /* 0x000000e102e17211 */ /* 0x000fe200008f16ff */
[----:B------:R-:W-:Y:S04]  /*54e0*/  LDSM.16.MT88.4 R4, [R214+0x2a000] ;  /* 0x02a00000d604783b */ /* 0x000fe80000004200 */
[----:B------:R-:W1:Y:S04]  /*54f0*/  LDSM.16.MT88.4 R8, [R0+0x10000] ;  /* 0x010000000008783b */ /* 0x000e680000004200 */
[----:B------:R-:W2:Y:S04]  /*5500*/  LDSM.16.MT88.4 R12, [R215+0x2a000] ;  /* 0x02a00000d70c783b */ /* 0x000ea80000004200 */
[----:B------:R-:W3:Y:S04]  /*5510*/  LDSM.16.MT88.4 R16, [R0+0x12000] ;  /* 0x012000000010783b */ /* 0x000ee80000004200 */
[----:B------:R-:W4:Y:S04]  /*5520*/  LDSM.16.MT88.4 R84, [R0+0x14000] ;  /* 0x014000000054783b */ /* 0x000f280000004200 */
[----:B------:R-:W5:Y:S04]  /*5530*/  LDSM.16.MT88.4 R88, [R0+0x16000] ;  /* 0x016000000058783b */ /* 0x000f680000004200 */
[----:B------:R-:W-:Y:S04]  /*5540*/  LDSM.16.MT88.4 R92, [R214+0x2a800] ;  /* 0x02a80000d65c783b */ /* 0x000fe80000004200 */
[----:B------:R-:W5:Y:S04]  /*5550*/  LDSM.16.MT88.4 R96, [R0+0x10800] ;  /* 0x010800000060783b */ /* 0x000f680000004200 */
[----:B------:R-:W5:Y:S04]  /*5560*/  LDSM.16.MT88.4 R100, [R215+0x2a800] ;  /* 0x02a80000d764783b */ /* 0x000f680000004200 */
[----:B------:R-:W-:Y:S04]  /*5570*/  LDSM.16.MT88.4 R104, [R0+0x17000] ;  /* 0x017000000068783b */ /* 0x000fe80000004200 */
[----:B------:R-:W-:Y:S01]  /*5580*/  LDSM.16.MT88.4 R108, [R0+0x15800] ;  /* 0x01580000006c783b */ /* 0x000fe20000004200 */
[-C--:B-1----:R-:W-:Y:S03]  /*5590*/  HMMA.16816.F32 R20, R4, R8.reuse, R20 ;  /* 0x000000080414723c */ /* 0x082fe60000001814 */
[----:B------:R-:W-:Y:S03]  /*55a0*/  LDSM.16.MT88.4 R112, [R0+0x17800] ;  /* 0x017800000070783b */ /* 0x000fe60000004200 */
        /* <DEDUP_REMOVED lines=19> */
[----:B------:R-:W4:Y:S04]  /*56e0*/  LDSM.16.MT88.4 R4, [R214+0x2b000] ;  /* 0x02b00000d604783b */ /* 0x000f280000004200 */
        /* <DEDUP_REMOVED lines=23> */
[-C--:B----4-:R-:W-:Y:S01]  /*5860*/  HMMA.16816.F32 R20, R4, R12.reuse, R20 ;  /* 0x0000000c0414723c */ /* 0x090fe20000001814 */
[----:B------:R-:W-:Y:S05]  /*5870*/  BAR.SYNC.DEFER_BLOCKING 0x0 ;  /* 0x0000000000007b1d */ /* 0x000fea0000010000 */
[C---:B-----5:R-:W-:Y:S06]  /*5880*/  HMMA.16816.F32 R24, R88.reuse, R12, R24 ;  /* 0x0000000c5818723c */ /* 0x060fec0000001818 */
        /* <DEDUP_REMOVED lines=54> */
.L_x_1666:
[----:B------:R-:W-:Y:S01]  /*5bf0*/  LDSM.16.M88.4 R128, [R218] ;  /* 0x00000000da80783b */ /* 0x000fe20000000200 */
[----:B------:R-:W-:Y:S03]  /*5c00*/  @UP2 UIADD3 UR17, UP0, UR10, -0x100, URZ ;  /* 0xffffff000a112890 */ /* 0x000fe6000ff1e03f */
[----:B------:R-:W2:Y:S01]  /*5c10*/  LDSM.16.MT88.4 R16, [R0+0x18000] ;  /* 0x018000000010783b */ /* 0x000ea20000004200 */
[----:B------:R-:W-:Y:S03]  /*5c20*/  @UP2 UIADD3.X UR13, UR11, -0x1, URZ, UP0, !UPT ;  /* 0xffffffff0b0d2890 */ /* 0x000fe600087fe43f */
[----:B------:R-:W3:Y:S01]  /*5c30*/  LDSM.16.M88.4 R124, [R218+0x1000] ;  /* 0x00100000da7c783b */ /* 0x000ee20000000200 */
[----:B------:R-:W-:Y:S03]  /*5c40*/  @UP2 UMOV UR10, UR17 ;  /* 0x00000011000a2c82 */ /* 0x000fe60008000000 */
[----:B------:R-:W4:Y:S01]  /*5c50*/  LDSM.16.MT88.4 R96, [R0+0x1a000] ;  /* 0x01a000000060783b */ /* 0x000f220000004200 */
[----:B------:R-:W-:Y:S01]  /*5c60*/  @UP2 UMOV UR11, UR13 ;  /* 0x0000000d000b2c82 */ /* 0x000fe20008000000 */
[----:B------:R-:W-:Y:S01]  /*5c70*/  ULOP3.LUT UR13, UR8, 0x1, URZ, 0xc0, !UPT ;  /* 0x00000001080d7892 */ /* 0x000fe2000f8ec03f */
[----:B-1----:R-:W-:Y:S01]  /*5c80*/  @P0 IMAD.WIDE R2, R239, R251, UR10 ;  /* 0x0000000aef020e25 */ /* 0x002fe2000f8e02fb */
[----:B------:R-:W1:Y:S02]  /*5c90*/  LDSM.16.MT88.4 R112, [R0+0x1c000] ;  /* 0x01c000000070783b */ /* 0x000e640000004200 */
[----:B------:R-:W-:Y:S02]  /*5ca0*/  UISETP.NE.U32.AND UP0, UPT, UR13, 0x1, UPT ;  /* 0x000000010d00788c */ /* 0x000fe4000bf05070 */
[----:B------:R-:W1:Y:S01]  /*5cb0*/  LDSM.16.MT88.4 R196, [R0+0x1e000] ;  /* 0x01e0000000c4783b */ /* 0x000e620000004200 */
[----:B------:R-:W-:Y:S03]  /*5cc0*/  UIADD3 UR13, UR8, -0x1, URZ ;  /* 0xffffffff080d7890 */ /* 0x000fe6000fffe03f */
[----:B------:R-:W-:Y:S04]  /*5cd0*/  LDSM.16.M88.4 R200, [R219] ;  /* 0x00000000dbc8783b */ /* 0x000fe80000000200 */
[----:B------:R-:W1:Y:S04]  /*5ce0*/  LDSM.16.MT88.4 R204, [R0+0x18800] ;  /* 0x0188000000cc783b */ /* 0x000e680000004200 */
[----:B------:R-:W5:Y:S04]  /*5cf0*/  @P0 LDG.E R237, desc[UR6][R2.64] ;  /* 0x0000000602ed0981 */ /* 0x000f68000c1e1900 */
[----:B------:R1:W5:Y:S01]  /*5d00*/  @P0 LDG.E R238, desc[UR6][R2.64+0x20] ;  /* 0x0000200602ee0981 */ /* 0x000362000c1e1900 */
[-C--:B--2---:R-:W-:Y:S06]  /*5d10*/  HMMA.16816.F32 R4, R128, R16.reuse, RZ ;  /* 0x000000108004723c */ /* 0x084fec00000018ff */
[C---:B---3--:R-:W-:Y:S06]  /*5d20*/  HMMA.16816.F32 R8, R124.reuse, R16, RZ ;  /* 0x000000107c08723c */ /* 0x048fec00000018ff */
[-C--:B------:R-:W-:Y:S06]  /*5d30*/  HMMA.16816.F32 R12, R124, R18.reuse, RZ ;  /* 0x000000127c0c723c */ /* 0x080fec00000018ff */
[C---:B------:R-:W-:Y:S06]  /*5d40*/  HMMA.16816.F32 R16, R128.reuse, R18, RZ ;  /* 0x000000128010723c */ /* 0x040fec00000018ff */
[-C--:B----4-:R-:W-:Y:S06]  /*5d50*/  HMMA.16816.F32 R84, R128, R96.reuse, RZ ;  /* 0x000000608054723c */ /* 0x090fec00000018ff */
[C---:B------:R-:W-:Y:S06]  /*5d60*/  HMMA.16816.F32 R88, R124.reuse, R96, RZ ;  /* 0x000000607c58723c */ /* 0x040fec00000018ff */
[-C--:B------:R-:W-:Y:S06]  /*5d70*/  HMMA.16816.F32 R92, R124, R98.reuse, RZ ;  /* 0x000000627c5c723c */ /* 0x080fec00000018ff */
[C---:B------:R-:W-:Y:S06]  /*5d80*/  HMMA.16816.F32 R96, R128.reuse, R98, RZ ;  /* 0x000000628060723c */ /* 0x040fec00000018ff */
[-C--:B-1----:R-:W-:Y:S06]  /*5d90*/  HMMA.16816.F32 R100, R128, R112.reuse, RZ ;  /* 0x000000708064723c */ /* 0x082fec00000018ff */
        /* <DEDUP_REMOVED lines=75> */
[C---:B------:R-:W-:Y:S04]  /*6250*/  IMAD.SHL.U32 R200, R226.reuse, 0x10, RZ ;  /* 0x00000010e2c87824 */ /* 0x040fe800078e00ff */
[CC--:B------:R-:W-:Y:S01]  /*6260*/  LEA R2, P0, R201.reuse, R224.reuse, 0x2 ;  /* 0x000000e0c9027211 */ /* 0x0c0fe200078010ff */
        /* <DEDUP_REMOVED lines=16> */
[-C--:B------:R-:W-:Y:S02]  /*6370*/  LEA R4, P1, R0, R224.reuse, 0x2 ;  /* 0x000000e000047211 */ /* 0x080fe400078210ff */
[-C--:B--2---:R-:W-:Y:S01]  /*6380*/  LEA R8, P0, R226, R224.reuse, 0x2 ;  /* 0x000000e0e2087211 */ /* 0x084fe200078010ff */
        /* <DEDUP_REMOVED lines=287> */
[----:B------:R-:W-:-:S05]  /*7580*/  UISETP.NE.AND UP0, UPT, UR33, -0x1, UPT ;  /* 0xffffffff2100788c */ /* 0x000fca000bf05270 */
        /* <DEDUP_REMOVED lines=233> */
[----:B------:R-:W-:Y:S01]  /*8420*/  PLOP3.LUT P0, PT, PT, PT, UP0, 0x80, 0x0 ;  /* 0x000000000000781c */ /* 0x000fe20003f0f008 */
[----:B------:R-:W-:Y:S01]  /*8430*/  STS [R243+0x9000], R30 ;  /* 0x0090001ef3007388 */ /* 0x000fe20000000800 */
[----:B------:R-:W-:Y:S01]  /*8440*/  F2FP.F16.F32.PACK_AB R0, R0, R78 ;  /* 0x0000004e0000723e */ /* 0x000fe200000000ff */
[----:B------:R-:W-:-:S02]  /*8450*/  @UP0 UIADD3 UR21, UR11, UR12, URZ ;  /* 0x0000000c0b150290 */ /* 0x000fc4000fffe03f */
[----:B------:R-:W-:Y:S01]  /*8460*/  STS [R243+0x9400], R29 ;  /* 0x0094001df3007388 */ /* 0x000fe20000000800 */
[----:B------:R-:W-:-:S03]  /*8470*/  @UP0 UMOV UR20, UR10 ;  /* 0x0000000a00140c82 */ /* 0x000fc60008000000 */
        /* <DEDUP_REMOVED lines=27> */
[----:B-1----:R-:W-:-:S04]  /*8630*/  SHF.R.S32.HI R0, RZ, 0x1f, R19 ;  /* 0x0000001fff007819 */ /* 0x002fc80000011413 */
[----:B------:R-:W-:Y:S01]  /*8640*/  LEA.HI R0, R0, R19, RZ, 0x3 ;  /* 0x0000001300007211 */ /* 0x000fe200078f18ff */
        /* <DEDUP_REMOVED lines=14> */
.L_x_1668:
[----:B------:R-:W-:Y:S01]  /*8730*/  @UP0 UIADD3 UR13, UR32, UR33, URZ ;  /* 0x00000021200d0290 */ /* 0x000fe2000fffe03f */
[----:B------:R-:W-:Y:S01]  /*8740*/  LOP3.LUT R0, R0, 0xfffffff8, RZ, 0xc0, !PT ;  /* 0xfffffff800007812 */ /* 0x000fe200078ec0ff */
[----:B------:R-:W-:Y:S01]  /*8750*/  @UP0 ULDC.64 UR10, c[0x0][0x458] ;  /* 0x00011600000a0ab9 */ /* 0x000fe20000000a00 */
[----:B------:R-:W-:Y:S02]  /*8760*/  USHF.L.U32 UR12, UR16, 0x6, URZ ;  /* 0x00000006100c7899 */ /* 0x000fe4000800063f */
[----:B------:R-:W-:Y:S01]  /*8770*/  @UP0 UIMAD.WIDE.U32 UR14, UR13, UR10, URZ ;  /* 0x0000000a0d0e02a5 */ /* 0x000fe2000f8e003f */
[----:B------:R-:W-:Y:S01]  /*8780*/  IMAD.IADD R2, R19, 0x1, -R0 ;  /* 0x0000000113027824 */ /* 0x000fe200078e0a00 */
[----:B------:R-:W-:Y:S01]  /*8790*/  @UP0 UIMAD UR13, UR13, UR11, URZ ;  /* 0x0000000b0d0d02a4 */ /* 0x000fe2000f8e023f */
[----:B------:R-:W-:-:S03]  /*87a0*/  LEA R0, R249, UR4, 0x1 ;  /* 0x00000004f9007c11 */ /* 0x000fc6000f8e08ff */
        /* <DEDUP_REMOVED lines=14> */
.L_x_1669:
        /* <DEDUP_REMOVED lines=18> */
[----:B------:R-:W-:Y:S02]  /*89b0*/  SHF.R.S32.HI R60, RZ, 0x1f, R242 ;  /* 0x0000001fff3c7819 */ /* 0x000fe400000114f2 */
        /* <DEDUP_REMOVED lines=31> */
.L_x_1671:
[----:B------:R-:W-:Y:S05]  /*8bb0*/  BSYNC B0 ;  /* 0x0000000000007941 */ /* 0x000fea0003800000 */
.L_x_1670:
        /* <DEDUP_REMOVED lines=16> */
.L_x_1673:
[----:B------:R-:W-:Y:S05]  /*8cc0*/  BSYNC B0 ;  /* 0x0000000000007941 */ /* 0x000fea0003800000 */
.L_x_1672:
        /* <DEDUP_REMOVED lines=33> */
.L_x_1675:
[----:B------:R-:W-:Y:S05]  /*8ee0*/  BSYNC B0 ;  /* 0x0000000000007941 */ /* 0x000fea0003800000 */
.L_x_1674:
        /* <DEDUP_REMOVED lines=17> */
.L_x_1658:
        /* <DEDUP_REMOVED lines=23> */
.L_x_1677:
        /* <DEDUP_REMOVED lines=21> */
.L_x_1678:
        /* <DEDUP_REMOVED lines=8> */
[----:B------:R-:W-:Y:S01]  /*9340*/  ISETP.GE.AND P2, PT, R242, UR5, PT ;  /* 0x00000005f2007c0c */ /* 0x000fe2000bf46270 */
        /* <DEDUP_REMOVED lines=25> */
.L_x_1680:
[----:B------:R-:W-:Y:S05]  /*94e0*/  BSYNC B0 ;  /* 0x0000000000007941 */ /* 0x000fea0003800000 */
.L_x_1679:
        /* <DEDUP_REMOVED lines=16> */
.L_x_1682:
[----:B------:R-:W-:Y:S05]  /*95f0*/  BSYNC B0 ;  /* 0x0000000000007941 */ /* 0x000fea0003800000 */
.L_x_1681:
        /* <DEDUP_REMOVED lines=29> */
.L_x_1684:
[----:B------:R-:W-:Y:S05]  /*97d0*/  BSYNC B0 ;  /* 0x0000000000007941 */ /* 0x000fea0003800000 */
.L_x_1683:
        /* <DEDUP_REMOVED lines=15> */
.L_x_1676:
[----:B------:R-:W-:Y:S05]  /*98d0*/  BSYNC B1 ;  /* 0x0000000000017941 */ /* 0x000fea0003800000 */
.L_x_1653:
[----:B------:R-:W-:Y:S02]  /*98e0*/  ULDC UR5, c[0x0][0xc] ;  /* 0x0000030000057ab9 */ /* 0x000fe40000000800 */
[----:B------:R-:W-:-:S04]  /*98f0*/  UIADD3 UR16, UR5, UR16, URZ ;  /* 0x0000001005107290 */ /* 0x000fc8000fffe03f */
[----:B------:R-:W-:-:S06]  /*9900*/  UISETP.GE.AND UP0, UPT, UR16, UR61, UPT ;  /* 0x0000003d1000728c */ /* 0x000fcc000bf06270 */
[----:B------:R-:W-:-:S13]  /*9910*/  PLOP3.LUT P0, PT, PT, PT, UP0, 0x80, 0x0 ;  /* 0x000000000000781c */ /* 0x000fda0003f0f008 */
[----:B------:R-:W-:Y:S05]  /*9920*/  @P0 BRA `(.L_x_1685) ;  /* 0x0000000000040947 */ /* 0x000fea0003800000 */
[----:B------:R-:W-:Y:S05]  /*9930*/  BRA `(.L_x_1686) ;  /* 0xffffff7000007947 */ /* 0x000fea000383ffff */
.L_x_1685:
[----:B------:R-:W-:Y:S05]  /*9940*/  EXIT ;  /* 0x000000000000794d */ /* 0x000fea0003800000 */
.L_x_1687:
        /* <DEDUP_REMOVED lines=11> */
.L_x_2066:


//--------------------- .text._ZN5flash44flash_bwd_dq_dk_dv_loop_seqk_parallel_kernelI23Flash_bwd_kernel_traitsILi256ELi64ELi64ELi8ELi4ELi2ELi2ELb0ELb0EN7cutlass6half_tE19Flash_kernel_traitsILi256ELi64ELi64ELi8ES3_EELb0ELb0ELb0ELb0ELb0ELb1ELb1EEEvNS_16Flash_bwd_paramsE --------------------------
	.section	.text._ZN5flash44flash_bwd_dq_dk_dv_loop_seqk_parallel_kernelI23Flash_bwd_kernel_traitsILi256ELi64ELi64ELi8ELi4ELi2ELi2ELb0ELb0EN7cutlass6half_tE19Flash_kernel_traitsILi256ELi64ELi64ELi8ES3_EELb0ELb0ELb0ELb0ELb0ELb1ELb1EEEvNS_16Flash_bwd_paramsE,"ax",@progbits
	.align	128
        .global         _ZN5flash44flash_bwd_dq_dk_dv_loop_seqk_parallel_kernelI23Flash_bwd_kernel_traitsILi256ELi64ELi64ELi8ELi4ELi2ELi2ELb0ELb0EN7cutlass6half_tE19Flash_kernel_traitsILi256ELi64ELi64ELi8ES3_EELb0ELb0ELb0ELb0ELb0ELb1ELb1EEEvNS_16Flash_bwd_paramsE
        .type           _ZN5flash44flash_bwd_dq_dk_dv_loop_seqk_parallel_kernelI23Flash_bwd_kernel_traitsILi256ELi64ELi64ELi8ELi4ELi2ELi2ELb0ELb0EN7cutlass6half_tE19Flash_kernel_traitsILi256ELi64ELi64ELi8ES3_EELb0ELb0ELb0ELb0ELb0ELb1ELb1EEEvNS_16Flash_bwd_paramsE,@function
        .size           _ZN5flash44flash_bwd_dq_dk_dv_loop_seqk_parallel_kernelI23Flash_bwd_kernel_traitsILi256ELi64ELi64ELi8ELi4ELi2ELi2ELb0ELb0EN7cutlass6half_tE19Flash_kernel_traitsILi256ELi64ELi64ELi8ES3_EELb0ELb0ELb0ELb0ELb0ELb1ELb1EEEvNS_16Flash_bwd_paramsE,(.L_x_2067 - _ZN5flash44flash_bwd_dq_dk_dv_loop_seqk_parallel_kernelI23Flash_bwd_kernel_traitsILi256ELi64ELi64ELi8ELi4ELi2ELi2ELb0ELb0EN7cutlass6half_tE19Flash_kernel_traitsILi256ELi64ELi64ELi8ES3_EELb0ELb0ELb0ELb0ELb0ELb1ELb1EEEvNS_16Flash_bwd_paramsE)
        .other          _ZN5flash44flash_bwd_dq_dk_dv_loop_seqk_parallel_kernelI23Flash_bwd_kernel_traitsILi256ELi64ELi64ELi8ELi4ELi2ELi2ELb0ELb0EN7cutlass6half_tE19Flash_kernel_traitsILi256ELi64ELi64ELi8ES3_EELb0ELb0ELb0ELb0ELb0ELb1ELb1EEEvNS_16Flash_bwd_paramsE,@"STO_CUDA_ENTRY STV_DEFAULT"
_ZN5flash44flash_bwd_dq_dk_dv_loop_seqk_parallel_kernelI23Flash_bwd_kernel_traitsILi256ELi64ELi64ELi8ELi4ELi2ELi2ELb0ELb0EN7cutlass6half_tE19Flash_kernel_traitsILi256ELi64ELi64ELi8ES3_EELb0ELb0ELb0ELb0ELb0ELb1ELb1EEEvNS_16Flash_bwd_paramsE:
.text._ZN5flash44flash_bwd_dq_dk_dv_loop_seqk_parallel_kernelI23Flash_bwd_kernel_traitsILi256ELi64ELi64ELi8ELi4ELi2ELi2ELb0ELb0EN7cutlass6half_tE19Flash_kernel_traitsILi256ELi64ELi64ELi8ES3_EELb0ELb0ELb0ELb0ELb0ELb1ELb1EEEvNS_16Flash_bwd_paramsE:
        /* <DEDUP_REMOVED lines=17> */
[----:B------:R-:W-:Y:S01]  /*0110*/  UMOV UR59, 0xffff8000 ;  /* 0xffff8000003b7882 */ /* 0x000fe20000000000 */
[----:B------:R-:W-:Y:S02]  /*0120*/  IMAD.MOV.U32 R219, RZ, RZ, 0x40 ;  /* 0x00000040ffdb7424 */ /* 0x000fe400078e00ff */
[----:B------:R-:W-:Y:S02]  /*0130*/  IMAD.MOV.U32 R243, RZ, RZ, -0x10 ;  /* 0xfffffff0fff37424 */ /* 0x000fe400078e00ff */
[----:B------:R-:W4:Y:S08]  /*0140*/  S2UR UR55, SR_CTAID.Z ;  /* 0x00000000003779c3 */ /* 0x000f300000002700 */
[----:B------:R-:W5:Y:S01]  /*0150*/  S2UR UR46, SR_CTAID.Y ;  /* 0x00000000002e79c3 */ /* 0x000f620000002600 */
[----:B---3--:R-:W-:Y:S01]  /*0160*/  ULEA UR4, UR4, UR5, 0x18 ;  /* 0x0000000504047291 */ /* 0x008fe2000f8ec03f */
[----:B--2---:R-:W-:Y:S01]  /*0170*/  SHF.R.S32.HI R16, RZ, 0x1f, R15 ;  /* 0x0000001fff107819 */ /* 0x004fe2000001140f */
[----:B----4-:R-:W-:-:S03]  /*0180*/  USHF.R.S32.HI UR6, URZ, 0x1f, UR55 ;  /* 0x0000001f3f067899 */ /* 0x010fc60008011437 */
[CC--:B------:R-:W-:Y:S02]  /*0190*/  LEA.HI R2, R16.reuse, R15.reuse, RZ, 0x5 ;  /* 0x0000000f10027211 */ /* 0x0c0fe400078f28ff */
[----:B------:R-:W-:Y:S02]  /*01a0*/  LEA.HI R5, R16, R15, RZ, 0x4 ;  /* 0x0000000f10057211 */ /* 0x000fe400078f20ff */
[--C-:B-1----:R-:W-:Y:S01]  /*01b0*/  SHF.R.S32.HI R0, RZ, 0x5, R2.reuse ;  /* 0x00000005ff007819 */ /* 0x102fe20000011402 */
[----:B-----5:R-:W-:Y:S01]  /*01c0*/  USHF.L.U32 UR5, UR46, 0x7, URZ ;  /* 0x000000072e057899 */ /* 0x020fe2000800063f */
        /* <DEDUP_REMOVED lines=122> */
.L_x_1722:
        /* <DEDUP_REMOVED lines=16> */
[----:B------:R-:W-:Y:S01]  /*0a70*/  IMAD.U32 R2, RZ, RZ, UR8 ;  /* 0x00000008ff027e24 */ /* 0x000fe2000f8e00ff */
        /* <DEDUP_REMOVED lines=50> */
.L_x_1688:
        /* <DEDUP_REMOVED lines=81> */
[----:B------:R-:W-:Y:S01]  /*12b0*/  UIADD3 UR17, UR12, -0x40, URZ ;  /* 0xffffffc00c117890 */ /* 0x000fe2000fffe03f */
[----:B------:R-:W-:Y:S01]  /*12c0*/  @UP3 ULDC UR19, c[0x0][0x2e4] ;  /* 0x0000b90000133ab9 */ /* 0x000fe20000000800 */
[----:B------:R-:W-:Y:S02]  /*12d0*/  UIADD3 UR45, UR13, UR14, URZ ;  /* 0x0000000e0d2d7290 */ /* 0x000fe4000fffe03f */
[----:B------:R-:W-:-:S02]  /*12e0*/  @!UP3 UIMAD UR13, UR46, UR60, UR55 ;  /* 0x0000003c2e0db2a4 */ /* 0x000fc4000f8e0237 */
        /* <DEDUP_REMOVED lines=26> */
[----:B------:R-:W-:Y:S01]  /*1490*/  USHF.R.S32.HI UR39, URZ, 0x1f, UR27 ;  /* 0x0000001f3f277899 */ /* 0x000fe2000801141b */
[----:B------:R-:W-:Y:S01]  /*14a0*/  @!P3 LOP3.LUT R12, RZ, R6, RZ, 0x33, !PT ;  /* 0x00000006ff0cb212 */ /* 0x000fe200078e33ff */
[----:B------:R-:W-:Y:S02]  /*14b0*/  @!UP1 UIADD3 UR48, UR41, UR33, URZ ;  /* 0x0000002129309290 */ /* 0x000fe4000fffe03f */
        /* <DEDUP_REMOVED lines=18> */
.L_x_1690:
        /* <DEDUP_REMOVED lines=13> */
.L_x_1691:
        /* <DEDUP_REMOVED lines=11> */
.L_x_1692:
[----:B------:R-:W-:-:S04]  /*1760*/  UIMAD UR8, UR46, UR60, UR55 ;  /* 0x0000003c2e0872a4 */ /* 0x000fc8000f8e0237 */
[----:B------:R-:W-:-:S12]  /*1770*/  UIMAD UR8, UR8, UR58, URZ ;  /* 0x0000003a080872a4 */ /* 0x000fd8000f8e023f */
.L_x_1693:
        /* <DEDUP_REMOVED lines=53> */
[----:B------:R-:W-:Y:S01]  /*1ad0*/  IADD3 R0, P0, R8, UR9, RZ ;  /* 0x0000000908007c10 */ /* 0x000fe2000ff1e0ff */
[----:B------:R-:W-:Y:S01]  /*1ae0*/  ULDC.64 UR8, c[0x0][0x400] ;  /* 0x0001000000087ab9 */ /* 0x000fe20000000a00 */
[----:B------:R-:W-:Y:S01]  /*1af0*/  VIADD R5, R5, UR12 ;  /* 0x0000000c05057c36 */ /* 0x000fe20008000000 */
[----:B------:R-:W-:Y:S01]  /*1b00*/  LEA R10, P2, R6, UR16, 0x1 ;  /* 0x00000010060a7c11 */ /* 0x000fe2000f8408ff */
[-C--:B------:R-:W-:Y:S01]  /*1b10*/  IMAD R9, R24, R14.reuse, RZ ;  /* 0x0000000e18097224 */ /* 0x080fe200078e02ff */
[----:B------:R-:W-:Y:S01]  /*1b20*/  LEA.HI.X.SX32 R8, R8, UR10, 0x1, P0 ;  /* 0x0000000a08087c11 */ /* 0x000fe200080f0eff */
[C---:B------:R-:W-:Y:S01]  /*1b30*/  IMAD.WIDE.U32 R4, R249.reuse, R14, R4 ;  /* 0x0000000ef9047225 */ /* 0x040fe200078e0004 */
[C---:B------:R-:W-:Y:S01]  /*1b40*/  LEA R232, P0, R0.reuse, UR8, 0x2 ;  /* 0x0000000800e87c11 */ /* 0x040fe2000f8010ff */
[----:B------:R-:W-:Y:S01]  /*1b50*/  ULDC.64 UR10, c[0x0][0x3e0] ;  /* 0x0000f800000a7ab9 */ /* 0x000fe20000000a00 */
[----:B------:R-:W-:Y:S01]  /*1b60*/  UIMAD.WIDE UR12, UR29, 0x4, UR40 ;  /* 0x000000041d0c78a5 */ /* 0x000fe2000f8e0228 */
        /* <DEDUP_REMOVED lines=25> */
[----:B------:R-:W-:Y:S01]  /*1d00*/  IMAD.MOV.U32 R238, RZ, RZ, R10 ;  /* 0x000000ffffee7224 */ /* 0x000fe200078e000a */
[----:B------:R-:W-:Y:S01]  /*1d10*/  UMOV UR12, UR15 ;  /* 0x0000000f000c7c82 */ /* 0x000fe20008000000 */
        /* <DEDUP_REMOVED lines=53> */
.L_x_1696:
[----:B------:R-:W-:Y:S01]  /*2070*/  @!PT LDS RZ, [RZ] ;  /* 0x00000000fffff984 */ /* 0x000fe20000000800 */
[----:B------:R-:W-:Y:S01]  /*2080*/  @!PT LDS RZ, [RZ] ;  /* 0x00000000fffff984 */ /* 0x000fe20000000800 */
[----:B------:R-:W-:Y:S01]  /*2090*/  @!PT LDS RZ, [RZ] ;  /* 0x00000000fffff984 */ /* 0x000fe20000000800 */
[----:B------:R3:W-:Y:S04]  /*20a0*/  LDGSTS.E.BYPASS.LTC128B.128 [R235], desc[UR6][R238.64] ;  /* 0x00000000eeeb7fae */ /* 0x0007e8000b901d46 */
[----:B------:R3:W-:Y:S04]  /*20b0*/  LDGSTS.E.BYPASS.LTC128B.128 [R235+0x2000], desc[UR6][R238.64+0x80] ;  /* 0x02000080eeeb7fae */ /* 0x0007e8000b901d46 */
[----:B------:R3:W-:Y:S04]  /*20c0*/  LDGSTS.E.BYPASS.LTC128B.128 [R235+0x4000], desc[UR6][R238.64+0x100] ;  /* 0x04000100eeeb7fae */ /* 0x0007e8000b901d46 */
[----:B------:R3:W-:Y:S02]  /*20d0*/  LDGSTS.E.BYPASS.LTC128B.128 [R235+0x6000], desc[UR6][R238.64+0x180] ;  /* 0x06000180eeeb7fae */ /* 0x0007e4000b901d46 */
.L_x_1697:
[----:B------:R-:W-:Y:S05]  /*20e0*/  BSYNC B0 ;  /* 0x0000000000007941 */ /* 0x000fea0003800000 */
.L_x_1695:
        /* <DEDUP_REMOVED lines=21> */
.L_x_1699:
        /* <DEDUP_REMOVED lines=10> */
.L_x_1700:
[----:B------:R-:W-:Y:S05]  /*22e0*/  BSYNC B0 ;  /* 0x0000000000007941 */ /* 0x000fea0003800000 */
.L_x_1698:
        /* <DEDUP_REMOVED lines=27> */
[----:B------:R-:W-:Y:S01]  /*24a0*/  ULDC.64 UR14, c[0x0][0x268] ;  /* 0x00009a00000e7ab9 */ /* 0x000fe20000000a00 */
[----:B------:R-:W-:-:S02]  /*24b0*/  IMAD.MOV.U32 R225, RZ, RZ, 0x20 ;  /* 0x00000020ffe17424 */ /* 0x000fc400078e00ff */
[----:B------:R-:W-:Y:S01]  /*24c0*/  IMAD.MOV.U32 R224, RZ, RZ, 0x40 ;  /* 0x00000040ffe07424 */ /* 0x000fe200078e00ff */
[----:B------:R-:W-:Y:S01]  /*24d0*/  IADD3.X R5, R3, UR28, R2, P3, !PT ;  /* 0x0000001c03057c10 */ /* 0x000fe20009ffe402 */
[----:B------:R-:W-:Y:S01]  /*24e0*/  IMAD R2, R16, UR16, RZ ;  /* 0x0000001010027c24 */ /* 0x000fe2000f8e02ff */
[C---:B------:R-:W-:Y:S01]  /*24f0*/  @!P1 IADD3 R10, P3, R249.reuse, 0x20, RZ ;  /* 0x00000020f90a9810 */ /* 0x040fe20007f7e0ff */
[----:B------:R-:W-:Y:S01]  /*2500*/  IMAD R0, R8, 0x10, R0 ;  /* 0x0000001008007824 */ /* 0x000fe200078e0200 */
[----:B------:R-:W2:Y:S01]  /*2510*/  @!P2 LDC.64 R18, c[0x0][0x218] ;  /* 0x00008600ff12ab82 */ /* 0x000ea20000000a00 */
[----:B------:R-:W-:Y:S01]  /*2520*/  IMAD R8, R16, UR14, RZ ;  /* 0x0000000e10087c24 */ /* 0x000fe2000f8e02ff */
[----:B------:R1:W-:Y:S01]  /*2530*/  @P2 STS.128 [R236+0x18000], RZ ;  /* 0x018000ffec002388 */ /* 0x0003e20000000c00 */
[C---:B------:R-:W-:Y:S01]  /*2540*/  IMAD R9, R12.reuse, UR17, R2 ;  /* 0x000000110c097c24 */ /* 0x040fe2000f8e0202 */
[----:B------:R-:W-:Y:S01]  /*2550*/  CS2R R190, SRZ ;  /* 0x0000000000be7805 */ /* 0x000fe2000001ff00 */
[----:B------:R-:W-:Y:S01]  /*2560*/  IMAD.WIDE.U32 R2, R12, UR16, R6 ;  /* 0x000000100c027c25 */ /* 0x000fe2000f8e0006 */
[----:B------:R1:W-:Y:S01]  /*2570*/  @P2 STS.128 [R236+0x1a000], RZ ;  /* 0x01a000ffec002388 */ /* 0x0003e20000000c00 */
[----:B------:R-:W-:Y:S01]  /*2580*/  CS2R R188, SRZ ;  /* 0x0000000000bc7805 */ /* 0x000fe2000001ff00 */
[----:B------:R-:W3:Y:S01]  /*2590*/  @!P1 LDC.64 R20, c[0x0][0x218] ;  /* 0x00008600ff149b82 */ /* 0x000ee20000000a00 */
[----:B------:R-:W-:Y:S01]  /*25a0*/  VIADD R6, R0, 0x8 ;  /* 0x0000000800067836 */ /* 0x000fe20000000000 */
[----:B------:R1:W-:Y:S01]  /*25b0*/  @P2 STS.128 [R236+0x1c000], RZ ;  /* 0x01c000ffec002388 */ /* 0x0003e20000000c00 */
[C---:B------:R-:W-:Y:S01]  /*25c0*/  IMAD R8, R12.reuse, UR15, R8 ;  /* 0x0000000f0c087c24 */ /* 0x040fe2000f8e0208 */
[----:B------:R-:W-:Y:S01]  /*25d0*/  CS2R R194, SRZ ;  /* 0x0000000000c27805 */ /* 0x000fe2000001ff00 */
[----:B------:R-:W-:Y:S01]  /*25e0*/  IMAD.WIDE.U32 R4, R12, UR14, R4 ;  /* 0x0000000e0c047c25 */ /* 0x000fe2000f8e0004 */
[----:B------:R-:W-:Y:S01]  /*25f0*/  ISETP.GE.AND P5, PT, R6, UR9, PT ;  /* 0x0000000906007c0c */ /* 0x000fe2000bfa6270 */
[----:B------:R1:W-:Y:S01]  /*2600*/  @P2 STS.128 [R236+0x1e000], RZ ;  /* 0x01e000ffec002388 */ /* 0x0003e20000000c00 */
[----:B------:R-:W4:Y:S01]  /*2610*/  @!P2 LDC.64 R22, c[0x0][0x220] ;  /* 0x00008800ff16ab82 */ /* 0x000f220000000a00 */
        /* <DEDUP_REMOVED lines=151> */
[----:B------:R-:W-:Y:S01]  /*2f90*/  ULDC UR9, c[0x0][0x39c] ;  /* 0x0000e70000097ab9 */ /* 0x000fe20000000800 */
        /* <DEDUP_REMOVED lines=16> */
.L_x_1703:
        /* <DEDUP_REMOVED lines=8> */
[----:B-----5:R-:W-:Y:S02]  /*3120*/  FSETP.NEU.FTZ.AND P2, PT, R245, -INF , PT ;  /* 0xff800000f500780b */ /* 0x020fe40003f5d000 */
[----:B------:R-:W-:Y:S02]  /*3130*/  PLOP3.LUT P0, PT, PT, PT, UP0, 0x80, 0x0 ;  /* 0x000000000000781c */ /* 0x000fe40003f0f008 */
[----:B------:R-:W-:Y:S02]  /*3140*/  PLOP3.LUT P3, PT, PT, PT, UP0, 0x80, 0x0 ;  /* 0x000000000000781c */ /* 0x000fe40003f6f008 */
[----:B------:R-:W-:Y:S02]  /*3150*/  PLOP3.LUT P4, PT, PT, PT, UP0, 0x80, 0x0 ;  /* 0x000000000000781c */ /* 0x000fe40003f8f008 */
[----:B------:R-:W-:Y:S01]  /*3160*/  PLOP3.LUT P6, PT, PT, PT, UP0, 0x80, 0x0 ;  /* 0x000000000000781c */ /* 0x000fe20003fcf008 */
[----:B------:R-:W-:Y:S04]  /*3170*/  DEPBAR.LE SB0, 0x0 ;  /* 0x000080000000791a */ /* 0x000fe80000000000 */
[----:B------:R-:W-:Y:S06]  /*3180*/  BAR.SYNC.DEFER_BLOCKING 0x0 ;  /* 0x0000000000007b1d */ /* 0x000fec0000010000 */
[----:B------:R-:W-:Y:S05]  /*3190*/  LDSM.16.M88.4 R16, [R221] ;  /* 0x00000000dd10783b */ /* 0x000fea0000000200 */
[----:B------:R-:W1:Y:S05]  /*31a0*/  LDSM.16.M88.4 R8, [R218+UR4+0x18000] ;  /* 0x01800004da08783b */ /* 0x000e6a0008000200 */
[----:B------:R-:W3:Y:S05]  /*31b0*/  LDSM.16.M88.4 R84, [R218+UR4+0x18800] ;  /* 0x01880004da54783b */ /* 0x000eea0008000200 */
[----:B------:R-:W-:Y:S05]  /*31c0*/  LDSM.16.M88.4 R88, [R3] ;  /* 0x000000000358783b */ /* 0x000fea0000000200 */
[----:B------:R-:W4:Y:S05]  /*31d0*/  LDSM.16.M88.4 R92, [R217] ;  /* 0x00000000d95c783b */ /* 0x000f2a0000000200 */
        /* <DEDUP_REMOVED lines=239> */
[----:B------:R-:W-:Y:S02]  /*40d0*/  @P1 FSEL R3, R115, -INF , !P4 ;  /* 0xff80000073031808 */ /* 0x000fe40006000000 */
[----:B------:R-:W-:Y:S01]  /*40e0*/  PLOP3.LUT P1, PT, PT, PT, UP3, 0x80, 0x0 ;  /* 0x000000000000781c */ /* 0x000fe20003f2f038 */
[--C-:B--2---:R-:W-:Y:S02]  /*40f0*/  FFMA.FTZ R4, R5, UR15, -R2.reuse ;  /* 0x0000000f05047c23 */ /* 0x104fe40008010802 */
[----:B------:R-:W-:Y:S01]  /*4100*/  FFMA.FTZ R2, R3, UR15, -R2 ;  /* 0x0000000f03027c23 */ /* 0x000fe20008010802 */
[----:B-1----:R-:W-:Y:S03]  /*4110*/  MOV R3, R125 ;  /* 0x0000007d00037202 */ /* 0x002fe60000000f00 */
[----:B------:R1:W-:Y:S01]  /*4120*/  MUFU.EX2 R198, R4 ;  /* 0x0000000400c67308 */ /* 0x0003e20000000800 */
[----:B------:R-:W-:Y:S02]  /*4130*/  @P0 FSEL R3, R125, -INF , !P4 ;  /* 0xff8000007d030808 */ /* 0x000fe40006000000 */
[----:B------:R-:W-:Y:S02]  /*4140*/  F2FP.F16.F32.PACK_AB R5, R201, R203 ;  /* 0x000000cbc905723e */ /* 0x000fe400000000ff */
[----:B------:R-:W-:Y:S05]  /*4150*/  IADD3 R116, P0, R247, UR13, RZ ;  /* 0x0000000df7747c10 */ /* 0x000fea000ff1e0ff */
[----:B------:R2:W4:Y:S01]  /*4160*/  MUFU.EX2 R197, R2 ;  /* 0x0000000200c57308 */ /* 0x0005220000000800 */
[----:B------:R-:W-:Y:S05]  /*4170*/  IADD3.X R117, R248, UR12, RZ, P0, !PT ;  /* 0x0000000cf8757c10 */ /* 0x000fea00087fe4ff */
        /* <DEDUP_REMOVED lines=64> */
[----:B------:R-:W3:Y:S05]  /*4580*/  LDSM.16.M88.4 R104, [R220+0xa000] ;  /* 0x00a00000dc68783b */ /* 0x000eea0000000200 */
[C---:B--2---:R-:W-:Y:S06]  /*4590*/  HMMA.16816.F32 R12, R96.reuse, R84, R12 ;  /* 0x00000054600c723c */ /* 0x044fec000000180c */
[----:B------:R-:W-:Y:S01]  /*45a0*/  HMMA.16816.F32 R16, R96, R86, R16 ;  /* 0x000000566010723c */ /* 0x000fe20000001810 */
[----:B------:R-:W2:Y:S05]  /*45b0*/  LDSM.16.M88.4 R84, [R220+0xa800] ;  /* 0x00a80000dc54783b */ /* 0x000eaa0000000200 */
        /* <DEDUP_REMOVED lines=36> */
[----:B------:R3:W-:Y:S05]  /*4800*/  LDSM.16.M88.4 R92, [R0+0x16000] ;  /* 0x01600000005c783b */ /* 0x0007ea0000000200 */
[C---:B------:R-:W-:Y:S01]  /*4810*/  HMMA.16816.F32 R8, R96.reuse, R106, R8 ;  /* 0x0000006a6008723c */ /* 0x040fe20000001808 */
[----:B------:R-:W4:Y:S05]  /*4820*/  LDSM.16.M88.4 R104, [R218+UR4+0x26000] ;  /* 0x02600004da68783b */ /* 0x000f2a0008000200 */
[C---:B--2---:R-:W-:Y:S06]  /*4830*/  HMMA.16816.F32 R12, R96.reuse, R84, R12 ;  /* 0x00000054600c723c */ /* 0x044fec000000180c */
[----:B------:R-:W-:Y:S01]  /*4840*/  HMMA.16816.F32 R16, R96, R86, R16 ;  /* 0x000000566010723c */ /* 0x000fe20000001810 */
[----:B------:R-:W2:Y:S05]  /*4850*/  LDSM.16.M88.4 R84, [R218+UR4+0x26800] ;  /* 0x02680004da54783b */ /* 0x000eaa0008000200 */
[C---:B-1----:R-:W-:Y:S01]  /*4860*/  HMMA.16816.F32 R4, R100.reuse, R108, R4 ;  /* 0x0000006c6404723c */ /* 0x042fe20000001804 */
[----:B------:R-:W-:Y:S04]  /*4870*/  LDSM.16.M88.4 R96, [R2+0x16000] ;  /* 0x016000000260783b */ /* 0x000fe80000000200 */
[----:B---3--:R-:W-:Y:S01]  /*4880*/  FFMA.FTZ R0, -R123, R123, 1 ;  /* 0x3f8000007b007423 */ /* 0x008fe2000001017b */
[C---:B------:R-:W-:Y:S01]  /*4890*/  HMMA.16816.F32 R8, R100.reuse, R110, R8 ;  /* 0x0000006e6408723c */ /* 0x040fe20000001808 */
[----:B------:R-:W1:Y:S04]  /*48a0*/  LDSM.16.M88.4 R108, [R217+0xe000] ;  /* 0x00e00000d96c783b */ /* 0x000e680000000200 */
[----:B------:R-:W-:Y:S01]  /*48b0*/  FMUL.FTZ R0, R0, UR9 ;  /* 0x0000000900007c20 */ /* 0x000fe20008410000 */
[C---:B----4-:R-:W-:Y:S06]  /*48c0*/  HMMA.16816.F32 R12, R100.reuse, R88, R12 ;  /* 0x00000058640c723c */ /* 0x050fec000000180c */
[----:B------:R-:W-:Y:S01]  /*48d0*/  HMMA.16816.F32 R16, R100, R90, R16 ;  /* 0x0000005a6410723c */ /* 0x000fe20000001810 */
[----:B------:R-:W3:Y:S05]  /*48e0*/  LDSM.16.M88.4 R88, [R217+0xe800] ;  /* 0x00e80000d958783b */ /* 0x000eea0000000200 */
[C---:B------:R-:W-:Y:S01]  /*48f0*/  HMMA.16816.F32 R4, R92.reuse, R104, R4 ;  /* 0x000000685c04723c */ /* 0x040fe20000001804 */
[----:B------:R4:W-:Y:S05]  /*4900*/  LDSM.16.M88.4 R100, [R3+0x16000] ;  /* 0x016000000364783b */ /* 0x0009ea0000000200 */
[C---:B------:R-:W-:Y:S01]  /*4910*/  HMMA.16816.F32 R8, R92.reuse, R106, R8 ;  /* 0x0000006a5c08723c */ /* 0x040fe20000001808 */
[----:B------:R-:W3:Y:S05]  /*4920*/  LDSM.16.M88.4 R104, [R220+0xe000] ;  /* 0x00e00000dc68783b */ /* 0x000eea0000000200 */
[C---:B--2---:R-:W-:Y:S06]  /*4930*/  HMMA.16816.F32 R12, R92.reuse, R84, R12 ;  /* 0x000000545c0c723c */ /* 0x044fec000000180c */
[----:B------:R-:W-:Y:S01]  /*4940*/  HMMA.16816.F32 R16, R92, R86, R16 ;  /* 0x000000565c10723c */ /* 0x000fe20000001810 */
[----:B------:R-:W2:Y:S05]  /*4950*/  LDSM.16.M88.4 R84, [R220+0xe800] ;  /* 0x00e80000dc54783b */ /* 0x000eaa0000000200 */
[C---:B-1----:R-:W-:Y:S01]  /*4960*/  HMMA.16816.F32 R4, R96.reuse, R108, R4 ;  /* 0x0000006c6004723c */ /* 0x042fe20000001804 */
[----:B------:R-:W-:Y:S04]  /*4970*/  LDSM.16.M88.4 R92, [R112+0x16000] ;  /* 0x01600000705c783b */ /* 0x000fe80000000200 */
[----:B----4-:R-:W-:Y:S01]  /*4980*/  FFMA.FTZ R3, -R124, R124, 1 ;  /* 0x3f8000007c037423 */ /* 0x010fe2000001017c */
[C---:B------:R-:W-:Y:S01]  /*4990*/  HMMA.16816.F32 R8, R96.reuse, R110, R8 ;  /* 0x0000006e6008723c */ /* 0x040fe20000001808 */
[----:B------:R-:W1:Y:S04]  /*49a0*/  LDSM.16.M88.4 R108, [R219+0xe000] ;  /* 0x00e00000db6c783b */ /* 0x000e680000000200 */
[----:B------:R-:W-:Y:S01]  /*49b0*/  FMUL.FTZ R3, R3, UR9 ;  /* 0x0000000903037c20 */ /* 0x000fe20008410000 */
[C---:B---3--:R-:W-:Y:S06]  /*49c0*/  HMMA.16816.F32 R12, R96.reuse, R88, R12 ;  /* 0x00000058600c723c */ /* 0x048fec000000180c */
[----:B------:R-:W-:Y:S01]  /*49d0*/  HMMA.16816.F32 R16, R96, R90, R16 ;  /* 0x0000005a6010723c */ /* 0x000fe20000001810 */
[----:B------:R-:W3:Y:S05]  /*49e0*/  LDSM.16.M88.4 R88, [R219+0xe800] ;  /* 0x00e80000db58783b */ /* 0x000eea0000000200 */
[C---:B------:R-:W-:Y:S06]  /*49f0*/  HMMA.16816.F32 R4, R100.reuse, R104, R4 ;  /* 0x000000686404723c */ /* 0x040fec0000001804 */
[C---:B------:R-:W-:Y:S06]  /*4a00*/  HMMA.16816.F32 R8, R100.reuse, R106, R8 ;  /* 0x0000006a6408723c */ /* 0x040fec0000001808 */
[C---:B--2---:R-:W-:Y:S06]  /*4a10*/  HMMA.16816.F32 R12, R100.reuse, R84, R12 ;  /* 0x00000054640c723c */ /* 0x044fec000000180c */
        /* <DEDUP_REMOVED lines=14> */
[----:B------:R-:W-:Y:S01]  /*4b00*/  FFMA.FTZ R8, -R121, R121, 1 ;  /* 0x3f80000079087423 */ /* 0x000fe20000010179 */
[----:B------:R-:W-:Y:S01]  /*4b10*/  FMUL.FTZ R0, R4, R0 ;  /* 0x0000000004007220 */ /* 0x000fe20000410000 */
[----:B------:R-:W-:Y:S01]  /*4b20*/  FMUL.FTZ R5, R200, R5 ;  /* 0x00000005c8057220 */ /* 0x000fe20000410000 */
[----:B------:R-:W-:Y:S01]  /*4b30*/  FADD.FTZ R12, -R114, R12 ;  /* 0x0000000c720c7221 */ /* 0x000fe20000010100 */
[----:B------:R-:W-:Y:S01]  /*4b40*/  FMUL.FTZ R2, R2, UR9 ;  /* 0x0000000902027c20 */ /* 0x000fe20008410000 */
[----:B------:R-:W-:Y:S01]  /*4b50*/  FMUL.FTZ R9, R199, R9 ;  /* 0x00000009c7097220 */ /* 0x000fe20000410000 */
[----:B------:R-:W-:Y:S01]  /*4b60*/  F2FP.F16.F32.PACK_AB R0, R0, R3 ;  /* 0x000000030000723e */ /* 0x000fe200000000ff */
[----:B------:R-:W-:Y:S01]  /*4b70*/  FADD.FTZ R4, -R114, R16 ;  /* 0x0000001072047221 */ /* 0x000fe20000010100 */
[----:B------:R-:W-:Y:S01]  /*4b80*/  FMUL.FTZ R8, R8, UR9 ;  /* 0x0000000908087c20 */ /* 0x000fe20008410000 */
[----:B------:R-:W-:Y:S01]  /*4b90*/  FMUL.FTZ R16, R203, R12 ;  /* 0x0000000ccb107220 */ /* 0x000fe20000410000 */
[----:B------:R-:W-:Y:S01]  /*4ba0*/  FMUL.FTZ R2, R5, R2 ;  /* 0x0000000205027220 */ /* 0x000fe20000410000 */
[----:B------:R-:W-:Y:S01]  /*4bb0*/  FADD.FTZ R13, -R114, R13 ;  /* 0x0000000d720d7221 */ /* 0x000fe20000010100 */
[----:B------:R-:W-:Y:S01]  /*4bc0*/  FMUL.FTZ R8, R9, R8 ;  /* 0x0000000809087220 */ /* 0x000fe20000410000 */
[----:B------:R-:W-:Y:S01]  /*4bd0*/  FMUL.FTZ R12, R198, R4 ;  /* 0x00000004c60c7220 */ /* 0x000fe20000410000 */
[----:B------:R-:W-:Y:S01]  /*4be0*/  FFMA.FTZ R3, -R120, R120, 1 ;  /* 0x3f80000078037423 */ /* 0x000fe20000010178 */
[----:B------:R-:W-:Y:S01]  /*4bf0*/  FFMA.FTZ R5, -R119, R119, 1 ;  /* 0x3f80000077057423 */ /* 0x000fe20000010177 */
[----:B------:R-:W-:Y:S01]  /*4c00*/  FADD.FTZ R114, -R114, R17 ;  /* 0x0000001172727221 */ /* 0x000fe20000010100 */
[----:B------:R-:W-:Y:S01]  /*4c10*/  FFMA.FTZ R9, -R118, R118, 1 ;  /* 0x3f80000076097423 */ /* 0x000fe20000010176 */
[----:B------:R-:W-:Y:S01]  /*4c20*/  FFMA.FTZ R4, -R115, R115, 1 ;  /* 0x3f80000073047423 */ /* 0x000fe20000010173 */
[----:B------:R-:W-:Y:S01]  /*4c30*/  FMUL.FTZ R17, R201, R13 ;  /* 0x0000000dc9117220 */ /* 0x000fe20000410000 */
[----:B------:R-:W-:Y:S01]  /*4c40*/  FMUL.FTZ R3, R3, UR9 ;  /* 0x0000000903037c20 */ /* 0x000fe20008410000 */
[----:B------:R-:W-:Y:S01]  /*4c50*/  FMUL.FTZ R5, R5, UR9 ;  /* 0x0000000905057c20 */ /* 0x000fe20008410000 */
        /* <DEDUP_REMOVED lines=9> */
[----:B------:R-:W-:Y:S01]  /*4cf0*/  F2FP.F16.F32.PACK_AB R5, R5, R3 ;  /* 0x000000030505723e */ /* 0x000fe200000000ff */
[----:B------:R-:W-:Y:S01]  /*4d00*/  FFMA.FTZ R13, -R131, R131, 1 ;  /* 0x3f800000830d7423 */ /* 0x000fe20000010183 */
[----:B------:R-:W-:Y:S01]  /*4d10*/  F2FP.F16.F32.PACK_AB R6, R4, R9 ;  /* 0x000000090406723e */ /* 0x000fe200000000ff */
[----:B------:R-:W-:Y:S01]  /*4d20*/  FMUL.FTZ R3, R212, R2 ;  /* 0x00000002d4037220 */ /* 0x000fe20000410000 */
[----:B------:R-:W-:Y:S01]  /*4d30*/  FFMA.FTZ R2, -R196, R196, 1 ;  /* 0x3f800000c4027423 */ /* 0x000fe200000101c4 */
[----:B------:R-:W-:Y:S01]  /*4d40*/  FFMA.FTZ R4, -R130, R130, 1 ;  /* 0x3f80000082047423 */ /* 0x000fe20000010182 */
[C---:B------:R-:W-:Y:S01]  /*4d50*/  FADD.FTZ R9, -R113.reuse, R10 ;  /* 0x0000000a71097221 */ /* 0x040fe20000010100 */
[----:B------:R-:W-:Y:S01]  /*4d60*/  FADD.FTZ R10, -R113, R11 ;  /* 0x0000000b710a7221 */ /* 0x000fe20000010100 */
[----:B------:R-:W-:Y:S01]  /*4d70*/  FFMA.FTZ R12, -R127, R127, 1 ;  /* 0x3f8000007f0c7423 */ /* 0x000fe2000001017f */
[----:B------:R-:W-:Y:S01]  /*4d80*/  FMUL.FTZ R7, R211, R7 ;  /* 0x00000007d3077220 */ /* 0x000fe20000410000 */
[----:B------:R-:W-:Y:S01]  /*4d90*/  FMUL.FTZ R2, R2, UR9 ;  /* 0x0000000902027c20 */ /* 0x000fe20008410000 */
[----:B------:R-:W-:Y:S01]  /*4da0*/  FMUL.FTZ R4, R4, UR9 ;  /* 0x0000000904047c20 */ /* 0x000fe20008410000 */
[----:B------:R-:W-:Y:S01]  /*4db0*/  FMUL.FTZ R9, R210, R9 ;  /* 0x00000009d2097220 */ /* 0x000fe20000410000 */
[----:B------:R-:W-:Y:S01]  /*4dc0*/  FMUL.FTZ R10, R207, R10 ;  /* 0x0000000acf0a7220 */ /* 0x000fe20000410000 */
[----:B------:R-:W-:Y:S01]  /*4dd0*/  FMUL.FTZ R13, R13, UR9 ;  /* 0x000000090d0d7c20 */ /* 0x000fe20008410000 */
[----:B------:R-:W-:Y:S01]  /*4de0*/  FMUL.FTZ R12, R12, UR9 ;  /* 0x000000090c0c7c20 */ /* 0x000fe20008410000 */
        /* <DEDUP_REMOVED lines=8> */
[----:B------:R-:W-:Y:S01]  /*4e70*/  FFMA.FTZ R9, -R129, R129, 1 ;  /* 0x3f80000081097423 */ /* 0x000fe20000010181 */
[----:B------:R-:W-:Y:S01]  /*4e80*/  FFMA.FTZ R7, -R128, R128, 1 ;  /* 0x3f80000080077423 */ /* 0x000fe20000010180 */
[----:B------:R-:W-:Y:S01]  /*4e90*/  FFMA.FTZ R11, -R126, R126, 1 ;  /* 0x3f8000007e0b7423 */ /* 0x000fe2000001017e */
[----:B------:R-:W-:Y:S01]  /*4ea0*/  FFMA.FTZ R10, -R125, R125, 1 ;  /* 0x3f8000007d0a7423 */ /* 0x000fe2000001017d */
[----:B------:R-:W-:Y:S01]  /*4eb0*/  FMUL.FTZ R15, R209, R14 ;  /* 0x0000000ed10f7220 */ /* 0x000fe20000410000 */
[----:B------:R-:W-:Y:S01]  /*4ec0*/  FMUL.FTZ R14, R208, R3 ;  /* 0x00000003d00e7220 */ /* 0x000fe20000410000 */
[----:B------:R-:W-:Y:S01]  /*4ed0*/  F2FP.F16.F32.PACK_AB R4, R4, R2 ;  /* 0x000000020404723e */ /* 0x000fe200000000ff */
        /* <DEDUP_REMOVED lines=37> */
.L_x_1701:
        /* <DEDUP_REMOVED lines=130> */
.L_x_1702:
        /* <DEDUP_REMOVED lines=628> */
.L_x_1704:
        /* <DEDUP_REMOVED lines=23> */
.L_x_1705:
        /* <DEDUP_REMOVED lines=50> */
.L_x_1707:
[----:B------:R-:W-:Y:S05]  /*8520*/  BSYNC B0 ;  /* 0x0000000000007941 */ /* 0x000fea0003800000 */
.L_x_1706:
        /* <DEDUP_REMOVED lines=16> */
.L_x_1709:
[----:B------:R-:W-:Y:S05]  /*8630*/  BSYNC B0 ;  /* 0x0000000000007941 */ /* 0x000fea0003800000 */
.L_x_1708:
        /* <DEDUP_REMOVED lines=33> */
.L_x_1711:
[----:B------:R-:W-:Y:S05]  /*8850*/  BSYNC B0 ;  /* 0x0000000000007941 */ /* 0x000fea0003800000 */
.L_x_1710:
        /* <DEDUP_REMOVED lines=17> */
.L_x_1694:
        /* <DEDUP_REMOVED lines=23> */
.L_x_1713:
        /* <DEDUP_REMOVED lines=21> */
.L_x_1714:
        /* <DEDUP_REMOVED lines=34> */
.L_x_1716:
[----:B------:R-:W-:Y:S05]  /*8e50*/  BSYNC B0 ;  /* 0x0000000000007941 */ /* 0x000fea0003800000 */
.L_x_1715:
        /* <DEDUP_REMOVED lines=16> */
.L_x_1718:
[----:B------:R-:W-:Y:S05]  /*8f60*/  BSYNC B0 ;  /* 0x0000000000007941 */ /* 0x000fea0003800000 */
.L_x_1717:
        /* <DEDUP_REMOVED lines=29> */
.L_x_1720:
[----:B------:R-:W-:Y:S05]  /*9140*/  BSYNC B0 ;  /* 0x0000000000007941 */ /* 0x000fea0003800000 */
.L_x_1719:
        /* <DEDUP_REMOVED lines=15> */
.L_x_1712:
[----:B------:R-:W-:Y:S05]  /*9240*/  BSYNC B1 ;  /* 0x0000000000017941 */ /* 0x000fea0003800000 */
.L_x_1689:
        /* <DEDUP_REMOVED lines=8> */
.L_x_1721:
[----:B------:R-:W-:Y:S05]  /*92d0*/  EXIT ;  /* 0x000000000000794d */ /* 0x000fea0003800000 */
.L_x_1723:
        /* <DEDUP_REMOVED lines=10> */
.L_x_2067:


//--------------------- .text._ZN5flash44flash_bwd_dq_dk_dv_loop_seqk_parallel_kernelI23Flash_bwd_kernel_traitsILi256ELi64ELi64ELi8ELi4ELi2ELi2ELb0ELb0EN7cutlass6half_tE19Flash_kernel_traitsILi256ELi64ELi64ELi8ES3_EELb1ELb0ELb0ELb1ELb0ELb0ELb0EEEvNS_16Flash_bwd_paramsE --------------------------
	.section	.text._ZN5flash44flash_bwd_dq_dk_dv_loop_seqk_parallel_kernelI23Flash_bwd_kernel_traitsILi256ELi64ELi64ELi8ELi4ELi2ELi2ELb0ELb0EN7cutlass6half_tE19Flash_kernel_traitsILi256ELi64ELi64ELi8ES3_EELb1ELb0ELb0ELb1ELb0ELb0ELb0EEEvNS_16Flash_bwd_paramsE,"ax",@progbits
	.align	128
        .global         _ZN5flash44flash_bwd_dq_dk_dv_loop_seqk_parallel_kernelI23Flash_bwd_kernel_traitsILi256ELi64ELi64ELi8ELi4ELi2ELi2ELb0ELb0EN7cutlass6half_tE19Flash_kernel_traitsILi256ELi64ELi64ELi8ES3_EELb1ELb0ELb0ELb1ELb0ELb0ELb0EEEvNS_16Flash_bwd_paramsE
        .type           _ZN5flash44flash_bwd_dq_dk_dv_loop_seqk_parallel_kernelI23Flash_bwd_kernel_traitsILi256ELi64ELi64ELi8ELi4ELi2ELi2ELb0ELb0EN7cutlass6half_tE19Flash_kernel_traitsILi256ELi64ELi64ELi8ES3_EELb1ELb0ELb0ELb1ELb0ELb0ELb0EEEvNS_16Flash_bwd_paramsE,@function
        .size           _ZN5flash44flash_bwd_dq_dk_dv_loop_seqk_parallel_kernelI23Flash_bwd_kernel_traitsILi256ELi64ELi64ELi8ELi4ELi2ELi2ELb0ELb0EN7cutlass6half_tE19Flash_kernel_traitsILi256ELi64ELi64ELi8ES3_EELb1ELb0ELb0ELb1ELb0ELb0ELb0EEEvNS_16Flash_bwd_paramsE,(.L_x_2068 - _ZN5flash44flash_bwd_dq_dk_dv_loop_seqk_parallel_kernelI23Flash_bwd_kernel_traitsILi256ELi64ELi64ELi8ELi4ELi2ELi2ELb0ELb0EN7cutlass6half_tE19Flash_kernel_traitsILi256ELi64ELi64ELi8ES3_EELb1ELb0ELb0ELb1ELb0ELb0ELb0EEEvNS_16Flash_bwd_paramsE)
        .other          _ZN5flash44flash_bwd_dq_dk_dv_loop_seqk_parallel_kernelI23Flash_bwd_kernel_traitsILi256ELi64ELi64ELi8ELi4ELi2ELi2ELb0ELb0EN7cutlass6half_tE19Flash_kernel_traitsILi256ELi64ELi64ELi8ES3_EELb1ELb0ELb0ELb1ELb0ELb0ELb0EEEvNS_16Flash_bwd_paramsE,@"STO_CUDA_ENTRY STV_DEFAULT"
_ZN5flash44flash_bwd_dq_dk_dv_loop_seqk_parallel_kernelI23Flash_bwd_kernel_traitsILi256ELi64ELi64ELi8ELi4ELi2ELi2ELb0ELb0EN7cutlass6half_tE19Flash_kernel_traitsILi256ELi64ELi64ELi8ES3_EELb1ELb0ELb0ELb1ELb0ELb0ELb0EEEvNS_16Flash_bwd_paramsE:
.text._ZN5flash44flash_bwd_dq_dk_dv_loop_seqk_parallel_kernelI23Flash_bwd_kernel_traitsILi256ELi64ELi64ELi8ELi4ELi2ELi2ELb0ELb0EN7cutlass6half_tE19Flash_kernel_traitsILi256ELi64ELi64ELi8ES3_EELb1ELb0ELb0ELb1ELb0ELb0ELb0EEEvNS_16Flash_bwd_paramsE:
        /* <DEDUP_REMOVED lines=42> */
[----:B------:R-:W-:Y:S02]  /*02a0*/  LEA.HI R0, R0, R5, RZ, 0x1 ;  /* 0x0000000500007211 */ /* 0x000fe400078f08ff */
[----:B------:R-:W-:Y:S01]  /*02b0*/  SHF.R.S32.HI R19, RZ, 0x1f, R7 ;  /* 0x0000001fff137819 */ /* 0x000fe20000011407 */
[----:B------:R-:W-:Y:S01]  /*02c0*/  IMAD.SHL.U32 R13, R13, 0x40, RZ ;  /* 0x000000400d0d7824 */ /* 0x000fe200078e00ff */
[----:B------:R-:W-:Y:S02]  /*02d0*/  SHF.R.S32.HI R9, RZ, 0x1f, R9 ;  /* 0x0000001fff097819 */ /* 0x000fe40000011409 */
[----:B------:R-:W-:Y:S02]  /*02e0*/  LEA.HI R7, R7, R8, RZ, 0x1 ;  /* 0x0000000807077211 */ /* 0x000fe400078f08ff */
[----:B------:R-:W-:Y:S02]  /*02f0*/  LOP3.LUT R0, R0, 0xfffffffe, RZ, 0xc0, !PT ;  /* 0xfffffffe00007812 */ /* 0x000fe400078ec0ff */
[----:B------:R-:W-:-:S02]  /*0300*/  LEA.HI R9, R9, R6, RZ, 0x3 ;  /* 0x0000000609097211 */ /* 0x000fc400078f18ff */
[----:B------:R-:W-:Y:S01]  /*0310*/  LOP3.LUT R7, R7, 0xfffffffe, RZ, 0xc0, !PT ;  /* 0xfffffffe07077812 */ /* 0x000fe200078ec0ff */
[----:B------:R-:W-:Y:S01]  /*0320*/  IMAD.IADD R0, R5, 0x1, -R0 ;  /* 0x0000000105007824 */ /* 0x000fe200078e0a00 */
[----:B------:R-:W-:Y:S02]  /*0330*/  LOP3.LUT R9, R9, 0xfffffff8, RZ, 0xc0, !PT ;  /* 0xfffffff809097812 */ /* 0x000fe400078ec0ff */
[----:B------:R-:W-:Y:S01]  /*0340*/  SHF.R.S32.HI R5, RZ, 0x1f, R4 ;  /* 0x0000001fff057819 */ /* 0x000fe20000011404 */
[----:B------:R-:W-:Y:S01]  /*0350*/  IMAD.IADD R7, R8, 0x1, -R7 ;  /* 0x0000000108077824 */ /* 0x000fe200078e0a07 */
[----:B------:R-:W-:Y:S01]  /*0360*/  LOP3.LUT R13, R13, 0x1c0, RZ, 0xc0, !PT ;  /* 0x000001c00d0d7812 */ /* 0x000fe200078ec0ff */
[----:B------:R-:W-:Y:S01]  /*0370*/  IMAD.IADD R9, R6, 0x1, -R9 ;  /* 0x0000000106097824 */ /* 0x000fe200078e0a09 */
[----:B------:R-:W-:Y:S01]  /*0380*/  LOP3.LUT P4, RZ, R17, 0x4, RZ, 0xc0, !PT ;  /* 0x0000000411ff7812 */ /* 0x000fe2000788c0ff */
[----:B------:R-:W-:Y:S01]  /*0390*/  IMAD.SHL.U32 R6, R7, 0x10, RZ ;  /* 0x0000001007067824 */ /* 0x000fe200078e00ff */
[C---:B------:R-:W-:Y:S01]  /*03a0*/  LOP3.LUT P3, RZ, R17.reuse, 0x2, RZ, 0xc0, !PT ;  /* 0x0000000211ff7812 */ /* 0x040fe2000786c0ff */
[----:B------:R-:W-:Y:S01]  /*03b0*/  IMAD.SHL.U32 R17, R17, 0x40, RZ ;  /* 0x0000004011117824 */ /* 0x000fe200078e00ff */
[----:B------:R-:W-:Y:S01]  /*03c0*/  LEA.HI R19, R19, R8, RZ, 0x2 ;  /* 0x0000000813137211 */ /* 0x000fe200078f10ff */
[----:B------:R-:W-:Y:S01]  /*03d0*/  IMAD.SHL.U32 R249, R0, 0x8, RZ ;  /* 0x0000000800f97824 */ /* 0x000fe200078e00ff */
[----:B------:R-:W-:-:S02]  /*03e0*/  LEA.HI R5, R5, R4, RZ, 0x2 ;  /* 0x0000000405057211 */ /* 0x000fc400078f10ff */
[----:B------:R-:W-:Y:S02]  /*03f0*/  SHF.R.U32.HI R10, RZ, 0x3, R13 ;  /* 0x00000003ff0a7819 */ /* 0x000fe4000001160d */
[----:B------:R-:W-:Y:S02]  /*0400*/  SHF.R.S32.HI R4, RZ, 0x1f, R15 ;  /* 0x0000001fff047819 */ /* 0x000fe4000001140f */
[----:B------:R-:W-:Y:S02]  /*0410*/  LOP3.LUT R13, R13, 0x38, R20, 0xf8, !PT ;  /* 0x000000380d0d7812 */ /* 0x000fe400078ef814 */
[----:B------:R-:W-:Y:S02]  /*0420*/  LOP3.LUT R19, R19, 0xfffffffc, RZ, 0xc0, !PT ;  /* 0xfffffffc13137812 */ /* 0x000fe400078ec0ff */
[----:B------:R-:W-:Y:S02]  /*0430*/  LOP3.LUT R17, R17, 0x1c0, RZ, 0xc0, !PT ;  /* 0x000001c011117812 */ /* 0x000fe400078ec0ff */
[----:B------:R-:W-:Y:S01]  /*0440*/  LEA.HI R4, R4, R15, RZ, 0x3 ;  /* 0x0000000f04047211 */ /* 0x000fe200078f18ff */
[----:B------:R-:W-:Y:S01]  /*0450*/  IMAD.IADD R18, R8, 0x1, -R19 ;  /* 0x0000000108127824 */ /* 0x000fe200078e0a13 */
[----:B------:R-:W-:-:S02]  /*0460*/  LOP3.LUT R10, R13, R10, RZ, 0x3c, !PT ;  /* 0x0000000a0d0a7212 */ /* 0x000fc400078e3cff */
[----:B------:R-:W-:Y:S02]  /*0470*/  SHF.R.S32.HI R3, RZ, 0x7, R3 ;  /* 0x00000007ff037819 */ /* 0x000fe40000011403 */
[C---:B------:R-:W-:Y:S01]  /*0480*/  LOP3.LUT R241, R17.reuse, 0x8, R16, 0xf8, !PT ;  /* 0x0000000811f17812 */ /* 0x040fe200078ef810 */
[----:B------:R-:W-:Y:S01]  /*0490*/  STL [R1], R18 ;  /* 0x0000001201007387 */ /* 0x000fe20000100800 */
[----:B------:R-:W-:Y:S01]  /*04a0*/  LOP3.LUT R13, R17, 0x10, R6, 0xf8, !PT ;  /* 0x00000010110d7812 */ /* 0x000fe200078ef806 */
[----:B------:R-:W-:Y:S01]  /*04b0*/  IMAD.SHL.U32 R6, R0, 0x200, RZ ;  /* 0x0000020000067824 */ /* 0x000fe200078e00ff */
[----:B------:R-:W-:Y:S01]  /*04c0*/  SHF.R.U32.HI R250, RZ, 0x3, R17 ;  /* 0x00000003fffa7819 */ /* 0x000fe20000011611 */
[----:B------:R-:W-:Y:S01]  /*04d0*/  STL [R1+0x8], R20 ;  /* 0x0000081401007387 */ /* 0x000fe20000100800 */
[----:B------:R-:W-:Y:S01]  /*04e0*/  LOP3.LUT R8, R4, 0xfffffff8, RZ, 0xc0, !PT ;  /* 0xfffffff804087812 */ /* 0x000fe200078ec0ff */
[----:B------:R-:W-:Y:S01]  /*04f0*/  IMAD R14, R3, 0x800, R6 ;  /* 0x00000800030e7824 */ /* 0x000fe200078e0206 */
[----:B------:R-:W-:-:S02]  /*0500*/  LOP3.LUT R12, R9, 0x1, RZ, 0xc0, !PT ;  /* 0x00000001090c7812 */ /* 0x000fc400078ec0ff */
[----:B------:R-:W-:Y:S01]  /*0510*/  LOP3.LUT R241, R241, R250, RZ, 0x3c, !PT ;  /* 0x000000faf1f17212 */ /* 0x000fe200078e3cff */
[----:B------:R-:W-:Y:S01]  /*0520*/  IMAD.IADD R8, R15, 0x1, -R8 ;  /* 0x000000010f087824 */ /* 0x000fe200078e0a08 */
[----:B------:R-:W-:Y:S01]  /*0530*/  ISETP.NE.U32.AND P0, PT, R12, 0x1, PT ;  /* 0x000000010c00780c */ /* 0x000fe20003f05070 */
[----:B------:R-:W-:Y:S01]  /*0540*/  IMAD.SHL.U32 R12, R2, 0x2, RZ ;  /* 0x00000002020c7824 */ /* 0x000fe200078e00ff */
[----:B------:R-:W-:Y:S01]  /*0550*/  SHF.R.S32.HI R11, RZ, 0x6, R11 ;  /* 0x00000006ff0b7819 */ /* 0x000fe2000001140b */
[----:B------:R-:W-:Y:S01]  /*0560*/  IMAD.IADD R241, R14, 0x1, R241 ;  /* 0x000000010ef17824 */ /* 0x000fe200078e02f1 */
[C---:B------:R-:W-:Y:S01]  /*0570*/  R2P PR, R9.reuse, 0x6 ;  /* 0x0000000609007804 */ /* 0x040fe20000000000 */
[----:B------:R-:W-:Y:S01]  /*0580*/  IMAD.SHL.U32 R14, R9, 0x40, RZ ;  /* 0x00000040090e7824 */ /* 0x000fe200078e00ff */
[----:B------:R-:W-:Y:S01]  /*0590*/  LOP3.LUT R13, R13, 0x8, R16, 0xf8, !PT ;  /* 0x000000080d0d7812 */ /* 0x000fe200078ef810 */
[----:B------:R-:W-:Y:S01]  /*05a0*/  IMAD.SHL.U32 R9, R11, 0x8, RZ ;  /* 0x000000080b097824 */ /* 0x000fe200078e00ff */
[----:B------:R-:W-:Y:S01]  /*05b0*/  SEL R240, R240, 0xffffffe0, !P3 ;  /* 0xffffffe0f0f07807 */ /* 0x000fe20005800000 */
[----:B------:R-:W-:Y:S01]  /*05c0*/  IMAD.SHL.U32 R8, R8, 0x40, RZ ;  /* 0x0000004008087824 */ /* 0x000fe200078e00ff */
[----:B------:R-:W-:Y:S01]  /*05d0*/  LOP3.LUT R250, R6, R13, R250, 0xf6, !PT ;  /* 0x0000000d06fa7212 */ /* 0x000fe200078ef6fa */
[----:B------:R-:W-:Y:S01]  /*05e0*/  IMAD.SHL.U32 R16, R0, 0x20, RZ ;  /* 0x0000002000107824 */ /* 0x000fe200078e00ff */
[----:B------:R-:W-:Y:S01]  /*05f0*/  LOP3.LUT R9, R9, 0x18, RZ, 0xc0, !PT ;  /* 0x0000001809097812 */ /* 0x000fe200078ec0ff */
[----:B------:R-:W-:Y:S01]  /*0600*/  IMAD.SHL.U32 R0, R4, 0x40, RZ ;  /* 0x0000004004007824 */ /* 0x000fe200078e00ff */
[----:B------:R-:W-:Y:S01]  /*0610*/  LOP3.LUT R8, R8, 0x1c0, RZ, 0xc0, !PT ;  /* 0x000001c008087812 */ /* 0x000fe200078ec0ff */
[----:B------:R-:W-:Y:S01]  /*0620*/  IMAD R10, R11, 0x200, R10 ;  /* 0x000002000b0a7824 */ /* 0x000fe200078e020a */
[----:B------:R-:W-:Y:S01]  /*0630*/  LOP3.LUT R251, R9, 0x20, R16, 0xf8, !PT ;  /* 0x0000002009fb7812 */ /* 0x000fe200078ef810 */
[----:B------:R-:W-:Y:S01]  /*0640*/  IMAD.SHL.U32 R11, R3, 0x20, RZ ;  /* 0x00000020030b7824 */ /* 0x000fe200078e00ff */
[----:B------:R-:W-:-:S02]  /*0650*/  SHF.R.U32.HI R6, RZ, 0x3, R8 ;  /* 0x00000003ff067819 */ /* 0x000fc40000011608 */
[----:B------:R-:W-:Y:S01]  /*0660*/  LOP3.LUT R249, R8, 0x8, R249, 0xf8, !PT ;  /* 0x0000000808f97812 */ /* 0x000fe200078ef8f9 */
[----:B------:R1:W-:Y:S01]  /*0670*/  STL [R1+0x4], R10 ;  /* 0x0000040a01007387 */ /* 0x0003e20000100800 */
[----:B------:R-:W-:Y:S02]  /*0680*/  LOP3.LUT R251, R6, R251, R8, 0x1e, !PT ;  /* 0x000000fb06fb7212 */ /* 0x000fe400078e1e08 */
[----:B------:R-:W-:Y:S01]  /*0690*/  LOP3.LUT R249, R249, R6, RZ, 0x3c, !PT ;  /* 0x00000006f9f97212 */ /* 0x000fe200078e3cff */
[----:B------:R-:W-:Y:S01]  /*06a0*/  IMAD.U32 R6, RZ, RZ, UR6 ;  /* 0x00000006ff067e24 */ /* 0x000fe2000f8e00ff */
[----:B------:R-:W-:Y:S01]  /*06b0*/  LOP3.LUT R14, R14, 0x1c0, RZ, 0xc0, !PT ;  /* 0x000001c00e0e7812 */ /* 0x000fe200078ec0ff */
[----:B------:R-:W-:Y:S01]  /*06c0*/  IMAD.U32 R6, RZ, RZ, UR5 ;  /* 0x00000005ff067e24 */ /* 0x000fe2000f8e00ff */
[----:B------:R-:W-:Y:S01]  /*06d0*/  LOP3.LUT R0, R0, 0xfffffe00, RZ, 0xc0, !PT ;  /* 0xfffffe0000007812 */ /* 0x000fe200078ec0ff */
[----:B------:R-:W-:Y:S01]  /*06e0*/  USHF.R.S32.HI UR5, URZ, 0x1f, UR47 ;  /* 0x0000001f3f057899 */ /* 0x000fe2000801142f */
[----:B------:R-:W-:Y:S01]  /*06f0*/  SHF.R.U32.HI R3, RZ, 0x3, R14 ;  /* 0x00000003ff037819 */ /* 0x000fe2000001160e */
[----:B------:R-:W-:Y:S01]  /*0700*/  USHF.R.S32.HI UR6, URZ, 0x1f, UR47 ;  /* 0x0000001f3f067899 */ /* 0x000fe2000801142f */
[----:B------:R-:W-:Y:S01]  /*0710*/  LOP3.LUT R251, R251, R0, RZ, 0xfc, !PT ;  /* 0x00000000fbfb7212 */ /* 0x000fe200078efcff */
[--C-:B------:R-:W-:Y:S01]  /*0720*/  IMAD R252, R18, 0x400, R0.reuse ;  /* 0x0000040012fc7824 */ /* 0x100fe200078e0200 */
[----:B------:R-:W-:Y:S01]  /*0730*/  LOP3.LUT R2, R3, R14, R9, 0x1e, !PT ;  /* 0x0000000e03027212 */ /* 0x000fe200078e1e09 */
[----:B------:R-:W-:Y:S01]  /*0740*/  IMAD R4, R7, 0x400, R0 ;  /* 0x0000040007047824 */ /* 0x000fe200078e0200 */
[----:B------:R-:W-:Y:S01]  /*0750*/  LEA R241, R241, UR4, 0x1 ;  /* 0x00000004f1f17c11 */ /* 0x000fe2000f8e08ff */
[----:B------:R-:W-:Y:S01]  /*0760*/  IMAD.U32 R0, RZ, RZ, UR5 ;  /* 0x00000005ff007e24 */ /* 0x000fe2000f8e00ff */
[----:B------:R-:W-:Y:S01]  /*0770*/  USHF.R.S32.HI UR5, URZ, 0x1f, UR55 ;  /* 0x0000001f3f057899 */ /* 0x000fe20008011437 */
[----:B------:R-:W-:Y:S01]  /*0780*/  IMAD R9, R7, 0x400, R12 ;  /* 0x0000040007097824 */ /* 0x000fe200078e020c */
[----:B------:R-:W-:Y:S01]  /*0790*/  LEA R250, R250, UR4, 0x1 ;  /* 0x00000004fafa7c11 */ /* 0x000fe2000f8e08ff */
[----:B------:R-:W-:-:S02]  /*07a0*/  IMAD.IADD R252, R252, 0x1, R249 ;  /* 0x00000001fcfc7824 */ /* 0x000fc400078e02f9 */
[----:B------:R-:W-:Y:S02]  /*07b0*/  IMAD.MOV.U32 R0, RZ, RZ, 0x40 ;  /* 0x00000040ff007424 */ /* 0x000fe400078e00ff */
[----:B------:R-:W-:Y:S01]  /*07c0*/  IMAD.U32 R6, RZ, RZ, UR6 ;  /* 0x00000006ff067e24 */ /* 0x000fe2000f8e00ff */
[----:B-1----:R-:W-:Y:S01]  /*07d0*/  LOP3.LUT R10, R14, 0x20, R11, 0xf8, !PT ;  /* 0x000000200e0a7812 */ /* 0x002fe200078ef80b */
[----:B------:R-:W-:Y:S01]  /*07e0*/  IMAD.IADD R249, R249, 0x1, R4 ;  /* 0x00000001f9f97824 */ /* 0x000fe200078e0204 */
[----:B------:R-:W-:Y:S01]  /*07f0*/  SHF.R.S32.HI R6, RZ, 0x2, R5 ;  /* 0x00000002ff067819 */ /* 0x000fe20000011405 */
[----:B------:R-:W-:Y:S01]  /*0800*/  IMAD.U32 R4, RZ, RZ, UR5 ;  /* 0x00000005ff047e24 */ /* 0x000fe2000f8e00ff */
[----:B------:R-:W-:Y:S01]  /*0810*/  LOP3.LUT R3, R10, R3, RZ, 0x3c, !PT ;  /* 0x000000030a037212 */ /* 0x000fe200078e3cff */
[----:B------:R-:W-:Y:S01]  /*0820*/  IMAD R10, R18, 0x400, R12 ;  /* 0x00000400120a7824 */ /* 0x000fe200078e020c */
[----:B------:R-:W-:Y:S01]  /*0830*/  UIADD3 UR6, UR4, 0x18000, URZ ;  /* 0x0001800004067890 */ /* 0x000fe2000fffe03f */
[----:B------:R-:W-:Y:S01]  /*0840*/  IMAD.MOV.U32 R4, RZ, RZ, -0x10 ;  /* 0xfffffff0ff047424 */ /* 0x000fe200078e00ff */
[----:B------:R-:W-:Y:S01]  /*0850*/  SEL R5, R0, 0xffffffc0, !P4 ;  /* 0xffffffc000057807 */ /* 0x000fe20006000000 */
[----:B------:R-:W-:-:S02]  /*0860*/  IMAD.IADD R3, R10, 0x1, R3 ;  /* 0x000000010a037824 */ /* 0x000fc400078e0203 */
[----:B------:R-:W-:Y:S01]  /*0870*/  IMAD.IADD R2, R9, 0x1, R2 ;  /* 0x0000000109027824 */ /* 0x000fe200078e0202 */
[----:B------:R-:W-:Y:S01]  /*0880*/  SEL R4, R4, 0x10, !P0 ;  /* 0x0000001004047807 */ /* 0x000fe20004000000 */
[----:B------:R-:W-:Y:S01]  /*0890*/  IMAD R0, R18, 0x10, R6 ;  /* 0x0000001012007824 */ /* 0x000fe200078e0206 */
[----:B------:R-:W-:Y:S01]  /*08a0*/  LEA R9, R3, UR4, 0x1 ;  /* 0x0000000403097c11 */ /* 0x000fe2000f8e08ff */
        /* <DEDUP_REMOVED lines=22> */
.L_x_1770:
        /* <DEDUP_REMOVED lines=23> */
[----:B--2-4-:R-:W-:Y:S01]  /*0b80*/  IMAD.U32 R6, RZ, RZ, UR10 ;  /* 0x0000000aff067e24 */ /* 0x014fe2000f8e00ff */
        /* <DEDUP_REMOVED lines=14> */
[----:B------:R-:W-:Y:S01]  /*0c70*/  UMOV UR33, URZ ;  /* 0x0000003f00217c82 */ /* 0x000fe20008000000 */
[----:B------:R-:W-:Y:S01]  /*0c80*/  IMAD.U32 R12, RZ, RZ, UR10 ;  /* 0x0000000aff0c7e24 */ /* 0x000fe2000f8e00ff */
[----:B------:R-:W-:Y:S01]  /*0c90*/  @!UP3 ULDC.64 UR8, c[0x0][0x318] ;  /* 0x0000c6000008bab9 */ /* 0x000fe20000000a00 */
[----:B------:R-:W-:Y:S01]  /*0ca0*/  IMAD.U32 R13, RZ, RZ, UR5 ;  /* 0x00000005ff0d7e24 */ /* 0x000fe2000f8e00ff */
[----:B------:R-:W4:Y:S04]  /*0cb0*/  @P3 LDG.E R8, desc[UR6][R14.64] ;  /* 0x000000060e083981 */ /* 0x000f28000c1e1900 */
[----:B------:R-:W5:Y:S04]  /*0cc0*/  @P3 LDG.E R5, desc[UR6][R14.64+0x4] ;  /* 0x000004060e053981 */ /* 0x000f68000c1e1900 */
        /* <DEDUP_REMOVED lines=17> */
[----:B---3--:R-:W-:Y:S02]  /*0de0*/  @P1 R2UR UR33, R6 ;  /* 0x00000000062112ca */ /* 0x008fe400000e0000 */
[----:B----4-:R-:W-:Y:S02]  /*0df0*/  @P3 R2UR UR5, R8 ;  /* 0x00000000080532ca */ /* 0x010fe400000e0000 */
[----:B-----5:R-:W-:-:S09]  /*0e00*/  @P3 R2UR UR12, R5 ;  /* 0x00000000050c32ca */ /* 0x020fd200000e0000 */
        /* <DEDUP_REMOVED lines=9> */
.L_x_1724:
        /* <DEDUP_REMOVED lines=58> */
[----:B------:R-:W-:-:S02]  /*1240*/  UIMAD.WIDE.U32 UR22, UR10, UR12, URZ ;  /* 0x0000000c0a1672a5 */ /* 0x000fc4000f8e003f */
[----:B------:R-:W-:Y:S02]  /*1250*/  USHF.L.U64.HI UR16, UR47, 0x7, UR56 ;  /* 0x000000072f107899 */ /* 0x000fe40008010238 */
[----:B------:R-:W-:Y:S02]  /*1260*/  UIMAD.WIDE.U32 UR12, UR10, UR5, URZ ;  /* 0x000000050a0c72a5 */ /* 0x000fe4000f8e003f */
[----:B------:R-:W-:Y:S01]  /*1270*/  UIMAD UR14, UR10, UR8, UR14 ;  /* 0x000000080a0e72a4 */ /* 0x000fe2000f8e020e */
[----:B------:R-:W-:Y:S01]  /*1280*/  ULDC.U8 UR17, c[0x0][0x3d8] ;  /* 0x0000f60000117ab9 */ /* 0x000fe20000000000 */
[----:B------:R-:W-:Y:S01]  /*1290*/  UIADD3 UR8, UR15, -0x40, URZ ;  /* 0xffffffc00f087890 */ /* 0x000fe2000fffe03f */
[----:B-1----:R-:W-:Y:S01]  /*12a0*/  IMAD.MOV R8, RZ, RZ, -R15 ;  /* 0x000000ffff087224 */ /* 0x002fe200078e0a0f */
[----:B------:R-:W-:Y:S01]  /*12b0*/  UISETP.NE.AND UP3, UPT, UR17, URZ, UPT ;  /* 0x0000003f1100728c */ /* 0x000fe2000bf65270 */
[----:B------:R-:W-:Y:S01]  /*12c0*/  IMAD.MOV.U32 R14, RZ, RZ, RZ ;  /* 0x000000ffff0e7224 */ /* 0x000fe200078e00ff */
[----:B------:R-:W-:Y:S01]  /*12d0*/  USEL UR29, UR16, URZ, UP2 ;  /* 0x0000003f101d7287 */ /* 0x000fe20009000000 */
[----:B------:R-:W-:Y:S01]  /*12e0*/  IMAD R8, R8, R11, RZ ;  /* 0x0000000b08087224 */ /* 0x000fe200078e02ff */
[----:B------:R-:W-:-:S02]  /*12f0*/  USEL UR54, UR22, UR12, !UP1 ;  /* 0x0000000c16367287 */ /* 0x000fc4000c800000 */
[----:B------:R-:W-:Y:S01]  /*1300*/  USHF.R.S32.HI UR39, URZ, 0x1f, UR8 ;  /* 0x0000001f3f277899 */ /* 0x000fe20008011408 */
[----:B------:R-:W-:Y:S01]  /*1310*/  IMAD.HI.U32 R8, R15, R8, R14 ;  /* 0x000000080f087227 */ /* 0x000fe200078e000e */
[----:B------:R-:W-:Y:S02]  /*1320*/  UIADD3 UR22, UP2, UR8, UR27, URZ ;  /* 0x0000001b08167290 */ /* 0x000fe4000ff5e03f */
[----:B------:R-:W-:Y:S02]  /*1330*/  UISETP.NE.AND UP0, UPT, UR36, -0x1, UPT ;  /* 0xffffffff2400788c */ /* 0x000fe4000bf05270 */
[----:B------:R-:W-:Y:S01]  /*1340*/  UIMAD UR24, UR11, UR5, URZ ;  /* 0x000000050b1872a4 */ /* 0x000fe2000f8e023f */
[----:B------:R-:W-:Y:S01]  /*1350*/  IMAD.HI.U32 R14, R8, R5, RZ ;  /* 0x00000005080e7227 */ /* 0x000fe200078e00ff */
[----:B------:R-:W-:Y:S02]  /*1360*/  UIADD3.X UR12, UR39, UR29, URZ, UP2, !UPT ;  /* 0x0000001d270c7290 */ /* 0x000fe400097fe43f */
[----:B------:R-:W-:-:S02]  /*1370*/  UIMAD UR11, UR11, UR22, URZ ;  /* 0x000000160b0b72a4 */ /* 0x000fc4000f8e023f */
[----:B------:R-:W-:Y:S01]  /*1380*/  IADD3 R8, -R14, RZ, RZ ;  /* 0x000000ff0e087210 */ /* 0x000fe20007ffe1ff */
[----:B------:R-:W-:Y:S02]  /*1390*/  UIADD3 UR48, UR23, UR14, URZ ;  /* 0x0000000e17307290 */ /* 0x000fe4000fffe03f */
[----:B------:R-:W-:Y:S02]  /*13a0*/  @!UP1 UIADD3 UR38, UR43, UR30, URZ ;  /* 0x0000001e2b269290 */ /* 0x000fe4000fffe03f */
[C---:B------:R-:W-:Y:S01]  /*13b0*/  IMAD R8, R11.reuse, R8, R5 ;  /* 0x000000080b087224 */ /* 0x040fe200078e0205 */
[----:B------:R-:W-:Y:S01]  /*13c0*/  ULDC UR27, c[0x0][0x2c4] ;  /* 0x0000b100001b7ab9 */ /* 0x000fe20000000800 */
[----:B------:R-:W-:Y:S01]  /*13d0*/  UIMAD UR23, UR10, UR12, UR11 ;  /* 0x0000000c0a1772a4 */ /* 0x000fe2000f8e020b */
[----:B------:R-:W-:Y:S01]  /*13e0*/  LOP3.LUT R5, R4, UR55, RZ, 0x3c, !PT ;  /* 0x0000003704057c12 */ /* 0x000fe2000f8e3cff */
[----:B------:R-:W-:Y:S01]  /*13f0*/  UIMAD.WIDE.U32 UR30, UR10, UR22, URZ ;  /* 0x000000160a1e72a5 */ /* 0x000fe2000f8e003f */
[----:B------:R-:W-:Y:S01]  /*1400*/  ISETP.GT.U32.AND P1, PT, R11, R8, PT ;  /* 0x000000080b00720c */ /* 0x000fe20003f24070 */
[----:B------:R-:W-:Y:S01]  /*1410*/  @UP3 UIMAD UR10, UR47, UR27, URZ ;  /* 0x0000001b2f0a32a4 */ /* 0x000fe2000f8e023f */
[----:B------:R-:W-:Y:S01]  /*1420*/  ISETP.GE.AND P2, PT, R5, RZ, PT ;  /* 0x000000ff0500720c */ /* 0x000fe20003f46270 */
[----:B------:R-:W-:Y:S01]  /*1430*/  ULDC.U8 UR19, c[0x0][0x480] ;  /* 0x0001200000137ab9 */ /* 0x000fe20000000000 */
[----:B------:R-:W-:-:S02]  /*1440*/  @UP0 UIADD3 UR25, UR33, UR36, URZ ;  /* 0x0000002421190290 */ /* 0x000fc4000fffe03f */
[----:B------:R-:W-:Y:S02]  /*1450*/  @UP0 UIADD3 UR26, UR33, UR36, URZ ;  /* 0x00000024211a0290 */ /* 0x000fe4000fffe03f */
[----:B------:R-:W-:Y:S02]  /*1460*/  UISETP.NE.AND UP4, UPT, UR19, URZ, UPT ;  /* 0x0000003f1300728c */ /* 0x000fe4000bf85270 */
[----:B------:R-:W-:Y:S01]  /*1470*/  @UP3 USEL UR11, UR10, UR5, !UP1 ;  /* 0x000000050a0b3287 */ /* 0x000fe2000c800000 */
[----:B------:R-:W-:Y:S02]  /*1480*/  @UP0 ULDC.64 UR16, c[0x0][0x248] ;  /* 0x0000920000100ab9 */ /* 0x000fe40000000a00 */
[----:B------:R-:W-:Y:S01]  /*1490*/  @!P1 IMAD.IADD R8, R8, 0x1, -R11 ;  /* 0x0000000108089824 */ /* 0x000fe200078e0a0b */
[----:B------:R-:W-:Y:S01]  /*14a0*/  @UP0 ULDC.64 UR18, c[0x0][0x250] ;  /* 0x0000940000120ab9 */ /* 0x000fe20000000a00 */
[----:B------:R-:W-:Y:S01]  /*14b0*/  @!P1 VIADD R14, R14, 0x1 ;  /* 0x000000010e0e9836 */ /* 0x000fe20000000000 */
[----:B------:R-:W-:Y:S01]  /*14c0*/  PLOP3.LUT P1, PT, PT, PT, UP0, 0x80, 0x0 ;  /* 0x000000000000781c */ /* 0x000fe20003f2f008 */
[----:B------:R-:W-:Y:S01]  /*14d0*/  @UP1 UIADD3 UR48, UR13, UR24, URZ ;  /* 0x000000180d301290 */ /* 0x000fe2000fffe03f */
[----:B------:R-:W-:Y:S01]  /*14e0*/  ISETP.GE.U32.AND P0, PT, R8, R11, PT ;  /* 0x0000000b0800720c */ /* 0x000fe20003f06070 */
[----:B------:R-:W-:Y:S01]  /*14f0*/  @UP3 ULDC UR10, c[0x0][0x2e4] ;  /* 0x0000b900000a3ab9 */ /* 0x000fe20000000800 */
[----:B------:R-:W-:-:S02]  /*1500*/  @UP0 UIMAD.WIDE.U32 UR14, UR25, UR16, URZ ;  /* 0x00000010190e02a5 */ /* 0x000fc4000f8e003f */
[----:B------:R-:W-:Y:S02]  /*1510*/  @UP0 UIMAD.WIDE.U32 UR12, UR26, UR18, URZ ;  /* 0x000000121a0c02a5 */ /* 0x000fe4000f8e003f */
[----:B------:R-:W-:Y:S02]  /*1520*/  @UP0 UIMAD UR24, UR26, UR19, URZ ;  /* 0x000000131a1802a4 */ /* 0x000fe4000f8e023f */
[----:B------:R-:W-:Y:S02]  /*1530*/  @UP3 UIMAD UR26, UR55, UR10, UR11 ;  /* 0x0000000a371a32a4 */ /* 0x000fe4000f8e020b */
[----:B------:R-:W-:Y:S02]  /*1540*/  @!UP3 UIMAD UR10, UR47, UR60, UR55 ;  /* 0x0000003c2f0ab2a4 */ /* 0x000fe4000f8e0237 */
[----:B------:R-:W-:Y:S01]  /*1550*/  UIMAD UR49, UR55, UR61, URZ ;  /* 0x0000003d373172a4 */ /* 0x000fe2000f8e023f */
        /* <DEDUP_REMOVED lines=28> */
.L_x_1726:
        /* <DEDUP_REMOVED lines=13> */
.L_x_1727:
        /* <DEDUP_REMOVED lines=11> */
.L_x_1728:
[----:B------:R-:W-:-:S04]  /*18a0*/  UIMAD UR5, UR47, UR60, UR55 ;  /* 0x0000003c2f0572a4 */ /* 0x000fc8000f8e0237 */
[----:B------:R-:W-:-:S12]  /*18b0*/  UIMAD UR5, UR5, UR57, URZ ;  /* 0x00000039050572a4 */ /* 0x000fd8000f8e023f */
.L_x_1729:
[----:B------:R-:W2:Y:S01]  /*18c0*/  LDL.64 R16, [R1+0x8] ;  /* 0x0000080001107983 */ /* 0x000ea20000100a00 */
[----:B------:R-:W1:Y:S03]  /*18d0*/  LDC.64 R4, c[0x0][0x420] ;  /* 0x00010800ff047b82 */ /* 0x000e660000000a00 */
        /* <DEDUP_REMOVED lines=15> */
[----:B------:R-:W-:-:S02]  /*19d0*/  UIMAD UR26, UR43, UR12, URZ ;  /* 0x0000000c2b1a72a4 */ /* 0x000fc4000f8e023f */
[----:B------:R-:W-:Y:S01]  /*19e0*/  UIMAD.WIDE UR22, UR22, 0x4, UR24 ;  /* 0x00000004161678a5 */ /* 0x000fe2000f8e0218 */
[----:B------:R-:W-:Y:S01]  /*19f0*/  IMAD R28, R5, UR8, R28 ;  /* 0x00000008051c7c24 */ /* 0x000fe2000f8e021c */
[----:B------:R-:W-:Y:S01]  /*1a00*/  ULDC.64 UR30, c[0x0][0x400] ;  /* 0x00010000001e7ab9 */ /* 0x000fe20000000a00 */
[----:B------:R-:W-:Y:S01]  /*1a10*/  ULDC.64 UR24, c[0x0][0x258] ;  /* 0x0000960000187ab9 */ /* 0x000fe20000000a00 */
[----:B------:R-:W-:Y:S01]  /*1a20*/  UIMAD UR26, UR55, UR13, UR26 ;  /* 0x0000000d371a72a4 */ /* 0x000fe2000f8e021a */
[----:B------:R-:W-:Y:S01]  /*1a30*/  ULDC.64 UR44, c[0x0][0x2b0] ;  /* 0x0000ac00002c7ab9 */ /* 0x000fe20000000a00 */
[----:B------:R-:W-:Y:S01]  /*1a40*/  ULEA.HI.SX32 UR42, UR46, 0xffffffff, 0x1a ;  /* 0xffffffff2e2a7891 */ /* 0x000fe2000f8fd23f */
[----:B--2---:R-:W-:-:S05]  /*1a50*/  IMAD.MOV.U32 R38, RZ, RZ, R16 ;  /* 0x000000ffff267224 */ /* 0x004fca00078e0010 */
[----:B------:R-:W-:Y:S02]  /*1a60*/  SHF.R.S32.HI R39, RZ, 0x1f, R38 ;  /* 0x0000001fff277819 */ /* 0x000fe40000011426 */
[----:B------:R-:W-:-:S03]  /*1a70*/  IADD3 R16, P0, R38, UR15, RZ ;  /* 0x0000000f26107c10 */ /* 0x000fc6000ff1e0ff */
[----:B------:R3:W-:Y:S01]  /*1a80*/  STL [R1+0xc], R39 ;  /* 0x00000c2701007387 */ /* 0x0007e20000100800 */
[----:B------:R-:W-:Y:S02]  /*1a90*/  IADD3.X R17, R39, UR38, RZ, P0, !PT ;  /* 0x0000002627117c10 */ /* 0x000fe400087fe4ff */
[----:B------:R-:W-:Y:S01]  /*1aa0*/  IADD3 R18, P0, R6, UR8, RZ ;  /* 0x0000000806127c10 */ /* 0x000fe2000ff1e0ff */
[----:B------:R-:W-:Y:S01]  /*1ab0*/  IMAD.WIDE.U32 R16, R4, UR8, R16 ;  /* 0x0000000804107c25 */ /* 0x000fe2000f8e0010 */
[----:B------:R-:W-:Y:S02]  /*1ac0*/  UIADD3 UR8, UP1, UP0, UR52, UR11, UR54 ;  /* 0x0000000b34087290 */ /* 0x000fe4000f83e036 */
[----:B------:R-:W-:Y:S01]  /*1ad0*/  IADD3.X R21, R7, UR39, RZ, P0, !PT ;  /* 0x0000002707157c10 */ /* 0x000fe200087fe4ff */
[----:B------:R-:W-:Y:S01]  /*1ae0*/  IMAD.IADD R29, R17, 0x1, R28 ;  /* 0x00000001111d7824 */ /* 0x000fe200078e021c */
[----:B------:R-:W-:Y:S01]  /*1af0*/  LOP3.LUT R17, R15, 0xffffffe0, RZ, 0xc0, !PT ;  /* 0xffffffe00f117812 */ /* 0x000fe200078ec0ff */
[----:B------:R-:W-:Y:S01]  /*1b00*/  UIADD3.X UR5, UR51, UR5, UR48, UP1, UP0 ;  /* 0x0000000533057290 */ /* 0x000fe20008fe0430 */
[----:B------:R-:W-:Y:S01]  /*1b10*/  SHF.R.S32.HI R15, RZ, 0x5, R15 ;  /* 0x00000005ff0f7819 */ /* 0x000fe2000001140f */
[----:B------:R-:W-:Y:S01]  /*1b20*/  IMAD.MOV.U32 R28, RZ, RZ, R16 ;  /* 0x000000ffff1c7224 */ /* 0x000fe200078e0010 */
[----:B------:R-:W-:Y:S01]  /*1b30*/  PLOP3.LUT P0, PT, PT, PT, UP2, 0x80, 0x0 ;  /* 0x000000000000781c */ /* 0x000fe20003f0f028 */
[----:B------:R-:W-:-:S02]  /*1b40*/  IMAD.IADD R8, R10, 0x1, -R17 ;  /* 0x000000010a087824 */ /* 0x000fc400078e0a11 */
[----:B------:R-:W-:Y:S02]  /*1b50*/  IMAD R19, R21, UR20, RZ ;  /* 0x0000001415137c24 */ /* 0x000fe4000f8e02ff */
[----:B------:R-:W-:Y:S01]  /*1b60*/  IMAD R15, R15, UR10, R8 ;  /* 0x0000000a0f0f7c24 */ /* 0x000fe2000f8e0208 */
[----:B------:R-:W-:Y:S01]  /*1b70*/  UIMAD.WIDE UR10, UR14, 0x4, UR44 ;  /* 0x000000040e0a78a5 */ /* 0x000fe2000f8e022c */
[----:B------:R-:W-:-:S03]  /*1b80*/  IMAD.WIDE.U32 R22, R18, UR20, R38 ;  /* 0x0000001412167c25 */ /* 0x000fc6000f8e0026 */
[C---:B------:R-:W-:Y:S01]  /*1b90*/  IADD3 R20, P1, R15.reuse, UR8, RZ ;  /* 0x000000080f147c10 */ /* 0x040fe2000ff3e0ff */
[----:B------:R-:W-:Y:S01]  /*1ba0*/  IMAD.U32 R16, RZ, RZ, UR12 ;  /* 0x0000000cff107e24 */ /* 0x000fe2000f8e00ff */
[----:B------:R-:W-:Y:S01]  /*1bb0*/  UIMAD UR12, UR43, UR24, URZ ;  /* 0x000000182b0c72a4 */ /* 0x000fe2000f8e023f */
[----:B------:R-:W-:Y:S01]  /*1bc0*/  IMAD R19, R18, UR21, R19 ;  /* 0x0000001512137c24 */ /* 0x000fe2000f8e0213 */
[----:B------:R-:W-:Y:S01]  /*1bd0*/  LEA.HI.X.SX32 R15, R15, UR5, 0x1, P1 ;  /* 0x000000050f0f7c11 */ /* 0x000fe200088f0eff */
[----:B------:R-:W-:Y:S01]  /*1be0*/  IMAD.WIDE.U32 R28, R16, UR55, R28 ;  /* 0x00000037101c7c25 */ /* 0x000fe2000f8e001c */
[----:B------:R-:W-:Y:S01]  /*1bf0*/  LEA R26, P1, R20, UR30, 0x2 ;  /* 0x0000001e141a7c11 */ /* 0x000fe2000f8210ff */
[----:B------:R-:W-:Y:S01]  /*1c00*/  UIMAD UR12, UR55, UR25, UR12 ;  /* 0x00000019370c72a4 */ /* 0x000fe2000f8e020c */
[----:B------:R-:W-:Y:S01]  /*1c10*/  IADD3 R30, P2, R22, UR40, RZ ;  /* 0x00000028161e7c10 */ /* 0x000fe2000ff5e0ff */
[----:B------:R-:W-:Y:S01]  /*1c20*/  VIADD R29, R29, UR26 ;  /* 0x0000001a1d1d7c36 */ /* 0x000fe20008000000 */
[----:B------:R-:W-:-:S02]  /*1c30*/  LEA.HI.X R27, R20, UR31, R15, 0x2, P1 ;  /* 0x0000001f141b7c11 */ /* 0x000fc400088f140f */
[----:B------:R-:W-:Y:S01]  /*1c40*/  IADD3.X R31, R23, UR35, R19, P2, !PT ;  /* 0x00000023171f7c10 */ /* 0x000fe200097fe413 */
        /* <DEDUP_REMOVED lines=80> */
.L_x_1732:
[----:B------:R-:W-:Y:S05]  /*2150*/  BSYNC B0 ;  /* 0x0000000000007941 */ /* 0x000fea0003800000 */
.L_x_1731:
        /* <DEDUP_REMOVED lines=51> */
.L_x_1734:
[----:B------:R-:W-:Y:S05]  /*2490*/  BSYNC B0 ;  /* 0x0000000000007941 */ /* 0x000fea0003800000 */
.L_x_1733:
        /* <DEDUP_REMOVED lines=24> */
.L_x_1736:
        /* <DEDUP_REMOVED lines=50> */
.L_x_1737:
[----:B------:R-:W-:Y:S05]  /*2940*/  BSYNC B0 ;  /* 0x0000000000007941 */ /* 0x000fea0003800000 */
.L_x_1735:
        /* <DEDUP_REMOVED lines=21> */
.L_x_1739:
        /* <DEDUP_REMOVED lines=51> */
.L_x_1740:
[----:B------:R-:W-:Y:S05]  /*2dd0*/  BSYNC B0 ;  /* 0x0000000000007941 */ /* 0x000fea0003800000 */
.L_x_1738:
[----:B------:R-:W5:Y:S01]  /*2de0*/  LDL R84, [R1+0x10] ;  /* 0x0000100001547983 */ /* 0x000f620000100800 */
        /* <DEDUP_REMOVED lines=34> */
[----:B---3--:R-:W-:Y:S01]  /*3010*/  @!P2 MOV R27, R15 ;  /* 0x0000000f001ba202 */ /* 0x008fe20000000f00 */
        /* <DEDUP_REMOVED lines=36> */
.L_x_1742:
[----:B------:R-:W-:Y:S05]  /*3260*/  BSYNC B0 ;  /* 0x0000000000007941 */ /* 0x000fea0003800000 */
.L_x_1741:
        /* <DEDUP_REMOVED lines=9> */
[----:B-1-3--:R-:W1:Y:S01]  /*3300*/  LDC.64 R22, c[0x0][0x218] ;  /* 0x00008600ff167b82 */ /* 0x00ae620000000a00 */
[----:B------:R-:W-:Y:S01]  /*3310*/  ISETP.GE.AND P2, PT, R38, UR5, PT ;  /* 0x0000000526007c0c */ /* 0x000fe2000bf46270 */
[----:B------:R-:W-:Y:S01]  /*3320*/  IMAD.U32 R24, RZ, RZ, UR27 ;  /* 0x0000001bff187e24 */ /* 0x000fe2000f8e00ff */
[----:B------:R-:W-:Y:S01]  /*3330*/  IADD3 R19, P1, R13, 0x20, RZ ;  /* 0x000000200d137810 */ /* 0x000fe20007f3e0ff */
[----:B------:R-:W-:Y:S01]  /*3340*/  IMAD.MOV.U32 R21, RZ, RZ, R15 ;  /* 0x000000ffff157224 */ /* 0x000fe200078e000f */
[----:B------:R-:W-:-:S03]  /*3350*/  MOV R25, UR28 ;  /* 0x0000001c00197c02 */ /* 0x000fc60008000f00 */
[----:B------:R-:W-:Y:S02]  /*3360*/  IMAD.X R18, RZ, RZ, R12, P1 ;  /* 0x000000ffff127224 */ /* 0x000fe400008e060c */
[----:B------:R-:W-:-:S04]  /*3370*/  IMAD.WIDE.U32 R24, R19, UR16, R24 ;  /* 0x0000001013187c25 */ /* 0x000fc8000f8e0018 */
[----:B------:R-:W3:Y:S01]  /*3380*/  @!P2 LDC.64 R4, c[0x0][0x218] ;  /* 0x00008600ff04ab82 */ /* 0x000ee20000000a00 */
        /* <DEDUP_REMOVED lines=14> */
[----:B---3--:R-:W-:Y:S01]  /*3470*/  @!P2 LEA R4, P1, R20, R4, 0x1 ;  /* 0x000000041404a211 */ /* 0x008fe200078208ff */
        /* <DEDUP_REMOVED lines=25> */
.L_x_1744:
[----:B------:R-:W-:Y:S05]  /*3610*/  BSYNC B0 ;  /* 0x0000000000007941 */ /* 0x000fea0003800000 */
.L_x_1743:
[----:B------:R-:W-:Y:S01]  /*3620*/  UIMAD UR5, UR12, UR18, URZ ;  /* 0x000000120c0572a4 */ /* 0x000fe2000f8e023f */
[----:B------:R2:W-:Y:S01]  /*3630*/  @P3 STS.128 [R34+0x20000], RZ ;  /* 0x020000ff22003388 */ /* 0x0005e20000000c00 */
[----:B-1-3--:R-:W-:Y:S01]  /*3640*/  IMAD.WIDE.U32 R4, R17, UR37, R38 ;  /* 0x0000002511047c25 */ /* 0x00afe2000f8e0026 */
        /* <DEDUP_REMOVED lines=61> */
.L_x_1746:
[----:B------:R-:W-:Y:S05]  /*3a20*/  BSYNC B0 ;  /* 0x0000000000007941 */ /* 0x000fea0003800000 */
.L_x_1745:
        /* <DEDUP_REMOVED lines=8> */
[----:B-1-3--:R-:W1:Y:S01]  /*3ab0*/  LDC.64 R20, c[0x0][0x220] ;  /* 0x00008800ff147b82 */ /* 0x00ae620000000a00 */
        /* <DEDUP_REMOVED lines=10> */
[----:B------:R-:W3:Y:S01]  /*3b60*/  @!P1 LDC.64 R4, c[0x0][0x220] ;  /* 0x00008800ff049b82 */ /* 0x000ee20000000a00 */
        /* <DEDUP_REMOVED lines=8> */
[----:B---3--:R-:W-:Y:S02]  /*3bf0*/  @!P1 LEA R6, P2, R18, R4, 0x1 ;  /* 0x0000000412069211 */ /* 0x008fe400078408ff */
        /* <DEDUP_REMOVED lines=26> */
.L_x_1748:
[----:B------:R-:W-:Y:S05]  /*3da0*/  BSYNC B0 ;  /* 0x0000000000007941 */ /* 0x000fea0003800000 */
.L_x_1747:
[----:B------:R-:W-:Y:S01]  /*3db0*/  ULDC.64 UR18, c[0x0][0x3c8] ;  /* 0x0000f20000127ab9 */ /* 0x000fe20000000a00 */
[----:B-1----:R-:W-:Y:S01]  /*3dc0*/  IMAD.MOV.U32 R5, RZ, RZ, 0x4 ;  /* 0x00000004ff057424 */ /* 0x002fe200078e00ff */
[----:B------:R-:W-:Y:S01]  /*3dd0*/  UISETP.NE.U32.AND UP0, UPT, UR18, URZ, UPT ;  /* 0x0000003f1200728c */ /* 0x000fe2000bf05070 */
[----:B------:R-:W-:Y:S01]  /*3de0*/  IMAD.MOV.U32 R11, RZ, RZ, 0x7f800000 ;  /* 0x7f800000ff0b7424 */ /* 0x000fe200078e00ff */
[----:B------:R-:W-:Y:S01]  /*3df0*/  USHF.R.S32.HI UR12, URZ, 0x1f, UR55 ;  /* 0x0000001f3f0c7899 */ /* 0x000fe20008011437 */
[----:B------:R-:W-:Y:S01]  /*3e00*/  IMAD.WIDE R16, R84, R5, UR10 ;  /* 0x0000000a54107e25 */ /* 0x000fe2000f8e0205 */
[----:B------:R-:W-:Y:S01]  /*3e10*/  UISETP.NE.AND.EX UP0, UPT, UR19, URZ, UPT, UP0 ;  /* 0x0000003f1300728c */ /* 0x000fe2000bf05300 */
[----:B------:R-:W1:Y:S01]  /*3e20*/  LDC.64 R18, c[0x0][0x3b8] ;  /* 0x0000ee00ff127b82 */ /* 0x000e620000000a00 */
[----:B------:R-:W0:Y:S01]  /*3e30*/  LDGDEPBAR ;  /* 0x00000000000079af */ /* 0x000e220000000000 */
[----:B---3--:R-:W-:Y:S01]  /*3e40*/  IMAD.MOV.U32 R20, RZ, RZ, 0x7f800000 ;  /* 0x7f800000ff147424 */ /* 0x008fe200078e00ff */
[----:B------:R-:W-:-:S02]  /*3e50*/  ULDC UR35, c[0x0][0x2dc] ;  /* 0x0000b70000237ab9 */ /* 0x000fc40000000800 */
[----:B------:R-:W3:Y:S01]  /*3e60*/  @!P5 LDG.E R11, desc[UR6][R16.64+0x20] ;  /* 0x00002006100bd981 */ /* 0x000ee2000c1e1900 */
[----:B------:R-:W-:-:S03]  /*3e70*/  PLOP3.LUT P3, PT, PT, PT, UP0, 0x80, 0x0 ;  /* 0x000000000000781c */ /* 0x000fc60003f6f008 */
[----:B------:R-:W5:Y:S01]  /*3e80*/  @!P6 LDG.E R20, desc[UR6][R16.64] ;  /* 0x000000061014e981 */ /* 0x000f62000c1e1900 */
[----:B------:R-:W-:Y:S01]  /*3e90*/  @UP0 ULDC.64 UR20, c[0x0][0x3d0] ;  /* 0x0000f40000140ab9 */ /* 0x000fe20000000a00 */
[----:B------:R-:W-:Y:S01]  /*3ea0*/  @UP0 UMOV UR16, UR55 ;  /* 0x0000003700100c82 */ /* 0x000fe20008000000 */
[----:B------:R-:W-:Y:S01]  /*3eb0*/  @UP0 UIMAD UR5, UR56, UR20, URZ ;  /* 0x00000014380502a4 */ /* 0x000fe2000f8e023f */
[----:B------:R-:W-:Y:S02]  /*3ec0*/  @UP0 UMOV UR17, UR12 ;  /* 0x0000000c00110c82 */ /* 0x000fe40008000000 */
[----:B------:R-:W-:Y:S02]  /*3ed0*/  @UP0 UIMAD.WIDE.U32 UR16, UR47, UR20, UR16 ;  /* 0x000000142f1002a5 */ /* 0x000fe4000f8e0010 */
[----:B------:R-:W-:Y:S02]  /*3ee0*/  @UP0 UIMAD UR5, UR47, UR21, UR5 ;  /* 0x000000152f0502a4 */ /* 0x000fe4000f8e0205 */
[----:B------:R-:W-:-:S02]  /*3ef0*/  @UP0 ULEA UR18, UP1, UR16, UR18, 0x2 ;  /* 0x0000001210120291 */ /* 0x000fc4000f82103f */
[----:B------:R-:W-:Y:S01]  /*3f00*/  @UP0 UIADD3 UR5, UR17, UR5, URZ ;  /* 0x0000000511050290 */ /* 0x000fe2000fffe03f */
[----:B-1----:R-:W5:Y:S01]  /*3f10*/  LDG.E.64 R12, desc[UR6][R18.64+0x8] ;  /* 0x00000806120c7981 */ /* 0x002f62000c1e1b00 */
[----:B------:R-:W-:Y:S02]  /*3f20*/  IMAD.MOV.U32 R246, RZ, RZ, 0x20 ;  /* 0x00000020fff67424 */ /* 0x000fe400078e00ff */
[----:B------:R-:W-:Y:S01]  /*3f30*/  @UP0 ULEA.HI.X UR19, UR16, UR19, UR5, 0x2, UP1 ;  /* 0x0000001310130291 */ /* 0x000fe200088f1405 */
[----:B------:R-:W-:Y:S01]  /*3f40*/  IMAD.U32 R14, RZ, RZ, UR18 ;  /* 0x00000012ff0e7e24 */ /* 0x000fe2000f8e00ff */
[----:B------:R-:W5:Y:S01]  /*3f50*/  LDG.E.64 R6, desc[UR6][R18.64] ;  /* 0x0000000612067981 */ /* 0x000f62000c1e1b00 */
[----:B------:R-:W-:Y:S01]  /*3f60*/  @UP0 ULDC UR5, c[0x0][0x2e8] ;  /* 0x0000ba0000050ab9 */ /* 0x000fe20000000800 */
[----:B------:R-:W-:Y:S02]  /*3f70*/  IMAD.MOV.U32 R245, RZ, RZ, 0x40 ;  /* 0x00000040fff57424 */ /* 0x000fe400078e00ff */
[----:B------:R-:W-:Y:S01]  /*3f80*/  VIADD R248, R251, 0x4000 ;  /* 0x00004000fbf87836 */ /* 0x000fe20000000000 */
[----:B------:R-:W1:Y:S01]  /*3f90*/  S2R R5, SR_TID.X ;  /* 0x0000000000057919 */ /* 0x000e620000002100 */
[----:B------:R-:W-:-:S02]  /*3fa0*/  IMAD.U32 R15, RZ, RZ, UR19 ;  /* 0x00000013ff0f7e24 */ /* 0x000fc4000f8e00ff */
[----:B------:R-:W-:Y:S01]  /*3fb0*/  VIADD R247, R252, 0x4000 ;  /* 0x00004000fcf77836 */ /* 0x000fe20000000000 */
[----:B------:R-:W-:Y:S02]  /*3fc0*/  CS2R R190, SRZ ;  /* 0x0000000000be7805 */ /* 0x000fe4000001ff00 */
[----:B------:R-:W-:Y:S01]  /*3fd0*/  CS2R R188, SRZ ;  /* 0x0000000000bc7805 */ /* 0x000fe2000001ff00 */
[----:B------:R2:W5:Y:S01]  /*3fe0*/  @P3 LDG.E R4, desc[UR6][R14.64] ;  /* 0x000000060e043981 */ /* 0x000562000c1e1900 */
        /* <DEDUP_REMOVED lines=24> */
[----:B--2---:R-:W-:Y:S02]  /*4170*/  LEA.HI R14, R9, R10, RZ, 0x7 ;  /* 0x0000000a090e7211 */ /* 0x004fe400078f38ff */
[----:B------:R-:W-:Y:S02]  /*4180*/  CS2R R146, SRZ ;  /* 0x0000000000927805 */ /* 0x000fe4000001ff00 */
[----:B------:R-:W-:Y:S02]  /*4190*/  CS2R R144, SRZ ;  /* 0x0000000000907805 */ /* 0x000fe4000001ff00 */
[----:B------:R-:W-:-:S02]  /*41a0*/  CS2R R138, SRZ ;  /* 0x00000000008a7805 */ /* 0x000fc4000001ff00 */
[----:B------:R-:W-:Y:S01]  /*41b0*/  SHF.R.S32.HI R15, RZ, 0x7, R14 ;  /* 0x00000007ff0f7819 */ /* 0x000fe2000001140e */
[----:B-1----:R-:W-:Y:S01]  /*41c0*/  IMAD.SHL.U32 R14, R5, 0x2, RZ ;  /* 0x00000002050e7824 */ /* 0x002fe200078e00ff */
[----:B------:R-:W-:Y:S02]  /*41d0*/  CS2R R136, SRZ ;  /* 0x0000000000887805 */ /* 0x000fe4000001ff00 */
[----:B------:R-:W-:Y:S02]  /*41e0*/  CS2R R134, SRZ ;  /* 0x0000000000867805 */ /* 0x000fe4000001ff00 */
[----:B------:R-:W-:Y:S01]  /*41f0*/  CS2R R132, SRZ ;  /* 0x0000000000847805 */ /* 0x000fe2000001ff00 */
[----:B------:R-:W-:Y:S01]  /*4200*/  IMAD.SHL.U32 R5, R15, 0x20, RZ ;  /* 0x000000200f057824 */ /* 0x000fe200078e00ff */
[----:B------:R-:W-:Y:S02]  /*4210*/  CS2R R78, SRZ ;  /* 0x00000000004e7805 */ /* 0x000fe4000001ff00 */
[----:B------:R-:W-:-:S02]  /*4220*/  CS2R R76, SRZ ;  /* 0x00000000004c7805 */ /* 0x000fc4000001ff00 */
[----:B------:R-:W-:Y:S02]  /*4230*/  CS2R R82, SRZ ;  /* 0x0000000000527805 */ /* 0x000fe4000001ff00 */
[----:B------:R-:W-:Y:S02]  /*4240*/  CS2R R80, SRZ ;  /* 0x0000000000507805 */ /* 0x000fe4000001ff00 */
[----:B------:R-:W-:Y:S02]  /*4250*/  LOP3.LUT R5, R5, 0x6, R14, 0xf8, !PT ;  /* 0x0000000605057812 */ /* 0x000fe400078ef80e */
[----:B------:R-:W-:Y:S02]  /*4260*/  CS2R R74, SRZ ;  /* 0x00000000004a7805 */ /* 0x000fe4000001ff00 */
[----:B------:R-:W-:Y:S02]  /*4270*/  SEL R248, R248, R251, !P0 ;  /* 0x000000fbf8f87207 */ /* 0x000fe40004000000 */
[----:B------:R-:W-:-:S02]  /*4280*/  CS2R R72, SRZ ;  /* 0x0000000000487805 */ /* 0x000fc4000001ff00 */
[----:B------:R-:W-:Y:S02]  /*4290*/  SEL R247, R247, R252, !P0 ;  /* 0x000000fcf7f77207 */ /* 0x000fe40004000000 */
        /* <DEDUP_REMOVED lines=19> */
[----:B----4-:R-:W-:Y:S02]  /*43d0*/  CS2R R34, SRZ ;  /* 0x0000000000227805 */ /* 0x010fe4000001ff00 */
[----:B------:R-:W-:Y:S02]  /*43e0*/  CS2R R32, SRZ ;  /* 0x0000000000207805 */ /* 0x000fe4000001ff00 */
[----:B------:R-:W-:Y:S02]  /*43f0*/  CS2R R26, SRZ ;  /* 0x00000000001a7805 */ /* 0x000fe4000001ff00 */
[----:B------:R-:W-:-:S02]  /*4400*/  CS2R R24, SRZ ;  /* 0x0000000000187805 */ /* 0x000fc4000001ff00 */
[----:B------:R-:W-:Y:S02]  /*4410*/  CS2R R22, SRZ ;  /* 0x0000000000167805 */ /* 0x000fe4000001ff00 */
[----:B------:R-:W-:Y:S01]  /*4420*/  LEA R248, R248, UR4, 0x1 ;  /* 0x00000004f8f87c11 */ /* 0x000fe2000f8e08ff */
[----:B------:R-:W-:Y:S01]  /*4430*/  ULDC UR20, c[0x0][0x2d0] ;  /* 0x0000b40000147ab9 */ /* 0x000fe20000000800 */
[----:B------:R-:W-:Y:S01]  /*4440*/  LEA R247, R247, UR4, 0x1 ;  /* 0x00000004f7f77c11 */ /* 0x000fe2000f8e08ff */
[----:B------:R-:W-:Y:S01]  /*4450*/  ULDC.U8 UR16, c[0x0][0x388] ;  /* 0x0000e20000107ab9 */ /* 0x000fe20000000000 */
[----:B---3--:R1:W-:Y:S02]  /*4460*/  STL [R1+0x5c], R11 ;  /* 0x00005c0b01007387 */ /* 0x0083e40000100800 */
[----:B-1----:R-:W-:-:S04]  /*4470*/  LEA.HI R11, R9, R10, RZ, 0x4 ;  /* 0x0000000a090b7211 */ /* 0x002fc800078f20ff */
[----:B------:R-:W-:-:S05]  /*4480*/  LOP3.LUT R11, R11, 0xfffffff0, RZ, 0xc0, !PT ;  /* 0xfffffff00b0b7812 */ /* 0x000fca00078ec0ff */
[----:B------:R-:W-:Y:S01]  /*4490*/  IMAD.IADD R11, R10, 0x1, -R11 ;  /* 0x000000010a0b7824 */ /* 0x000fe200078e0a0b */
[----:B------:R-:W5:Y:S04]  /*44a0*/  @P3 MUFU.RCP R9, UR5 ;  /* 0x0000000500093d08 */ /* 0x000f680008001000 */
[----:B------:R-:W-:-:S04]  /*44b0*/  SHF.R.S32.HI R10, RZ, 0x1f, R11 ;  /* 0x0000001fff0a7819 */ /* 0x000fc8000001140b */
[----:B------:R-:W-:Y:S01]  /*44c0*/  LEA.HI R10, R10, R11, RZ, 0x3 ;  /* 0x0000000b0a0a7211 */ /* 0x000fe200078f18ff */
[----:B------:R-:W-:-:S03]  /*44d0*/  UIMAD UR5, UR47, UR60, UR55 ;  /* 0x0000003c2f0572a4 */ /* 0x000fc6000f8e0237 */
[----:B------:R-:W-:Y:S01]  /*44e0*/  LOP3.LUT R14, R10, 0xfffffff8, RZ, 0xc0, !PT ;  /* 0xfffffff80a0e7812 */ /* 0x000fe200078ec0ff */
[----:B------:R-:W-:Y:S01]  /*44f0*/  USHF.L.U32 UR5, UR5, 0x5, URZ ;  /* 0x0000000505057899 */ /* 0x000fe2000800063f */
[----:B------:R-:W-:-:S03]  /*4500*/  IMAD.U32 R10, RZ, RZ, UR34 ;  /* 0x00000022ff0a7e24 */ /* 0x000fc6000f8e00ff */
[----:B------:R-:W-:Y:S01]  /*4510*/  IMAD.IADD R11, R11, 0x1, -R14 ;  /* 0x000000010b0b7824 */ /* 0x000fe200078e0a0e */
[----:B------:R-:W-:Y:S01]  /*4520*/  USHF.R.S32.HI UR12, URZ, 0x1f, UR5 ;  /* 0x0000001f3f0c7899 */ /* 0x000fe20008011405 */
[----:B------:R-:W-:Y:S02]  /*4530*/  IMAD R15, R10, 0x40, R5 ;  /* 0x000000400a0f7824 */ /* 0x000fe400078e0205 */
[----:B-----5:R-:W-:Y:S01]  /*4540*/  @P3 FMUL.FTZ R9, R4, R9 ;  /* 0x0000000904093220 */ /* 0x020fe20000410000 */
[--C-:B------:R-:W-:Y:S02]  /*4550*/  SHF.R.S32.HI R5, RZ, 0x1f, R8.reuse ;  /* 0x0000001fff057819 */ /* 0x100fe40000011408 */
[----:B------:R-:W-:Y:S02]  /*4560*/  R2P PR, R11, 0x6 ;  /* 0x000000060b007804 */ /* 0x000fe40000000000 */
[----:B------:R-:W-:Y:S01]  /*4570*/  IADD3 R4, P5, P4, R12, UR5, R8 ;  /* 0x000000050c047c10 */ /* 0x000fe2000fcbe008 */
[----:B------:R-:W-:Y:S03]  /*4580*/  STL [R1+0x38], R15 ;  /* 0x0000380f01007387 */ /* 0x000fe60000100800 */
[----:B------:R-:W-:Y:S01]  /*4590*/  IADD3.X R5, R13, UR12, R5, P5, P4 ;  /* 0x0000000c0d057c10 */ /* 0x000fe2000afe8405 */
[----:B------:R-:W-:Y:S04]  /*45a0*/  STL [R1+0x58], R20 ;  /* 0x0000581401007387 */ /* 0x000fe80000100800 */
[----:B------:R1:W-:Y:S02]  /*45b0*/  STL [R1+0x50], R5 ;  /* 0x0000500501007387 */ /* 0x0003e40000100800 */
[----:B-1----:R-:W-:-:S05]  /*45c0*/  IMAD.MOV.U32 R5, RZ, RZ, R28 ;  /* 0x000000ffff057224 */ /* 0x002fca00078e001c */
[----:B------:R1:W-:Y:S02]  /*45d0*/  STL [R1+0x54], R5 ;  /* 0x0000540501007387 */ /* 0x0003e40000100800 */
[----:B-1----:R-:W-:-:S05]  /*45e0*/  IADD3 R5, R84, -UR41, -R15 ;  /* 0x8000002954057c10 */ /* 0x002fca000fffe80f */
[----:B------:R-:W-:-:S05]  /*45f0*/  VIADD R5, R5, UR9 ;  /* 0x0000000905057c36 */ /* 0x000fca0008000000 */
[----:B------:R1:W-:Y:S01]  /*4600*/  STL [R1+0x64], R5 ;  /* 0x0000640501007387 */ /* 0x0003e20000100800 */
[----:B------:R-:W-:Y:S02]  /*4610*/  @P3 R2UR UR15, R9 ;  /* 0x00000000090f32ca */ /* 0x000fe400000e0000 */
[----:B------:R-:W-:Y:S02]  /*4620*/  R2UR UR18, R7 ;  /* 0x00000000071272ca */ /* 0x000fe400000e0000 */
[----:B------:R-:W-:Y:S02]  /*4630*/  R2UR UR19, R6 ;  /* 0x00000000061372ca */ /* 0x000fe400000e0000 */
[----:B------:R-:W-:Y:S01]  /*4640*/  SEL R246, R246, 0xffffffe0, !P1 ;  /* 0xffffffe0f6f67807 */ /* 0x000fe20004800000 */
[----:B-1----:R-:W-:-:S05]  /*4650*/  IMAD.WIDE.U32 R4, R4, -0x2daee0ad, RZ ;  /* 0xd2511f5304047825 */ /* 0x002fca00078e00ff */
[----:B------:R1:W-:Y:S01]  /*4660*/  STL.64 [R1+0x70], R4 ;  /* 0x0000700401007387 */ /* 0x0003e20000100a00 */
[----:B------:R-:W-:Y:S01]  /*4670*/  SEL R245, R245, 0xffffffc0, !P2 ;  /* 0xffffffc0f5f57807 */ /* 0x000fe20005000000 */
[C---:B------:R-:W-:Y:S01]  /*4680*/  IMAD.IADD R244, R249.reuse, 0x1, R246 ;  /* 0x00000001f9f47824 */ /* 0x040fe200078e02f6 */
[----:B------:R-:W-:Y:S01]  /*4690*/  UIADD3 UR12, UR37, 0x40, URZ ;  /* 0x00000040250c7890 */ /* 0x000fe2000fffe03f */
[----:B------:R-:W-:Y:S02]  /*46a0*/  CS2R R28, SRZ ;  /* 0x00000000001c7805 */ /* 0x000fe4000001ff00 */
[----:B------:R-:W-:Y:S01]  /*46b0*/  CS2R R20, SRZ ;  /* 0x0000000000147805 */ /* 0x000fe2000001ff00 */
[----:B------:R-:W-:Y:S01]  /*46c0*/  IMAD.IADD R242, R249, 0x1, R245 ;  /* 0x00000001f9f27824 */ /* 0x000fe200078e02f5 */
[----:B------:R-:W-:Y:S01]  /*46d0*/  UMOV UR5, URZ ;  /* 0x0000003f00057c82 */ /* 0x000fe20008000000 */
[----:B------:R-:W-:Y:S01]  /*46e0*/  IMAD.IADD R243, R245, 0x1, R244 ;  /* 0x00000001f5f37824 */ /* 0x000fe200078e02f4 */
[----:B------:R-:W-:Y:S01]  /*46f0*/  @UP0 UMOV UR5, UR15 ;  /* 0x0000000f00050c82 */ /* 0x000fe20008000000 */
[----:B------:R-:W-:-:S02]  /*4700*/  UISETP.GE.AND UP1, UPT, UR12, UR9, UPT ;  /* 0x000000090c00728c */ /* 0x000fc4000bf26270 */
[----:B------:R-:W-:Y:S02]  /*4710*/  UIADD3 UR32, UR18, 0x646e171e, URZ ;  /* 0x646e171e12207890 */ /* 0x000fe4000fffe03f */
[----:B------:R-:W-:Y:S02]  /*4720*/  UIADD3 UR31, UR19, -0x4ab325aa, URZ ;  /* 0xb54cda56131f7890 */ /* 0x000fe4000fffe03f */
[----:B------:R-:W-:Y:S02]  /*4730*/  UIADD3 UR30, UR18, -0x56f99767, URZ ;  /* 0xa9066899121e7890 */ /* 0x000fe4000fffe03f */
[----:B------:R-:W-:Y:S02]  /*4740*/  UIADD3 UR29, UR19, 0x1715609d, URZ ;  /* 0x1715609d131d7890 */ /* 0x000fe4000fffe03f */
[----:B------:R-:W-:Y:S02]  /*4750*/  UIADD3 UR28, UR18, -0x126145ec, URZ ;  /* 0xed9eba14121c7890 */ /* 0x000fe4000fffe03f */
[----:B------:R-:W-:-:S02]  /*4760*/  UIADD3 UR27, UR19, 0x78dde6e4, URZ ;  /* 0x78dde6e4131b7890 */ /* 0x000fc4000fffe03f */
[----:B------:R-:W-:Y:S02]  /*4770*/  UIADD3 UR26, UR18, 0x32370b8f, URZ ;  /* 0x32370b8f121a7890 */ /* 0x000fe4000fffe03f */
[----:B------:R-:W-:Y:S02]  /*4780*/  UIADD3 UR25, UR19, -0x255992d5, URZ ;  /* 0xdaa66d2b13197890 */ /* 0x000fe4000fffe03f */
[----:B------:R-:W-:Y:S02]  /*4790*/  UIADD3 UR24, UR18, 0x76cf5d0a, URZ ;  /* 0x76cf5d0a12187890 */ /* 0x000fe4000fffe03f */
[----:B------:R-:W-:Y:S02]  /*47a0*/  UIADD3 UR23, UR19, 0x3c6ef372, URZ ;  /* 0x3c6ef37213177890 */ /* 0x000fe4000fffe03f */
[----:B------:R-:W-:Y:S02]  /*47b0*/  UIADD3 UR22, UR18, -0x4498517b, URZ ;  /* 0xbb67ae8512167890 */ /* 0x000fe4000fffe03f */
[----:B------:R-:W-:Y:S01]  /*47c0*/  UIADD3 UR21, UR19, -0x61c88647, URZ ;  /* 0x9e3779b913157890 */ /* 0x000fe2000fffe03f */
[----:B-1----:R-:W-:-:S11]  /*47d0*/  ULDC UR15, c[0x0][0x2ec] ;  /* 0x0000bb00000f7ab9 */ /* 0x002fd60000000800 */
.L_x_1751:
[----:B------:R-:W0:Y:S01]  /*47e0*/  LDGDEPBAR ;  /* 0x00000000000079af */ /* 0x000e220000000000 */
[C---:B------:R-:W-:Y:S01]  /*47f0*/  IMAD.IADD R114, R247.reuse, 0x1, R246 ;  /* 0x00000001f7727824 */ /* 0x040fe200078e02f6 */
[----:B------:R-:W-:Y:S01]  /*4800*/  PLOP3.LUT P0, PT, PT, PT, UP1, 0x80, 0x0 ;  /* 0x000000000000781c */ /* 0x000fe20003f0f018 */
[--C-:B------:R-:W-:Y:S02]  /*4810*/  IMAD.IADD R113, R247, 0x1, R245.reuse ;  /* 0x00000001f7717824 */ /* 0x100fe400078e02f5 */
[----:B------:R-:W2:Y:S01]  /*4820*/  LDL R121, [R1] ;  /* 0x0000000001797983 */ /* 0x000ea20000100800 */
[----:B------:R-:W-:Y:S01]  /*4830*/  IMAD.IADD R112, R114, 0x1, R245 ;  /* 0x0000000172707824 */ /* 0x000fe200078e02f5 */
[----:B------:R-:W-:Y:S01]  /*4840*/  PLOP3.LUT P6, PT, PT, PT, UP1, 0x80, 0x0 ;  /* 0x000000000000781c */ /* 0x000fe20003fcf018 */
[----:B------:R-:W-:Y:S02]  /*4850*/  IMAD.U32 R127, RZ, RZ, UR8 ;  /* 0x00000008ff7f7e24 */ /* 0x000fe4000f8e00ff */
[----:B------:R-:W3:Y:S01]  /*4860*/  LDL R118, [R1+0x50] ;  /* 0x0000500001767983 */ /* 0x000ee20000100800 */
[----:B------:R-:W-:Y:S01]  /*4870*/  IMAD.U32 R116, RZ, RZ, UR8 ;  /* 0x00000008ff747e24 */ /* 0x000fe2000f8e00ff */
[----:B------:R-:W-:Y:S01]  /*4880*/  UISETP.GE.AND UP2, UPT, UR8, 0x1, UPT ;  /* 0x000000010800788c */ /* 0x000fe2000bf46270 */
[----:B------:R-:W-:Y:S02]  /*4890*/  IMAD.U32 R115, RZ, RZ, UR34 ;  /* 0x00000022ff737e24 */ /* 0x000fe4000f8e00ff */
[----:B------:R-:W4:Y:S05]  /*48a0*/  LDL R120, [R1+0x64] ;  /* 0x0000640001787983 */ /* 0x000f2a0000100800 */
[----:B------:R-:W3:Y:S05]  /*48b0*/  LDL.64 R122, [R1+0x70] ;  /* 0x00007000017a7983 */ /* 0x000eea0000100a00 */
[----:B------:R-:W3:Y:S05]  /*48c0*/  LDL R200, [R1+0x38] ;  /* 0x0000380001c87983 */ /* 0x000eea0000100800 */
[----:B------:R-:W3:Y:S05]  /*48d0*/  LDL R211, [R1+0x14] ;  /* 0x0000140001d37983 */ /* 0x000eea0000100800 */
[----:B------:R-:W3:Y:S05]  /*48e0*/  LDL R210, [R1+0x24] ;  /* 0x0000240001d27983 */ /* 0x000eea0000100800 */
[----:B------:R-:W3:Y:S05]  /*48f0*/  LDL R209, [R1+0x1c] ;  /* 0x00001c0001d17983 */ /* 0x000eea0000100800 */
[----:B------:R-:W3:Y:S05]  /*4900*/  LDL R208, [R1+0x3c] ;  /* 0x00003c0001d07983 */ /* 0x000eea0000100800 */
[----:B------:R-:W3:Y:S05]  /*4910*/  LDL R203, [R1+0x10] ;  /* 0x0000100001cb7983 */ /* 0x000eea0000100800 */
[----:B------:R-:W5:Y:S01]  /*4920*/  LDL.64 R206, [R1+0x8] ;  /* 0x0000080001ce7983 */ /* 0x000f620000100a00 */
[----:B------:R-:W1:Y:S01]  /*4930*/  S2R R119, SR_TID.X ;  /* 0x0000000000777919 */ /* 0x000e620000002100 */
[----:B------:R-:W1:Y:S01]  /*4940*/  S2R R117, SR_TID.X ;  /* 0x0000000000757919 */ /* 0x000e620000002100 */
[----:B------:R-:W-:Y:S04]  /*4950*/  DEPBAR.LE SB0, 0x0 ;  /* 0x000080000000791a */ /* 0x000fe80000000000 */
[----:B------:R-:W-:Y:S06]  /*4960*/  BAR.SYNC.DEFER_BLOCKING 0x0 ;  /* 0x0000000000007b1d */ /* 0x000fec0000010000 */
[----:B------:R-:W-:Y:S01]  /*4970*/  LDSM.16.M88.4 R84, [R247] ;  /* 0x00000000f754783b */ /* 0x000fe20000000200 */
[----:B-1----:R-:W-:Y:S04]  /*4980*/  SHF.R.S32.HI R117, RZ, 0x1f, R117 ;  /* 0x0000001fff757819 */ /* 0x002fe80000011475 */
[----:B------:R-:W1:Y:S01]  /*4990*/  LDSM.16.M88.4 R88, [R241+0x18000] ;  /* 0x01800000f158783b */ /* 0x000e620000000200 */
[----:B------:R-:W-:Y:S04]  /*49a0*/  LEA.HI R117, R117, R119, RZ, 0x7 ;  /* 0x0000007775757211 */ /* 0x000fe800078f38ff */
[----:B------:R-:W1:Y:S01]  /*49b0*/  LDSM.16.M88.4 R92, [R241+0x18800] ;  /* 0x01880000f15c783b */ /* 0x000e620000000200 */
[----:B------:R-:W-:Y:S04]  /*49c0*/  SHF.R.S32.HI R117, RZ, 0x7, R117 ;  /* 0x00000007ff757819 */ /* 0x000fe80000011475 */
[----:B------:R-:W-:Y:S01]  /*49d0*/  LDSM.16.M88.4 R96, [R114] ;  /* 0x000000007260783b */ /* 0x000fe20000000200 */
[----:B------:R-:W-:Y:S04]  /*49e0*/  IMAD R115, R115, 0x2, R117 ;  /* 0x0000000273737824 */ /* 0x000fe800078e0275 */
[----:B------:R-:W1:Y:S01]  /*49f0*/  LDSM.16.M88.4 R100, [R240+0x18000] ;  /* 0x01800000f064783b */ /* 0x000e620000000200 */
[----:B------:R-:W-:Y:S04]  /*4a00*/  LOP3.LUT R115, R115, UR18, RZ, 0x3c, !PT ;  /* 0x0000001273737c12 */ /* 0x000fe8000f8e3cff */
[----:B------:R-:W1:Y:S05]  /*4a10*/  LDSM.16.M88.4 R104, [R240+0x18800] ;  /* 0x01880000f068783b */ /* 0x000e6a0000000200 */
[----:B------:R-:W-:Y:S01]  /*4a20*/  LDSM.16.M88.4 R108, [R3+0x18000] ;  /* 0x01800000036c783b */ /* 0x000fe20000000200 */
[C---:B-1----:R-:W-:Y:S06]  /*4a30*/  HMMA.16816.F32 R4, R84.reuse, R88, RZ ;  /* 0x000000585404723c */ /* 0x042fec00000018ff */
[C---:B------:R-:W-:Y:S01]  /*4a40*/  HMMA.16816.F32 R8, R84.reuse, R90, RZ ;  /* 0x0000005a5408723c */ /* 0x040fe200000018ff */
[----:B------:R-:W1:Y:S05]  /*4a50*/  LDSM.16.M88.4 R88, [R113] ;  /* 0x000000007158783b */ /* 0x000e6a0000000200 */
[C---:B------:R-:W-:Y:S06]  /*4a60*/  HMMA.16816.F32 R12, R84.reuse, R92, RZ ;  /* 0x0000005c540c723c */ /* 0x040fec00000018ff */
[----:B------:R-:W-:Y:S01]  /*4a70*/  HMMA.16816.F32 R16, R84, R94, RZ ;  /* 0x0000005e5410723c */ /* 0x000fe200000018ff */
[----:B------:R-:W1:Y:S05]  /*4a80*/  LDSM.16.M88.4 R84, [R3+0x18800] ;  /* 0x018800000354783b */ /* 0x000e6a0000000200 */
[C---:B------:R-:W-:Y:S01]  /*4a90*/  HMMA.16816.F32 R4, R96.reuse, R100, R4 ;  /* 0x000000646004723c */ /* 0x040fe20000001804 */
[----:B------:R-:W-:Y:S05]  /*4aa0*/  LDSM.16.M88.4 R92, [R112] ;  /* 0x00000000705c783b */ /* 0x000fea0000000200 */
[C---:B------:R-:W-:Y:S01]  /*4ab0*/  HMMA.16816.F32 R8, R96.reuse, R102, R8 ;  /* 0x000000666008723c */ /* 0x040fe20000001808 */
[----:B------:R-:W1:Y:S05]  /*4ac0*/  LDSM.16.M88.4 R100, [R2+0x18000] ;  /* 0x018000000264783b */ /* 0x000e6a0000000200 */
[C---:B------:R-:W-:Y:S06]  /*4ad0*/  HMMA.16816.F32 R12, R96.reuse, R104, R12 ;  /* 0x00000068600c723c */ /* 0x040fec000000180c */
[----:B------:R-:W-:Y:S01]  /*4ae0*/  HMMA.16816.F32 R16, R96, R106, R16 ;  /* 0x0000006a6010723c */ /* 0x000fe20000001810 */
[----:B------:R-:W1:Y:S05]  /*4af0*/  LDSM.16.M88.4 R96, [R2+0x18800] ;  /* 0x018800000260783b */ /* 0x000e6a0000000200 */
[C---:B-1----:R-:W-:Y:S01]  /*4b00*/  HMMA.16816.F32 R4, R88.reuse, R108, R4 ;  /* 0x0000006c5804723c */ /* 0x042fe20000001804 */
[----:B------:R-:W-:Y:S05]  /*4b10*/  LDSM.16.M88.4 R104, [R247+0x2000] ;  /* 0x00200000f768783b */ /* 0x000fea0000000200 */
[C---:B------:R-:W-:Y:S01]  /*4b20*/  HMMA.16816.F32 R8, R88.reuse, R110, R8 ;  /* 0x0000006e5808723c */ /* 0x040fe20000001808 */
[----:B------:R-:W1:Y:S05]  /*4b30*/  LDSM.16.M88.4 R108, [R241+0x1a000] ;  /* 0x01a00000f16c783b */ /* 0x000e6a0000000200 */
[C---:B------:R-:W-:Y:S06]  /*4b40*/  HMMA.16816.F32 R12, R88.reuse, R84, R12 ;  /* 0x00000054580c723c */ /* 0x040fec000000180c */
[----:B------:R-:W-:Y:S01]  /*4b50*/  HMMA.16816.F32 R16, R88, R86, R16 ;  /* 0x000000565810723c */ /* 0x000fe20000001810 */
[----:B------:R-:W1:Y:S05]  /*4b60*/  LDSM.16.M88.4 R84, [R241+0x1a800] ;  /* 0x01a80000f154783b */ /* 0x000e6a0000000200 */
[C---:B------:R-:W-:Y:S01]  /*4b70*/  HMMA.16816.F32 R4, R92.reuse, R100, R4 ;  /* 0x000000645c04723c */ /* 0x040fe20000001804 */
[----:B------:R-:W-:Y:S05]  /*4b80*/  LDSM.16.M88.4 R88, [R114+0x2000] ;  /* 0x002000007258783b */ /* 0x000fea0000000200 */
        /* <DEDUP_REMOVED lines=15> */
[----:B------:R-:W2:Y:S05]  /*4c80*/  LDSM.16.M88.4 R100, [R112+0x2000] ;  /* 0x002000007064783b */ /* 0x000eaa0000000200 */
[C---:B------:R-:W-:Y:S06]  /*4c90*/  HMMA.16816.F32 R12, R88.reuse, R92, R12 ;  /* 0x0000005c580c723c */ /* 0x040fec000000180c */
        /* <DEDUP_REMOVED lines=8> */
[----:B------:R-:W3:Y:S05]  /*4d20*/  LDSM.16.M88.4 R84, [R241+0x1c800] ;  /* 0x01c80000f154783b */ /* 0x000eea0000000200 */
[C---:B--2---:R-:W-:Y:S01]  /*4d30*/  HMMA.16816.F32 R4, R100.reuse, R104, R4 ;  /* 0x000000686404723c */ /* 0x044fe20000001804 */
[----:B------:R-:W-:Y:S05]  /*4d40*/  LDSM.16.M88.4 R96, [R114+0x4000] ;  /* 0x004000007260783b */ /* 0x000fea0000000200 */
[C---:B------:R-:W-:Y:S01]  /*4d50*/  HMMA.16816.F32 R8, R100.reuse, R106, R8 ;  /* 0x0000006a6408723c */ /* 0x040fe20000001808 */
[----:B------:R-:W2:Y:S04]  /*4d60*/  LDSM.16.M88.4 R104, [R240+0x1c000] ;  /* 0x01c00000f068783b */ /* 0x000ea80000000200 */
[----:B------:R-:W-:Y:S01]  /*4d70*/  IMAD R116, R116, 0x4, R121 ;  /* 0x0000000474747824 */ /* 0x000fe200078e0279 */
[C---:B----4-:R-:W-:Y:S05]  /*4d80*/  HMMA.16816.F32 R12, R100.reuse, R88, R12 ;  /* 0x00000058640c723c */ /* 0x050fea000000180c */
[----:B------:R-:W-:Y:S01]  /*4d90*/  IMAD.WIDE.U32 R116, R116, -0x326172a9, RZ ;  /* 0xcd9e8d5774747825 */ /* 0x000fe200078e00ff */
[----:B------:R-:W-:Y:S01]  /*4da0*/  HMMA.16816.F32 R16, R100, R90, R16 ;  /* 0x0000005a6410723c */ /* 0x000fe20000001810 */
[----:B------:R-:W4:Y:S04]  /*4db0*/  LDSM.16.M88.4 R88, [R240+0x1c800] ;  /* 0x01c80000f058783b */ /* 0x000f280000000200 */
[----:B------:R-:W-:Y:S01]  /*4dc0*/  IMAD R127, R127, 0x40, R120 ;  /* 0x000000407f7f7824 */ /* 0x000fe200078e0278 */
[C---:B-1----:R-:W-:Y:S01]  /*4dd0*/  HMMA.16816.F32 R4, R92.reuse, R108, R4 ;  /* 0x0000006c5c04723c */ /* 0x042fe20000001804 */
[----:B------:R-:W-:Y:S04]  /*4de0*/  LDSM.16.M88.4 R100, [R113+0x4000] ;  /* 0x004000007164783b */ /* 0x000fe80000000200 */
[C---:B------:R-:W-:Y:S01]  /*4df0*/  VIADD R126, R127.reuse, 0xffffffff ;  /* 0xffffffff7f7e7836 */ /* 0x040fe20000000000 */
[C---:B------:R-:W-:Y:S01]  /*4e00*/  HMMA.16816.F32 R8, R92.reuse, R110, R8 ;  /* 0x0000006e5c08723c */ /* 0x040fe20000001808 */
[----:B------:R-:W1:Y:S04]  /*4e10*/  LDSM.16.M88.4 R108, [R3+0x1c000] ;  /* 0x01c00000036c783b */ /* 0x000e680000000200 */
[----:B------:R-:W-:Y:S01]  /*4e20*/  VIADD R121, R127, 0xffffffef ;  /* 0xffffffef7f797836 */ /* 0x000fe20000000000 */
[C---:B---3--:R-:W-:Y:S05]  /*4e30*/  HMMA.16816.F32 R12, R92.reuse, R84, R12 ;  /* 0x000000545c0c723c */ /* 0x048fea000000180c */
[----:B------:R-:W-:Y:S01]  /*4e40*/  LOP3.LUT R117, R117, UR19, R118, 0x96, !PT ;  /* 0x0000001375757c12 */ /* 0x000fe2000f8e9676 */
[----:B------:R-:W-:Y:S01]  /*4e50*/  HMMA.16816.F32 R16, R92, R86, R16 ;  /* 0x000000565c10723c */ /* 0x000fe20000001810 */
[----:B------:R-:W3:Y:S04]  /*4e60*/  LDSM.16.M88.4 R84, [R3+0x1c800] ;  /* 0x01c800000354783b */ /* 0x000ee80000000200 */
[----:B------:R-:W-:Y:S01]  /*4e70*/  IMAD.WIDE.U32 R118, R117, -0x2daee0ad, RZ ;  /* 0xd2511f5375767825 */ /* 0x000fe200078e00ff */
[C---:B--2---:R-:W-:Y:S01]  /*4e80*/  HMMA.16816.F32 R4, R96.reuse, R104, R4 ;  /* 0x000000686004723c */ /* 0x044fe20000001804 */
[----:B------:R-:W-:Y:S04]  /*4e90*/  LDSM.16.M88.4 R92, [R112+0x4000] ;  /* 0x00400000705c783b */ /* 0x000fe80000000200 */
[----:B------:R-:W-:Y:S01]  /*4ea0*/  @P0 VIADD R117, R200, 0x1 ;  /* 0x00000001c8750836 */ /* 0x000fe20000000000 */
[C---:B------:R-:W-:Y:S01]  /*4eb0*/  HMMA.16816.F32 R8, R96.reuse, R106, R8 ;  /* 0x0000006a6008723c */ /* 0x040fe20000001808 */
[----:B------:R-:W2:Y:S02]  /*4ec0*/  LDSM.16.M88.4 R104, [R2+0x1c000] ;  /* 0x01c000000268783b */ /* 0x000ea40000000200 */
[----:B------:R-:W-:Y:S02]  /*4ed0*/  ISETP.GE.AND P0, PT, R126, RZ, PT ;  /* 0x000000ff7e00720c */ /* 0x000fe40003f06270 */
[----:B------:R-:W-:Y:S01]  /*4ee0*/  @P6 ISETP.GE.AND P6, PT, R117, UR9, PT ;  /* 0x0000000975006c0c */ /* 0x000fe2000bfc6270 */
[C---:B----4-:R-:W-:Y:S05]  /*4ef0*/  HMMA.16816.F32 R12, R96.reuse, R88, R12 ;  /* 0x00000058600c723c */ /* 0x050fea000000180c */
[----:B------:R-:W-:Y:S01]  /*4f00*/  LOP3.LUT R130, R119, UR22, R122, 0x96, !PT ;  /* 0x0000001677827c12 */ /* 0x000fe2000f8e967a */
[----:B------:R-:W-:Y:S01]  /*4f10*/  HMMA.16816.F32 R16, R96, R90, R16 ;  /* 0x0000005a6010723c */ /* 0x000fe20000001810 */
[----:B------:R-:W4:Y:S04]  /*4f20*/  LDSM.16.M88.4 R88, [R2+0x1c800] ;  /* 0x01c800000258783b */ /* 0x000f280000000200 */
[C---:B------:R-:W-:Y:S01]  /*4f30*/  @!P0 IADD3 R126, -R127.reuse, 0x1, RZ ;  /* 0x000000017f7e8810 */ /* 0x040fe20007ffe1ff */
[C---:B-1----:R-:W-:Y:S01]  /*4f40*/  HMMA.16816.F32 R4, R100.reuse, R108, R4 ;  /* 0x0000006c6404723c */ /* 0x042fe20000001804 */
[----:B------:R-:W-:Y:S04]  /*4f50*/  LDSM.16.M88.4 R96, [R247+0x6000] ;  /* 0x00600000f760783b */ /* 0x000fe80000000200 */
[C---:B------:R-:W-:Y:S01]  /*4f60*/  VIADD R128, R127.reuse, 0x8 ;  /* 0x000000087f807836 */ /* 0x040fe20000000000 */
[C---:B------:R-:W-:Y:S01]  /*4f70*/  HMMA.16816.F32 R8, R100.reuse, R110, R8 ;  /* 0x0000006e6408723c */ /* 0x040fe20000001808 */
[----:B------:R-:W1:Y:S03]  /*4f80*/  LDSM.16.M88.4 R108, [R241+0x1e000] ;  /* 0x01e00000f16c783b */ /* 0x000e660000000200 */
[----:B------:R-:W-:Y:S01]  /*4f90*/  ISETP.GE.AND P2, PT, R128, RZ, PT ;  /* 0x000000ff8000720c */ /* 0x000fe20003f46270 */
[C---:B------:R-:W-:Y:S01]  /*4fa0*/  VIADD R120, R127.reuse, 0x7 ;  /* 0x000000077f787836 */ /* 0x040fe20000000000 */
[C---:B---3--:R-:W-:Y:S04]  /*4fb0*/  HMMA.16816.F32 R12, R100.reuse, R84, R12 ;  /* 0x00000054640c723c */ /* 0x048fe8000000180c */
[----:B------:R-:W-:Y:S01]  /*4fc0*/  ISETP.GE.AND P1, PT, R120, RZ, PT ;  /* 0x000000ff7800720c */ /* 0x000fe20003f26270 */
[----:B------:R-:W-:Y:S01]  /*4fd0*/  IMAD.WIDE.U32 R130, R130, -0x326172a9, RZ ;  /* 0xcd9e8d5782827825 */ /* 0x000fe200078e00ff */
[----:B------:R-:W-:Y:S01]  /*4fe0*/  HMMA.16816.F32 R16, R100, R86, R16 ;  /* 0x000000566410723c */ /* 0x000fe20000001810 */
[----:B------:R-:W3:Y:S04]  /*4ff0*/  LDSM.16.M88.4 R84, [R241+0x1e800] ;  /* 0x01e80000f154783b */ /* 0x000ee80000000200 */
[----:B------:R-:W-:Y:S01]  /*5000*/  @!P2 IADD3 R128, -R127, -0x8, RZ ;  /* 0xfffffff87f80a810 */ /* 0x000fe20007ffe1ff */
[C---:B--2---:R-:W-:Y:S01]  /*5010*/  HMMA.16816.F32 R4, R92.reuse, R104, R4 ;  /* 0x000000685c04723c */ /* 0x044fe20000001804 */
[----:B------:R-:W-:Y:S04]  /*5020*/  LDSM.16.M88.4 R100, [R114+0x6000] ;  /* 0x006000007264783b */ /* 0x000fe80000000200 */
[----:B------:R-:W-:Y:S01]  /*5030*/  ISETP.GE.AND P2, PT, R121, RZ, PT ;  /* 0x000000ff7900720c */ /* 0x000fe20003f46270 */
[C---:B------:R-:W-:Y:S01]  /*5040*/  HMMA.16816.F32 R8, R92.reuse, R106, R8 ;  /* 0x0000006a5c08723c */ /* 0x040fe20000001808 */
[----:B------:R-:W2:Y:S04]  /*5050*/  LDSM.16.M88.4 R104, [R240+0x1e000] ;  /* 0x01e00000f068783b */ /* 0x000ea80000000200 */
[----:B------:R-:W-:Y:S01]  /*5060*/  @!P1 IADD3 R120, -R127, -0x7, RZ ;  /* 0xfffffff97f789810 */ /* 0x000fe20007ffe1ff */
[C---:B----4-:R-:W-:Y:S05]  /*5070*/  HMMA.16816.F32 R12, R92.reuse, R88, R12 ;  /* 0x000000585c0c723c */ /* 0x050fea000000180c */
[----:B------:R-:W-:Y:S01]  /*5080*/  LOP3.LUT R115, R115, R123, RZ, 0x3c, !PT ;  /* 0x0000007b73737212 */ /* 0x000fe200078e3cff */
[----:B------:R-:W-:Y:S01]  /*5090*/  HMMA.16816.F32 R16, R92, R90, R16 ;  /* 0x0000005a5c10723c */ /* 0x000fe20000001810 */
[----:B------:R-:W4:Y:S04]  /*50a0*/  LDSM.16.M88.4 R88, [R240+0x1e800] ;  /* 0x01e80000f058783b */ /* 0x000f280000000200 */
[----:B------:R-:W-:Y:S01]  /*50b0*/  @!P2 IADD3 R121, -R127, 0x11, RZ ;  /* 0x000000117f79a810 */ /* 0x000fe20007ffe1ff */
[C---:B-1----:R-:W-:Y:S01]  /*50c0*/  HMMA.16816.F32 R4, R96.reuse, R108, R4 ;  /* 0x0000006c6004723c */ /* 0x042fe20000001804 */
[----:B------:R-:W-:Y:S04]  /*50d0*/  LDSM.16.M88.4 R92, [R113+0x6000] ;  /* 0x00600000715c783b */ /* 0x000fe80000000200 */
[----:B------:R-:W-:Y:S01]  /*50e0*/  IMAD.WIDE.U32 R124, R115, -0x326172a9, RZ ;  /* 0xcd9e8d57737c7825 */ /* 0x000fe200078e00ff */
[C---:B------:R-:W-:Y:S01]  /*50f0*/  HMMA.16816.F32 R8, R96.reuse, R110, R8 ;  /* 0x0000006e6008723c */ /* 0x040fe20000001808 */
[----:B------:R-:W1:Y:S04]  /*5100*/  LDSM.16.M88.4 R108, [R3+0x1e000] ;  /* 0x01e00000036c783b */ /* 0x000e680000000200 */
[----:B------:R-:W-:Y:S01]  /*5110*/  LOP3.LUT R196, R125, UR21, R116, 0x96, !PT ;  /* 0x000000157dc47c12 */ /* 0x000fe2000f8e9674 */
[C---:B---3--:R-:W-:Y:S05]  /*5120*/  HMMA.16816.F32 R12, R96.reuse, R84, R12 ;  /* 0x00000054600c723c */ /* 0x048fea000000180c */
[----:B------:R-:W-:Y:S01]  /*5130*/  IMAD.WIDE.U32 R196, R196, -0x2daee0ad, RZ ;  /* 0xd2511f53c4c47825 */ /* 0x000fe200078e00ff */
[----:B------:R-:W-:Y:S01]  /*5140*/  HMMA.16816.F32 R16, R96, R86, R16 ;  /* 0x000000566010723c */ /* 0x000fe20000001810 */
[----:B------:R-:W3:Y:S04]  /*5150*/  LDSM.16.M88.4 R84, [R3+0x1e800] ;  /* 0x01e800000354783b */ /* 0x000ee80000000200 */
[----:B------:R-:W-:Y:S01]  /*5160*/  LOP3.LUT R116, R197, UR24, R118, 0x96, !PT ;  /* 0x00000018c5747c12 */ /* 0x000fe2000f8e9676 */
[C---:B--2---:R-:W-:Y:S01]  /*5170*/  HMMA.16816.F32 R4, R100.reuse, R104, R4 ;  /* 0x000000686404723c */ /* 0x044fe20000001804 */
[----:B------:R-:W-:Y:S04]  /*5180*/  LDSM.16.M88.4 R96, [R112+0x6000] ;  /* 0x006000007060783b */ /* 0x000fe80000000200 */
[----:B------:R-:W-:Y:S01]  /*5190*/  IMAD.WIDE.U32 R198, R116, -0x326172a9, RZ ;  /* 0xcd9e8d5774c67825 */ /* 0x000fe200078e00ff */
[C---:B------:R-:W-:Y:S01]  /*51a0*/  HMMA.16816.F32 R8, R100.reuse, R106, R8 ;  /* 0x0000006a6408723c */ /* 0x040fe20000001808 */
[----:B------:R-:W2:Y:S04]  /*51b0*/  LDSM.16.M88.4 R104, [R2+0x1e000] ;  /* 0x01e000000268783b */ /* 0x000ea80000000200 */
[----:B------:R-:W-:Y:S01]  /*51c0*/  LOP3.LUT R119, R199, UR25, R130, 0x96, !PT ;  /* 0x00000019c7777c12 */ /* 0x000fe2000f8e9682 */
[C---:B----4-:R-:W-:Y:S01]  /*51d0*/  HMMA.16816.F32 R12, R100.reuse, R88, R12 ;  /* 0x00000058640c723c */ /* 0x050fe2000000180c */
[----:B------:R-:W4:Y:S04]  /*51e0*/  LDL R88, [R1+0x5c] ;  /* 0x00005c0001587983 */ /* 0x000f280000100800 */
[----:B------:R-:W-:Y:S01]  /*51f0*/  LOP3.LUT R124, R131, UR23, R124, 0x96, !PT ;  /* 0x00000017837c7c12 */ /* 0x000fe2000f8e967c */
[----:B------:R-:W-:Y:S05]  /*5200*/  HMMA.16816.F32 R16, R100, R90, R16 ;  /* 0x0000005a6410723c */ /* 0x000fea0000001810 */
[----:B------:R-:W-:Y:S01]  /*5210*/  IMAD.WIDE.U32 R124, R124, -0x2daee0ad, RZ ;  /* 0xd2511f537c7c7825 */ /* 0x000fe200078e00ff */
[C---:B-1----:R-:W-:Y:S05]  /*5220*/  HMMA.16816.F32 R4, R92.reuse, R108, R4 ;  /* 0x0000006c5c04723c */ /* 0x042fea0000001804 */
[----:B------:R-:W-:Y:S01]  /*5230*/  LOP3.LUT R116, R125, UR26, R196, 0x96, !PT ;  /* 0x0000001a7d747c12 */ /* 0x000fe2000f8e96c4 */
[C---:B------:R-:W-:Y:S05]  /*5240*/  HMMA.16816.F32 R8, R92.reuse, R110, R8 ;  /* 0x0000006e5c08723c */ /* 0x040fea0000001808 */
[----:B------:R-:W-:Y:S01]  /*5250*/  IMAD.WIDE.U32 R196, R119, -0x2daee0ad, RZ ;  /* 0xd2511f5377c47825 */ /* 0x000fe200078e00ff */
[C---:B---3--:R-:W-:Y:S01]  /*5260*/  HMMA.16816.F32 R12, R92.reuse, R84, R12 ;  /* 0x000000545c0c723c */ /* 0x048fe2000000180c */
[----:B------:R-:W3:Y:S04]  /*5270*/  LDL R84, [R1+0x58] ;  /* 0x0000580001547983 */ /* 0x000ee80000100800 */
[----:B------:R-:W-:Y:S01]  /*5280*/  VIADD R123, R127, 0xfffffff8 ;  /* 0xfffffff87f7b7836 */ /* 0x000fe20000000000 */
[----:B------:R-:W-:Y:S04]  /*5290*/  HMMA.16816.F32 R16, R92, R86, R16 ;  /* 0x000000565c10723c */ /* 0x000fe80000001810 */
[----:B------:R-:W-:Y:S01]  /*52a0*/  ISETP.GE.AND P3, PT, R123, RZ, PT ;  /* 0x000000ff7b00720c */ /* 0x000fe20003f66270 */
[----:B------:R-:W-:Y:S01]  /*52b0*/  VIADD R115, R127, 0xffffffe7 ;  /* 0xffffffe77f737836 */ /* 0x000fe20000000000 */
[C---:B--2---:R-:W-:Y:S05]  /*52c0*/  HMMA.16816.F32 R4, R96.reuse, R104, R4 ;  /* 0x000000686004723c */ /* 0x044fea0000001804 */
[----:B------:R-:W-:Y:S01]  /*52d0*/  ISETP.GE.AND P0, PT, R115, RZ, PT ;  /* 0x000000ff7300720c */ /* 0x000fe20003f06270 */
[C---:B------:R-:W-:Y:S05]  /*52e0*/  HMMA.16816.F32 R8, R96.reuse, R106, R8 ;  /* 0x0000006a6008723c */ /* 0x040fea0000001808 */
[C---:B------:R-:W-:Y:S01]  /*52f0*/  VIADD R202, R127.reuse, 0xfffffff7 ;  /* 0xfffffff77fca7836 */ /* 0x040fe20000000000 */
[C---:B------:R-:W-:Y:S01]  /*5300*/  @!P3 IADD3 R123, -R127.reuse, 0x8, RZ ;  /* 0x000000087f7bb810 */ /* 0x040fe20007ffe1ff */
[C---:B------:R-:W-:Y:S01]  /*5310*/  VIADD R118, R127.reuse, 0xfffffff0 ;  /* 0xfffffff07f767836 */ /* 0x040fe20000000000 */
[----:B------:R-:W-:Y:S02]  /*5320*/  PLOP3.LUT P3, PT, PT, PT, UP1, 0x80, 0x0 ;  /* 0x000000000000781c */ /* 0x000fe40003f6f018 */
[----:B------:R-:W-:Y:S01]  /*5330*/  ISETP.GE.AND P5, PT, R202, RZ, PT ;  /* 0x000000ffca00720c */ /* 0x000fe20003fa6270 */
[C---:B------:R-:W-:Y:S01]  /*5340*/  VIADD R122, R127.reuse, 0xffffffe8 ;  /* 0xffffffe87f7a7836 */ /* 0x040fe20000000000 */
[----:B------:R-:W-:Y:S01]  /*5350*/  ISETP.GE.AND P4, PT, R118, RZ, PT ;  /* 0x000000ff7600720c */ /* 0x000fe20003f86270 */
[----:B------:R-:W-:Y:S01]  /*5360*/  IMAD.WIDE.U32 R116, R116, -0x326172a9, RZ ;  /* 0xcd9e8d5774747825 */ /* 0x000fe200078e00ff */
[----:B------:R-:W-:Y:S02]  /*5370*/  @!P0 IADD3 R115, -R127, 0x19, RZ ;  /* 0x000000197f738810 */ /* 0x000fe40007ffe1ff */
[----:B------:R-:W-:Y:S02]  /*5380*/  ISETP.GE.AND P1, PT, R122, RZ, PT ;  /* 0x000000ff7a00720c */ /* 0x000fe40003f26270 */
[----:B------:R-:W-:Y:S02]  /*5390*/  IABS R125, R127 ;  /* 0x0000007f007d7213 */ /* 0x000fe40000000000 */
[----:B------:R-:W-:Y:S02]  /*53a0*/  PLOP3.LUT P0, PT, PT, PT, UP1, 0x80, 0x0 ;  /* 0x000000000000781c */ /* 0x000fe40003f0f018 */
[----:B------:R-:W-:Y:S02]  /*53b0*/  LOP3.LUT R198, R117, UR27, R198, 0x96, !PT ;  /* 0x0000001b75c67c12 */ /* 0x000fe4000f8e96c6 */
[----:B------:R-:W-:Y:S02]  /*53c0*/  I2FP.F32.S32 R117, R125 ;  /* 0x0000007d00757245 */ /* 0x000fe40000201400 */
[C---:B------:R-:W-:Y:S01]  /*53d0*/  @!P5 IADD3 R202, -R127.reuse, 0x9, RZ ;  /* 0x000000097fcad810 */ /* 0x040fe20007ffe1ff */
[----:B------:R-:W-:Y:S01]  /*53e0*/  IMAD.WIDE.U32 R198, R198, -0x2daee0ad, RZ ;  /* 0xd2511f53c6c67825 */ /* 0x000fe200078e00ff */
[----:B------:R-:W-:Y:S03]  /*53f0*/  @!P4 IADD3 R118, -R127, 0x10, RZ ;  /* 0x000000107f76c810 */ /* 0x000fe60007ffe1ff */
[----:B------:R-:W-:Y:S01]  /*5400*/  FFMA.FTZ R4, R117, -UR5, R4 ;  /* 0x8000000575047c23 */ /* 0x000fe20008010004 */
[----:B------:R-:W-:Y:S01]  /*5410*/  @!P1 IADD3 R122, -R127, 0x18, RZ ;  /* 0x000000187f7a9810 */ /* 0x000fe20007ffe1ff */
[----:B------:R-:W-:Y:S01]  /*5420*/  FFMA.FTZ R10, R117, -UR5, R10 ;  /* 0x80000005750a7c23 */ /* 0x000fe2000801000a */
[----:B------:R-:W-:Y:S02]  /*5430*/  @P3 ISETP.GE.AND P3, PT, R200, UR9, PT ;  /* 0x00000009c8003c0c */ /* 0x000fe4000bf66270 */
[----:B------:R-:W-:Y:S02]  /*5440*/  I2FP.F32.S32 R127, R128 ;  /* 0x00000080007f7245 */ /* 0x000fe40000201400 */
[----:B------:R-:W-:Y:S02]  /*5450*/  I2FP.F32.S32 R128, R120 ;  /* 0x0000007800807245 */ /* 0x000fe40000201400 */
[----:B------:R-:W-:Y:S01]  /*5460*/  I2FP.F32.S32 R120, R126 ;  /* 0x0000007e00787245 */ /* 0x000fe20000201400 */
[----:B------:R-:W-:Y:S01]  /*5470*/  FFMA.FTZ R6, R127, -UR5, R6 ;  /* 0x800000057f067c23 */ /* 0x000fe20008010006 */
[----:B------:R-:W-:Y:S01]  /*5480*/  @P0 FSEL R4, R4, -INF , !P3 ;  /* 0xff80000004040808 */ /* 0x000fe20005800000 */
[----:B------:R-:W-:Y:S01]  /*5490*/  FFMA.FTZ R7, R128, -UR5, R7 ;  /* 0x8000000580077c23 */ /* 0x000fe20008010007 */
[----:B------:R-:W-:Y:S01]  /*54a0*/  PLOP3.LUT P0, PT, PT, PT, UP1, 0x80, 0x0 ;  /* 0x000000000000781c */ /* 0x000fe20003f0f018 */
[C---:B------:R-:W-:Y:S01]  /*54b0*/  FFMA.FTZ R5, R120.reuse, -UR5, R5 ;  /* 0x8000000578057c23 */ /* 0x040fe20008010005 */
[----:B------:R-:W-:Y:S01]  /*54c0*/  PLOP3.LUT P1, PT, PT, PT, UP1, 0x80, 0x0 ;  /* 0x000000000000781c */ /* 0x000fe20003f2f018 */
[----:B------:R-:W-:Y:S01]  /*54d0*/  FFMA.FTZ R11, R120, -UR5, R11 ;  /* 0x80000005780b7c23 */ /* 0x000fe2000801000b */
[----:B------:R-:W-:Y:S02]  /*54e0*/  I2FP.F32.S32 R123, R123 ;  /* 0x0000007b007b7245 */ /* 0x000fe40000201400 */
[----:B------:R-:W-:Y:S02]  /*54f0*/  PLOP3.LUT P4, PT, PT, PT, UP1, 0x80, 0x0 ;  /* 0x000000000000781c */ /* 0x000fe40003f8f018 */
[----:B------:R-:W-:Y:S01]  /*5500*/  PLOP3.LUT P5, PT, PT, PT, UP1, 0x80, 0x0 ;  /* 0x000000000000781c */ /* 0x000fe20003faf018 */
[----:B------:R-:W-:Y:S01]  /*5510*/  FFMA.FTZ R8, R123, -UR5, R8 ;  /* 0x800000057b087c23 */ /* 0x000fe20008010008 */
[----:B------:R-:W-:Y:S02]  /*5520*/  I2FP.F32.S32 R202, R202 ;  /* 0x000000ca00ca7245 */ /* 0x000fe40000201400 */
[----:B------:R-:W-:Y:S01]  /*5530*/  LOP3.LUT R119, R199, UR30, R196, 0x96, !PT ;  /* 0x0000001ec7777c12 */ /* 0x000fe2000f8e96c4 */
[----:B------:R-:W-:Y:S01]  /*5540*/  @P0 VIADD R128, R200, 0x8 ;  /* 0x00000008c8800836 */ /* 0x000fe20000000000 */
[----:B------:R-:W-:Y:S01]  /*5550*/  PLOP3.LUT P0, PT, PT, PT, UP1, 0x80, 0x0 ;  /* 0x000000000000781c */ /* 0x000fe20003f0f018 */
[----:B------:R-:W-:Y:S01]  /*5560*/  FFMA.FTZ R9, R202, -UR5, R9 ;  /* 0x80000005ca097c23 */ /* 0x000fe20008010009 */
[----:B------:R-:W-:Y:S02]  /*5570*/  @P1 FSEL R6, R6, -INF , !P3 ;  /* 0xff80000006061808 */ /* 0x000fe40005800000 */
[----:B------:R-:W-:Y:S02]  /*5580*/  PLOP3.LUT P1, PT, PT, PT, UP1, 0x80, 0x0 ;  /* 0x000000000000781c */ /* 0x000fe40003f2f018 */
[----:B------:R-:W-:Y:S02]  /*5590*/  @P4 FSEL R5, R5, -INF , !P6 ;  /* 0xff80000005054808 */ /* 0x000fe40007000000 */
[----:B------:R-:W-:Y:S02]  /*55a0*/  PLOP3.LUT P3, PT, PT, PT, UP1, 0x80, 0x0 ;  /* 0x000000000000781c */ /* 0x000fe40003f6f018 */
[----:B------:R-:W-:Y:S02]  /*55b0*/  PLOP3.LUT P4, PT, PT, PT, UP1, 0x80, 0x0 ;  /* 0x000000000000781c */ /* 0x000fe40003f8f018 */
[----:B------:R-:W-:Y:S02]  /*55c0*/  @P5 FSEL R7, R7, -INF , !P6 ;  /* 0xff80000007075808 */ /* 0x000fe40007000000 */
[----:B------:R-:W-:Y:S02]  /*55d0*/  PLOP3.LUT P6, PT, PT, PT, UP1, 0x80, 0x0 ;  /* 0x000000000000781c */ /* 0x000fe40003fcf018 */
[----:B------:R-:W-:Y:S01]  /*55e0*/  LOP3.LUT R124, R197, UR28, R124, 0x96, !PT ;  /* 0x0000001cc57c7c12 */ /* 0x000fe2000f8e967c */
[C---:B------:R-:W-:Y:S01]  /*55f0*/  @P1 VIADD R129, R200.reuse, 0x9 ;  /* 0x00000009c8811836 */ /* 0x040fe20000000000 */
[----:B------:R-:W-:Y:S02]  /*5600*/  PLOP3.LUT P1, PT, PT, PT, UP1, 0x80, 0x0 ;  /* 0x000000000000781c */ /* 0x000fe40003f2f018 */
[----:B------:R-:W-:Y:S01]  /*5610*/  PLOP3.LUT P5, PT, PT, PT, UP1, 0x80, 0x0 ;  /* 0x000000000000781c */ /* 0x000fe20003faf018 */
[C---:B------:R-:W-:Y:S01]  /*5620*/  @P3 VIADD R130, R200.reuse, 0x10 ;  /* 0x00000010c8823836 */ /* 0x040fe20000000000 */
[----:B------:R-:W-:Y:S01]  /*5630*/  PLOP3.LUT P3, PT, PT, PT, UP1, 0x80, 0x0 ;  /* 0x000000000000781c */ /* 0x000fe20003f6f018 */
[C---:B------:R-:W-:Y:S01]  /*5640*/  @P4 VIADD R131, R200.reuse, 0x11 ;  /* 0x00000011c8834836 */ /* 0x040fe20000000000 */
[----:B------:R-:W-:Y:S03]  /*5650*/  PLOP3.LUT P4, PT, PT, PT, UP1, 0x80, 0x0 ;  /* 0x000000000000781c */ /* 0x000fe60003f8f018 */
[C---:B------:R-:W-:Y:S01]  /*5660*/  @P6 VIADD R127, R200.reuse, 0x19 ;  /* 0x00000019c87f6836 */ /* 0x040fe20000000000 */
[----:B------:R-:W-:Y:S03]  /*5670*/  PLOP3.LUT P6, PT, PT, PT, UP1, 0x80, 0x0 ;  /* 0x000000000000781c */ /* 0x000fe60003fcf018 */
[----:B------:R-:W-:Y:S02]  /*5680*/  @P1 ISETP.GE.AND P1, PT, R129, UR9, PT ;  /* 0x0000000981001c0c */ /* 0x000fe4000bf26270 */
[----:B------:R-:W-:Y:S01]  /*5690*/  @P5 VIADD R125, R200, 0x18 ;  /* 0x00000018c87d5836 */ /* 0x000fe20000000000 */
[----:B------:R-:W-:Y:S02]  /*56a0*/  PLOP3.LUT P5, PT, PT, PT, UP1, 0x80, 0x0 ;  /* 0x000000000000781c */ /* 0x000fe40003faf018 */
[----:B------:R-:W-:Y:S02]  /*56b0*/  @P3 ISETP.GE.AND P3, PT, R130, UR9, PT ;  /* 0x0000000982003c0c */ /* 0x000fe4000bf66270 */
[----:B------:R-:W-:Y:S01]  /*56c0*/  @P4 ISETP.GE.AND P4, PT, R131, UR9, PT ;  /* 0x0000000983004c0c */ /* 0x000fe2000bf86270 */
[----:B------:R-:W-:Y:S02]  /*56d0*/  IMAD.WIDE.U32 R130, R119, -0x326172a9, RZ ;  /* 0xcd9e8d5777827825 */ /* 0x000fe400078e00ff */
[----:B------:R-:W-:Y:S06]  /*56e0*/  @P6 ISETP.GE.AND P6, PT, R127, UR9, PT ;  /* 0x000000097f006c0c */ /* 0x000fec000bfc6270 */
[----:B------:R-:W-:Y:S02]  /*56f0*/  @P5 ISETP.GE.AND P5, PT, R125, UR9, PT ;  /* 0x000000097d005c0c */ /* 0x000fe4000bfa6270 */
[----:B------:R-:W-:Y:S01]  /*5700*/  LOP3.LUT R125, R130, 0xff, RZ, 0xc0, !PT ;  /* 0x000000ff827d7812 */ /* 0x000fe200078ec0ff */
[----:B----4-:R-:W-:Y:S01]  /*5710*/  FMUL.FTZ R196, R88, 1.4426950216293334961 ;  /* 0x3fb8aa3b58c47820 */ /* 0x010fe20000410000 */
[C---:B---3--:R-:W-:Y:S01]  /*5720*/  FSETP.NEU.FTZ.AND P2, PT, R84.reuse, -INF , PT ;  /* 0xff8000005400780b */ /* 0x048fe20003f5d000 */
[----:B------:R-:W-:Y:S02]  /*5730*/  FMUL.FTZ R126, R84, 1.4426950216293334961 ;  /* 0x3fb8aa3b547e7820 */ /* 0x000fe40000410000 */
[----:B------:R-:W1:Y:S03]  /*5740*/  LDSM.16.M88.4 R84, [R2+0x1e800] ;  /* 0x01e800000254783b */ /* 0x000e660000000200 */
[----:B------:R-:W-:Y:S02]  /*5750*/  FSEL R126, R126, RZ, P2 ;  /* 0x000000ff7e7e7208 */ /* 0x000fe40001000000 */
[----:B------:R-:W-:Y:S03]  /*5760*/  PLOP3.LUT P2, PT, PT, PT, UP1, 0x80, 0x0 ;  /* 0x000000000000781c */ /* 0x000fe60003f4f018 */
[----:B------:R-:W-:Y:S06]  /*5770*/  FFMA.FTZ R117, R4, UR15, -R126 ;  /* 0x0000000f04757c23 */ /* 0x000fec000801087e */
[----:B------:R-:W-:Y:S04]  /*5780*/  MUFU.EX2 R117, R117 ;  /* 0x0000007500757308 */ /* 0x000fe80000000800 */
[----:B------:R-:W-:Y:S01]  /*5790*/  @P2 ISETP.GE.AND P2, PT, R128, UR9, PT ;  /* 0x0000000980002c0c */ /* 0x000fe2000bf46270 */
[----:B------:R-:W-:Y:S01]  /*57a0*/  IMAD.WIDE.U32 R128, R124, -0x326172a9, RZ ;  /* 0xcd9e8d577c807825 */ /* 0x000fe200078e00ff */
[----:B------:R-:W-:Y:S02]  /*57b0*/  SHF.R.U32.HI R124, RZ, 0x18, R130 ;  /* 0x00000018ff7c7819 */ /* 0x000fe40000011682 */
[----:B------:R-:W-:Y:S02]  /*57c0*/  @P0 FSEL R8, R8, -INF , !P2 ;  /* 0xff80000008080808 */ /* 0x000fe40005000000 */
[----:B------:R-:W-:Y:S02]  /*57d0*/  PLOP3.LUT P0, PT, PT, PT, UP1, 0x80, 0x0 ;  /* 0x000000000000781c */ /* 0x000fe40003f0f018 */
[----:B------:R-:W-:Y:S01]  /*57e0*/  LOP3.LUT R204, R129, UR29, R116, 0x96, !PT ;  /* 0x0000001d81cc7c12 */ /* 0x000fe2000f8e9674 */
[--C-:B------:R-:W-:Y:S01]  /*57f0*/  FFMA.FTZ R116, R5, UR15, -R126.reuse ;  /* 0x0000000f05747c23 */ /* 0x100fe2000801087e */
[----:B------:R-:W-:Y:S01]  /*5800*/  FFMA.FTZ R120, R8, UR15, -R126 ;  /* 0x0000000f08787c23 */ /* 0x000fe2000801087e */
[----:B------:R-:W-:Y:S02]  /*5810*/  I2FP.F32.S32 R129, R118 ;  /* 0x0000007600817245 */ /* 0x000fe40000201400 */
[----:B------:R-:W-:Y:S01]  /*5820*/  IMAD.WIDE.U32 R204, R204, -0x2daee0ad, RZ ;  /* 0xd2511f53cccc7825 */ /* 0x000fe200078e00ff */
[----:B------:R-:W-:Y:S01]  /*5830*/  LOP3.LUT R127, R131, UR31, R128, 0x96, !PT ;  /* 0x0000001f837f7c12 */ /* 0x000fe2000f8e9680 */
[----:B------:R-:W-:Y:S01]  /*5840*/  MUFU.EX2 R116, R116 ;  /* 0x0000007400747308 */ /* 0x000fe20000000800 */
[----:B------:R-:W-:Y:S02]  /*5850*/  LOP3.LUT R128, R130, 0xffff, RZ, 0xc0, !PT ;  /* 0x0000ffff82807812 */ /* 0x000fe400078ec0ff */
[----:B------:R-:W-:Y:S02]  /*5860*/  LOP3.LUT R197, R205, UR32, R198, 0x96, !PT ;  /* 0x00000020cdc57c12 */ /* 0x000fe4000f8e96c6 */
[----:B------:R-:W-:Y:S01]  /*5870*/  LOP3.LUT R198, R204, 0xffff, RZ, 0xc0, !PT ;  /* 0x0000ffffccc67812 */ /* 0x000fe200078ec0ff */
[C---:B-1----:R-:W-:Y:S01]  /*5880*/  HMMA.16816.F32 R12, R96.reuse, R84, R12 ;  /* 0x00000054600c723c */ /* 0x042fe2000000180c */
[----:B------:R-:W5:Y:S03]  /*5890*/  LDL R205, [R1+0x34] ;  /* 0x0000340001cd7983 */ /* 0x000f660000100800 */
[----:B------:R-:W1:Y:S01]  /*58a0*/  MUFU.EX2 R120, R120 ;  /* 0x0000007800787308 */ /* 0x000e620000000800 */
[----:B------:R-:W-:Y:S02]  /*58b0*/  @P0 FSEL R10, R10, -INF , !P2 ;  /* 0xff8000000a0a0808 */ /* 0x000fe40005000000 */
[----:B------:R-:W-:Y:S01]  /*58c0*/  PLOP3.LUT P2, PT, PT, PT, UP1, 0x80, 0x0 ;  /* 0x000000000000781c */ /* 0x000fe20003f4f018 */
[----:B------:R-:W-:Y:S03]  /*58d0*/  HMMA.16816.F32 R16, R96, R86, R16 ;  /* 0x000000566010723c */ /* 0x000fe60000001810 */
[----:B------:R-:W-:Y:S02]  /*58e0*/  FSETP.NEU.FTZ.AND P0, PT, R88, -INF , PT ;  /* 0xff8000005800780b */ /* 0x000fe40003f1d000 */
[----:B------:R-:W-:Y:S02]  /*58f0*/  LOP3.LUT R200, R204, 0xff, RZ, 0xc0, !PT ;  /* 0x000000ffccc87812 */ /* 0x000fe400078ec0ff */
[----:B------:R-:W-:Y:S02]  /*5900*/  FSEL R196, R196, RZ, P0 ;  /* 0x000000ffc4c47208 */ /* 0x000fe40000000000 */
[----:B------:R-:W-:Y:S02]  /*5910*/  PLOP3.LUT P0, PT, PT, PT, UP1, 0x80, 0x0 ;  /* 0x000000000000781c */ /* 0x000fe40003f0f018 */
[----:B------:R-:W-:Y:S01]  /*5920*/  SHF.R.U32.HI R131, RZ, 0x18, R204 ;  /* 0x00000018ff837819 */ /* 0x000fe200000116cc */
[--C-:B------:R-:W-:Y:S01]  /*5930*/  FFMA.FTZ R201, R7, UR15, -R196.reuse ;  /* 0x0000000f07c97c23 */ /* 0x100fe200080108c4 */
[----:B------:R-:W-:Y:S01]  /*5940*/  @P2 FSEL R9, R9, -INF , !P1 ;  /* 0xff80000009092808 */ /* 0x000fe20004800000 */
[----:B------:R-:W-:Y:S01]  /*5950*/  FFMA.FTZ R119, R6, UR15, -R196 ;  /* 0x0000000f06777c23 */ /* 0x000fe200080108c4 */
[----:B------:R-:W-:Y:S01]  /*5960*/  PLOP3.LUT P2, PT, PT, PT, UP1, 0x80, 0x0 ;  /* 0x000000000000781c */ /* 0x000fe20003f4f018 */
[----:B------:R2:W-:Y:S01]  /*5970*/  MUFU.EX2 R118, R201 ;  /* 0x000000c900767308 */ /* 0x0005e20000000800 */
[----:B------:R-:W-:Y:S01]  /*5980*/  SHF.R.U32.HI R199, RZ, 0x10, R204 ;  /* 0x00000010ffc77819 */ /* 0x000fe200000116cc */
[----:B------:R-:W-:Y:S01]  /*5990*/  FFMA.FTZ R12, R129, -UR5, R12 ;  /* 0x80000005810c7c23 */ /* 0x000fe2000801000c */
[----:B------:R-:W-:Y:S01]  /*59a0*/  I2FP.F32.S32 R204, R121 ;  /* 0x0000007900cc7245 */ /* 0x000fe20000201400 */
[----:B------:R-:W-:Y:S01]  /*59b0*/  FFMA.FTZ R14, R123, -UR5, R14 ;  /* 0x800000057b0e7c23 */ /* 0x000fe2000801000e */
[----:B------:R-:W-:Y:S01]  /*59c0*/  FFMA.FTZ R15, R202, -UR5, R15 ;  /* 0x80000005ca0f7c23 */ /* 0x000fe2000801000f */
[----:B------:R-:W-:Y:S01]  /*59d0*/  @P0 FSEL R11, R11, -INF , !P1 ;  /* 0xff8000000b0b0808 */ /* 0x000fe20004800000 */
[----:B------:R-:W-:Y:S01]  /*59e0*/  FFMA.FTZ R202, R10, UR15, -R196 ;  /* 0x0000000f0aca7c23 */ /* 0x000fe200080108c4 */
[----:B------:R-:W-:Y:S01]  /*59f0*/  PLOP3.LUT P0, PT, PT, PT, UP1, 0x80, 0x0 ;  /* 0x000000000000781c */ /* 0x000fe20003f0f018 */
[----:B------:R-:W-:Y:S01]  /*5a00*/  FFMA.FTZ R13, R204, -UR5, R13 ;  /* 0x80000005cc0d7c23 */ /* 0x000fe2000801000d */
[----:B------:R-:W-:Y:S01]  /*5a10*/  PLOP3.LUT P1, PT, PT, PT, UP1, 0x80, 0x0 ;  /* 0x000000000000781c */ /* 0x000fe20003f2f018 */
[----:B------:R-:W-:Y:S01]  /*5a20*/  FFMA.FTZ R18, R129, -UR5, R18 ;  /* 0x8000000581127c23 */ /* 0x000fe20008010012 */
[----:B------:R-:W-:Y:S01]  /*5a30*/  @P2 FSEL R12, R12, -INF , !P3 ;  /* 0xff8000000c0c2808 */ /* 0x000fe20005800000 */
[----:B------:R-:W-:Y:S01]  /*5a40*/  FFMA.FTZ R19, R204, -UR5, R19 ;  /* 0x80000005cc137c23 */ /* 0x000fe20008010013 */
[----:B------:R-:W-:Y:S01]  /*5a50*/  PLOP3.LUT P2, PT, PT, PT, UP1, 0x80, 0x0 ;  /* 0x000000000000781c */ /* 0x000fe20003f4f018 */
[----:B------:R-:W-:Y:S01]  /*5a60*/  MUFU.EX2 R119, R119 ;  /* 0x0000007700777308 */ /* 0x000fe20000000800 */
[----:B------:R-:W-:Y:S01]  /*5a70*/  LOP3.LUT R123, R127, 0xff, RZ, 0xc0, !PT ;  /* 0x000000ff7f7b7812 */ /* 0x000fe200078ec0ff */
[--C-:B------:R-:W-:Y:S01]  /*5a80*/  FFMA.FTZ R121, R9, UR15, -R126.reuse ;  /* 0x0000000f09797c23 */ /* 0x100fe2000801087e */
[----:B--2---:R-:W-:Y:S01]  /*5a90*/  I2FP.F32.S32 R201, R122 ;  /* 0x0000007a00c97245 */ /* 0x004fe20000201400 */
[----:B------:R-:W-:Y:S01]  /*5aa0*/  FFMA.FTZ R129, R12, UR15, -R126 ;  /* 0x0000000f0c817c23 */ /* 0x000fe2000801087e */
[----:B------:R-:W-:Y:S01]  /*5ab0*/  SHF.R.U32.HI R128, RZ, 0x8, R128 ;  /* 0x00000008ff807819 */ /* 0x000fe20000011680 */
[----:B------:R-:W5:Y:S01]  /*5ac0*/  LDL R204, [R1+0x2c] ;  /* 0x00002c0001cc7983 */ /* 0x000f620000100800 */
[----:B------:R-:W-:Y:S03]  /*5ad0*/  @P0 FSEL R14, R14, -INF , !P3 ;  /* 0xff8000000e0e0808 */ /* 0x000fe60005800000 */
[----:B------:R2:W-:Y:S01]  /*5ae0*/  MUFU.EX2 R122, R202 ;  /* 0x000000ca007a7308 */ /* 0x0005e20000000800 */
[----:B------:R-:W-:Y:S01]  /*5af0*/  @P1 FSEL R13, R13, -INF , !P4 ;  /* 0xff8000000d0d1808 */ /* 0x000fe20006000000 */
[----:B------:R-:W-:Y:S01]  /*5b00*/  FFMA.FTZ R16, R201, -UR5, R16 ;  /* 0x80000005c9107c23 */ /* 0x000fe20008010010 */
[----:B------:R-:W-:Y:S01]  /*5b10*/  ISETP.LE.U32.AND P3, PT, R125, UR16, PT ;  /* 0x000000107d007c0c */ /* 0x000fe2000bf63070 */
[----:B------:R-:W-:Y:S01]  /*5b20*/  FFMA.FTZ R125, R11, UR15, -R196 ;  /* 0x0000000f0b7d7c23 */ /* 0x000fe200080108c4 */
[----:B------:R-:W-:Y:S01]  /*5b30*/  PLOP3.LUT P0, PT, PT, PT, UP1, 0x80, 0x0 ;  /* 0x000000000000781c */ /* 0x000fe20003f0f018 */
[----:B------:R-:W-:Y:S01]  /*5b40*/  FFMA.FTZ R201, R13, UR15, -R126 ;  /* 0x0000000f0dc97c23 */ /* 0x000fe2000801087e */
[----:B------:R-:W-:Y:S03]  /*5b50*/  PLOP3.LUT P1, PT, PT, PT, UP1, 0x80, 0x0 ;  /* 0x000000000000781c */ /* 0x000fe60003f2f018 */
[----:B------:R-:W-:Y:S01]  /*5b60*/  MUFU.EX2 R121, R121 ;  /* 0x0000007900797308 */ /* 0x000fe20000000800 */
[----:B------:R-:W-:Y:S02]  /*5b70*/  @P2 FSEL R15, R15, -INF , !P4 ;  /* 0xff8000000f0f2808 */ /* 0x000fe40006000000 */
[----:B------:R-:W-:Y:S02]  /*5b80*/  ISETP.LE.U32.AND P4, PT, R123, UR16, PT ;  /* 0x000000107b007c0c */ /* 0x000fe4000bf83070 */
[----:B------:R-:W-:Y:S02]  /*5b90*/  ISETP.LE.U32.AND P2, PT, R124, UR16, PT ;  /* 0x000000107c007c0c */ /* 0x000fe4000bf43070 */
[----:B------:R-:W-:Y:S03]  /*5ba0*/  LOP3.LUT R124, R127, 0xffff, RZ, 0xc0, !PT ;  /* 0x0000ffff7f7c7812 */ /* 0x000fe600078ec0ff */
[----:B------:R3:W4:Y:S01]  /*5bb0*/  MUFU.EX2 R123, R125 ;  /* 0x0000007d007b7308 */ /* 0x0007220000000800 */
[----:B--2---:R-:W-:Y:S01]  /*5bc0*/  I2FP.F32.S32 R202, R115 ;  /* 0x0000007300ca7245 */ /* 0x004fe20000201400 */
[----:B-1----:R-:W-:Y:S01]  /*5bd0*/  @!P3 FADD.FTZ R120, -R120, -RZ ;  /* 0x800000ff7878b221 */ /* 0x002fe20000010100 */
[----:B------:R-:W-:Y:S02]  /*5be0*/  @P0 FSEL R16, R16, -INF , !P5 ;  /* 0xff80000010100808 */ /* 0x000fe40006800000 */
[----:B------:R-:W-:Y:S01]  /*5bf0*/  @P1 FSEL R18, R18, -INF , !P5 ;  /* 0xff80000012121808 */ /* 0x000fe20006800000 */
[----:B------:R-:W-:Y:S01]  /*5c00*/  FFMA.FTZ R17, R202, -UR5, R17 ;  /* 0x80000005ca117c23 */ /* 0x000fe20008010011 */
[----:B------:R-:W-:Y:S01]  /*5c10*/  PLOP3.LUT P0, PT, PT, PT, UP1, 0x80, 0x0 ;  /* 0x000000000000781c */ /* 0x000fe20003f0f018 */
[----:B------:R-:W-:Y:S01]  /*5c20*/  @!P4 FADD.FTZ R117, -R117, -RZ ;  /* 0x800000ff7575c221 */ /* 0x000fe20000010100 */
[----:B------:R-:W-:Y:S02]  /*5c30*/  PLOP3.LUT P1, PT, PT, PT, UP1, 0x80, 0x0 ;  /* 0x000000000000781c */ /* 0x000fe40003f2f018 */
[----:B------:R-:W-:Y:S02]  /*5c40*/  SHF.R.U32.HI R115, RZ, 0x8, R124 ;  /* 0x00000008ff737819 */ /* 0x000fe4000001167c */
[----:B------:R-:W-:Y:S01]  /*5c50*/  SHF.R.U32.HI R130, RZ, 0x10, R130 ;  /* 0x00000010ff827819 */ /* 0x000fe20000011682 */
[----:B------:R1:W2:Y:S01]  /*5c60*/  MUFU.EX2 R124, R129 ;  /* 0x00000081007c7308 */ /* 0x0002a20000000800 */
[----:B------:R-:W-:Y:S02]  /*5c70*/  LOP3.LUT R115, R115, 0xffff, RZ, 0xc0, !PT ;  /* 0x0000ffff73737812 */ /* 0x000fe400078ec0ff */
[--C-:B---3--:R-:W-:Y:S01]  /*5c80*/  SHF.R.U32.HI R125, RZ, 0x10, R127.reuse ;  /* 0x00000010ff7d7819 */ /* 0x108fe2000001167f */
[----:B----4-:R-:W-:Y:S01]  /*5c90*/  @!P2 FADD.FTZ R123, -R123, -RZ ;  /* 0x800000ff7b7ba221 */ /* 0x010fe20000010100 */
[----:B------:R-:W-:Y:S02]  /*5ca0*/  SHF.R.U32.HI R127, RZ, 0x18, R127 ;  /* 0x00000018ff7f7819 */ /* 0x000fe4000001167f */
[----:B------:R-:W-:Y:S02]  /*5cb0*/  ISETP.LE.U32.AND P5, PT, R115, UR16, PT ;  /* 0x0000001073007c0c */ /* 0x000fe4000bfa3070 */
[----:B------:R-:W-:Y:S02]  /*5cc0*/  LOP3.LUT R115, R125, 0xff, RZ, 0xc0, !PT ;  /* 0x000000ff7d737812 */ /* 0x000fe400078ec0ff */
[----:B------:R-:W-:Y:S01]  /*5cd0*/  @P0 FSEL R17, R17, -INF , !P6 ;  /* 0xff80000011110808 */ /* 0x000fe20007000000 */
[----:B------:R-:W-:Y:S01]  /*5ce0*/  MUFU.EX2 R125, R201 ;  /* 0x000000c9007d7308 */ /* 0x000fe20000000800 */
[----:B------:R-:W-:Y:S02]  /*5cf0*/  @P1 FSEL R19, R19, -INF , !P6 ;  /* 0xff80000013131808 */ /* 0x000fe40007000000 */
[----:B------:R-:W-:Y:S01]  /*5d00*/  ISETP.LE.U32.AND P6, PT, R127, UR16, PT ;  /* 0x000000107f007c0c */ /* 0x000fe2000bfc3070 */
[--C-:B------:R-:W-:Y:S01]  /*5d10*/  FFMA.FTZ R127, R15, UR15, -R196.reuse ;  /* 0x0000000f0f7f7c23 */ /* 0x100fe200080108c4 */
[----:B------:R-:W-:Y:S01]  /*5d20*/  ISETP.LE.U32.AND P0, PT, R115, UR16, PT ;  /* 0x0000001073007c0c */ /* 0x000fe2000bf03070 */
[--C-:B-1----:R-:W-:Y:S01]  /*5d30*/  FFMA.FTZ R129, R14, UR15, -R196.reuse ;  /* 0x0000000f0e817c23 */ /* 0x102fe200080108c4 */
[----:B------:R-:W-:Y:S01]  /*5d40*/  LOP3.LUT R115, R128, 0xffff, RZ, 0xc0, !PT ;  /* 0x0000ffff80737812 */ /* 0x000fe200078ec0ff */
[----:B------:R-:W-:Y:S02]  /*5d50*/  @!P5 FADD.FTZ R116, -R116, -RZ ;  /* 0x800000ff7474d221 */ /* 0x000fe40000010100 */
[----:B------:R1:W3:Y:S01]  /*5d60*/  MUFU.EX2 R128, R127 ;  /* 0x0000007f00807308 */ /* 0x0002e20000000800 */
[----:B------:R-:W-:Y:S02]  /*5d70*/  LOP3.LUT R130, R130, 0xff, RZ, 0xc0, !PT ;  /* 0x000000ff82827812 */ /* 0x000fe400078ec0ff */
[----:B------:R-:W-:Y:S02]  /*5d80*/  ISETP.LE.U32.AND P5, PT, R115, UR16, PT ;  /* 0x0000001073007c0c */ /* 0x000fe4000bfa3070 */
[----:B------:R-:W-:Y:S01]  /*5d90*/  LOP3.LUT R115, R197, 0xff, RZ, 0xc0, !PT ;  /* 0x000000ffc5737812 */ /* 0x000fe200078ec0ff */
[----:B------:R-:W-:Y:S01]  /*5da0*/  @!P6 FADD.FTZ R118, -R118, -RZ ;  /* 0x800000ff7676e221 */ /* 0x000fe20000010100 */
[----:B------:R-:W-:Y:S01]  /*5db0*/  LOP3.LUT R199, R199, 0xff, RZ, 0xc0, !PT ;  /* 0x000000ffc7c77812 */ /* 0x000fe200078ec0ff */
[----:B------:R-:W-:Y:S01]  /*5dc0*/  @!P0 FADD.FTZ R119, -R119, -RZ ;  /* 0x800000ff77778221 */ /* 0x000fe20000010100 */
[----:B------:R-:W-:Y:S01]  /*5dd0*/  ISETP.LE.U32.AND P0, PT, R130, UR16, PT ;  /* 0x0000001082007c0c */ /* 0x000fe2000bf03070 */
[----:B------:R-:W-:Y:S01]  /*5de0*/  MUFU.EX2 R129, R129 ;  /* 0x0000008100817308 */ /* 0x000fe20000000800 */
[----:B------:R-:W-:Y:S02]  /*5df0*/  ISETP.LE.U32.AND P6, PT, R115, UR16, PT ;  /* 0x0000001073007c0c */ /* 0x000fe4000bfc3070 */
[----:B------:R-:W-:Y:S03]  /*5e00*/  SHF.R.U32.HI R115, RZ, 0x18, R197 ;  /* 0x00000018ff737819 */ /* 0x000fe600000116c5 */
[----:B------:R-:W-:Y:S01]  /*5e10*/  @!P5 FADD.FTZ R121, -R121, -RZ ;  /* 0x800000ff7979d221 */ /* 0x000fe20000010100 */
[----:B-1----:R-:W-:Y:S02]  /*5e20*/  LOP3.LUT R127, R197, 0xffff, RZ, 0xc0, !PT ;  /* 0x0000ffffc57f7812 */ /* 0x002fe400078ec0ff */
[----:B------:R-:W-:Y:S01]  /*5e30*/  ISETP.LE.U32.AND P3, PT, R115, UR16, PT ;  /* 0x0000001073007c0c */ /* 0x000fe2000bf63070 */
[--C-:B------:R-:W-:Y:S01]  /*5e40*/  FFMA.FTZ R115, R18, UR15, -R196.reuse ;  /* 0x0000000f12737c23 */ /* 0x100fe200080108c4 */
[----:B------:R-:W-:Y:S01]  /*5e50*/  SHF.R.U32.HI R127, RZ, 0x8, R127 ;  /* 0x00000008ff7f7819 */ /* 0x000fe2000001167f */
[----:B------:R-:W-:Y:S01]  /*5e60*/  FFMA.FTZ R196, R19, UR15, -R196 ;  /* 0x0000000f13c47c23 */ /* 0x000fe200080108c4 */
[----:B------:R-:W-:Y:S01]  /*5e70*/  ISETP.LE.U32.AND P5, PT, R199, UR16, PT ;  /* 0x00000010c7007c0c */ /* 0x000fe2000bfa3070 */
[----:B------:R-:W-:Y:S01]  /*5e80*/  @!P0 FADD.FTZ R122, -R122, -RZ ;  /* 0x800000ff7a7a8221 */ /* 0x000fe20000010100 */
[----:B------:R-:W-:Y:S01]  /*5e90*/  LOP3.LUT R199, R127, 0xffff, RZ, 0xc0, !PT ;  /* 0x0000ffff7fc77812 */ /* 0x000fe200078ec0ff */
[----:B--2---:R-:W-:Y:S01]  /*5ea0*/  @!P6 FADD.FTZ R124, -R124, -RZ ;  /* 0x800000ff7c7ce221 */ /* 0x004fe20000010100 */
[----:B------:R1:W2:Y:S01]  /*5eb0*/  MUFU.EX2 R127, R115 ;  /* 0x00000073007f7308 */ /* 0x0002a20000000800 */
[----:B------:R-:W-:Y:S02]  /*5ec0*/  SHF.R.U32.HI R198, RZ, 0x8, R198 ;  /* 0x00000008ffc67819 */ /* 0x000fe400000116c6 */
[----:B------:R-:W-:Y:S02]  /*5ed0*/  SHF.R.U32.HI R197, RZ, 0x10, R197 ;  /* 0x00000010ffc57819 */ /* 0x000fe400000116c5 */
[----:B------:R-:W-:Y:S01]  /*5ee0*/  ISETP.LE.U32.AND P0, PT, R199, UR16, PT ;  /* 0x00000010c7007c0c */ /* 0x000fe2000bf03070 */
[----:B---3--:R-:W-:Y:S01]  /*5ef0*/  @!P3 FADD.FTZ R128, -R128, -RZ ;  /* 0x800000ff8080b221 */ /* 0x008fe20000010100 */
[----:B------:R-:W-:Y:S02]  /*5f00*/  LOP3.LUT R197, R197, 0xff, RZ, 0xc0, !PT ;  /* 0x000000ffc5c57812 */ /* 0x000fe400078ec0ff */
[----:B------:R-:W-:Y:S02]  /*5f10*/  LOP3.LUT R199, R198, 0xffff, RZ, 0xc0, !PT ;  /* 0x0000ffffc6c77812 */ /* 0x000fe400078ec0ff */
[----:B------:R-:W-:Y:S02]  /*5f20*/  F2FP.RELU.F16.F32.PACK_AB R198, R116, R117 ;  /* 0x0000007574c6723e */ /* 0x000fe400000008ff */
[----:B------:R-:W-:Y:S02]  /*5f30*/  ISETP.LE.U32.AND P2, PT, R197, UR16, PT ;  /* 0x00000010c5007c0c */ /* 0x000fe4000bf43070 */
[----:B------:R-:W-:Y:S01]  /*5f40*/  F2FP.RELU.F16.F32.PACK_AB R197, R118, R119 ;  /* 0x0000007776c5723e */ /* 0x000fe200000008ff */
[----:B------:R3:W-:Y:S01]  /*5f50*/  STS [R211+0x2a000], R198 ;  /* 0x02a000c6d3007388 */ /* 0x0007e20000000800 */
[----:B------:R-:W-:Y:S01]  /*5f60*/  ISETP.LE.U32.AND P4, PT, R131, UR16, PT ;  /* 0x0000001083007c0c */ /* 0x000fe2000bf83070 */
[--C-:B------:R-:W-:Y:S01]  /*5f70*/  FFMA.FTZ R131, R16, UR15, -R126.reuse ;  /* 0x0000000f10837c23 */ /* 0x100fe2000801087e */
[----:B------:R-:W-:Y:S02]  /*5f80*/  FFMA.FTZ R126, R17, UR15, -R126 ;  /* 0x0000000f117e7c23 */ /* 0x000fe4000801087e */
[----:B------:R-:W-:Y:S01]  /*5f90*/  STS [R211+0x2a400], R197 ;  /* 0x02a400c5d3007388 */ /* 0x000fe20000000800 */
[----:B-1----:R-:W-:Y:S01]  /*5fa0*/  F2FP.RELU.F16.F32.PACK_AB R115, R121, R120 ;  /* 0x000000787973723e */ /* 0x002fe200000008ff */
[----:B------:R-:W-:Y:S01]  /*5fb0*/  @!P0 FADD.FTZ R125, -R125, -RZ ;  /* 0x800000ff7d7d8221 */ /* 0x000fe20000010100 */
[----:B------:R-:W1:Y:S01]  /*5fc0*/  MUFU.EX2 R130, R126 ;  /* 0x0000007e00827308 */ /* 0x000e620000000800 */
[----:B------:R-:W-:Y:S01]  /*5fd0*/  ISETP.LE.U32.AND P1, PT, R200, UR16, PT ;  /* 0x00000010c8007c0c */ /* 0x000fe2000bf23070 */
[----:B--2---:R-:W-:Y:S01]  /*5fe0*/  @!P5 FADD.FTZ R127, -R127, -RZ ;  /* 0x800000ff7f7fd221 */ /* 0x004fe20000010100 */
[----:B------:R-:W-:Y:S01]  /*5ff0*/  ISETP.LE.U32.AND P6, PT, R199, UR16, PT ;  /* 0x00000010c7007c0c */ /* 0x000fe2000bfc3070 */
[----:B------:R2:W-:Y:S01]  /*6000*/  STS [R210+0x2a000], R115 ;  /* 0x02a00073d2007388 */ /* 0x0005e20000000800 */
[----:B------:R-:W-:Y:S01]  /*6010*/  F2FP.RELU.F16.F32.PACK_AB R200, R123, R122 ;  /* 0x0000007a7bc8723e */ /* 0x000fe200000008ff */
[----:B------:R-:W-:Y:S01]  /*6020*/  @!P2 FADD.FTZ R129, -R129, -RZ ;  /* 0x800000ff8181a221 */ /* 0x000fe20000010100 */
[----:B------:R-:W-:Y:S03]  /*6030*/  F2FP.RELU.F16.F32.PACK_AB R199, R125, R124 ;  /* 0x0000007c7dc7723e */ /* 0x000fe600000008ff */
[----:B------:R-:W4:Y:S01]  /*6040*/  MUFU.EX2 R131, R131 ;  /* 0x0000008300837308 */ /* 0x000f220000000800 */
[----:B------:R-:W-:Y:S01]  /*6050*/  FSETP.GE.FTZ.AND P2, PT, R116, RZ, PT ;  /* 0x000000ff7400720b */ /* 0x000fe20003f56000 */
[----:B------:R-:W-:Y:S01]  /*6060*/  STS [R210+0x2a400], R200 ;  /* 0x02a400c8d2007388 */ /* 0x000fe20000000800 */
[----:B------:R-:W-:Y:S04]  /*6070*/  FSETP.GE.FTZ.AND P3, PT, R117, RZ, PT ;  /* 0x000000ff7500720b */ /* 0x000fe80003f76000 */
[----:B------:R-:W-:Y:S03]  /*6080*/  STS [R209+0x2a000], R199 ;  /* 0x02a000c7d1007388 */ /* 0x000fe60000000800 */
[----:B------:R-:W2:Y:S01]  /*6090*/  MUFU.EX2 R126, R196 ;  /* 0x000000c4007e7308 */ /* 0x000ea20000000800 */
[----:B-1----:R-:W-:Y:S01]  /*60a0*/  @!P6 FADD.FTZ R130, -R130, -RZ ;  /* 0x800000ff8282e221 */ /* 0x002fe20000010100 */
[----:B---3--:R-:W-:Y:S02]  /*60b0*/  F2FP.RELU.F16.F32.PACK_AB R198, R128, R129 ;  /* 0x0000008180c6723e */ /* 0x008fe400000008ff */
[----:B------:R-:W-:Y:S03]  /*60c0*/  FSETP.GE.FTZ.AND P6, PT, R119, RZ, PT ;  /* 0x000000ff7700720b */ /* 0x000fe60003fd6000 */
[----:B------:R-:W-:Y:S01]  /*60d0*/  STS [R209+0x2a400], R198 ;  /* 0x02a400c6d1007388 */ /* 0x000fe20000000800 */
[----:B----4-:R-:W-:Y:S01]  /*60e0*/  @!P1 FADD.FTZ R131, -R131, -RZ ;  /* 0x800000ff83839221 */ /* 0x010fe20000010100 */
[----:B------:R-:W-:Y:S02]  /*60f0*/  FSETP.GE.FTZ.AND P1, PT, R120, RZ, PT ;  /* 0x000000ff7800720b */ /* 0x000fe40003f36000 */
[----:B--2---:R-:W-:Y:S02]  /*6100*/  LEA R115, R252, UR4, 0x1 ;  /* 0x00000004fc737c11 */ /* 0x004fe4000f8e08ff */
[----:B------:R-:W-:Y:S01]  /*6110*/  F2FP.RELU.F16.F32.PACK_AB R197, R130, R131 ;  /* 0x0000008382c5723e */ /* 0x000fe200000008ff */
[----:B------:R-:W-:Y:S02]  /*6120*/  @!P4 FADD.FTZ R126, -R126, -RZ ;  /* 0x800000ff7e7ec221 */ /* 0x000fe40000010100 */
[--C-:B------:R-:W-:Y:S02]  /*6130*/  IMAD.IADD R114, R246, 0x1, R115.reuse ;  /* 0x00000001f6727824 */ /* 0x100fe400078e0273 */
[----:B------:R1:W-:Y:S01]  /*6140*/  STS [R208+0x2a000], R197 ;  /* 0x02a000c5d0007388 */ /* 0x0003e20000000800 */
[C---:B------:R-:W-:Y:S01]  /*6150*/  IMAD.IADD R113, R245.reuse, 0x1, R115 ;  /* 0x00000001f5717824 */ /* 0x040fe200078e0273 */
[----:B------:R-:W-:Y:S01]  /*6160*/  F2FP.RELU.F16.F32.PACK_AB R196, R126, R127 ;  /* 0x0000007f7ec4723e */ /* 0x000fe200000008ff */
[----:B------:R-:W-:Y:S04]  /*6170*/  IMAD.IADD R112, R245, 0x1, R114 ;  /* 0x00000001f5707824 */ /* 0x000fe800078e0272 */
[----:B------:R2:W-:Y:S05]  /*6180*/  STS [R208+0x2a400], R196 ;  /* 0x02a400c4d0007388 */ /* 0x0005ea0000000800 */
[----:B------:R-:W-:Y:S05]  /*6190*/  LDSM.16.M88.4 R84, [R115+0x10000] ;  /* 0x010000007354783b */ /* 0x000fea0000000200 */
[----:B------:R-:W3:Y:S05]  /*61a0*/  LDSM.16.M88.4 R88, [R241+0x20000] ;  /* 0x02000000f158783b */ /* 0x000eea0000000200 */
[----:B------:R-:W4:Y:S01]  /*61b0*/  LDSM.16.M88.4 R92, [R241+0x20800] ;  /* 0x02080000f15c783b */ /* 0x000f220000000200 */
[----:B-1----:R-:W-:Y:S04]  /*61c0*/  IMAD.U32 R197, RZ, RZ, UR13 ;  /* 0x0000000dffc57e24 */ /* 0x002fe8000f8e00ff */
[----:B------:R-:W-:Y:S05]  /*61d0*/  LDSM.16.M88.4 R96, [R114+0x10000] ;  /* 0x010000007260783b */ /* 0x000fea0000000200 */
[----:B------:R-:W1:Y:S01]  /*61e0*/  LDSM.16.M88.4 R100, [R240+0x20000] ;  /* 0x02000000f064783b */ /* 0x000e620000000200 */
[----:B--2---:R-:W-:Y:S04]  /*61f0*/  IMAD.U32 R196, RZ, RZ, UR14 ;  /* 0x0000000effc47e24 */ /* 0x004fe8000f8e00ff */
[----:B------:R-:W2:Y:S01]  /*6200*/  LDSM.16.M88.4 R104, [R240+0x20800] ;  /* 0x02080000f068783b */ /* 0x000ea20000000200 */
[C---:B------:R-:W-:Y:S04]  /*6210*/  LEA R198, P0, R203.reuse, R196, 0x2 ;  /* 0x000000c4cbc67211 */ /* 0x040fe800078010ff */
[----:B------:R-:W-:Y:S01]  /*6220*/  LDSM.16.M88.4 R108, [R3+0x20000] ;  /* 0x02000000036c783b */ /* 0x000fe20000000200 */
[----:B------:R-:W-:Y:S02]  /*6230*/  LEA.HI.X.SX32 R199, R203, R197, 0x2, P0 ;  /* 0x000000c5cbc77211 */ /* 0x000fe400000f16ff */
[----:B------:R-:W-:Y:S02]  /*6240*/  FSETP.GE.FTZ.AND P0, PT, R121, RZ, PT ;  /* 0x000000ff7900720b */ /* 0x000fe40003f16000 */
[----:B------:R-:W5:Y:S05]  /*6250*/  LDL R203, [R1+0x28] ;  /* 0x0000280001cb7983 */ /* 0x000f6a0000100800 */
[----:B------:R-:W2:Y:S01]  /*6260*/  LDG.E R197, desc[UR6][R198.64] ;  /* 0x00000006c6c57981 */ /* 0x000ea2000c1e1900 */
[C---:B---3--:R-:W-:Y:S06]  /*6270*/  HMMA.16816.F32 R4, R84.reuse, R88, RZ ;  /* 0x000000585404723c */ /* 0x048fec00000018ff */
[C---:B------:R-:W-:Y:S01]  /*6280*/  HMMA.16816.F32 R8, R84.reuse, R90, RZ ;  /* 0x0000005a5408723c */ /* 0x040fe200000018ff */
[----:B------:R-:W3:Y:S05]  /*6290*/  LDSM.16.M88.4 R88, [R113+0x10000] ;  /* 0x010000007158783b */ /* 0x000eea0000000200 */
[C---:B----4-:R-:W-:Y:S06]  /*62a0*/  HMMA.16816.F32 R12, R84.reuse, R92, RZ ;  /* 0x0000005c540c723c */ /* 0x050fec00000018ff */
[----:B------:R-:W-:Y:S01]  /*62b0*/  HMMA.16816.F32 R16, R84, R94, RZ ;  /* 0x0000005e5410723c */ /* 0x000fe200000018ff */
[----:B------:R-:W4:Y:S05]  /*62c0*/  LDSM.16.M88.4 R84, [R3+0x20800] ;  /* 0x020800000354783b */ /* 0x000f2a0000000200 */
[C---:B-1----:R-:W-:Y:S01]  /*62d0*/  HMMA.16816.F32 R4, R96.reuse, R100, R4 ;  /* 0x000000646004723c */ /* 0x042fe20000001804 */
[----:B------:R1:W4:Y:S05]  /*62e0*/  LDG.E R199, desc[UR6][R198.64+0x20] ;  /* 0x00002006c6c77981 */ /* 0x00032a000c1e1900 */
[----:B------:R-:W-:Y:S01]  /*62f0*/  LDSM.16.M88.4 R92, [R112+0x10000] ;  /* 0x01000000705c783b */ /* 0x000fe20000000200 */
[C---:B------:R-:W-:Y:S04]  /*6300*/  HMMA.16816.F32 R8, R96.reuse, R102, R8 ;  /* 0x000000666008723c */ /* 0x040fe80000001808 */
[----:B------:R-:W1:Y:S02]  /*6310*/  LDSM.16.M88.4 R100, [R2+0x20000] ;  /* 0x020000000264783b */ /* 0x000e640000000200 */
[C---:B--2---:R-:W-:Y:S06]  /*6320*/  HMMA.16816.F32 R12, R96.reuse, R104, R12 ;  /* 0x00000068600c723c */ /* 0x044fec000000180c */
[----:B------:R-:W-:Y:S01]  /*6330*/  HMMA.16816.F32 R16, R96, R106, R16 ;  /* 0x0000006a6010723c */ /* 0x000fe20000001810 */
[----:B------:R-:W2:Y:S05]  /*6340*/  LDSM.16.M88.4 R96, [R2+0x20800] ;  /* 0x020800000260783b */ /* 0x000eaa0000000200 */
[C---:B---3--:R-:W-:Y:S01]  /*6350*/  HMMA.16816.F32 R4, R88.reuse, R108, R4 ;  /* 0x0000006c5804723c */ /* 0x048fe20000001804 */
[----:B------:R-:W-:Y:S05]  /*6360*/  LDSM.16.M88.4 R104, [R115+0x12000] ;  /* 0x012000007368783b */ /* 0x000fea0000000200 */
[C---:B------:R-:W-:Y:S01]  /*6370*/  HMMA.16816.F32 R8, R88.reuse, R110, R8 ;  /* 0x0000006e5808723c */ /* 0x040fe20000001808 */
[----:B------:R-:W3:Y:S05]  /*6380*/  LDSM.16.M88.4 R108, [R241+0x22000] ;  /* 0x02200000f16c783b */ /* 0x000eea0000000200 */
[C---:B----4-:R-:W-:Y:S06]  /*6390*/  HMMA.16816.F32 R12, R88.reuse, R84, R12 ;  /* 0x00000054580c723c */ /* 0x050fec000000180c */
[----:B------:R-:W-:Y:S01]  /*63a0*/  HMMA.16816.F32 R16, R88, R86, R16 ;  /* 0x000000565810723c */ /* 0x000fe20000001810 */
[----:B------:R-:W4:Y:S05]  /*63b0*/  LDSM.16.M88.4 R84, [R241+0x22800] ;  /* 0x02280000f154783b */ /* 0x000f2a0000000200 */
[----:B------:R-:W-:Y:S01]  /*63c0*/  LDSM.16.M88.4 R88, [R114+0x12000] ;  /* 0x012000007258783b */ /* 0x000fe20000000200 */
[C---:B-1----:R-:W-:Y:S06]  /*63d0*/  HMMA.16816.F32 R4, R92.reuse, R100, R4 ;  /* 0x000000645c04723c */ /* 0x042fec0000001804 */
[C---:B------:R-:W-:Y:S01]  /*63e0*/  HMMA.16816.F32 R8, R92.reuse, R102, R8 ;  /* 0x000000665c08723c */ /* 0x040fe20000001808 */
[----:B------:R-:W1:Y:S05]  /*63f0*/  LDSM.16.M88.4 R100, [R240+0x22000] ;  /* 0x02200000f064783b */ /* 0x000e6a0000000200 */
        /* <DEDUP_REMOVED lines=10> */
[C---:B-1----:R-:W-:Y:S01]  /*64a0*/  HMMA.16816.F32 R4, R88.reuse, R100, R4 ;  /* 0x000000645804723c */ /* 0x042fe20000001804 */
[----:B------:R-:W-:Y:S05]  /*64b0*/  LDSM.16.M88.4 R104, [R2+0x22000] ;  /* 0x022000000268783b */ /* 0x000fea0000000200 */
        /* <DEDUP_REMOVED lines=61> */
[C---:B---3--:R-:W-:Y:S06]  /*6890*/  HMMA.16816.F32 R4, R92.reuse, R108, R4 ;  /* 0x0000006c5c04723c */ /* 0x048fec0000001804 */
[C---:B------:R-:W-:Y:S06]  /*68a0*/  HMMA.16816.F32 R8, R92.reuse, R110, R8 ;  /* 0x0000006e5c08723c */ /* 0x040fec0000001808 */
[C---:B----4-:R-:W-:Y:S06]  /*68b0*/  HMMA.16816.F32 R12, R92.reuse, R84, R12 ;  /* 0x000000545c0c723c */ /* 0x050fec000000180c */
[----:B------:R-:W-:Y:S06]  /*68c0*/  HMMA.16816.F32 R16, R92, R86, R16 ;  /* 0x000000565c10723c */ /* 0x000fec0000001810 */
[C---:B-1----:R-:W-:Y:S06]  /*68d0*/  HMMA.16816.F32 R4, R96.reuse, R104, R4 ;  /* 0x000000686004723c */ /* 0x042fec0000001804 */
[C---:B------:R-:W-:Y:S06]  /*68e0*/  HMMA.16816.F32 R8, R96.reuse, R106, R8 ;  /* 0x0000006a6008723c */ /* 0x040fec0000001808 */
[C---:B--2---:R-:W-:Y:S06]  /*68f0*/  HMMA.16816.F32 R12, R96.reuse, R88, R12 ;  /* 0x00000058600c723c */ /* 0x044fec000000180c */
[----:B------:R-:W-:Y:S06]  /*6900*/  HMMA.16816.F32 R16, R96, R90, R16 ;  /* 0x0000005a6010723c */ /* 0x000fec0000001810 */
[C---:B------:R-:W-:Y:S01]  /*6910*/  FADD.FTZ R198, -R197.reuse, R5 ;  /* 0x00000005c5c67221 */ /* 0x040fe20000010100 */
[C---:B------:R-:W-:Y:S04]  /*6920*/  FADD.FTZ R196, -R197.reuse, R4 ;  /* 0x00000004c5c47221 */ /* 0x040fe80000010100 */
[-C--:B------:R-:W-:Y:S01]  /*6930*/  FSEL R115, R198, R197.reuse, P2 ;  /* 0x000000c5c6737208 */ /* 0x080fe20001000000 */
[C---:B------:R-:W-:Y:S01]  /*6940*/  FADD.FTZ R200, -R197.reuse, R8 ;  /* 0x00000008c5c87221 */ /* 0x040fe20000010100 */
[----:B------:R-:W-:Y:S01]  /*6950*/  FSEL R196, R196, R197, P3 ;  /* 0x000000c5c4c47208 */ /* 0x000fe20001800000 */
[C---:B------:R-:W-:Y:S01]  /*6960*/  FADD.FTZ R202, -R197.reuse, R9 ;  /* 0x00000009c5ca7221 */ /* 0x040fe20000010100 */
[----:B------:R-:W-:Y:S01]  /*6970*/  FSETP.GE.FTZ.AND P2, PT, R124, RZ, PT ;  /* 0x000000ff7c00720b */ /* 0x000fe20003f56000 */
[----:B------:R-:W-:Y:S01]  /*6980*/  FMUL.FTZ R115, R116, R115 ;  /* 0x0000007374737220 */ /* 0x000fe20000410000 */
[-C--:B------:R-:W-:Y:S01]  /*6990*/  FSEL R201, R200, R197.reuse, P1 ;  /* 0x000000c5c8c97208 */ /* 0x080fe20000800000 */
[----:B------:R-:W-:Y:S01]  /*69a0*/  FADD.FTZ R116, -R197, R12 ;  /* 0x0000000cc5747221 */ /* 0x000fe20000010100 */
[----:B------:R-:W-:Y:S01]  /*69b0*/  FSEL R202, R202, R197, P0 ;  /* 0x000000c5caca7208 */ /* 0x000fe20000000000 */
[----:B------:R-:W-:Y:S01]  /*69c0*/  FMUL.FTZ R196, R117, R196 ;  /* 0x000000c475c47220 */ /* 0x000fe20000410000 */
[----:B------:R-:W-:Y:S01]  /*69d0*/  FSETP.GE.FTZ.AND P0, PT, R125, RZ, PT ;  /* 0x000000ff7d00720b */ /* 0x000fe20003f16000 */
[----:B------:R-:W-:Y:S01]  /*69e0*/  FMUL.FTZ R201, R120, R201 ;  /* 0x000000c978c97220 */ /* 0x000fe20000410000 */
[----:B------:R-:W-:Y:S01]  /*69f0*/  FSEL R117, R116, R197, P2 ;  /* 0x000000c574757208 */ /* 0x000fe20001000000 */
[C---:B------:R-:W-:Y:S01]  /*6a00*/  FADD.FTZ R120, -R197.reuse, R13 ;  /* 0x0000000dc5787221 */ /* 0x040fe20000010100 */
[----:B------:R-:W-:Y:S01]  /*6a10*/  FSETP.GE.FTZ.AND P1, PT, R130, RZ, PT ;  /* 0x000000ff8200720b */ /* 0x000fe20003f36000 */
[----:B------:R-:W-:Y:S01]  /*6a20*/  FADD.FTZ R116, -R197, R16 ;  /* 0x00000010c5747221 */ /* 0x000fe20000010100 */
[----:B------:R-:W-:Y:S01]  /*6a30*/  F2FP.F16.F32.PACK_AB R115, R115, R196 ;  /* 0x000000c47373723e */ /* 0x000fe200000000ff */
[----:B------:R-:W-:Y:S01]  /*6a40*/  FMUL.FTZ R117, R124, R117 ;  /* 0x000000757c757220 */ /* 0x000fe20000410000 */
[-C--:B------:R-:W-:Y:S01]  /*6a50*/  FSEL R120, R120, R197.reuse, P0 ;  /* 0x000000c578787208 */ /* 0x080fe20000000000 */
[----:B------:R-:W-:Y:S01]  /*6a60*/  FMUL.FTZ R202, R121, R202 ;  /* 0x000000ca79ca7220 */ /* 0x000fe20000410000 */
[----:B------:R-:W-:Y:S01]  /*6a70*/  FSETP.GE.FTZ.AND P0, PT, R131, RZ, PT ;  /* 0x000000ff8300720b */ /* 0x000fe20003f16000 */
[----:B------:R-:W-:Y:S02]  /*6a80*/  FADD.FTZ R124, -R199, R7 ;  /* 0x00000007c77c7221 */ /* 0x000fe40000010100 */
[----:B------:R-:W-:Y:S01]  /*6a90*/  FMUL.FTZ R120, R125, R120 ;  /* 0x000000787d787220 */ /* 0x000fe20000410000 */
[----:B------:R-:W-:Y:S02]  /*6aa0*/  FSEL R116, R116, R197, P0 ;  /* 0x000000c574747208 */ /* 0x000fe40000000000 */
[----:B------:R-:W-:Y:S01]  /*6ab0*/  PLOP3.LUT P0, PT, PT, PT, UP2, 0x80, 0x0 ;  /* 0x000000000000781c */ /* 0x000fe20003f0f028 */
[----:B------:R-:W-:Y:S01]  /*6ac0*/  @P1 FADD.FTZ R197, -R197, R17 ;  /* 0x00000011c5c51221 */ /* 0x000fe20000010100 */
[----:B------:R-:W-:Y:S01]  /*6ad0*/  F2FP.F16.F32.PACK_AB R117, R120, R117 ;  /* 0x000000757875723e */ /* 0x000fe200000000ff */
[----:B------:R-:W-:Y:S01]  /*6ae0*/  FMUL.FTZ R116, R131, R116 ;  /* 0x0000007483747220 */ /* 0x000fe20000410000 */
[----:B------:R-:W-:Y:S01]  /*6af0*/  F2FP.F16.F32.PACK_AB R201, R202, R201 ;  /* 0x000000c9cac9723e */ /* 0x000fe200000000ff */
[----:B------:R-:W-:Y:S08]  /*6b00*/  FADD.FTZ R120, -R199, R6 ;  /* 0x00000006c7787221 */ /* 0x000ff00000010100 */
        /* <DEDUP_REMOVED lines=102> */
.L_x_1749:
[----:B------:R-:W-:Y:S01]  /*7170*/  FSETP.GE.FTZ.AND P1, PT, R118, RZ, PT ;  /* 0x000000ff7600720b */ /* 0x000fe20003f36000 */
[C---:B------:R-:W-:Y:S01]  /*7180*/  FADD.FTZ R10, -R199.reuse, R10 ;  /* 0x0000000ac70a7221 */ /* 0x040fe20000010100 */
[-C--:B------:R-:W-:Y:S01]  /*7190*/  FSEL R120, R120, R199.reuse, P6 ;  /* 0x000000c778787208 */ /* 0x080fe20003000000 */
[----:B-1----:R-:W-:Y:S01]  /*71a0*/  FADD.FTZ R4, -R199, R11 ;  /* 0x0000000bc7047221 */ /* 0x002fe20000010100 */
        /* <DEDUP_REMOVED lines=207> */
.L_x_1750:
        /* <DEDUP_REMOVED lines=702> */
.L_x_1752:
        /* <DEDUP_REMOVED lines=21> */
.L_x_1753:
        /* <DEDUP_REMOVED lines=62> */
.L_x_1755:
[----:B------:R-:W-:Y:S05]  /*afb0*/  BSYNC B0 ;  /* 0x0000000000007941 */ /* 0x000fea0003800000 */
.L_x_1754:
        /* <DEDUP_REMOVED lines=21> */
.L_x_1757:
[----:B------:R-:W-:Y:S05]  /*b110*/  BSYNC B0 ;  /* 0x0000000000007941 */ /* 0x000fea0003800000 */
.L_x_1756:
        /* <DEDUP_REMOVED lines=38> */
.L_x_1759:
[----:B------:R-:W-:Y:S05]  /*b380*/  BSYNC B0 ;  /* 0x0000000000007941 */ /* 0x000fea0003800000 */
.L_x_1758:
        /* <DEDUP_REMOVED lines=22> */
.L_x_1730:
        /* <DEDUP_REMOVED lines=24> */
.L_x_1761:
        /* <DEDUP_REMOVED lines=22> */
.L_x_1762:
        /* <DEDUP_REMOVED lines=15> */
[----:B------:R-:W-:Y:S01]  /*b8c0*/  UIMAD UR15, UR55, UR15, UR5 ;  /* 0x0000000f370f72a4 */ /* 0x000fe2000f8e0205 */
[----:B------:R-:W-:Y:S02]  /*b8d0*/  SHF.R.S32.HI R6, RZ, 0x1f, R7 ;  /* 0x0000001fff067819 */ /* 0x000fe40000011407 */
[----:B------:R-:W-:Y:S01]  /*b8e0*/  ISETP.GE.AND P4, PT, R4, UR9, PT ;  /* 0x0000000904007c0c */ /* 0x000fe2000bf86270 */
[----:B--2---:R-:W-:-:S04]  /*b8f0*/  IMAD.WIDE.U32 R8, R8, UR18, R18 ;  /* 0x0000001208087c25 */ /* 0x004fc8000f8e0012 */
[----:B------:R-:W-:Y:S01]  /*b900*/  VIADD R4, R18, 0x80 ;  /* 0x0000008012047836 */ /* 0x000fe20000000000 */
[----:B------:R-:W-:-:S04]  /*b910*/  IADD3 R8, P0, R8, UR8, RZ ;  /* 0x0000000808087c10 */ /* 0x000fc8000ff1e0ff */
[----:B------:R-:W-:Y:S02]  /*b920*/  IADD3.X R9, R9, UR20, R5, P0, !PT ;  /* 0x0000001409097c10 */ /* 0x000fe400087fe405 */
[----:B------:R-:W-:Y:S01]  /*b930*/  IADD3 R5, R18, 0xc0, RZ ;  /* 0x000000c012057810 */ /* 0x000fe20007ffe0ff */
        /* <DEDUP_REMOVED lines=22> */
.L_x_1764:
[----:B------:R-:W-:Y:S05]  /*baa0*/  BSYNC B0 ;  /* 0x0000000000007941 */ /* 0x000fea0003800000 */
.L_x_1763:
        /* <DEDUP_REMOVED lines=21> */
.L_x_1766:
[----:B------:R-:W-:Y:S05]  /*bc00*/  BSYNC B0 ;  /* 0x0000000000007941 */ /* 0x000fea0003800000 */
.L_x_1765:
        /* <DEDUP_REMOVED lines=28> */
[----:B-1----:R-:W-:-:S04]  /*bdd0*/  LEA R16, P5, R14, UR8, 0x1 ;  /* 0x000000080e107c11 */ /* 0x002fc8000f8a08ff */
[----:B------:R-:W-:-:S05]  /*bde0*/  LEA.HI.X R17, R14, UR9, R9, 0x1, P5 ;  /* 0x000000090e117c11 */ /* 0x000fca000a8f0c09 */
[----:B------:R2:W-:Y:S04]  /*bdf0*/  @!P3 STG.E.128 desc[UR6][R16.64], RZ ;  /* 0x000000ff1000b986 */ /* 0x0005e8000c101d06 */
[----:B------:R2:W-:Y:S04]  /*be00*/  @!P2 STG.E.128 desc[UR6][R16.64+0x80], RZ ;  /* 0x000080ff1000a986 */ /* 0x0005e8000c101d06 */
[----:B------:R2:W-:Y:S04]  /*be10*/  @!P1 STG.E.128 desc[UR6][R16.64+0x100], RZ ;  /* 0x000100ff10009986 */ /* 0x0005e8000c101d06 */
[----:B------:R2:W-:Y:S02]  /*be20*/  @!P0 STG.E.128 desc[UR6][R16.64+0x180], RZ ;  /* 0x000180ff10008986 */ /* 0x0005e4000c101d06 */
.L_x_1768:
[----:B------:R-:W-:Y:S05]  /*be30*/  BSYNC B0 ;  /* 0x0000000000007941 */ /* 0x000fea0003800000 */
.L_x_1767:
        /* <DEDUP_REMOVED lines=20> */
.L_x_1760:
[----:B------:R-:W-:Y:S05]  /*bf80*/  BSYNC B1 ;  /* 0x0000000000017941 */ /* 0x000fea0003800000 */
.L_x_1725:
        /* <DEDUP_REMOVED lines=12> */
.L_x_1769:
[----:B------:R-:W-:Y:S05]  /*c050*/  EXIT ;  /* 0x000000000000794d */ /* 0x000fea0003800000 */
.L_x_1771:
        /* <DEDUP_REMOVED lines=10> */
.L_x_2068:


//--------------------- .text._ZN5flash44flash_bwd_dq_dk_dv_loop_seqk_parallel_kernelI23Flash_bwd_kernel_traitsILi256ELi64ELi64ELi8ELi4ELi2ELi2ELb0ELb0EN7cutlass6half_tE19Flash_kernel_traitsILi256ELi64ELi64ELi8ES3_EELb0ELb0ELb0ELb1ELb0ELb0ELb1EEEvNS_16Flash_bwd_paramsE --------------------------
	.section	.text._ZN5flash44flash_bwd_dq_dk_dv_loop_seqk_parallel_kernelI23Flash_bwd_kernel_traitsILi256ELi64ELi64ELi8ELi4ELi2ELi2ELb0ELb0EN7cutlass6half_tE19Flash_kernel_traitsILi256ELi64ELi64ELi8ES3_EELb0ELb0ELb0ELb1ELb0ELb0ELb1EEEvNS_16Flash_bwd_paramsE,"ax",@progbits
	.align	128
        .global         _ZN5flash44flash_bwd_dq_dk_dv_loop_seqk_parallel_kernelI23Flash_bwd_kernel_traitsILi256ELi64ELi64ELi8ELi4ELi2ELi2ELb0ELb0EN7cutlass6half_tE19Flash_kernel_traitsILi256ELi64ELi64ELi8ES3_EELb0ELb0ELb0ELb1ELb0ELb0ELb1EEEvNS_16Flash_bwd_paramsE
        .type           _ZN5flash44flash_bwd_dq_dk_dv_loop_seqk_parallel_kernelI23Flash_bwd_kernel_traitsILi256ELi64ELi64ELi8ELi4ELi2ELi2ELb0ELb0EN7cutlass6half_tE19Flash_kernel_traitsILi256ELi64ELi64ELi8ES3_EELb0ELb0ELb0ELb1ELb0ELb0ELb1EEEvNS_16Flash_bwd_paramsE,@function
        .size           _ZN5flash44flash_bwd_dq_dk_dv_loop_seqk_parallel_kernelI23Flash_bwd_kernel_traitsILi256ELi64ELi64ELi8ELi4ELi2ELi2ELb0ELb0EN7cutlass6half_tE19Flash_kernel_traitsILi256ELi64ELi64ELi8ES3_EELb0ELb0ELb0ELb1ELb0ELb0ELb1EEEvNS_16Flash_bwd_paramsE,(.L_x_2069 - _ZN5flash44flash_bwd_dq_dk_dv_loop_seqk_parallel_kernelI23Flash_bwd_kernel_traitsILi256ELi64ELi64ELi8ELi4ELi2ELi2ELb0ELb0EN7cutlass6half_tE19Flash_kernel_traitsILi256ELi64ELi64ELi8ES3_EELb0ELb0ELb0ELb1ELb0ELb0ELb1EEEvNS_16Flash_bwd_paramsE)
        .other          _ZN5flash44flash_bwd_dq_dk_dv_loop_seqk_parallel_kernelI23Flash_bwd_kernel_traitsILi256ELi64ELi64ELi8ELi4ELi2ELi2ELb0ELb0EN7cutlass6half_tE19Flash_kernel_traitsILi256ELi64ELi64ELi8ES3_EELb0ELb0ELb0ELb1ELb0ELb0ELb1EEEvNS_16Flash_bwd_paramsE,@"STO_CUDA_ENTRY STV_DEFAULT"
_ZN5flash44flash_bwd_dq_dk_dv_loop_seqk_parallel_kernelI23Flash_bwd_kernel_traitsILi256ELi64ELi64ELi8ELi4ELi2ELi2ELb0ELb0EN7cutlass6half_tE19Flash_kernel_traitsILi256ELi64ELi64ELi8ES3_EELb0ELb0ELb0ELb1ELb0ELb0ELb1EEEvNS_16Flash_bwd_paramsE:
.text._ZN5flash44flash_bwd_dq_dk_dv_loop_seqk_parallel_kernelI23Flash_bwd_kernel_traitsILi256ELi64ELi64ELi8ELi4ELi2ELi2ELb0ELb0EN7cutlass6half_tE19Flash_kernel_traitsILi256ELi64ELi64ELi8ES3_EELb0ELb0ELb0ELb1ELb0ELb0ELb1EEEvNS_16Flash_bwd_paramsE:
        /* <DEDUP_REMOVED lines=27> */
[CC--:B------:R-:W-:Y:S02]  /*01b0*/  LEA.HI R8, R2.reuse, R10.reuse, RZ, 0x3 ;  /* 0x0000000a02087211 */ /* 0x0c0fe400078f18ff */
[CC--:B------:R-:W-:Y:S02]  /*01c0*/  LEA.HI R7, R2.reuse, R10.reuse, RZ, 0x5 ;  /* 0x0000000a02077211 */ /* 0x0c0fe400078f28ff */
[CC--:B------:R-:W-:Y:S02]  /*01d0*/  LEA.HI R13, R2.reuse, R10.reuse, RZ, 0x7 ;  /* 0x0000000a020d7211 */ /* 0x0c0fe400078f38ff */
[----:B------:R-:W-:-:S02]  /*01e0*/  LEA.HI R15, R2, R10, RZ, 0x6 ;  /* 0x0000000a020f7211 */ /* 0x000fc400078f30ff */
[--C-:B------:R-:W-:Y:S02]  /*01f0*/  SHF.R.S32.HI R6, RZ, 0x2, R0.reuse ;  /* 0x00000002ff067819 */ /* 0x100fe40000011400 */
[----:B------:R-:W-:Y:S02]  /*0200*/  SHF.R.S32.HI R3, RZ, 0x1f, R0 ;  /* 0x0000001fff037819 */ /* 0x000fe40000011400 */
[----:B------:R-:W-:Y:S02]  /*0210*/  LOP3.LUT R2, R0, 0x7ffffffc, RZ, 0xc0, !PT ;  /* 0x7ffffffc00027812 */ /* 0x000fe400078ec0ff */
[----:B------:R-:W-:Y:S02]  /*0220*/  SHF.R.S32.HI R5, RZ, 0x4, R4 ;  /* 0x00000004ff057819 */ /* 0x000fe40000011404 */
[----:B------:R-:W-:Y:S01]  /*0230*/  LOP3.LUT R0, R8, 0xfffffff8, RZ, 0xc0, !PT ;  /* 0xfffffff808007812 */ /* 0x000fe200078ec0ff */
[----:B------:R-:W-:Y:S01]  /*0240*/  IMAD.IADD R14, R10, 0x1, -R2 ;  /* 0x000000010a0e7824 */ /* 0x000fe200078e0a02 */
[----:B------:R-:W-:-:S02]  /*0250*/  LOP3.LUT R11, R7, 0xffffffe0, RZ, 0xc0, !PT ;  /* 0xffffffe0070b7812 */ /* 0x000fc400078ec0ff */
[----:B------:R-:W-:Y:S01]  /*0260*/  LOP3.LUT R9, R4, 0xfffffff0, RZ, 0xc0, !PT ;  /* 0xfffffff004097812 */ /* 0x000fe200078ec0ff */
[----:B------:R-:W-:Y:S01]  /*0270*/  IMAD.IADD R0, R10, 0x1, -R0 ;  /* 0x000000010a007824 */ /* 0x000fe200078e0a00 */
[----:B------:R-:W-:Y:S01]  /*0280*/  LEA.HI R4, R4, R5, RZ, 0x1 ;  /* 0x0000000504047211 */ /* 0x000fe200078f08ff */
[C---:B------:R-:W-:Y:S01]  /*0290*/  IMAD.IADD R16, R10.reuse, 0x1, -R11 ;  /* 0x000000010a107824 */ /* 0x040fe200078e0a0b */
[----:B------:R-:W-:Y:S01]  /*02a0*/  LEA.HI R3, R3, R6, RZ, 0x3 ;  /* 0x0000000603037211 */ /* 0x000fe200078f18ff */
[----:B------:R-:W-:Y:S01]  /*02b0*/  IMAD.IADD R9, R10, 0x1, -R9 ;  /* 0x000000010a097824 */ /* 0x000fe200078e0a09 */
[----:B------:R-:W-:Y:S01]  /*02c0*/  SHF.R.S32.HI R10, RZ, 0x3, R8 ;  /* 0x00000003ff0a7819 */ /* 0x000fe20000011408 */
[----:B------:R-:W-:Y:S01]  /*02d0*/  IMAD.SHL.U32 R232, R0, 0x8, RZ ;  /* 0x0000000800e87824 */ /* 0x000fe200078e00ff */
[----:B------:R-:W-:Y:S01]  /*02e0*/  LOP3.LUT R4, R4, 0xfffffffe, RZ, 0xc0, !PT ;  /* 0xfffffffe04047812 */ /* 0x000fe200078ec0ff */
[----:B------:R-:W-:Y:S01]  /*02f0*/  STL [R1+0x4], R16 ;  /* 0x0000041001007387 */ /* 0x000fe20000100800 */
[----:B------:R-:W-:-:S02]  /*0300*/  SHF.R.S32.HI R17, RZ, 0x5, R7 ;  /* 0x00000005ff117819 */ /* 0x000fc40000011407 */
[----:B------:R-:W-:Y:S01]  /*0310*/  LOP3.LUT R2, R3, 0xfffffff8, RZ, 0xc0, !PT ;  /* 0xfffffff803027812 */ /* 0x000fe200078ec0ff */
[----:B------:R-:W-:Y:S01]  /*0320*/  IMAD.SHL.U32 R3, R10, 0x40, RZ ;  /* 0x000000400a037824 */ /* 0x000fe200078e00ff */
[----:B------:R-:W-:Y:S01]  /*0330*/  LOP3.LUT P4, RZ, R0, 0x4, RZ, 0xc0, !PT ;  /* 0x0000000400ff7812 */ /* 0x000fe2000788c0ff */
[----:B------:R-:W-:Y:S01]  /*0340*/  IMAD.IADD R11, R5, 0x1, -R4 ;  /* 0x00000001050b7824 */ /* 0x000fe200078e0a04 */
[----:B------:R-:W-:Y:S01]  /*0350*/  LEA.HI R4, R7, R17, RZ, 0x1 ;  /* 0x0000001107047211 */ /* 0x000fe200078f08ff */
[----:B------:R-:W-:Y:S01]  /*0360*/  IMAD.IADD R6, R6, 0x1, -R2 ;  /* 0x0000000106067824 */ /* 0x000fe200078e0a02 */
[----:B------:R-:W-:Y:S01]  /*0370*/  LOP3.LUT R2, R3, 0x1c0, RZ, 0xc0, !PT ;  /* 0x000001c003027812 */ /* 0x000fe200078ec0ff */
[----:B------:R-:W-:Y:S01]  /*0380*/  IMAD.SHL.U32 R10, R11, 0x200, RZ ;  /* 0x000002000b0a7824 */ /* 0x000fe200078e00ff */
[----:B------:R-:W-:Y:S02]  /*0390*/  LOP3.LUT R3, R4, 0xfffffffe, RZ, 0xc0, !PT ;  /* 0xfffffffe04037812 */ /* 0x000fe400078ec0ff */
[C---:B------:R-:W-:Y:S01]  /*03a0*/  LOP3.LUT P3, RZ, R0.reuse, 0x2, RZ, 0xc0, !PT ;  /* 0x0000000200ff7812 */ /* 0x040fe2000786c0ff */
[----:B------:R-:W-:Y:S01]  /*03b0*/  IMAD.SHL.U32 R0, R0, 0x40, RZ ;  /* 0x0000004000007824 */ /* 0x000fe200078e00ff */
[----:B------:R-:W-:Y:S01]  /*03c0*/  SHF.R.U32.HI R4, RZ, 0x3, R2 ;  /* 0x00000003ff047819 */ /* 0x000fe20000011602 */
[----:B------:R-:W-:Y:S01]  /*03d0*/  IMAD.IADD R217, R17, 0x1, -R3 ;  /* 0x0000000111d97824 */ /* 0x000fe200078e0a03 */
[----:B------:R-:W-:-:S02]  /*03e0*/  LOP3.LUT R2, R2, 0x38, R232, 0xf8, !PT ;  /* 0x0000003802027812 */ /* 0x000fc400078ef8e8 */
[----:B------:R-:W-:Y:S02]  /*03f0*/  LOP3.LUT R0, R0, 0x1c0, RZ, 0xc0, !PT ;  /* 0x000001c000007812 */ /* 0x000fe400078ec0ff */
[----:B------:R-:W-:Y:S01]  /*0400*/  LOP3.LUT R12, R2, R4, RZ, 0x3c, !PT ;  /* 0x00000004020c7212 */ /* 0x000fe200078e3cff */
[----:B------:R-:W-:Y:S01]  /*0410*/  IMAD.SHL.U32 R2, R217, 0x10, RZ ;  /* 0x00000010d9027824 */ /* 0x000fe200078e00ff */
[----:B------:R-:W-:Y:S02]  /*0420*/  SHF.R.S32.HI R3, RZ, 0x1f, R9 ;  /* 0x0000001fff037819 */ /* 0x000fe40000011409 */
[----:B------:R-:W-:Y:S02]  /*0430*/  SHF.R.S32.HI R5, RZ, 0x7, R13 ;  /* 0x00000007ff057819 */ /* 0x000fe4000001140d */
[----:B------:R-:W-:Y:S02]  /*0440*/  LOP3.LUT R210, R0, 0x8, R8, 0xf8, !PT ;  /* 0x0000000800d27812 */ /* 0x000fe400078ef808 */
[----:B------:R-:W-:-:S02]  /*0450*/  SHF.R.U32.HI R215, RZ, 0x3, R0 ;  /* 0x00000003ffd77819 */ /* 0x000fc40000011600 */
[----:B------:R-:W-:Y:S02]  /*0460*/  LEA.HI R13, R3, R9, RZ, 0x3 ;  /* 0x00000009030d7211 */ /* 0x000fe400078f18ff */
[----:B------:R-:W-:Y:S01]  /*0470*/  LOP3.LUT R4, R0, 0x10, R2, 0xf8, !PT ;  /* 0x0000001000047812 */ /* 0x000fe200078ef802 */
[----:B------:R-:W-:Y:S01]  /*0480*/  IMAD R2, R5, 0x800, R10 ;  /* 0x0000080005027824 */ /* 0x000fe200078e020a */
[----:B------:R-:W-:Y:S02]  /*0490*/  LOP3.LUT R0, R6, 0x1, RZ, 0xc0, !PT ;  /* 0x0000000106007812 */ /* 0x000fe400078ec0ff */
[----:B------:R-:W-:Y:S02]  /*04a0*/  LOP3.LUT R210, R210, R215, RZ, 0x3c, !PT ;  /* 0x000000d7d2d27212 */ /* 0x000fe400078e3cff */
[----:B------:R-:W-:Y:S02]  /*04b0*/  LOP3.LUT R3, R13, 0xfffffff8, RZ, 0xc0, !PT ;  /* 0xfffffff80d037812 */ /* 0x000fe400078ec0ff */
[----:B------:R-:W-:Y:S01]  /*04c0*/  ISETP.NE.U32.AND P0, PT, R0, 0x1, PT ;  /* 0x000000010000780c */ /* 0x000fe20003f05070 */
[----:B------:R-:W-:Y:S01]  /*04d0*/  IMAD.IADD R210, R2, 0x1, R210 ;  /* 0x0000000102d27824 */ /* 0x000fe200078e02d2 */
[----:B------:R-:W-:Y:S01]  /*04e0*/  SHF.R.S32.HI R0, RZ, 0x1f, R7 ;  /* 0x0000001fff007819 */ /* 0x000fe20000011407 */
[----:B------:R-:W-:Y:S01]  /*04f0*/  IMAD.IADD R251, R9, 0x1, -R3 ;  /* 0x0000000109fb7824 */ /* 0x000fe200078e0a03 */
[----:B------:R-:W-:Y:S01]  /*0500*/  SHF.R.S32.HI R2, RZ, 0x6, R15 ;  /* 0x00000006ff027819 */ /* 0x000fe2000001140f */
[----:B------:R-:W-:Y:S01]  /*0510*/  IMAD.SHL.U32 R210, R210, 0x2, RZ ;  /* 0x00000002d2d27824 */ /* 0x000fe200078e00ff */
[----:B------:R-:W-:Y:S01]  /*0520*/  LEA.HI R3, R0, R17, RZ, 0x2 ;  /* 0x0000001100037211 */ /* 0x000fe200078f10ff */
[----:B------:R-:W-:Y:S01]  /*0530*/  IMAD.SHL.U32 R0, R6, 0x40, RZ ;  /* 0x0000004006007824 */ /* 0x000fe200078e00ff */
[----:B------:R-:W-:Y:S01]  /*0540*/  LOP3.LUT R9, R4, 0x8, R8, 0xf8, !PT ;  /* 0x0000000804097812 */ /* 0x000fe200078ef808 */
[----:B------:R-:W-:Y:S01]  /*0550*/  IMAD R4, R2, 0x200, R12 ;  /* 0x0000020002047824 */ /* 0x000fe200078e020c */
[----:B------:R-:W-:Y:S01]  /*0560*/  R2P PR, R6, 0x6 ;  /* 0x0000000606007804 */ /* 0x000fe20000000000 */
[----:B------:R-:W-:Y:S01]  /*0570*/  IMAD.SHL.U32 R2, R2, 0x8, RZ ;  /* 0x0000000802027824 */ /* 0x000fe200078e00ff */
[----:B------:R-:W-:Y:S01]  /*0580*/  LOP3.LUT R3, R3, 0xfffffffc, RZ, 0xc0, !PT ;  /* 0xfffffffc03037812 */ /* 0x000fe200078ec0ff */
[----:B------:R-:W-:Y:S01]  /*0590*/  IMAD.SHL.U32 R6, R5, 0x20, RZ ;  /* 0x0000002005067824 */ /* 0x000fe200078e00ff */
[----:B------:R-:W-:Y:S01]  /*05a0*/  LOP3.LUT R0, R0, 0x1c0, RZ, 0xc0, !PT ;  /* 0x000001c000007812 */ /* 0x000fe200078ec0ff */
[----:B------:R-:W-:Y:S01]  /*05b0*/  IMAD.SHL.U32 R5, R11, 0x20, RZ ;  /* 0x000000200b057824 */ /* 0x000fe200078e00ff */
[----:B------:R-:W-:Y:S01]  /*05c0*/  LOP3.LUT R2, R2, 0x18, RZ, 0xc0, !PT ;  /* 0x0000001802027812 */ /* 0x000fe200078ec0ff */
[----:B------:R-:W-:Y:S01]  /*05d0*/  IMAD.IADD R8, R17, 0x1, -R3 ;  /* 0x0000000111087824 */ /* 0x000fe200078e0a03 */
[----:B------:R1:W-:Y:S01]  /*05e0*/  STL [R1], R4 ;  /* 0x0000000401007387 */ /* 0x0003e20000100800 */
[----:B------:R-:W-:-:S02]  /*05f0*/  LOP3.LUT R6, R0, 0x20, R6, 0xf8, !PT ;  /* 0x0000002000067812 */ /* 0x000fc400078ef806 */
[----:B------:R-:W-:Y:S02]  /*0600*/  SHF.R.U32.HI R3, RZ, 0x3, R0 ;  /* 0x00000003ff037819 */ /* 0x000fe40000011600 */
[----:B------:R-:W-:Y:S02]  /*0610*/  LOP3.LUT R215, R10, R9, R215, 0xf6, !PT ;  /* 0x000000090ad77212 */ /* 0x000fe400078ef6d7 */
[----:B------:R-:W-:Y:S01]  /*0620*/  LOP3.LUT R9, R2, 0x20, R5, 0xf8, !PT ;  /* 0x0000002002097812 */ /* 0x000fe200078ef805 */
[----:B------:R-:W-:Y:S01]  /*0630*/  IMAD.SHL.U32 R5, R13, 0x40, RZ ;  /* 0x000000400d057824 */ /* 0x000fe200078e00ff */
[----:B------:R-:W-:Y:S02]  /*0640*/  LOP3.LUT R6, R6, R3, RZ, 0x3c, !PT ;  /* 0x0000000306067212 */ /* 0x000fe400078e3cff */
[----:B------:R-:W-:Y:S01]  /*0650*/  LOP3.LUT R2, R3, R0, R2, 0x1e, !PT ;  /* 0x0000000003027212 */ /* 0x000fe200078e1e02 */
[----:B------:R-:W-:Y:S01]  /*0660*/  IMAD.SHL.U32 R3, R251, 0x40, RZ ;  /* 0x00000040fb037824 */ /* 0x000fe200078e00ff */
[----:B------:R-:W-:-:S02]  /*0670*/  SEL R209, R209, 0xffffffe0, !P3 ;  /* 0xffffffe0d1d17807 */ /* 0x000fc40005800000 */
[----:B------:R-:W-:Y:S02]  /*0680*/  SEL R211, R211, 0xffffffc0, !P4 ;  /* 0xffffffc0d3d37807 */ /* 0x000fe40006000000 */
[----:B------:R-:W-:Y:S02]  /*0690*/  LOP3.LUT R3, R3, 0x1c0, RZ, 0xc0, !PT ;  /* 0x000001c003037812 */ /* 0x000fe400078ec0ff */
[----:B------:R-:W-:Y:S02]  /*06a0*/  SEL R237, R237, 0x10, !P0 ;  /* 0x00000010eded7807 */ /* 0x000fe40004000000 */
[----:B------:R-:W-:Y:S01]  /*06b0*/  LEA R215, R215, UR4, 0x1 ;  /* 0x00000004d7d77c11 */ /* 0x000fe2000f8e08ff */
[----:B-1----:R-:W-:-:S04]  /*06c0*/  IMAD.SHL.U32 R4, R14, 0x2, RZ ;  /* 0x000000020e047824 */ /* 0x002fc800078e00ff */
[----:B------:R-:W-:Y:S02]  /*06d0*/  IMAD.IADD R216, R211, 0x1, R215 ;  /* 0x00000001d3d87824 */ /* 0x000fe400078e02d7 */
[--C-:B------:R-:W-:Y:S02]  /*06e0*/  IMAD R7, R8, 0x400, R4.reuse ;  /* 0x0000040008077824 */ /* 0x100fe400078e0204 */
[----:B------:R-:W-:Y:S01]  /*06f0*/  IMAD R0, R217, 0x400, R4 ;  /* 0x00000400d9007824 */ /* 0x000fe200078e0204 */
[----:B------:R-:W-:Y:S01]  /*0700*/  SHF.R.S32.HI R4, RZ, 0x1f, R16 ;  /* 0x0000001fff047819 */ /* 0x000fe20000011410 */
[----:B------:R-:W-:Y:S02]  /*0710*/  IMAD.IADD R7, R7, 0x1, R6 ;  /* 0x0000000107077824 */ /* 0x000fe400078e0206 */
[----:B------:R-:W-:Y:S01]  /*0720*/  IMAD.IADD R246, R0, 0x1, R2 ;  /* 0x0000000100f67824 */ /* 0x000fe200078e0202 */
[----:B------:R-:W-:Y:S01]  /*0730*/  LEA.HI R4, R4, R16, RZ, 0x2 ;  /* 0x0000001004047211 */ /* 0x000fe200078f10ff */
[----:B------:R-:W-:Y:S01]  /*0740*/  IMAD.SHL.U32 R0, R11, 0x8, RZ ;  /* 0x000000080b007824 */ /* 0x000fe200078e00ff */
[----:B------:R-:W-:Y:S01]  /*0750*/  SHF.R.U32.HI R2, RZ, 0x3, R3 ;  /* 0x00000003ff027819 */ /* 0x000fe20000011603 */
[----:B------:R-:W-:Y:S01]  /*0760*/  IMAD.U32 R6, RZ, RZ, UR5 ;  /* 0x00000005ff067e24 */ /* 0x000fe2000f8e00ff */
[----:B----4-:R-:W-:Y:S01]  /*0770*/  USHF.R.S32.HI UR5, URZ, 0x1f, UR56 ;  /* 0x0000001f3f057899 */ /* 0x010fe20008011438 */
[----:B------:R-:W-:-:S02]  /*0780*/  SHF.R.S32.HI R4, RZ, 0x2, R4 ;  /* 0x00000002ff047819 */ /* 0x000fc40000011404 */
[----:B------:R-:W-:Y:S02]  /*0790*/  LOP3.LUT R6, R3, 0x8, R0, 0xf8, !PT ;  /* 0x0000000803067812 */ /* 0x000fe400078ef800 */
[----:B------:R-:W-:Y:S01]  /*07a0*/  LOP3.LUT R0, R5, 0xfffffe00, RZ, 0xc0, !PT ;  /* 0xfffffe0005007812 */ /* 0x000fe200078ec0ff */
[----:B------:R-:W-:Y:S01]  /*07b0*/  IMAD.U32 R5, RZ, RZ, UR5 ;  /* 0x00000005ff057e24 */ /* 0x000fe2000f8e00ff */
[----:B------:R-:W-:Y:S01]  /*07c0*/  USHF.R.S32.HI UR5, URZ, 0x1f, UR48 ;  /* 0x0000001f3f057899 */ /* 0x000fe20008011430 */
[----:B------:R-:W-:Y:S01]  /*07d0*/  LOP3.LUT R3, R2, R9, R3, 0x1e, !PT ;  /* 0x0000000902037212 */ /* 0x000fe200078e1e03 */
[----:B------:R-:W-:Y:S01]  /*07e0*/  IMAD R252, R8, 0x10, R4 ;  /* 0x0000001008fc7824 */ /* 0x000fe200078e0204 */
[----:B------:R-:W-:Y:S01]  /*07f0*/  LOP3.LUT R2, R6, R2, RZ, 0x3c, !PT ;  /* 0x0000000206027212 */ /* 0x000fe200078e3cff */
[--C-:B------:R-:W-:Y:S01]  /*0800*/  IMAD R4, R8, 0x400, R0.reuse ;  /* 0x0000040008047824 */ /* 0x100fe200078e0200 */
[----:B------:R-:W-:Y:S01]  /*0810*/  LOP3.LUT R219, R3, R0, RZ, 0xfc, !PT ;  /* 0x0000000003db7212 */ /* 0x000fe200078efcff */
[----:B------:R-:W-:Y:S01]  /*0820*/  IMAD.U32 R5, RZ, RZ, UR5 ;  /* 0x00000005ff057e24 */ /* 0x000fe2000f8e00ff */
[----:B------:R-:W-:Y:S01]  /*0830*/  USHF.R.S32.HI UR5, URZ, 0x1f, UR56 ;  /* 0x0000001f3f057899 */ /* 0x000fe20008011438 */
[----:B------:R-:W-:Y:S01]  /*0840*/  IMAD R217, R217, 0x400, R0 ;  /* 0x00000400d9d97824 */ /* 0x000fe200078e0200 */
[----:B------:R-:W-:Y:S01]  /*0850*/  LEA R235, R7, UR4, 0x1 ;  /* 0x0000000407eb7c11 */ /* 0x000fe2000f8e08ff */
[----:B------:R-:W-:-:S02]  /*0860*/  IMAD.IADD R218, R4, 0x1, R2 ;  /* 0x0000000104da7824 */ /* 0x000fc400078e0202 */
[----:B------:R-:W-:Y:S02]  /*0870*/  IMAD.IADD R217, R2, 0x1, R217 ;  /* 0x0000000102d97824 */ /* 0x000fe400078e02d9 */
[----:B------:R-:W-:Y:S02]  /*0880*/  IMAD.U32 R0, RZ, RZ, UR5 ;  /* 0x00000005ff007e24 */ /* 0x000fe4000f8e00ff */
[----:B------:R-:W-:Y:S01]  /*0890*/  IMAD.U32 R0, RZ, RZ, UR6 ;  /* 0x00000006ff007e24 */ /* 0x000fe2000f8e00ff */
[----:B------:R-:W-:Y:S01]  /*08a0*/  UIADD3 UR6, UR4, 0x18000, URZ ;  /* 0x0001800004067890 */ /* 0x000fe2000fffe03f */
[----:B------:R-:W-:Y:S01]  /*08b0*/  IMAD.U32 R0, RZ, RZ, UR5 ;  /* 0x00000005ff007e24 */ /* 0x000fe2000f8e00ff */
[----:B------:R-:W-:Y:S01]  /*08c0*/  UIADD3 UR5, UR4, 0x28000, URZ ;  /* 0x0002800004057890 */ /* 0x000fe2000fffe03f */
[C---:B------:R-:W-:Y:S02]  /*08d0*/  VIADD R236, R235.reuse, 0x20 ;  /* 0x00000020ebec7836 */ /* 0x040fe40000000000 */
[----:B------:R-:W-:Y:S01]  /*08e0*/  @P1 VIADD R236, R235, 0xffffffe0 ;  /* 0xffffffe0ebec1836 */ /* 0x000fe20000000000 */
[----:B------:R-:W-:Y:S01]  /*08f0*/  LEA R246, R246, UR6, 0x1 ;  /* 0x00000006f6f67c11 */ /* 0x000fe2000f8e08ff */
[----:B------:R-:W-:Y:S01]  /*0900*/  VIADD R212, R210, UR6 ;  /* 0x00000006d2d47c36 */ /* 0x000fe20008000000 */
[----:B------:R-:W-:Y:S01]  /*0910*/  LEA R217, R217, UR5, 0x1 ;  /* 0x00000005d9d97c11 */ /* 0x000fe2000f8e08ff */
[----:B------:R-:W-:Y:S01]  /*0920*/  IMAD.IADD R238, R235, 0x1, R237 ;  /* 0x00000001ebee7824 */ /* 0x000fe200078e02ed */
[----:B------:R-:W-:Y:S01]  /*0930*/  ULDC.64 UR6, c[0x0][0x208] ;  /* 0x0000820000067ab9 */ /* 0x000fe20000000a00 */
[----:B------:R-:W-:-:S02]  /*0940*/  IMAD.IADD R209, R212, 0x1, R209 ;  /* 0x00000001d4d17824 */ /* 0x000fc400078e02d1 */
[--C-:B------:R-:W-:Y:S02]  /*0950*/  IMAD.IADD R212, R212, 0x1, R211.reuse ;  /* 0x00000001d4d47824 */ /* 0x100fe400078e02d3 */
[C---:B------:R-:W-:Y:S02]  /*0960*/  VIADD R247, R246.reuse, 0x40 ;  /* 0x00000040f6f77836 */ /* 0x040fe40000000000 */
[----:B------:R-:W-:Y:S02]  /*0970*/  IMAD.IADD R211, R209, 0x1, R211 ;  /* 0x00000001d1d37824 */ /* 0x000fe400078e02d3 */
[----:B------:R-:W-:Y:S02]  /*0980*/  @P2 VIADD R247, R246, 0xffffffc0 ;  /* 0xffffffc0f6f72836 */ /* 0x000fe40000000000 */
[----:B------:R-:W-:-:S07]  /*0990*/  IMAD.IADD R237, R237, 0x1, R236 ;  /* 0x00000001eded7824 */ /* 0x000fce00078e02ec */
.L_x_1818:
        /* <DEDUP_REMOVED lines=73> */
.L_x_1772:
        /* <DEDUP_REMOVED lines=82> */
[----:B------:R-:W-:Y:S01]  /*1350*/  @UP1 UIADD3 UR49, UR13, UR20, URZ ;  /* 0x000000140d311290 */ /* 0x000fe2000fffe03f */
[----:B------:R-:W-:Y:S01]  /*1360*/  ULDC UR27, c[0x0][0x2c4] ;  /* 0x0000b100001b7ab9 */ /* 0x000fe20000000800 */
[----:B------:R-:W-:Y:S02]  /*1370*/  UIMAD UR20, UR10, UR12, UR11 ;  /* 0x0000000c0a1472a4 */ /* 0x000fe4000f8e020b */
[----:B------:R-:W-:Y:S01]  /*1380*/  ISETP.GT.U32.AND P1, PT, R5, R2, PT ;  /* 0x000000020500720c */ /* 0x000fe20003f24070 */
[----:B------:R-:W-:Y:S02]  /*1390*/  UIMAD.WIDE.U32 UR42, UR10, UR18, URZ ;  /* 0x000000120a2a72a5 */ /* 0x000fe4000f8e003f */
[----:B------:R-:W-:Y:S01]  /*13a0*/  @UP3 UIMAD UR10, UR48, UR27, URZ ;  /* 0x0000001b300a32a4 */ /* 0x000fe2000f8e023f */
[----:B------:R-:W-:Y:S01]  /*13b0*/  ULDC.U8 UR22, c[0x0][0x480] ;  /* 0x0001200000167ab9 */ /* 0x000fe20000000000 */
[----:B------:R-:W-:-:S02]  /*13c0*/  @UP0 UIADD3 UR28, UR21, UR33, URZ ;  /* 0x00000021151c0290 */ /* 0x000fc4000fffe03f */
[----:B------:R-:W-:Y:S02]  /*13d0*/  @UP0 UIADD3 UR32, UR21, UR33, URZ ;  /* 0x0000002115200290 */ /* 0x000fe4000fffe03f */
[----:B------:R-:W-:Y:S02]  /*13e0*/  UIMAD UR50, UR56, UR23, URZ ;  /* 0x00000017383272a4 */ /* 0x000fe4000f8e023f */
[----:B------:R-:W-:Y:S02]  /*13f0*/  UISETP.NE.AND UP4, UPT, UR22, URZ, UPT ;  /* 0x0000003f1600728c */ /* 0x000fe4000bf85270 */
[----:B------:R-:W-:Y:S01]  /*1400*/  @!P1 IMAD.IADD R2, R2, 0x1, -R5 ;  /* 0x0000000102029824 */ /* 0x000fe200078e0a05 */
[----:B------:R-:W-:Y:S01]  /*1410*/  @!P1 IADD3 R0, R0, 0x1, RZ ;  /* 0x0000000100009810 */ /* 0x000fe20007ffe0ff */
[----:B------:R-:W-:Y:S01]  /*1420*/  @UP0 ULDC.64 UR16, c[0x0][0x248] ;  /* 0x0000920000100ab9 */ /* 0x000fe20000000a00 */
[----:B------:R-:W-:Y:S01]  /*1430*/  PLOP3.LUT P1, PT, PT, PT, UP0, 0x80, 0x0 ;  /* 0x000000000000781c */ /* 0x000fe20003f2f008 */
[----:B------:R-:W-:Y:S01]  /*1440*/  @UP0 ULDC.64 UR22, c[0x0][0x250] ;  /* 0x0000940000160ab9 */ /* 0x000fe20000000a00 */
[----:B------:R-:W-:Y:S01]  /*1450*/  ISETP.GE.U32.AND P0, PT, R2, R5, PT ;  /* 0x000000050200720c */ /* 0x000fe20003f06070 */
[----:B------:R-:W-:Y:S01]  /*1460*/  @UP3 USEL UR11, UR10, UR5, !UP1 ;  /* 0x000000050a0b3287 */ /* 0x000fe2000c800000 */
[----:B------:R-:W-:Y:S01]  /*1470*/  LOP3.LUT R2, R6, UR56, RZ, 0x3c, !PT ;  /* 0x0000003806027c12 */ /* 0x000fe2000f8e3cff */
[----:B------:R-:W-:-:S02]  /*1480*/  @UP0 UIMAD.WIDE.U32 UR14, UR28, UR16, URZ ;  /* 0x000000101c0e02a5 */ /* 0x000fc4000f8e003f */
[----:B------:R-:W-:Y:S01]  /*1490*/  @UP0 UIMAD.WIDE.U32 UR12, UR32, UR22, URZ ;  /* 0x00000016200c02a5 */ /* 0x000fe2000f8e003f */
[----:B------:R-:W-:Y:S01]  /*14a0*/  ISETP.GE.AND P2, PT, R2, RZ, PT ;  /* 0x000000ff0200720c */ /* 0x000fe20003f46270 */
[----:B------:R-:W-:Y:S01]  /*14b0*/  @UP3 ULDC UR10, c[0x0][0x2e4] ;  /* 0x0000b900000a3ab9 */ /* 0x000fe20000000800 */
[----:B------:R-:W-:Y:S02]  /*14c0*/  @!UP1 UIADD3 UR37, UR45, UR35, URZ ;  /* 0x000000232d259290 */ /* 0x000fe4000fffe03f */
[----:B------:R-:W-:Y:S02]  /*14d0*/  @UP3 UIMAD UR35, UR56, UR10, UR11 ;  /* 0x0000000a382332a4 */ /* 0x000fe4000f8e020b */
[----:B------:R-:W-:Y:S01]  /*14e0*/  @UP0 UIMAD UR28, UR28, UR17, URZ ;  /* 0x000000111c1c02a4 */ /* 0x000fe2000f8e023f */
[----:B------:R-:W-:Y:S01]  /*14f0*/  @P0 VIADD R0, R0, 0x1 ;  /* 0x0000000100000836 */ /* 0x000fe20000000000 */
[----:B------:R-:W-:Y:S01]  /*1500*/  @UP0 UIMAD UR32, UR32, UR23, URZ ;  /* 0x00000017202002a4 */ /* 0x000fe2000f8e023f */
[----:B------:R-:W-:Y:S01]  /*1510*/  PLOP3.LUT P0, PT, PT, PT, UP3, 0x80, 0x0 ;  /* 0x000000000000781c */ /* 0x000fe20003f0f038 */
[----:B------:R-:W-:Y:S01]  /*1520*/  @!UP3 UIMAD UR10, UR48, UR61, UR56 ;  /* 0x0000003d300ab2a4 */ /* 0x000fe2000f8e0238 */
[----:B------:R-:W-:Y:S01]  /*1530*/  IMAD.MOV.U32 R17, RZ, RZ, R0 ;  /* 0x000000ffff117224 */ /* 0x000fe200078e0000 */
[----:B------:R-:W-:-:S02]  /*1540*/  USEL UR53, UR30, URZ, UP4 ;  /* 0x0000003f1e357287 */ /* 0x000fc4000a000000 */
[----:B------:R-:W-:Y:S02]  /*1550*/  USEL UR52, UR51, URZ, UP4 ;  /* 0x0000003f33347287 */ /* 0x000fe4000a000000 */
        /* <DEDUP_REMOVED lines=22> */
.L_x_1774:
        /* <DEDUP_REMOVED lines=13> */
.L_x_1775:
        /* <DEDUP_REMOVED lines=11> */
.L_x_1776:
[----:B------:R-:W-:-:S04]  /*1840*/  UIMAD UR5, UR48, UR61, UR56 ;  /* 0x0000003d300572a4 */ /* 0x000fc8000f8e0238 */
[----:B------:R-:W-:-:S12]  /*1850*/  UIMAD UR5, UR5, UR58, URZ ;  /* 0x0000003a050572a4 */ /* 0x000fd8000f8e023f */
.L_x_1777:
[----:B------:R-:W2:Y:S01]  /*1860*/  LDL R8, [R1+0x4] ;  /* 0x0000040001087983 */ /* 0x000ea20000100800 */
        /* <DEDUP_REMOVED lines=16> */
[----:B------:R-:W-:Y:S01]  /*1970*/  UIADD3 UR35, UR9, UR35, URZ ;  /* 0x0000002309237290 */ /* 0x000fe2000fffe03f */
[----:B------:R-:W-:Y:S01]  /*1980*/  PLOP3.LUT P0, PT, PT, PT, UP2, 0x80, 0x0 ;  /* 0x000000000000781c */ /* 0x000fe20003f0f028 */
[----:B------:R-:W-:-:S02]  /*1990*/  UIADD3.X UR5, UR51, UR5, UR54, UP1, UP0 ;  /* 0x0000000533057290 */ /* 0x000fc40008fe0436 */
[----:B------:R-:W-:Y:S01]  /*19a0*/  USHF.R.S32.HI UR18, URZ, 0x1f, UR56 ;  /* 0x0000001f3f127899 */ /* 0x000fe20008011438 */
[----:B------:R-:W-:Y:S01]  /*19b0*/  ULDC.64 UR14, c[0x0][0x428] ;  /* 0x00010a00000e7ab9 */ /* 0x000fe20000000a00 */
[----:B------:R-:W-:Y:S01]  /*19c0*/  ULDC.64 UR26, c[0x0][0x258] ;  /* 0x00009600001a7ab9 */ /* 0x000fe20000000a00 */
[C---:B-1----:R-:W-:Y:S01]  /*19d0*/  IMAD R0, R2.reuse, UR36, RZ ;  /* 0x0000002402007c24 */ /* 0x042fe2000f8e02ff */
[----:B------:R-:W-:Y:S01]  /*19e0*/  UIMAD UR28, UR18, UR14, URZ ;  /* 0x0000000e121c72a4 */ /* 0x000fe2000f8e023f */
[----:B------:R-:W-:Y:S01]  /*19f0*/  IMAD.WIDE.U32 R4, R2, UR9, R4 ;  /* 0x0000000902047c25 */ /* 0x000fe2000f8e0004 */
[----:B------:R-:W-:Y:S01]  /*1a00*/  ULDC.64 UR42, c[0x0][0x400] ;  /* 0x00010000002a7ab9 */ /* 0x000fe20000000a00 */
[----:B------:R-:W-:Y:S02]  /*1a10*/  UIMAD UR18, UR18, UR26, URZ ;  /* 0x0000001a121272a4 */ /* 0x000fe4000f8e023f */
[----:B------:R-:W-:Y:S01]  /*1a20*/  IMAD R0, R3, UR9, R0 ;  /* 0x0000000903007c24 */ /* 0x000fe2000f8e0200 */
[----:B------:R-:W-:Y:S01]  /*1a30*/  UIADD3 UR9, UP1, UP0, UR53, UR11, UR55 ;  /* 0x0000000b35097290 */ /* 0x000fe2000f83e037 */
[----:B------:R-:W-:Y:S01]  /*1a40*/  IMAD.U32 R16, RZ, RZ, UR14 ;  /* 0x0000000eff107e24 */ /* 0x000fe2000f8e00ff */
[----:B------:R-:W-:Y:S01]  /*1a50*/  UIMAD UR28, UR56, UR15, UR28 ;  /* 0x0000000f381c72a4 */ /* 0x000fe2000f8e021c */
[----:B------:R-:W-:Y:S01]  /*1a60*/  IMAD.IADD R5, R5, 0x1, R0 ;  /* 0x0000000105057824 */ /* 0x000fe200078e0200 */
[----:B---3--:R-:W-:Y:S01]  /*1a70*/  SHF.R.S32.HI R6, RZ, 0x1f, R6 ;  /* 0x0000001fff067819 */ /* 0x008fe20000011406 */
[----:B------:R-:W-:Y:S01]  /*1a80*/  UIADD3.X UR5, UR52, UR5, UR49, UP1, UP0 ;  /* 0x0000000534057290 */ /* 0x000fe20008fe0431 */
[----:B------:R-:W-:-:S02]  /*1a90*/  ULDC.64 UR44, c[0x0][0x478] ;  /* 0x00011e00002c7ab9 */ /* 0x000fc40000000a00 */
[----:B----4-:R-:W-:Y:S01]  /*1aa0*/  LEA.HI R6, R6, R7, RZ, 0x5 ;  /* 0x0000000706067211 */ /* 0x010fe200078f28ff */
[----:B------:R-:W-:Y:S01]  /*1ab0*/  IMAD R7, R12, UR24, RZ ;  /* 0x000000180c077c24 */ /* 0x000fe2000f8e02ff */
[----:B------:R-:W-:Y:S01]  /*1ac0*/  ULDC.64 UR46, c[0x0][0x2b0] ;  /* 0x0000ac00002e7ab9 */ /* 0x000fe20000000a00 */
[----:B------:R-:W-:Y:S01]  /*1ad0*/  IMAD.WIDE.U32 R4, R16, UR56, R4 ;  /* 0x0000003810047c25 */ /* 0x000fe2000f8e0004 */
[----:B------:R-:W-:Y:S01]  /*1ae0*/  SHF.R.S32.HI R6, RZ, 0x5, R6 ;  /* 0x00000005ff067819 */ /* 0x000fe20000011406 */
[----:B------:R-:W-:Y:S02]  /*1af0*/  ULEA.HI.SX32 UR41, UR41, 0xffffffff, 0x1a ;  /* 0xffffffff29297891 */ /* 0x000fe4000f8fd23f */
[----:B------:R-:W-:Y:S01]  /*1b00*/  IMAD R19, R13, UR25, R7 ;  /* 0x000000190d137c24 */ /* 0x000fe2000f8e0207 */
[----:B------:R-:W-:Y:S01]  /*1b10*/  UIMAD.WIDE UR12, UR12, 0x4, UR44 ;  /* 0x000000040c0c78a5 */ /* 0x000fe2000f8e022c */
[----:B------:R-:W-:Y:S01]  /*1b20*/  VIADD R7, R5, UR28 ;  /* 0x0000001c05077c36 */ /* 0x000fe20008000000 */
[----:B------:R-:W-:Y:S01]  /*1b30*/  UIMAD UR18, UR56, UR27, UR18 ;  /* 0x0000001b381272a4 */ /* 0x000fe2000f8e0212 */
[----:B--2---:R-:W-:Y:S01]  /*1b40*/  IMAD R0, R6, UR10, R8 ;  /* 0x0000000a06007c24 */ /* 0x004fe2000f8e0208 */
[----:B------:R-:W-:Y:S01]  /*1b50*/  UIMAD.WIDE UR10, UR35, 0x4, UR46 ;  /* 0x00000004230a78a5 */ /* 0x000fe2000f8e022e */
[----:B------:R-:W-:-:S03]  /*1b60*/  IMAD.WIDE.U32 R8, R13, UR24, R232 ;  /* 0x000000180d087c25 */ /* 0x000fc6000f8e00e8 */
[----:B------:R-:W-:Y:S02]  /*1b70*/  IADD3 R6, P1, R0, UR9, RZ ;  /* 0x0000000900067c10 */ /* 0x000fe4000ff3e0ff */
[----:B------:R-:W-:Y:S02]  /*1b80*/  IADD3 R10, P2, R8, UR40, RZ ;  /* 0x00000028080a7c10 */ /* 0x000fe4000ff5e0ff */
[----:B------:R-:W-:Y:S02]  /*1b90*/  LEA.HI.X.SX32 R0, R0, UR5, 0x1, P1 ;  /* 0x0000000500007c11 */ /* 0x000fe400088f0eff */
[C---:B------:R-:W-:Y:S02]  /*1ba0*/  LEA R222, P1, R6.reuse, UR42, 0x2 ;  /* 0x0000002a06de7c11 */ /* 0x040fe4000f8210ff */
[----:B------:R-:W-:Y:S02]  /*1bb0*/  IADD3.X R11, R9, UR38, R19, P2, !PT ;  /* 0x00000026090b7c10 */ /* 0x000fe400097fe413 */
[----:B------:R-:W-:Y:S01]  /*1bc0*/  LEA.HI.X R223, R6, UR43, R0, 0x2, P1 ;  /* 0x0000002b06df7c11 */ /* 0x000fe200088f1400 */
[----:B------:R-:W-:Y:S01]  /*1bd0*/  IMAD.MOV.U32 R6, RZ, RZ, R4 ;  /* 0x000000ffff067224 */ /* 0x000fe200078e0004 */
[----:B------:R-:W-:Y:S07]  /*1be0*/  @!P0 BRA `(.L_x_1778) ;  /* 0x0000008c00348947 */ /* 0x000fee0003800000 */
[----:B------:R-:W2:Y:S01]  /*1bf0*/  LDL R28, [R1] ;  /* 0x00000000011c7983 */ /* 0x000ea20000100800 */
        /* <DEDUP_REMOVED lines=73> */
.L_x_1780:
[----:B------:R-:W-:Y:S05]  /*2090*/  BSYNC B0 ;  /* 0x0000000000007941 */ /* 0x000fea0003800000 */
.L_x_1779:
        /* <DEDUP_REMOVED lines=28> */
[----:B--2---:R-:W-:-:S04]  /*2260*/  @!P3 LEA R4, P1, R0, UR26, 0x1 ;  /* 0x0000001a0004bc11 */ /* 0x004fc8000f8208ff */
        /* <DEDUP_REMOVED lines=21> */
.L_x_1782:
[----:B------:R-:W-:Y:S05]  /*23c0*/  BSYNC B0 ;  /* 0x0000000000007941 */ /* 0x000fea0003800000 */
.L_x_1781:
        /* <DEDUP_REMOVED lines=21> */
.L_x_1784:
        /* <DEDUP_REMOVED lines=50> */
.L_x_1785:
[----:B------:R-:W-:Y:S05]  /*2840*/  BSYNC B0 ;  /* 0x0000000000007941 */ /* 0x000fea0003800000 */
.L_x_1783:
        /* <DEDUP_REMOVED lines=21> */
.L_x_1787:
        /* <DEDUP_REMOVED lines=51> */
.L_x_1788:
[----:B------:R-:W-:Y:S05]  /*2cd0*/  BSYNC B0 ;  /* 0x0000000000007941 */ /* 0x000fea0003800000 */
.L_x_1786:
        /* <DEDUP_REMOVED lines=71> */
.L_x_1790:
[----:B------:R-:W-:Y:S05]  /*3150*/  BSYNC B0 ;  /* 0x0000000000007941 */ /* 0x000fea0003800000 */
.L_x_1789:
        /* <DEDUP_REMOVED lines=59> */
.L_x_1792:
[----:B------:R-:W-:Y:S05]  /*3510*/  BSYNC B0 ;  /* 0x0000000000007941 */ /* 0x000fea0003800000 */
.L_x_1791:
        /* <DEDUP_REMOVED lines=64> */
.L_x_1794:
[----:B------:R-:W-:Y:S05]  /*3920*/  BSYNC B0 ;  /* 0x0000000000007941 */ /* 0x000fea0003800000 */
.L_x_1793:
        /* <DEDUP_REMOVED lines=8> */
[----:B-1-3--:R-:W-:Y:S01]  /*39b0*/  IMAD.U32 R2, RZ, RZ, UR30 ;  /* 0x0000001eff027e24 */ /* 0x00afe2000f8e00ff */
[----:B------:R-:W-:Y:S01]  /*39c0*/  ISETP.GE.AND P1, PT, R232, UR5, PT ;  /* 0x00000005e8007c0c */ /* 0x000fe2000bf26270 */
[----:B------:R-:W-:Y:S01]  /*39d0*/  IMAD.U32 R3, RZ, RZ, UR32 ;  /* 0x00000020ff037e24 */ /* 0x000fe2000f8e00ff */
[----:B------:R-:W-:Y:S01]  /*39e0*/  IADD3 R6, P3, R14, 0x20, RZ ;  /* 0x000000200e067810 */ /* 0x000fe20007f7e0ff */
[----:B------:R-:W-:Y:S01]  /*39f0*/  IMAD.MOV.U32 R4, RZ, RZ, R8 ;  /* 0x000000ffff047224 */ /* 0x000fe200078e0008 */
[----:B------:R-:W1:Y:S01]  /*3a00*/  LDC.64 R14, c[0x0][0x220] ;  /* 0x00008800ff0e7b82 */ /* 0x000e620000000a00 */
[----:B------:R-:W-:Y:S01]  /*3a10*/  IADD3.X R7, RZ, R21, RZ, P2, !PT ;  /* 0x00000015ff077210 */ /* 0x000fe200017fe4ff */
[----:B------:R-:W-:Y:S01]  /*3a20*/  IMAD.WIDE.U32 R2, R0, UR22, R2 ;  /* 0x0000001600027c25 */ /* 0x000fe2000f8e0002 */
[----:B------:R-:W-:-:S02]  /*3a30*/  IADD3.X R9, RZ, R23, RZ, P3, !PT ;  /* 0x00000017ff097210 */ /* 0x000fc40001ffe4ff */
[----:B------:R-:W-:Y:S01]  /*3a40*/  MOV R5, R12 ;  /* 0x0000000c00057202 */ /* 0x000fe20000000f00 */
[----:B------:R-:W-:Y:S01]  /*3a50*/  IMAD R7, R7, UR22, RZ ;  /* 0x0000001607077c24 */ /* 0x000fe2000f8e02ff */
[----:B------:R-:W-:Y:S01]  /*3a60*/  ISETP.GE.AND P3, PT, R241, UR5, PT ;  /* 0x00000005f1007c0c */ /* 0x000fe2000bf66270 */
[----:B------:R-:W-:Y:S01]  /*3a70*/  IMAD R9, R9, UR22, RZ ;  /* 0x0000001609097c24 */ /* 0x000fe2000f8e02ff */
[----:B------:R-:W3:Y:S01]  /*3a80*/  @!P1 LDC.64 R10, c[0x0][0x220] ;  /* 0x00008800ff0a9b82 */ /* 0x000ee20000000a00 */
[----:B------:R-:W-:Y:S01]  /*3a90*/  IMAD R0, R0, UR23, R7 ;  /* 0x0000001700007c24 */ /* 0x000fe2000f8e0207 */
[----:B------:R1:W-:Y:S01]  /*3aa0*/  @P1 STS.128 [R226+0x21000], RZ ;  /* 0x021000ffe2001388 */ /* 0x0003e20000000c00 */
[----:B------:R-:W-:-:S04]  /*3ab0*/  IMAD.WIDE.U32 R4, R6, UR22, R4 ;  /* 0x0000001606047c25 */ /* 0x000fc8000f8e0004 */
[----:B------:R-:W-:Y:S02]  /*3ac0*/  IMAD R7, R6, UR23, R9 ;  /* 0x0000001706077c24 */ /* 0x000fe4000f8e0209 */
[----:B------:R-:W-:-:S03]  /*3ad0*/  IMAD.IADD R3, R3, 0x1, R0 ;  /* 0x0000000103037824 */ /* 0x000fc600078e0200 */
[----:B------:R-:W-:Y:S02]  /*3ae0*/  IADD3 R7, R5, R7, RZ ;  /* 0x0000000705077210 */ /* 0x000fe40007ffe0ff */
[----:B---3--:R-:W-:-:S04]  /*3af0*/  @!P1 LEA R6, P2, R4, R10, 0x1 ;  /* 0x0000000a04069211 */ /* 0x008fc800078408ff */
[----:B------:R-:W-:Y:S01]  /*3b00*/  @!P1 LEA.HI.X R7, R4, R11, R7, 0x1, P2 ;  /* 0x0000000b04079211 */ /* 0x000fe200010f0c07 */
[----:B------:R-:W-:Y:S01]  /*3b10*/  IMAD.WIDE.U32 R4, R17, UR10, R2 ;  /* 0x0000000a11047c25 */ /* 0x000fe2000f8e0002 */
[----:B------:R-:W-:-:S03]  /*3b20*/  ISETP.GE.AND P2, PT, R242, UR5, PT ;  /* 0x00000005f2007c0c */ /* 0x000fc6000bf46270 */
[----:B-1----:R-:W-:Y:S01]  /*3b30*/  IMAD.WIDE R2, R232, 0x2, R14 ;  /* 0x00000002e8027825 */ /* 0x002fe200078e020e */
        /* <DEDUP_REMOVED lines=24> */
.L_x_1796:
[----:B------:R-:W-:Y:S05]  /*3cc0*/  BSYNC B0 ;  /* 0x0000000000007941 */ /* 0x000fea0003800000 */
.L_x_1795:
        /* <DEDUP_REMOVED lines=9> */
[----:B------:R-:W-:Y:S01]  /*3d60*/  IMAD.MOV.U32 R227, RZ, RZ, R224 ;  /* 0x000000ffffe37224 */ /* 0x000fe200078e00e0 */
[----:B------:R-:W-:Y:S01]  /*3d70*/  CS2R R190, SRZ ;  /* 0x0000000000be7805 */ /* 0x000fe2000001ff00 */
[----:B------:R-:W-:Y:S01]  /*3d80*/  IMAD.SHL.U32 R245, R252, 0x4, RZ ;  /* 0x00000004fcf57824 */ /* 0x000fe200078e00ff */
[----:B------:R-:W-:-:S02]  /*3d90*/  CS2R R188, SRZ ;  /* 0x0000000000bc7805 */ /* 0x000fc4000001ff00 */
[----:B------:R-:W-:Y:S01]  /*3da0*/  PLOP3.LUT P1, PT, PT, PT, UP1, 0x80, 0x0 ;  /* 0x000000000000781c */ /* 0x000fe20003f2f018 */
[----:B------:R-:W-:Y:S01]  /*3db0*/  IMAD.MOV.U32 R221, RZ, RZ, 0x20 ;  /* 0x00000020ffdd7424 */ /* 0x000fe200078e00ff */
[----:B------:R-:W-:Y:S01]  /*3dc0*/  CS2R R194, SRZ ;  /* 0x0000000000c27805 */ /* 0x000fe2000001ff00 */
[----:B------:R-:W-:Y:S01]  /*3dd0*/  IMAD.MOV.U32 R220, RZ, RZ, 0x40 ;  /* 0x00000040ffdc7424 */ /* 0x000fe200078e00ff */
[----:B------:R-:W-:Y:S01]  /*3de0*/  CS2R R192, SRZ ;  /* 0x0000000000c07805 */ /* 0x000fe2000001ff00 */
[----:B------:R-:W-:Y:S01]  /*3df0*/  @UP1 ULDC.64 UR22, c[0x0][0x3d0] ;  /* 0x0000f40000161ab9 */ /* 0x000fe20000000a00 */
[----:B------:R-:W-:Y:S01]  /*3e00*/  @UP1 UMOV UR11, UR10 ;  /* 0x0000000a000b1c82 */ /* 0x000fe20008000000 */
[----:B------:R-:W-:Y:S01]  /*3e10*/  @UP1 UIMAD UR5, UR57, UR22, URZ ;  /* 0x00000016390512a4 */ /* 0x000fe2000f8e023f */
[----:B------:R-:W-:Y:S01]  /*3e20*/  @UP1 UMOV UR10, UR56 ;  /* 0x00000038000a1c82 */ /* 0x000fe20008000000 */
[----:B------:R-:W-:Y:S01]  /*3e30*/  CS2R R186, SRZ ;  /* 0x0000000000ba7805 */ /* 0x000fe2000001ff00 */
[----:B------:R-:W-:-:S02]  /*3e40*/  @UP1 UIMAD.WIDE.U32 UR10, UR48, UR22, UR10 ;  /* 0x00000016300a12a5 */ /* 0x000fc4000f8e000a */
[----:B------:R-:W-:Y:S02]  /*3e50*/  @UP1 UIMAD UR5, UR48, UR23, UR5 ;  /* 0x00000017300512a4 */ /* 0x000fe4000f8e0205 */
[----:B------:R-:W-:Y:S02]  /*3e60*/  @UP1 ULEA UR16, UP0, UR10, UR16, 0x2 ;  /* 0x000000100a101291 */ /* 0x000fe4000f80103f */
[----:B------:R-:W-:Y:S01]  /*3e70*/  @UP1 UIADD3 UR5, UR11, UR5, URZ ;  /* 0x000000050b051290 */ /* 0x000fe2000fffe03f */
[----:B------:R-:W-:Y:S02]  /*3e80*/  SHF.L.U64.HI R0, R252, 0x2, R5 ;  /* 0x00000002fc007819 */ /* 0x000fe40000010205 */
        /* <DEDUP_REMOVED lines=9> */
[----:B------:R-:W-:Y:S02]  /*3f20*/  CS2R R178, SRZ ;  /* 0x0000000000b27805 */ /* 0x000fe4000001ff00 */
[----:B------:R-:W-:Y:S02]  /*3f30*/  CS2R R176, SRZ ;  /* 0x0000000000b07805 */ /* 0x000fe4000001ff00 */
        /* <DEDUP_REMOVED lines=27> */
[----:B-1----:R-:W-:Y:S01]  /*40f0*/  IMAD.SHL.U32 R2, R252, 0x4, RZ ;  /* 0x00000004fc027824 */ /* 0x002fe200078e00ff */
[----:B------:R-:W-:-:S02]  /*4100*/  CS2R R70, SRZ ;  /* 0x0000000000467805 */ /* 0x000fc4000001ff00 */
        /* <DEDUP_REMOVED lines=8> */
[----:B------:R-:W-:Y:S01]  /*4190*/  CS2R R56, SRZ ;  /* 0x0000000000387805 */ /* 0x000fe2000001ff00 */
[----:B------:R-:W3:Y:S01]  /*41a0*/  @P1 MUFU.RCP R0, UR5 ;  /* 0x0000000500001d08 */ /* 0x000ee20008001000 */
        /* <DEDUP_REMOVED lines=19> */
[----:B------:R-:W-:Y:S01]  /*42e0*/  SHF.L.U64.HI R244, R252, 0x2, R5 ;  /* 0x00000002fcf47819 */ /* 0x000fe20000010205 */
[----:B------:R-:W-:Y:S01]  /*42f0*/  UMOV UR5, URZ ;  /* 0x0000003f00057c82 */ /* 0x000fe20008000000 */
[----:B------:R-:W-:Y:S01]  /*4300*/  ULDC UR20, c[0x0][0x2d0] ;  /* 0x0000b40000147ab9 */ /* 0x000fe20000000800 */
[----:B------:R-:W-:Y:S01]  /*4310*/  ULDC UR22, c[0x0][0x2dc] ;  /* 0x0000b70000167ab9 */ /* 0x000fe20000000800 */
[----:B------:R-:W-:Y:S01]  /*4320*/  ULDC UR18, c[0x0][0x2ec] ;  /* 0x0000bb0000127ab9 */ /* 0x000fe20000000800 */
[----:B-1----:R-:W-:Y:S01]  /*4330*/  LEA.HI R2, R25, R248, RZ, 0x7 ;  /* 0x000000f819027211 */ /* 0x002fe200078f38ff */
[----:B------:R-:W-:Y:S01]  /*4340*/  IMAD.SHL.U32 R248, R248, 0x2, RZ ;  /* 0x00000002f8f87824 */ /* 0x000fe200078e00ff */
[----:B------:R-:W-:Y:S01]  /*4350*/  CS2R R24, SRZ ;  /* 0x0000000000187805 */ /* 0x000fe2000001ff00 */
[----:B------:R-:W-:Y:S01]  /*4360*/  VIADD R3, R218, 0x4000 ;  /* 0x00004000da037836 */ /* 0x000fe20000000000 */
[----:B------:R-:W-:-:S04]  /*4370*/  SHF.R.S32.HI R2, RZ, 0x7, R2 ;  /* 0x00000007ff027819 */ /* 0x000fc80000011402 */
[----:B------:R-:W-:Y:S01]  /*4380*/  SEL R3, R3, R218, !P0 ;  /* 0x000000da03037207 */ /* 0x000fe20004000000 */
[----:B------:R-:W-:-:S03]  /*4390*/  IMAD.SHL.U32 R2, R2, 0x20, RZ ;  /* 0x0000002002027824 */ /* 0x000fc600078e00ff */
[----:B------:R-:W-:Y:S02]  /*43a0*/  LEA R214, R3, UR4, 0x1 ;  /* 0x0000000403d67c11 */ /* 0x000fe4000f8e08ff */
[----:B------:R-:W-:Y:S01]  /*43b0*/  LOP3.LUT R248, R2, 0x6, R248, 0xf8, !PT ;  /* 0x0000000602f87812 */ /* 0x000fe200078ef8f8 */
[----:B------:R-:W-:-:S05]  /*43c0*/  VIADD R2, R219, 0x4000 ;  /* 0x00004000db027836 */ /* 0x000fca0000000000 */
[----:B------:R-:W-:-:S04]  /*43d0*/  SEL R2, R2, R219, !P0 ;  /* 0x000000db02027207 */ /* 0x000fc80004000000 */
[----:B------:R-:W-:Y:S01]  /*43e0*/  LEA R208, R2, UR4, 0x1 ;  /* 0x0000000402d07c11 */ /* 0x000fe2000f8e08ff */
        /* <DEDUP_REMOVED lines=8> */
.L_x_1799:
[----:B------:R-:W0:Y:S01]  /*4470*/  LDGDEPBAR ;  /* 0x00000000000079af */ /* 0x000e220000000000 */
[----:B------:R-:W-:Y:S01]  /*4480*/  R2P PR, R251, 0x6 ;  /* 0x00000006fb007804 */ /* 0x000fe20000000000 */
[----:B------:R-:W-:Y:S04]  /*4490*/  USHF.L.U32 UR11, UR19, 0x6, URZ ;  /* 0x00000006130b7899 */ /* 0x000fe8000800063f */
[----:B------:R-:W-:Y:S01]  /*44a0*/  SEL R200, R221, 0xffffffe0, !P1 ;  /* 0xffffffe0ddc87807 */ /* 0x000fe20004800000 */
[----:B------:R-:W-:Y:S01]  /*44b0*/  UIADD3 UR11, UR11, 0x40, URZ ;  /* 0x000000400b0b7890 */ /* 0x000fe2000fffe03f */
[----:B------:R-:W-:Y:S02]  /*44c0*/  SEL R213, R220, 0xffffffc0, !P2 ;  /* 0xffffffc0dcd57807 */ /* 0x000fe40005000000 */
[C---:B------:R-:W-:Y:S01]  /*44d0*/  IADD3 R3, R214.reuse, R200, RZ ;  /* 0x000000c8d6037210 */ /* 0x040fe20007ffe0ff */
[----:B------:R-:W-:Y:S01]  /*44e0*/  UISETP.GE.AND UP0, UPT, UR11, UR8, UPT ;  /* 0x000000080b00728c */ /* 0x000fe2000bf06270 */
[-C--:B------:R-:W-:Y:S02]  /*44f0*/  IADD3 R2, R214, R213.reuse, RZ ;  /* 0x000000d5d6027210 */ /* 0x080fe40007ffe0ff */
[----:B------:R-:W-:Y:S03]  /*4500*/  IADD3 R0, R3, R213, RZ ;  /* 0x000000d503007210 */ /* 0x000fe60007ffe0ff */
[----:B------:R-:W-:Y:S02]  /*4510*/  PLOP3.LUT P0, PT, PT, PT, UP0, 0x80, 0x0 ;  /* 0x000000000000781c */ /* 0x000fe40003f0f008 */
[----:B------:R-:W-:Y:S02]  /*4520*/  PLOP3.LUT P5, PT, PT, PT, UP0, 0x80, 0x0 ;  /* 0x000000000000781c */ /* 0x000fe40003faf008 */
[----:B------:R-:W-:Y:S02]  /*4530*/  PLOP3.LUT P1, PT, PT, PT, UP0, 0x80, 0x0 ;  /* 0x000000000000781c */ /* 0x000fe40003f2f008 */
[----:B------:R-:W-:Y:S01]  /*4540*/  PLOP3.LUT P2, PT, PT, PT, UP0, 0x80, 0x0 ;  /* 0x000000000000781c */ /* 0x000fe20003f4f008 */
[----:B------:R-:W-:Y:S04]  /*4550*/  DEPBAR.LE SB0, 0x0 ;  /* 0x000080000000791a */ /* 0x000fe80000000000 */
[----:B------:R-:W-:Y:S01]  /*4560*/  BAR.SYNC.DEFER_BLOCKING 0x0 ;  /* 0x0000000000007b1d */ /* 0x000fe20000010000 */
[----:B------:R-:W-:Y:S02]  /*4570*/  PLOP3.LUT P3, PT, PT, PT, UP0, 0x80, 0x0 ;  /* 0x000000000000781c */ /* 0x000fe40003f6f008 */
[----:B------:R-:W-:Y:S03]  /*4580*/  PLOP3.LUT P6, PT, PT, PT, UP0, 0x80, 0x0 ;  /* 0x000000000000781c */ /* 0x000fe60003fcf008 */
[----:B------:R-:W-:Y:S05]  /*4590*/  LDSM.16.M88.4 R16, [R214] ;  /* 0x00000000d610783b */ /* 0x000fea0000000200 */
[----:B------:R-:W1:Y:S05]  /*45a0*/  LDSM.16.M88.4 R8, [R210+UR4+0x18000] ;  /* 0x01800004d208783b */ /* 0x000e6a0008000200 */
        /* <DEDUP_REMOVED lines=119> */
[----:B------:R1:W-:Y:S02]  /*4d20*/  MUFU.TANH R118, R5 ;  /* 0x0000000500767308 */ /* 0x0003e40000002400 */
[----:B------:R-:W-:Y:S08]  /*4d30*/  HMMA.16816.F32 R16, R108, R86, R16 ;  /* 0x000000566c10723c */ /* 0x000ff00000001810 */
[----:B------:R3:W4:Y:S03]  /*4d40*/  MUFU.TANH R128, R6 ;  /* 0x0000000600807308 */ /* 0x0007260000002400 */
[----:B--2---:R-:W-:Y:S04]  /*4d50*/  MOV R4, UR19 ;  /* 0x0000001300047c02 */ /* 0x004fe80008000f00 */
[----:B------:R-:W-:Y:S03]  /*4d60*/  LEA R4, R4, R248, 0x6 ;  /* 0x000000f804047211 */ /* 0x000fe600078e30ff */
[----:B------:R-:W-:Y:S01]  /*4d70*/  MUFU.TANH R117, R9 ;  /* 0x0000000900757308 */ /* 0x000fe20000002400 */
[C---:B------:R-:W-:Y:S02]  /*4d80*/  @P0 IADD3 R0, R4.reuse, 0x1, RZ ;  /* 0x0000000104000810 */ /* 0x040fe40007ffe0ff */
[----:B------:R-:W-:Y:S01]  /*4d90*/  @P1 IADD3 R2, R4, 0x8, RZ ;  /* 0x0000000804021810 */ /* 0x000fe20007ffe0ff */
[----:B------:R-:W-:Y:S01]  /*4da0*/  FMUL.FTZ R15, R15, UR10 ;  /* 0x0000000a0f0f7c20 */ /* 0x000fe20008410000 */
[----:B------:R-:W-:Y:S05]  /*4db0*/  @P5 ISETP.GE.AND P5, PT, R0, UR8, PT ;  /* 0x0000000800005c0c */ /* 0x000fea000bfa6270 */
[----:B------:R2:W4:Y:S01]  /*4dc0*/  MUFU.TANH R127, R7 ;  /* 0x00000007007f7308 */ /* 0x0005220000002400 */
[----:B------:R-:W-:Y:S01]  /*4dd0*/  MOV R0, UR9 ;  /* 0x0000000900007c02 */ /* 0x000fe20008000f00 */
[----:B------:R-:W-:Y:S01]  /*4de0*/  FMUL.FTZ R14, R14, UR10 ;  /* 0x0000000a0e0e7c20 */ /* 0x000fe20008410000 */
[----:B------:R-:W-:Y:S01]  /*4df0*/  @P2 IADD3 R3, R4, 0x9, RZ ;  /* 0x0000000904032810 */ /* 0x000fe20007ffe0ff */
[----:B------:R-:W-:Y:S01]  /*4e00*/  FMUL.FTZ R13, R13, UR10 ;  /* 0x0000000a0d0d7c20 */ /* 0x000fe20008410000 */
[----:B------:R-:W-:Y:S01]  /*4e10*/  LEA R0, R0, R249, 0x6 ;  /* 0x000000f900007211 */ /* 0x000fe200078e30ff */
[----:B------:R-:W-:Y:S01]  /*4e20*/  FMUL.FTZ R12, R12, UR10 ;  /* 0x0000000a0c0c7c20 */ /* 0x000fe20008410000 */
[----:B------:R-:W-:Y:S01]  /*4e30*/  @P3 ISETP.GE.AND P3, PT, R2, UR8, PT ;  /* 0x0000000802003c0c */ /* 0x000fe2000bf66270 */
[C---:B-----5:R-:W-:Y:S01]  /*4e40*/  FMUL.FTZ R2, R240.reuse, 1.4426950216293334961 ;  /* 0x3fb8aa3bf0027820 */ /* 0x060fe20000410000 */
[----:B------:R-:W-:Y:S01]  /*4e50*/  @P6 ISETP.GE.AND P6, PT, R3, UR8, PT ;  /* 0x0000000803006c0c */ /* 0x000fe2000bfc6270 */
[C---:B------:R-:W-:Y:S01]  /*4e60*/  FMUL.FTZ R3, R239.reuse, 1.4426950216293334961 ;  /* 0x3fb8aa3bef037820 */ /* 0x040fe20000410000 */
[----:B------:R-:W-:Y:S01]  /*4e70*/  FSETP.NEU.FTZ.AND P1, PT, R239, -INF , PT ;  /* 0xff800000ef00780b */ /* 0x000fe20003f3d000 */
[----:B------:R4:W4:Y:S01]  /*4e80*/  MUFU.TANH R120, R8 ;  /* 0x0000000800787308 */ /* 0x0009220000002400 */
[----:B------:R-:W-:Y:S01]  /*4e90*/  FSETP.NEU.FTZ.AND P0, PT, R240, -INF , PT ;  /* 0xff800000f000780b */ /* 0x000fe20003f1d000 */
[----:B------:R-:W-:Y:S01]  /*4ea0*/  FMUL.FTZ R16, R16, UR10 ;  /* 0x0000000a10107c20 */ /* 0x000fe20008410000 */
[C---:B-1----:R-:W-:Y:S01]  /*4eb0*/  IADD3 R5, R0.reuse, 0x8, RZ ;  /* 0x0000000800057810 */ /* 0x042fe20007ffe0ff */
[----:B------:R-:W-:Y:S01]  /*4ec0*/  FMUL.FTZ R17, R17, UR10 ;  /* 0x0000000a11117c20 */ /* 0x000fe20008410000 */
[C---:B---3--:R-:W-:Y:S01]  /*4ed0*/  IADD3 R6, R0.reuse, -0x1, RZ ;  /* 0xffffffff00067810 */ /* 0x048fe20007ffe0ff */
[----:B--2---:R-:W-:Y:S01]  /*4ee0*/  VIADD R7, R0, 0x7 ;  /* 0x0000000700077836 */ /* 0x004fe20000000000 */
[----:B------:R-:W-:Y:S03]  /*4ef0*/  FSEL R3, R3, RZ, P1 ;  /* 0x000000ff03037208 */ /* 0x000fe60000800000 */
[----:B------:R1:W-:Y:S01]  /*4f00*/  MUFU.TANH R123, R15 ;  /* 0x0000000f007b7308 */ /* 0x0003e20000002400 */
[----:B------:R-:W-:Y:S01]  /*4f10*/  FSEL R2, R2, RZ, P0 ;  /* 0x000000ff02027208 */ /* 0x000fe20000000000 */
[----:B------:R-:W-:Y:S01]  /*4f20*/  FMUL.FTZ R18, R18, UR10 ;  /* 0x0000000a12127c20 */ /* 0x000fe20008410000 */
[----:B------:R-:W-:Y:S01]  /*4f30*/  ISETP.GE.AND P1, PT, R5, RZ, PT ;  /* 0x000000ff0500720c */ /* 0x000fe20003f26270 */
[----:B------:R-:W-:Y:S01]  /*4f40*/  FMUL.FTZ R19, R19, UR10 ;  /* 0x0000000a13137c20 */ /* 0x000fe20008410000 */
[----:B------:R-:W-:Y:S02]  /*4f50*/  ISETP.GE.AND P0, PT, R6, RZ, PT ;  /* 0x000000ff0600720c */ /* 0x000fe40003f06270 */
[----:B------:R-:W-:Y:S03]  /*4f60*/  PLOP3.LUT P2, PT, PT, PT, UP0, 0x80, 0x0 ;  /* 0x000000000000781c */ /* 0x000fe60003f4f008 */
[----:B------:R2:W-:Y:S01]  /*4f70*/  MUFU.TANH R124, R14 ;  /* 0x0000000e007c7308 */ /* 0x0005e20000002400 */
[C---:B------:R-:W-:Y:S02]  /*4f80*/  IADD3 R9, R0.reuse, -0x8, RZ ;  /* 0xfffffff800097810 */ /* 0x040fe40007ffe0ff */
[----:B------:R-:W-:Y:S02]  /*4f90*/  ISETP.GE.AND P4, PT, R7, RZ, PT ;  /* 0x000000ff0700720c */ /* 0x000fe40003f86270 */
[----:B----4-:R-:W-:Y:S02]  /*4fa0*/  IABS R8, R0 ;  /* 0x0000000000087213 */ /* 0x010fe40000000000 */
[C---:B------:R-:W-:Y:S03]  /*4fb0*/  @!P1 IADD3 R5, -R0.reuse, -0x8, RZ ;  /* 0xfffffff800059810 */ /* 0x040fe60007ffe1ff */
[----:B------:R3:W4:Y:S01]  /*4fc0*/  MUFU.TANH R126, R10 ;  /* 0x0000000a007e7308 */ /* 0x0007220000002400 */
[----:B------:R-:W-:Y:S02]  /*4fd0*/  @!P0 IADD3 R6, -R0, 0x1, RZ ;  /* 0x0000000100068810 */ /* 0x000fe40007ffe1ff */
[----:B------:R-:W-:Y:S02]  /*4fe0*/  PLOP3.LUT P0, PT, PT, PT, UP0, 0x80, 0x0 ;  /* 0x000000000000781c */ /* 0x000fe40003f0f008 */
[----:B------:R-:W-:Y:S02]  /*4ff0*/  I2FP.F32.S32 R5, R5 ;  /* 0x0000000500057245 */ /* 0x000fe40000201400 */
[----:B------:R-:W-:Y:S03]  /*5000*/  @P2 ISETP.GE.AND P2, PT, R4, UR8, PT ;  /* 0x0000000804002c0c */ /* 0x000fe6000bf46270 */
[----:B------:R4:W-:Y:S01]  /*5010*/  MUFU.TANH R115, R13 ;  /* 0x0000000d00737308 */ /* 0x0009e20000002400 */
[----:B------:R-:W-:Y:S01]  /*5020*/  PLOP3.LUT P1, PT, PT, PT, UP0, 0x80, 0x0 ;  /* 0x000000000000781c */ /* 0x000fe20003f2f008 */
[----:B------:R-:W-:Y:S01]  /*5030*/  FFMA.FTZ R5, R5, -UR5, R128 ;  /* 0x8000000505057c23 */ /* 0x000fe20008010080 */
[----:B-1----:R-:W-:Y:S02]  /*5040*/  I2FP.F32.S32 R15, R8 ;  /* 0x00000008000f7245 */ /* 0x002fe40000201400 */
[----:B------:R-:W-:Y:S02]  /*5050*/  @!P4 IADD3 R7, -R0, -0x7, RZ ;  /* 0xfffffff90007c810 */ /* 0x000fe40007ffe1ff */
[----:B------:R-:W-:Y:S01]  /*5060*/  PLOP3.LUT P4, PT, PT, PT, UP0, 0x80, 0x0 ;  /* 0x000000000000781c */ /* 0x000fe20003f8f008 */
[----:B------:R-:W-:Y:S01]  /*5070*/  FFMA.FTZ R8, R15, -UR5, R119 ;  /* 0x800000050f087c23 */ /* 0x000fe20008010077 */
[----:B------:R-:W-:Y:S01]  /*5080*/  @P0 FSEL R5, R5, -INF , !P2 ;  /* 0xff80000005050808 */ /* 0x000fe20005000000 */
[----:B------:R-:W-:Y:S01]  /*5090*/  MUFU.TANH R116, R12 ;  /* 0x0000000c00747308 */ /* 0x000fe20000002400 */
[----:B------:R-:W-:Y:S02]  /*50a0*/  ISETP.GE.AND P0, PT, R9, RZ, PT ;  /* 0x000000ff0900720c */ /* 0x000fe40003f06270 */
[----:B--2---:R-:W-:Y:S01]  /*50b0*/  I2FP.F32.S32 R14, R6 ;  /* 0x00000006000e7245 */ /* 0x004fe20000201400 */
[----:B------:R-:W-:Y:S01]  /*50c0*/  FFMA.FTZ R5, R5, UR18, -R2 ;  /* 0x0000001205057c23 */ /* 0x000fe20008010802 */
[----:B------:R-:W-:Y:S02]  /*50d0*/  @P1 FSEL R8, R8, -INF , !P2 ;  /* 0xff80000008081808 */ /* 0x000fe40005000000 */
[----:B------:R-:W-:Y:S03]  /*50e0*/  PLOP3.LUT P1, PT, PT, PT, UP0, 0x80, 0x0 ;  /* 0x000000000000781c */ /* 0x000fe60003f2f008 */
[----:B------:R1:W-:Y:S01]  /*50f0*/  MUFU.EX2 R234, R5 ;  /* 0x0000000500ea7308 */ /* 0x0003e20000000800 */
[----:B------:R-:W-:Y:S01]  /*5100*/  FFMA.FTZ R6, R14, -UR5, R118 ;  /* 0x800000050e067c23 */ /* 0x000fe20008010076 */
[----:B---3--:R-:W-:Y:S01]  /*5110*/  IADD3 R10, R0, -0x9, RZ ;  /* 0xfffffff7000a7810 */ /* 0x008fe20007ffe0ff */
[----:B------:R-:W-:Y:S01]  /*5120*/  FFMA.FTZ R8, R8, UR18, -R3 ;  /* 0x0000001208087c23 */ /* 0x000fe20008010803 */
[----:B------:R-:W-:Y:S02]  /*5130*/  I2FP.F32.S32 R7, R7 ;  /* 0x0000000700077245 */ /* 0x000fe40000201400 */
[----:B------:R-:W-:Y:S02]  /*5140*/  @!P0 IADD3 R9, -R0, 0x8, RZ ;  /* 0x0000000800098810 */ /* 0x000fe40007ffe1ff */
[----:B------:R-:W-:Y:S02]  /*5150*/  PLOP3.LUT P0, PT, PT, PT, UP0, 0x80, 0x0 ;  /* 0x000000000000781c */ /* 0x000fe40003f0f008 */
[----:B------:R2:W3:Y:S01]  /*5160*/  MUFU.TANH R125, R11 ;  /* 0x0000000b007d7308 */ /* 0x0004e20000002400 */
[----:B------:R-:W-:Y:S01]  /*5170*/  I2FP.F32.S32 R9, R9 ;  /* 0x0000000900097245 */ /* 0x000fe20000201400 */
[----:B------:R-:W-:Y:S01]  /*5180*/  FFMA.FTZ R7, R7, -UR5, R127 ;  /* 0x8000000507077c23 */ /* 0x000fe2000801007f */
[----:B------:R-:W-:Y:S02]  /*5190*/  @P4 FSEL R6, R6, -INF , !P5 ;  /* 0xff80000006064808 */ /* 0x000fe40006800000 */
[----:B------:R-:W-:Y:S02]  /*51a0*/  ISETP.GE.AND P2, PT, R10, RZ, PT ;  /* 0x000000ff0a00720c */ /* 0x000fe40003f46270 */
[----:B----4-:R-:W-:Y:S01]  /*51b0*/  IADD3 R13, R0, -0x11, RZ ;  /* 0xffffffef000d7810 */ /* 0x010fe20007ffe0ff */
[----:B-1----:R-:W-:Y:S02]  /*51c0*/  FFMA.FTZ R5, R9, -UR5, R120 ;  /* 0x8000000509057c23 */ /* 0x002fe40008010078 */
[----:B------:R1:W-:Y:S01]  /*51d0*/  MUFU.EX2 R201, R8 ;  /* 0x0000000800c97308 */ /* 0x0003e20000000800 */
[--C-:B------:R-:W-:Y:S01]  /*51e0*/  FFMA.FTZ R6, R6, UR18, -R3.reuse ;  /* 0x0000001206067c23 */ /* 0x100fe20008010803 */
[----:B------:R-:W-:Y:S02]  /*51f0*/  @P1 FSEL R7, R7, -INF , !P5 ;  /* 0xff80000007071808 */ /* 0x000fe40006800000 */
[----:B------:R-:W-:Y:S02]  /*5200*/  @P0 FSEL R5, R5, -INF , !P3 ;  /* 0xff80000005050808 */ /* 0x000fe40005800000 */
[----:B------:R-:W-:Y:S01]  /*5210*/  PLOP3.LUT P0, PT, PT, PT, UP0, 0x80, 0x0 ;  /* 0x000000000000781c */ /* 0x000fe20003f0f008 */
[----:B------:R-:W-:Y:S03]  /*5220*/  FFMA.FTZ R7, R7, UR18, -R2 ;  /* 0x0000001207077c23 */ /* 0x000fe60008010802 */
[----:B------:R4:W-:Y:S01]  /*5230*/  MUFU.EX2 R199, R6 ;  /* 0x0000000600c77308 */ /* 0x0009e20000000800 */
[----:B------:R-:W-:Y:S01]  /*5240*/  FFMA.FTZ R5, R5, UR18, -R3 ;  /* 0x0000001205057c23 */ /* 0x000fe20008010803 */
[----:B------:R-:W-:Y:S02]  /*5250*/  ISETP.GE.AND P5, PT, R13, RZ, PT ;  /* 0x000000ff0d00720c */ /* 0x000fe40003fa6270 */
[C---:B------:R-:W-:Y:S02]  /*5260*/  IADD3 R12, R0.reuse, -0x10, RZ ;  /* 0xfffffff0000c7810 */ /* 0x040fe40007ffe0ff */
[----:B------:R-:W-:Y:S04]  /*5270*/  @!P2 IADD3 R10, -R0, 0x9, RZ ;  /* 0x00000009000aa810 */ /* 0x000fe80007ffe1ff */
[----:B------:R3:W-:Y:S01]  /*5280*/  MUFU.EX2 R198, R5 ;  /* 0x0000000500c67308 */ /* 0x0007e20000000800 */
[----:B------:R-:W-:Y:S02]  /*5290*/  PLOP3.LUT P2, PT, PT, PT, UP0, 0x80, 0x0 ;  /* 0x000000000000781c */ /* 0x000fe40003f4f008 */
[----:B------:R-:W-:Y:S02]  /*52a0*/  ISETP.GE.AND P4, PT, R12, RZ, PT ;  /* 0x000000ff0c00720c */ /* 0x000fe40003f86270 */
[C---:B--2---:R-:W-:Y:S02]  /*52b0*/  IADD3 R11, R0.reuse, -0x18, RZ ;  /* 0xffffffe8000b7810 */ /* 0x044fe40007ffe0ff */
[----:B------:R-:W-:Y:S03]  /*52c0*/  I2FP.F32.S32 R10, R10 ;  /* 0x0000000a000a7245 */ /* 0x000fe60000201400 */
[----:B------:R2:W-:Y:S01]  /*52d0*/  MUFU.EX2 R225, R7 ;  /* 0x0000000700e17308 */ /* 0x0005e20000000800 */
[----:B-1----:R-:W-:Y:S02]  /*52e0*/  IADD3 R8, R0, -0x19, RZ ;  /* 0xffffffe700087810 */ /* 0x002fe40007ffe0ff */
[----:B------:R-:W-:Y:S01]  /*52f0*/  ISETP.GE.AND P1, PT, R11, RZ, PT ;  /* 0x000000ff0b00720c */ /* 0x000fe20003f26270 */
[----:B----4-:R-:W-:Y:S01]  /*5300*/  FFMA.FTZ R6, R10, -UR5, R117 ;  /* 0x800000050a067c23 */ /* 0x010fe20008010075 */
[----:B------:R-:W-:Y:S02]  /*5310*/  @!P5 IADD3 R13, -R0, 0x11, RZ ;  /* 0x00000011000dd810 */ /* 0x000fe40007ffe1ff */
[----:B------:R-:W-:Y:S03]  /*5320*/  ISETP.GE.AND P5, PT, R8, RZ, PT ;  /* 0x000000ff0800720c */ /* 0x000fe60003fa6270 */
[----:B------:R-:W1:Y:S01]  /*5330*/  MUFU.TANH R114, R16 ;  /* 0x0000001000727308 */ /* 0x000e620000002400 */
[----:B---3--:R-:W-:Y:S01]  /*5340*/  FFMA.FTZ R5, R15, -UR5, R126 ;  /* 0x800000050f057c23 */ /* 0x008fe2000801007e */
[----:B------:R-:W-:Y:S02]  /*5350*/  @P2 FSEL R6, R6, -INF , !P6 ;  /* 0xff80000006062808 */ /* 0x000fe40007000000 */
[----:B------:R-:W-:Y:S02]  /*5360*/  @!P4 IADD3 R12, -R0, 0x10, RZ ;  /* 0x00000010000cc810 */ /* 0x000fe40007ffe1ff */
[----:B------:R-:W-:Y:S01]  /*5370*/  @P0 FSEL R5, R5, -INF , !P3 ;  /* 0xff80000005050808 */ /* 0x000fe20005800000 */
[----:B------:R-:W-:Y:S01]  /*5380*/  FFMA.FTZ R6, R6, UR18, -R3 ;  /* 0x0000001206067c23 */ /* 0x000fe20008010803 */
[----:B------:R-:W-:Y:S02]  /*5390*/  PLOP3.LUT P2, PT, PT, PT, UP0, 0x80, 0x0 ;  /* 0x000000000000781c */ /* 0x000fe40003f4f008 */
[----:B------:R-:W3:Y:S01]  /*53a0*/  MUFU.TANH R111, R17 ;  /* 0x00000011006f7308 */ /* 0x000ee20000002400 */
[----:B------:R-:W-:Y:S01]  /*53b0*/  PLOP3.LUT P4, PT, PT, PT, UP0, 0x80, 0x0 ;  /* 0x000000000000781c */ /* 0x000fe20003f8f008 */
[--C-:B------:R-:W-:Y:S01]  /*53c0*/  FFMA.FTZ R5, R5, UR18, -R2.reuse ;  /* 0x0000001205057c23 */ /* 0x100fe20008010802 */
[C---:B------:R-:W-:Y:S02]  /*53d0*/  @!P1 IADD3 R11, -R0.reuse, 0x18, RZ ;  /* 0x00000018000b9810 */ /* 0x040fe40007ffe1ff */
[----:B------:R-:W-:Y:S02]  /*53e0*/  PLOP3.LUT P1, PT, PT, PT, UP0, 0x80, 0x0 ;  /* 0x000000000000781c */ /* 0x000fe40003f2f008 */
[----:B------:R-:W-:Y:S03]  /*53f0*/  @!P5 IADD3 R8, -R0, 0x19, RZ ;  /* 0x000000190008d810 */ /* 0x000fe60007ffe1ff */
[----:B------:R4:W-:Y:S01]  /*5400*/  MUFU.EX2 R207, R5 ;  /* 0x0000000500cf7308 */ /* 0x0009e20000000800 */
[----:B------:R-:W-:Y:S01]  /*5410*/  FFMA.FTZ R0, R14, -UR5, R125 ;  /* 0x800000050e007c23 */ /* 0x000fe2000801007d */
[----:B------:R-:W-:Y:S02]  /*5420*/  PLOP3.LUT P0, PT, PT, PT, UP0, 0x80, 0x0 ;  /* 0x000000000000781c */ /* 0x000fe40003f0f008 */
[----:B------:R-:W-:Y:S02]  /*5430*/  I2FP.F32.S32 R12, R12 ;  /* 0x0000000c000c7245 */ /* 0x000fe40000201400 */
[----:B------:R-:W-:Y:S01]  /*5440*/  @P2 FSEL R0, R0, -INF , !P6 ;  /* 0xff80000000002808 */ /* 0x000fe20007000000 */
[----:B--2---:R-:W-:Y:S03]  /*5450*/  @P4 VIADD R7, R4, 0x10 ;  /* 0x0000001004074836 */ /* 0x004fe60000000000 */
[----:B------:R2:W-:Y:S01]  /*5460*/  MUFU.EX2 R196, R6 ;  /* 0x0000000600c47308 */ /* 0x0005e20000000800 */
[----:B------:R-:W-:Y:S01]  /*5470*/  PLOP3.LUT P4, PT, PT, PT, UP0, 0x80, 0x0 ;  /* 0x000000000000781c */ /* 0x000fe20003f8f008 */
[----:B------:R-:W-:Y:S01]  /*5480*/  FFMA.FTZ R0, R0, UR18, -R2 ;  /* 0x0000001200007c23 */ /* 0x000fe20008010802 */
[----:B------:R-:W-:Y:S02]  /*5490*/  @P1 ISETP.GE.AND P1, PT, R7, UR8, PT ;  /* 0x0000000807001c0c */ /* 0x000fe4000bf26270 */
[----:B------:R-:W-:Y:S05]  /*54a0*/  PLOP3.LUT P5, PT, PT, PT, UP0, 0x80, 0x0 ;  /* 0x000000000000781c */ /* 0x000fea0003faf008 */
[----:B------:R1:W-:Y:S01]  /*54b0*/  MUFU.EX2 R206, R0 ;  /* 0x0000000000ce7308 */ /* 0x0003e20000000800 */
[----:B----4-:R-:W-:Y:S01]  /*54c0*/  FFMA.FTZ R5, R12, -UR5, R116 ;  /* 0x800000050c057c23 */ /* 0x010fe20008010074 */
[----:B------:R-:W-:Y:S02]  /*54d0*/  PLOP3.LUT P2, PT, PT, PT, UP0, 0x80, 0x0 ;  /* 0x000000000000781c */ /* 0x000fe40003f4f008 */
[----:B------:R-:W-:Y:S02]  /*54e0*/  I2FP.F32.S32 R13, R13 ;  /* 0x0000000d000d7245 */ /* 0x000fe40000201400 */
[----:B------:R-:W-:Y:S02]  /*54f0*/  @P0 FSEL R5, R5, -INF , !P1 ;  /* 0xff80000005050808 */ /* 0x000fe40004800000 */
[----:B------:R-:W-:Y:S02]  /*5500*/  PLOP3.LUT P0, PT, PT, PT, UP0, 0x80, 0x0 ;  /* 0x000000000000781c */ /* 0x000fe40003f0f008 */
[----:B------:R-:W4:Y:S01]  /*5510*/  MUFU.TANH R122, R18 ;  /* 0x00000012007a7308 */ /* 0x000f220000002400 */
[----:B--2---:R-:W-:Y:S01]  /*5520*/  @P4 IADD3 R6, R4, 0x11, RZ ;  /* 0x0000001104064810 */ /* 0x004fe20007ffe0ff */
[----:B------:R-:W-:Y:S01]  /*5530*/  FFMA.FTZ R5, R5, UR18, -R3 ;  /* 0x0000001205057c23 */ /* 0x000fe20008010803 */
[----:B------:R-:W-:Y:S02]  /*5540*/  PLOP3.LUT P3, PT, PT, PT, UP0, 0x80, 0x0 ;  /* 0x000000000000781c */ /* 0x000fe40003f6f008 */
[----:B------:R-:W-:Y:S02]  /*5550*/  @P5 ISETP.GE.AND P5, PT, R6, UR8, PT ;  /* 0x0000000806005c0c */ /* 0x000fe4000bfa6270 */
[----:B------:R-:W-:Y:S03]  /*5560*/  PLOP3.LUT P6, PT, PT, PT, UP0, 0x80, 0x0 ;  /* 0x000000000000781c */ /* 0x000fe60003fcf008 */
[----:B------:R2:W-:Y:S01]  /*5570*/  MUFU.EX2 R197, R5 ;  /* 0x0000000500c57308 */ /* 0x0005e20000000800 */
[----:B-1----:R-:W-:Y:S01]  /*5580*/  FFMA.FTZ R0, R13, -UR5, R115 ;  /* 0x800000050d007c23 */ /* 0x002fe20008010073 */
[----:B------:R-:W-:Y:S02]  /*5590*/  PLOP3.LUT P4, PT, PT, PT, UP0, 0x80, 0x0 ;  /* 0x000000000000781c */ /* 0x000fe40003f8f008 */
[----:B------:R-:W-:Y:S02]  /*55a0*/  I2FP.F32.S32 R11, R11 ;  /* 0x0000000b000b7245 */ /* 0x000fe40000201400 */
[----:B------:R-:W-:Y:S02]  /*55b0*/  @P2 FSEL R0, R0, -INF , !P5 ;  /* 0xff80000000002808 */ /* 0x000fe40006800000 */
[----:B------:R-:W-:Y:S02]  /*55c0*/  PLOP3.LUT P2, PT, PT, PT, UP0, 0x80, 0x0 ;  /* 0x000000000000781c */ /* 0x000fe40003f4f008 */
[----:B------:R-:W1:Y:S01]  /*55d0*/  MUFU.TANH R121, R19 ;  /* 0x0000001300797308 */ /* 0x000e620000002400 */
[----:B------:R-:W-:Y:S01]  /*55e0*/  @P3 IADD3 R6, R4, 0x18, RZ ;  /* 0x0000001804063810 */ /* 0x000fe20007ffe0ff */
[----:B------:R-:W-:Y:S01]  /*55f0*/  FFMA.FTZ R0, R0, UR18, -R3 ;  /* 0x0000001200007c23 */ /* 0x000fe20008010803 */
[----:B------:R-:W-:Y:S02]  /*5600*/  PLOP3.LUT P3, PT, PT, PT, UP0, 0x80, 0x0 ;  /* 0x000000000000781c */ /* 0x000fe40003f6f008 */
[----:B------:R-:W-:Y:S02]  /*5610*/  @P6 ISETP.GE.AND P6, PT, R6, UR8, PT ;  /* 0x0000000806006c0c */ /* 0x000fe4000bfc6270 */
[----:B------:R-:W-:Y:S01]  /*5620*/  I2FP.F32.S32 R8, R8 ;  /* 0x0000000800087245 */ /* 0x000fe20000201400 */
[----:B--2---:R-:W-:Y:S02]  /*5630*/  FFMA.FTZ R5, R9, -UR5, R124 ;  /* 0x8000000509057c23 */ /* 0x004fe4000801007c */
[----:B------:R2:W1:Y:S01]  /*5640*/  MUFU.EX2 R131, R0 ;  /* 0x0000000000837308 */ /* 0x0004620000000800 */
[----:B------:R-:W-:Y:S01]  /*5650*/  @P4 IADD3 R6, R4, 0x19, RZ ;  /* 0x0000001904064810 */ /* 0x000fe20007ffe0ff */
[----:B------:R-:W-:Y:S01]  /*5660*/  FFMA.FTZ R4, R11, -UR5, R114 ;  /* 0x800000050b047c23 */ /* 0x000fe20008010072 */
[----:B------:R-:W-:Y:S02]  /*5670*/  @P0 FSEL R5, R5, -INF , !P1 ;  /* 0xff80000005050808 */ /* 0x000fe40004800000 */
[----:B------:R-:W-:Y:S02]  /*5680*/  PLOP3.LUT P1, PT, PT, PT, UP0, 0x80, 0x0 ;  /* 0x000000000000781c */ /* 0x000fe40003f2f008 */
[----:B------:R-:W-:Y:S01]  /*5690*/  PLOP3.LUT P0, PT, PT, PT, UP0, 0x80, 0x0 ;  /* 0x000000000000781c */ /* 0x000fe20003f0f008 */
[--C-:B------:R-:W-:Y:S01]  /*56a0*/  FFMA.FTZ R5, R5, UR18, -R2.reuse ;  /* 0x0000001205057c23 */ /* 0x100fe20008010802 */
[----:B------:R-:W-:Y:S03]  /*56b0*/  @P3 ISETP.GE.AND P3, PT, R6, UR8, PT ;  /* 0x0000000806003c0c */ /* 0x000fe6000bf66270 */
[----:B------:R3:W-:Y:S01]  /*56c0*/  MUFU.EX2 R205, R5 ;  /* 0x0000000500cd7308 */ /* 0x0007e20000000800 */
[----:B--2---:R-:W-:Y:S05]  /*56d0*/  FFMA.FTZ R0, R10, -UR5, R123 ;  /* 0x800000050a007c23 */ /* 0x004fea000801007b */
[----:B------:R-:W-:Y:S02]  /*56e0*/  @P1 FSEL R4, R4, -INF , !P6 ;  /* 0xff80000004041808 */ /* 0x000fe40007000000 */
[----:B------:R-:W-:Y:S02]  /*56f0*/  PLOP3.LUT P1, PT, PT, PT, UP0, 0x80, 0x0 ;  /* 0x000000000000781c */ /* 0x000fe40003f2f008 */
[----:B------:R-:W-:Y:S02]  /*5700*/  @P2 FSEL R0, R0, -INF , !P5 ;  /* 0xff80000000002808 */ /* 0x000fe40006800000 */
[----:B------:R-:W-:Y:S01]  /*5710*/  PLOP3.LUT P2, PT, PT, PT, UP0, 0x80, 0x0 ;  /* 0x000000000000781c */ /* 0x000fe20003f4f008 */
[----:B------:R-:W-:Y:S02]  /*5720*/  UISETP.GE.AND UP0, UPT, UR9, 0x1, UPT ;  /* 0x000000010900788c */ /* 0x000fe4000bf06270 */
[----:B---3--:R-:W-:Y:S01]  /*5730*/  FFMA.FTZ R5, R0, UR18, -R2 ;  /* 0x0000001200057c23 */ /* 0x008fe20008010802 */
[----:B------:R-:W-:Y:S03]  /*5740*/  FFMA.FTZ R0, R8, -UR5, R111 ;  /* 0x8000000508007c23 */ /* 0x000fe6000801006f */
[----:B------:R2:W-:Y:S02]  /*5750*/  MUFU.EX2 R204, R5 ;  /* 0x0000000500cc7308 */ /* 0x0005e40000000800 */
[----:B------:R-:W-:Y:S02]  /*5760*/  @P0 FSEL R0, R0, -INF , !P3 ;  /* 0xff80000000000808 */ /* 0x000fe40005800000 */
[----:B------:R-:W-:Y:S04]  /*5770*/  IADD3 R112, P0, R245, UR15, RZ ;  /* 0x0000000ff5707c10 */ /* 0x000fe8000ff1e0ff */
[----:B------:R-:W-:Y:S02]  /*5780*/  IADD3.X R113, R244, UR14, RZ, P0, !PT ;  /* 0x0000000ef4717c10 */ /* 0x000fe400087fe4ff */
[----:B------:R-:W-:Y:S03]  /*5790*/  PLOP3.LUT P0, PT, PT, PT, UP0, 0x80, 0x0 ;  /* 0x000000000000781c */ /* 0x000fe60003f0f008 */
[----:B------:R-:W3:Y:S01]  /*57a0*/  LDG.E R110, desc[UR6][R112.64] ;  /* 0x00000006706e7981 */ /* 0x000ee2000c1e1900 */
[--C-:B--2---:R-:W-:Y:S01]  /*57b0*/  FFMA.FTZ R5, R4, UR18, -R3.reuse ;  /* 0x0000001204057c23 */ /* 0x104fe20008010803 */
[----:B----4-:R-:W-:Y:S01]  /*57c0*/  FFMA.FTZ R4, R12, -UR5, R122 ;  /* 0x800000050c047c23 */ /* 0x010fe2000801007a */
[----:B------:R-:W-:Y:S01]  /*57d0*/  FFMA.FTZ R3, R0, UR18, -R3 ;  /* 0x0000001200037c23 */ /* 0x000fe20008010803 */
[----:B-1----:R-:W-:Y:S01]  /*57e0*/  FFMA.FTZ R0, R13, -UR5, R121 ;  /* 0x800000050d007c23 */ /* 0x002fe20008010079 */
[----:B------:R1:W-:Y:S01]  /*57f0*/  MUFU.EX2 R130, R5 ;  /* 0x0000000500827308 */ /* 0x0003e20000000800 */
[----:B------:R-:W2:Y:S01]  /*5800*/  LDG.E R109, desc[UR6][R112.64+0x20] ;  /* 0x00002006706d7981 */ /* 0x000ea2000c1e1900 */
[----:B------:R-:W-:Y:S02]  /*5810*/  @P2 FSEL R4, R4, -INF , !P6 ;  /* 0xff80000004042808 */ /* 0x000fe40007000000 */
[----:B------:R-:W-:Y:S03]  /*5820*/  @P1 FSEL R0, R0, -INF , !P3 ;  /* 0xff80000000001808 */ /* 0x000fe60005800000 */
[--C-:B------:R-:W-:Y:S03]  /*5830*/  FFMA.FTZ R4, R4, UR18, -R2.reuse ;  /* 0x0000001204047c23 */ /* 0x100fe60008010802 */
[----:B------:R4:W4:Y:S01]  /*5840*/  MUFU.EX2 R129, R3 ;  /* 0x0000000300817308 */ /* 0x0009220000000800 */
[----:B------:R-:W-:Y:S01]  /*5850*/  FFMA.FTZ R2, R0, UR18, -R2 ;  /* 0x0000001200027c23 */ /* 0x000fe20008010802 */
[----:B------:R-:W-:Y:S08]  /*5860*/  F2FP.F16.F32.PACK_AB R0, R206, R207 ;  /* 0x000000cfce00723e */ /* 0x000ff000000000ff */
[----:B------:R4:W-:Y:S01]  /*5870*/  MUFU.EX2 R203, R4 ;  /* 0x0000000400cb7308 */ /* 0x0009e20000000800 */
[----:B-1----:R-:W-:Y:S09]  /*5880*/  F2FP.F16.F32.PACK_AB R5, R131, R197 ;  /* 0x000000c58305723e */ /* 0x002ff200000000ff */
[----:B------:R1:W1:Y:S01]  /*5890*/  MUFU.EX2 R202, R2 ;  /* 0x0000000200ca7308 */ /* 0x0002620000000800 */
[----:B----4-:R-:W-:Y:S05]  /*58a0*/  F2FP.F16.F32.PACK_AB R3, R225, R234 ;  /* 0x000000eae103723e */ /* 0x010fea00000000ff */
[----:B------:R4:W-:Y:S01]  /*58b0*/  STS [R235+0x2a400], R3 ;  /* 0x02a40003eb007388 */ /* 0x0009e20000000800 */
[----:B------:R-:W-:Y:S05]  /*58c0*/  F2FP.F16.F32.PACK_AB R4, R199, R201 ;  /* 0x000000c9c704723e */ /* 0x000fea00000000ff */
[----:B------:R4:W-:Y:S01]  /*58d0*/  STS [R235+0x2a000], R4 ;  /* 0x02a00004eb007388 */ /* 0x0009e20000000800 */
[----:B-1----:R-:W-:Y:S04]  /*58e0*/  F2FP.F16.F32.PACK_AB R2, R196, R198 ;  /* 0x000000c6c402723e */ /* 0x002fe800000000ff */
[----:B------:R1:W-:Y:S05]  /*58f0*/  STS [R238+0x2a400], R0 ;  /* 0x02a40000ee007388 */ /* 0x0003ea0000000800 */
[----:B------:R1:W-:Y:S05]  /*5900*/  STS [R238+0x2a000], R2 ;  /* 0x02a00002ee007388 */ /* 0x0003ea0000000800 */
[----:B------:R-:W-:Y:S01]  /*5910*/  STS [R236+0x2a000], R5 ;  /* 0x02a00005ec007388 */ /* 0x000fe20000000800 */
[----:B----4-:R-:W-:Y:S02]  /*5920*/  F2FP.F16.F32.PACK_AB R3, R129, R130 ;  /* 0x000000828103723e */ /* 0x010fe400000000ff */
[----:B------:R-:W-:Y:S02]  /*5930*/  F2FP.F16.F32.PACK_AB R4, R204, R205 ;  /* 0x000000cdcc04723e */ /* 0x000fe400000000ff */
[----:B-1----:R-:W-:Y:S03]  /*5940*/  LEA R0, R218, UR4, 0x1 ;  /* 0x00000004da007c11 */ /* 0x002fe6000f8e08ff */
[----:B------:R-:W-:Y:S01]  /*5950*/  STS [R236+0x2a400], R4 ;  /* 0x02a40004ec007388 */ /* 0x000fe20000000800 */
[----:B------:R-:W-:Y:S04]  /*5960*/  F2FP.F16.F32.PACK_AB R2, R202, R203 ;  /* 0x000000cbca02723e */ /* 0x000fe800000000ff */
[----:B------:R1:W-:Y:S05]  /*5970*/  STS [R237+0x2a000], R3 ;  /* 0x02a00003ed007388 */ /* 0x0003ea0000000800 */
[----:B------:R4:W-:Y:S05]  /*5980*/  STS [R237+0x2a400], R2 ;  /* 0x02a40002ed007388 */ /* 0x0009ea0000000800 */
[----:B------:R-:W-:Y:S05]  /*5990*/  LDSM.16.M88.4 R16, [R0+0x10000] ;  /* 0x010000000010783b */ /* 0x000fea0000000200 */
[----:B------:R-:W4:Y:S05]  /*59a0*/  LDSM.16.M88.4 R8, [R210+UR4+0x20000] ;  /* 0x02000004d208783b */ /* 0x000f2a0008000200 */
[----:B------:R-:W4:Y:S05]  /*59b0*/  LDSM.16.M88.4 R84, [R210+UR4+0x20800] ;  /* 0x02080004d254783b */ /* 0x000f2a0008000200 */
[----:B------:R-:W-:Y:S01]  /*59c0*/  LDSM.16.M88.4 R92, [R209+0x8000] ;  /* 0x00800000d15c783b */ /* 0x000fe20000000200 */
[CC--:B-1----:R-:W-:Y:S04]  /*59d0*/  IADD3 R3, R213.reuse, R0.reuse, RZ ;  /* 0x00000000d5037210 */ /* 0x0c2fe80007ffe0ff */
[----:B------:R-:W-:Y:S01]  /*59e0*/  LDSM.16.M88.4 R96, [R209+0x8800] ;  /* 0x00880000d160783b */ /* 0x000fe20000000200 */
[----:B----4-:R-:W-:Y:S04]  /*59f0*/  IADD3 R2, R200, R0, RZ ;  /* 0x00000000c8027210 */ /* 0x010fe80007ffe0ff */
[----:B------:R-:W-:Y:S01]  /*5a00*/  LDSM.16.M88.4 R100, [R212+0x8000] ;  /* 0x00800000d464783b */ /* 0x000fe20000000200 */
[----:B------:R-:W-:Y:S04]  /*5a10*/  IADD3 R108, R213, R2, RZ ;  /* 0x00000002d56c7210 */ /* 0x000fe80007ffe0ff */
[----:B------:R-:W1:Y:S05]  /*5a20*/  LDSM.16.M88.4 R88, [R2+0x10000] ;  /* 0x010000000258783b */ /* 0x000e6a0000000200 */
[----:B------:R-:W-:Y:S01]  /*5a30*/  LDSM.16.M88.4 R104, [R212+0x8800] ;  /* 0x00880000d468783b */ /* 0x000fe20000000200 */
[C---:B------:R-:W-:Y:S06]  /*5a40*/  HMMA.16816.F32 R4, R16.reuse, R8, RZ ;  /* 0x000000081004723c */ /* 0x040fec00000018ff */
[C---:B------:R-:W-:Y:S06]  /*5a50*/  HMMA.16816.F32 R8, R16.reuse, R10, RZ ;  /* 0x0000000a1008723c */ /* 0x040fec00000018ff */
[C---:B------:R-:W-:Y:S06]  /*5a60*/  HMMA.16816.F32 R12, R16.reuse, R84, RZ ;  /* 0x00000054100c723c */ /* 0x040fec00000018ff */
[----:B------:R-:W-:Y:S01]  /*5a70*/  HMMA.16816.F32 R16, R16, R86, RZ ;  /* 0x000000561010723c */ /* 0x000fe200000018ff */
[----:B------:R-:W4:Y:S05]  /*5a80*/  LDSM.16.M88.4 R84, [R3+0x10000] ;  /* 0x010000000354783b */ /* 0x000f2a0000000200 */
[C---:B-1----:R-:W-:Y:S06]  /*5a90*/  HMMA.16816.F32 R4, R88.reuse, R92, R4 ;  /* 0x0000005c5804723c */ /* 0x042fec0000001804 */
[C---:B------:R-:W-:Y:S01]  /*5aa0*/  HMMA.16816.F32 R8, R88.reuse, R94, R8 ;  /* 0x0000005e5808723c */ /* 0x040fe20000001808 */
[----:B------:R-:W-:Y:S05]  /*5ab0*/  LDSM.16.M88.4 R92, [R211+0x8000] ;  /* 0x00800000d35c783b */ /* 0x000fea0000000200 */
[C---:B------:R-:W-:Y:S06]  /*5ac0*/  HMMA.16816.F32 R12, R88.reuse, R96, R12 ;  /* 0x00000060580c723c */ /* 0x040fec000000180c */
[----:B------:R-:W-:Y:S01]  /*5ad0*/  HMMA.16816.F32 R16, R88, R98, R16 ;  /* 0x000000625810723c */ /* 0x000fe20000001810 */
[----:B------:R-:W1:Y:S05]  /*5ae0*/  LDSM.16.M88.4 R88, [R108+0x10000] ;  /* 0x010000006c58783b */ /* 0x000e6a0000000200 */
[----:B------:R-:W1:Y:S01]  /*5af0*/  LDSM.16.M88.4 R96, [R211+0x8800] ;  /* 0x00880000d360783b */ /* 0x000e620000000200 */
[C---:B----4-:R-:W-:Y:S06]  /*5b00*/  HMMA.16816.F32 R4, R84.reuse, R100, R4 ;  /* 0x000000645404723c */ /* 0x050fec0000001804 */
[C---:B------:R-:W-:Y:S01]  /*5b10*/  HMMA.16816.F32 R8, R84.reuse, R102, R8 ;  /* 0x000000665408723c */ /* 0x040fe20000001808 */
[----:B------:R-:W-:Y:S05]  /*5b20*/  LDSM.16.M88.4 R100, [R210+UR4+0x22000] ;  /* 0x02200004d264783b */ /* 0x000fea0008000200 */
[C---:B------:R-:W-:Y:S06]  /*5b30*/  HMMA.16816.F32 R12, R84.reuse, R104, R12 ;  /* 0x00000068540c723c */ /* 0x040fec000000180c */
[----:B------:R-:W-:Y:S01]  /*5b40*/  HMMA.16816.F32 R16, R84, R106, R16 ;  /* 0x0000006a5410723c */ /* 0x000fe20000001810 */
[----:B------:R-:W4:Y:S05]  /*5b50*/  LDSM.16.M88.4 R84, [R0+0x12000] ;  /* 0x012000000054783b */ /* 0x000f2a0000000200 */
[----:B------:R-:W4:Y:S01]  /*5b60*/  LDSM.16.M88.4 R104, [R210+UR4+0x22800] ;  /* 0x02280004d268783b */ /* 0x000f220008000200 */
[C---:B-1----:R-:W-:Y:S06]  /*5b70*/  HMMA.16816.F32 R4, R88.reuse, R92, R4 ;  /* 0x0000005c5804723c */ /* 0x042fec0000001804 */
[C---:B------:R-:W-:Y:S01]  /*5b80*/  HMMA.16816.F32 R8, R88.reuse, R94, R8 ;  /* 0x0000005e5808723c */ /* 0x040fe20000001808 */
[----:B------:R-:W-:Y:S05]  /*5b90*/  LDSM.16.M88.4 R92, [R209+0xa000] ;  /* 0x00a00000d15c783b */ /* 0x000fea0000000200 */
[C---:B------:R-:W-:Y:S06]  /*5ba0*/  HMMA.16816.F32 R12, R88.reuse, R96, R12 ;  /* 0x00000060580c723c */ /* 0x040fec000000180c */
[----:B------:R-:W-:Y:S01]  /*5bb0*/  HMMA.16816.F32 R16, R88, R98, R16 ;  /* 0x000000625810723c */ /* 0x000fe20000001810 */
[----:B------:R-:W1:Y:S05]  /*5bc0*/  LDSM.16.M88.4 R88, [R2+0x12000] ;  /* 0x012000000258783b */ /* 0x000e6a0000000200 */
[----:B------:R-:W3:Y:S01]  /*5bd0*/  LDSM.16.M88.4 R96, [R209+0xa800] ;  /* 0x00a80000d160783b */ /* 0x000ee20000000200 */
[C---:B----4-:R-:W-:Y:S06]  /*5be0*/  HMMA.16816.F32 R4, R84.reuse, R100, R4 ;  /* 0x000000645404723c */ /* 0x050fec0000001804 */
[C---:B------:R-:W-:Y:S01]  /*5bf0*/  HMMA.16816.F32 R8, R84.reuse, R102, R8 ;  /* 0x000000665408723c */ /* 0x040fe20000001808 */
[----:B------:R-:W-:Y:S05]  /*5c00*/  LDSM.16.M88.4 R100, [R212+0xa000] ;  /* 0x00a00000d464783b */ /* 0x000fea0000000200 */
[C---:B------:R-:W-:Y:S06]  /*5c10*/  HMMA.16816.F32 R12, R84.reuse, R104, R12 ;  /* 0x00000068540c723c */ /* 0x040fec000000180c */
[----:B------:R-:W-:Y:S01]  /*5c20*/  HMMA.16816.F32 R16, R84, R106, R16 ;  /* 0x0000006a5410723c */ /* 0x000fe20000001810 */
[----:B------:R-:W4:Y:S05]  /*5c30*/  LDSM.16.M88.4 R84, [R3+0x12000] ;  /* 0x012000000354783b */ /* 0x000f2a0000000200 */
[----:B------:R-:W2:Y:S01]  /*5c40*/  LDSM.16.M88.4 R104, [R212+0xa800] ;  /* 0x00a80000d468783b */ /* 0x000ea20000000200 */
[C---:B-1----:R-:W-:Y:S06]  /*5c50*/  HMMA.16816.F32 R4, R88.reuse, R92, R4 ;  /* 0x0000005c5804723c */ /* 0x042fec0000001804 */
[C---:B------:R-:W-:Y:S01]  /*5c60*/  HMMA.16816.F32 R8, R88.reuse, R94, R8 ;  /* 0x0000005e5808723c */ /* 0x040fe20000001808 */
[----:B------:R-:W-:Y:S05]  /*5c70*/  LDSM.16.M88.4 R92, [R211+0xa000] ;  /* 0x00a00000d35c783b */ /* 0x000fea0000000200 */
[C---:B---3--:R-:W-:Y:S06]  /*5c80*/  HMMA.16816.F32 R12, R88.reuse, R96, R12 ;  /* 0x00000060580c723c */ /* 0x048fec000000180c */
[----:B------:R-:W-:Y:S01]  /*5c90*/  HMMA.16816.F32 R16, R88, R98, R16 ;  /* 0x000000625810723c */ /* 0x000fe20000001810 */
[----:B------:R-:W1:Y:S05]  /*5ca0*/  LDSM.16.M88.4 R88, [R108+0x12000] ;  /* 0x012000006c58783b */ /* 0x000e6a0000000200 */
[----:B------:R-:W3:Y:S01]  /*5cb0*/  LDSM.16.M88.4 R96, [R211+0xa800] ;  /* 0x00a80000d360783b */ /* 0x000ee20000000200 */
[C---:B----4-:R-:W-:Y:S06]  /*5cc0*/  HMMA.16816.F32 R4, R84.reuse, R100, R4 ;  /* 0x000000645404723c */ /* 0x050fec0000001804 */
[C---:B------:R-:W-:Y:S01]  /*5cd0*/  HMMA.16816.F32 R8, R84.reuse, R102, R8 ;  /* 0x000000665408723c */ /* 0x040fe20000001808 */
[----:B------:R-:W-:Y:S05]  /*5ce0*/  LDSM.16.M88.4 R100, [R210+UR4+0x24000] ;  /* 0x02400004d264783b */ /* 0x000fea0008000200 */
[C---:B--2---:R-:W-:Y:S06]  /*5cf0*/  HMMA.16816.F32 R12, R84.reuse, R104, R12 ;  /* 0x00000068540c723c */ /* 0x044fec000000180c */
[----:B------:R-:W-:Y:S01]  /*5d00*/  HMMA.16816.F32 R16, R84, R106, R16 ;  /* 0x0000006a5410723c */ /* 0x000fe20000001810 */
[----:B------:R-:W2:Y:S05]  /*5d10*/  LDSM.16.M88.4 R84, [R0+0x14000] ;  /* 0x014000000054783b */ /* 0x000eaa0000000200 */
[----:B------:R-:W-:Y:S01]  /*5d20*/  LDSM.16.M88.4 R104, [R209+0xe800] ;  /* 0x00e80000d168783b */ /* 0x000fe20000000200 */
[C---:B-1----:R-:W-:Y:S06]  /*5d30*/  HMMA.16816.F32 R4, R88.reuse, R92, R4 ;  /* 0x0000005c5804723c */ /* 0x042fec0000001804 */
[C---:B------:R-:W-:Y:S01]  /*5d40*/  HMMA.16816.F32 R8, R88.reuse, R94, R8 ;  /* 0x0000005e5808723c */ /* 0x040fe20000001808 */
[----:B------:R-:W1:Y:S05]  /*5d50*/  LDSM.16.M88.4 R92, [R210+UR4+0x24800] ;  /* 0x02480004d25c783b */ /* 0x000e6a0008000200 */
[C---:B---3--:R-:W-:Y:S06]  /*5d60*/  HMMA.16816.F32 R12, R88.reuse, R96, R12 ;  /* 0x00000060580c723c */ /* 0x048fec000000180c */
[----:B------:R-:W-:Y:S01]  /*5d70*/  HMMA.16816.F32 R16, R88, R98, R16 ;  /* 0x000000625810723c */ /* 0x000fe20000001810 */
[----:B------:R-:W-:Y:S05]  /*5d80*/  LDSM.16.M88.4 R88, [R2+0x14000] ;  /* 0x014000000258783b */ /* 0x000fea0000000200 */
[----:B------:R-:W3:Y:S01]  /*5d90*/  LDSM.16.M88.4 R96, [R209+0xc000] ;  /* 0x00c00000d160783b */ /* 0x000ee20000000200 */
[C---:B--2---:R-:W-:Y:S06]  /*5da0*/  HMMA.16816.F32 R4, R84.reuse, R100, R4 ;  /* 0x000000645404723c */ /* 0x044fec0000001804 */
[C---:B------:R-:W-:Y:S01]  /*5db0*/  HMMA.16816.F32 R8, R84.reuse, R102, R8 ;  /* 0x000000665408723c */ /* 0x040fe20000001808 */
[----:B------:R-:W2:Y:S05]  /*5dc0*/  LDSM.16.M88.4 R100, [R209+0xc800] ;  /* 0x00c80000d164783b */ /* 0x000eaa0000000200 */
[C---:B-1----:R-:W-:Y:S06]  /*5dd0*/  HMMA.16816.F32 R12, R84.reuse, R92, R12 ;  /* 0x0000005c540c723c */ /* 0x042fec000000180c */
[----:B------:R-:W-:Y:S01]  /*5de0*/  HMMA.16816.F32 R16, R84, R94, R16 ;  /* 0x0000005e5410723c */ /* 0x000fe20000001810 */
[----:B------:R-:W-:Y:S05]  /*5df0*/  LDSM.16.M88.4 R84, [R3+0x14000] ;  /* 0x014000000354783b */ /* 0x000fea0000000200 */
[----:B------:R-:W1:Y:S01]  /*5e00*/  LDSM.16.M88.4 R92, [R212+0xc000] ;  /* 0x00c00000d45c783b */ /* 0x000e620000000200 */
[C---:B---3--:R-:W-:Y:S06]  /*5e10*/  HMMA.16816.F32 R4, R88.reuse, R96, R4 ;  /* 0x000000605804723c */ /* 0x048fec0000001804 */
[C---:B------:R-:W-:Y:S01]  /*5e20*/  HMMA.16816.F32 R8, R88.reuse, R98, R8 ;  /* 0x000000625808723c */ /* 0x040fe20000001808 */
[----:B------:R-:W3:Y:S05]  /*5e30*/  LDSM.16.M88.4 R96, [R212+0xc800] ;  /* 0x00c80000d460783b */ /* 0x000eea0000000200 */
[C---:B--2---:R-:W-:Y:S06]  /*5e40*/  HMMA.16816.F32 R12, R88.reuse, R100, R12 ;  /* 0x00000064580c723c */ /* 0x044fec000000180c */
[----:B------:R-:W-:Y:S01]  /*5e50*/  HMMA.16816.F32 R16, R88, R102, R16 ;  /* 0x000000665810723c */ /* 0x000fe20000001810 */
[----:B------:R-:W-:Y:S05]  /*5e60*/  LDSM.16.M88.4 R88, [R108+0x14000] ;  /* 0x014000006c58783b */ /* 0x000fea0000000200 */
[----:B------:R-:W2:Y:S01]  /*5e70*/  LDSM.16.M88.4 R100, [R211+0xc000] ;  /* 0x00c00000d364783b */ /* 0x000ea20000000200 */
[C---:B-1----:R-:W-:Y:S06]  /*5e80*/  HMMA.16816.F32 R4, R84.reuse, R92, R4 ;  /* 0x0000005c5404723c */ /* 0x042fec0000001804 */
[C---:B------:R-:W-:Y:S01]  /*5e90*/  HMMA.16816.F32 R8, R84.reuse, R94, R8 ;  /* 0x0000005e5408723c */ /* 0x040fe20000001808 */
[----:B------:R-:W1:Y:S05]  /*5ea0*/  LDSM.16.M88.4 R92, [R211+0xc800] ;  /* 0x00c80000d35c783b */ /* 0x000e6a0000000200 */
[C---:B---3--:R-:W-:Y:S06]  /*5eb0*/  HMMA.16816.F32 R12, R84.reuse, R96, R12 ;  /* 0x00000060540c723c */ /* 0x048fec000000180c */
[----:B------:R-:W-:Y:S01]  /*5ec0*/  HMMA.16816.F32 R16, R84, R98, R16 ;  /* 0x000000625410723c */ /* 0x000fe20000001810 */
[----:B------:R-:W-:Y:S05]  /*5ed0*/  LDSM.16.M88.4 R84, [R0+0x16000] ;  /* 0x016000000054783b */ /* 0x000fea0000000200 */
[----:B------:R-:W3:Y:S01]  /*5ee0*/  LDSM.16.M88.4 R96, [R210+UR4+0x26000] ;  /* 0x02600004d260783b */ /* 0x000ee20008000200 */
[C---:B--2---:R-:W-:Y:S06]  /*5ef0*/  HMMA.16816.F32 R4, R88.reuse, R100, R4 ;  /* 0x000000645804723c */ /* 0x044fec0000001804 */
[C---:B------:R-:W-:Y:S01]  /*5f00*/  HMMA.16816.F32 R8, R88.reuse, R102, R8 ;  /* 0x000000665808723c */ /* 0x040fe20000001808 */
[----:B------:R-:W2:Y:S05]  /*5f10*/  LDSM.16.M88.4 R100, [R210+UR4+0x26800] ;  /* 0x02680004d264783b */ /* 0x000eaa0008000200 */
[C---:B-1----:R-:W-:Y:S06]  /*5f20*/  HMMA.16816.F32 R12, R88.reuse, R92, R12 ;  /* 0x0000005c580c723c */ /* 0x042fec000000180c */
[----:B------:R-:W-:Y:S01]  /*5f30*/  HMMA.16816.F32 R16, R88, R94, R16 ;  /* 0x0000005e5810723c */ /* 0x000fe20000001810 */
[----:B------:R1:W-:Y:S05]  /*5f40*/  LDSM.16.M88.4 R88, [R2+0x16000] ;  /* 0x016000000258783b */ /* 0x0003ea0000000200 */
[----:B------:R-:W4:Y:S01]  /*5f50*/  LDSM.16.M88.4 R92, [R209+0xe000] ;  /* 0x00e00000d15c783b */ /* 0x000f220000000200 */
[C---:B---3--:R-:W-:Y:S06]  /*5f60*/  HMMA.16816.F32 R4, R84.reuse, R96, R4 ;  /* 0x000000605404723c */ /* 0x048fec0000001804 */
[C---:B------:R-:W-:Y:S01]  /*5f70*/  HMMA.16816.F32 R8, R84.reuse, R98, R8 ;  /* 0x000000625408723c */ /* 0x040fe20000001808 */
[----:B------:R-:W-:Y:S04]  /*5f80*/  LDSM.16.M88.4 R96, [R212+0xe000] ;  /* 0x00e00000d460783b */ /* 0x000fe80000000200 */
[----:B-1----:R-:W-:Y:S01]  /*5f90*/  FFMA.FTZ R2, -R118, R118, 1 ;  /* 0x3f80000076027423 */ /* 0x002fe20000010176 */
[C---:B--2---:R-:W-:Y:S05]  /*5fa0*/  HMMA.16816.F32 R12, R84.reuse, R100, R12 ;  /* 0x00000064540c723c */ /* 0x044fea000000180c */
[----:B------:R-:W-:Y:S01]  /*5fb0*/  FMUL.FTZ R2, R2, UR10 ;  /* 0x0000000a02027c20 */ /* 0x000fe20008410000 */
[----:B------:R-:W-:Y:S01]  /*5fc0*/  HMMA.16816.F32 R16, R84, R102, R16 ;  /* 0x000000665410723c */ /* 0x000fe20000001810 */
[----:B------:R1:W2:Y:S05]  /*5fd0*/  LDSM.16.M88.4 R84, [R3+0x16000] ;  /* 0x016000000354783b */ /* 0x0002aa0000000200 */
[----:B------:R-:W-:Y:S01]  /*5fe0*/  LDSM.16.M88.4 R100, [R211+0xe000] ;  /* 0x00e00000d364783b */ /* 0x000fe20000000200 */
[C---:B----4-:R-:W-:Y:S06]  /*5ff0*/  HMMA.16816.F32 R4, R88.reuse, R92, R4 ;  /* 0x0000005c5804723c */ /* 0x050fec0000001804 */
[C---:B------:R-:W-:Y:S01]  /*6000*/  HMMA.16816.F32 R8, R88.reuse, R94, R8 ;  /* 0x0000005e5808723c */ /* 0x040fe20000001808 */
[----:B------:R-:W3:Y:S05]  /*6010*/  LDSM.16.M88.4 R92, [R212+0xe800] ;  /* 0x00e80000d45c783b */ /* 0x000eea0000000200 */
[C---:B------:R-:W-:Y:S05]  /*6020*/  HMMA.16816.F32 R12, R88.reuse, R104, R12 ;  /* 0x00000068580c723c */ /* 0x040fea000000180c */
[----:B-1----:R-:W-:Y:S01]  /*6030*/  FFMA.FTZ R3, -R119, R119, 1 ;  /* 0x3f80000077037423 */ /* 0x002fe20000010177 */
[----:B------:R-:W-:Y:S01]  /*6040*/  HMMA.16816.F32 R16, R88, R106, R16 ;  /* 0x0000006a5810723c */ /* 0x000fe20000001810 */
[----:B------:R-:W1:Y:S04]  /*6050*/  LDSM.16.M88.4 R88, [R108+0x16000] ;  /* 0x016000006c58783b */ /* 0x000e680000000200 */
[----:B------:R-:W-:Y:S01]  /*6060*/  FMUL.FTZ R3, R3, UR10 ;  /* 0x0000000a03037c20 */ /* 0x000fe20008410000 */
[----:B------:R-:W4:Y:S01]  /*6070*/  LDSM.16.M88.4 R104, [R211+0xe800] ;  /* 0x00e80000d368783b */ /* 0x000f220000000200 */
[C---:B--2---:R-:W-:Y:S06]  /*6080*/  HMMA.16816.F32 R4, R84.reuse, R96, R4 ;  /* 0x000000605404723c */ /* 0x044fec0000001804 */
[C---:B------:R-:W-:Y:S06]  /*6090*/  HMMA.16816.F32 R8, R84.reuse, R98, R8 ;  /* 0x000000625408723c */ /* 0x040fec0000001808 */
[C---:B---3--:R-:W-:Y:S06]  /*60a0*/  HMMA.16816.F32 R12, R84.reuse, R92, R12 ;  /* 0x0000005c540c723c */ /* 0x048fec000000180c */
[----:B------:R-:W-:Y:S06]  /*60b0*/  HMMA.16816.F32 R16, R84, R94, R16 ;  /* 0x0000005e5410723c */ /* 0x000fec0000001810 */
[C---:B-1----:R-:W-:Y:S05]  /*60c0*/  HMMA.16816.F32 R4, R88.reuse, R100, R4 ;  /* 0x000000645804723c */ /* 0x042fea0000001804 */
[----:B------:R-:W-:Y:S01]  /*60d0*/  FFMA.FTZ R85, -R117, R117, 1 ;  /* 0x3f80000075557423 */ /* 0x000fe20000010175 */
[C---:B------:R-:W-:Y:S05]  /*60e0*/  HMMA.16816.F32 R8, R88.reuse, R102, R8 ;  /* 0x000000665808723c */ /* 0x040fea0000001808 */
[----:B------:R-:W-:Y:S01]  /*60f0*/  FMUL.FTZ R85, R85, UR10 ;  /* 0x0000000a55557c20 */ /* 0x000fe20008410000 */
[C---:B----4-:R-:W-:Y:S05]  /*6100*/  HMMA.16816.F32 R12, R88.reuse, R104, R12 ;  /* 0x00000068580c723c */ /* 0x050fea000000180c */
[----:B------:R-:W-:Y:S01]  /*6110*/  FFMA.FTZ R84, -R111, R111, 1 ;  /* 0x3f8000006f547423 */ /* 0x000fe2000001016f */
[----:B------:R-:W-:Y:S05]  /*6120*/  HMMA.16816.F32 R16, R88, R106, R16 ;  /* 0x0000006a5810723c */ /* 0x000fea0000001810 */
[----:B------:R-:W-:Y:S01]  /*6130*/  FMUL.FTZ R84, R84, UR10 ;  /* 0x0000000a54547c20 */ /* 0x000fe20008410000 */
[C---:B------:R-:W-:Y:S01]  /*6140*/  FADD.FTZ R0, -R110.reuse, R4 ;  /* 0x000000046e007221 */ /* 0x040fe20000010100 */
[C---:B------:R-:W-:Y:S01]  /*6150*/  FADD.FTZ R4, -R110.reuse, R5 ;  /* 0x000000056e047221 */ /* 0x040fe20000010100 */
        /* <DEDUP_REMOVED lines=171> */
.L_x_1797:
        /* <DEDUP_REMOVED lines=174> */
.L_x_1798:
[----:B------:R-:W-:Y:S01]  /*76f0*/  LDSM.16.M88.4 R128, [R217] ;  /* 0x00000000d980783b */ /* 0x000fe20000000200 */
[----:B---3--:R-:W-:Y:S01]  /*7700*/  IMAD.IADD R2, R217, 0x1, R200 ;  /* 0x00000001d9027824 */ /* 0x008fe200078e02c8 */
[----:B------:R-:W-:Y:S02]  /*7710*/  ULOP3.LUT UR11, UR9, 0x1, URZ, 0xc0, !UPT ;  /* 0x00000001090b7892 */ /* 0x000fe4000f8ec03f */
[----:B------:R-:W1:Y:S01]  /*7720*/  LDSM.16.MT88.4 R16, [R0+0x18000] ;  /* 0x018000000010783b */ /* 0x000e620000004200 */
[----:B------:R-:W-:Y:S02]  /*7730*/  @UP0 UIADD3 UR16, UP2, UR13, -0x100, URZ ;  /* 0xffffff000d100890 */ /* 0x000fe4000ff5e03f */
[----:B------:R-:W-:Y:S01]  /*7740*/  UISETP.NE.U32.AND UP1, UPT, UR11, 0x1, UPT ;  /* 0x000000010b00788c */ /* 0x000fe2000bf25070 */
[----:B------:R-:W2:Y:S01]  /*7750*/  LDSM.16.M88.4 R124, [R217+0x1000] ;  /* 0x00100000d97c783b */ /* 0x000ea20000000200 */
[----:B------:R-:W-:Y:S02]  /*7760*/  UIADD3 UR17, UR9, -0x1, URZ ;  /* 0xffffffff09117890 */ /* 0x000fe4000fffe03f */
[----:B------:R-:W-:Y:S01]  /*7770*/  @UP0 UIADD3.X UR11, UR12, -0x1, URZ, UP2, !UPT ;  /* 0xffffffff0c0b0890 */ /* 0x000fe200097fe43f */
[----:B------:R-:W3:Y:S04]  /*7780*/  LDSM.16.MT88.4 R96, [R0+0x1a000] ;  /* 0x01a000000060783b */ /* 0x000ee80000004200 */
[----:B------:R-:W4:Y:S04]  /*7790*/  LDSM.16.MT88.4 R112, [R0+0x1c000] ;  /* 0x01c000000070783b */ /* 0x000f280000004200 */
[----:B------:R-:W4:Y:S04]  /*77a0*/  LDSM.16.MT88.4 R196, [R0+0x1e000] ;  /* 0x01e0000000c4783b */ /* 0x000f280000004200 */
[----:B------:R-:W-:Y:S04]  /*77b0*/  LDSM.16.MT88.4 R200, [R0+0x18800] ;  /* 0x0188000000c8783b */ /* 0x000fe80000004200 */
[----:B------:R-:W-:Y:S01]  /*77c0*/  LDSM.16.M88.4 R204, [R2+0x1000] ;  /* 0x0010000002cc783b */ /* 0x000fe20000000200 */
        /* <DEDUP_REMOVED lines=16> */
[----:B------:R1:W2:Y:S04]  /*78d0*/  LDSM.16.M88.4 R196, [R2] ;  /* 0x0000000002c4783b */ /* 0x0002a80000000200 */
[----:B-1----:R-:W-:Y:S01]  /*78e0*/  IMAD.IADD R2, R213, 0x1, R2 ;  /* 0x00000001d5027824 */ /* 0x002fe200078e0202 */
[-C--:B--2---:R-:W-:Y:S06]  /*78f0*/  HMMA.16816.F32 R4, R196, R200.reuse, R4 ;  /* 0x000000c8c404723c */ /* 0x084fec0000001804 */
        /* <DEDUP_REMOVED lines=17> */
[----:B------:R-:W-:Y:S01]  /*7a10*/  HMMA.16816.F32 R128, R196, R202, R128 ;  /* 0x000000cac480723c */ /* 0x000fe20000001880 */
[----:B------:R-:W-:Y:S04]  /*7a20*/  LDSM.16.MT88.4 R200, [R0+0x19000] ;  /* 0x0190000000c8783b */ /* 0x000fe80000004200 */
[----:B------:R-:W-:Y:S05]  /*7a30*/  IMAD.IADD R204, R217, 0x1, R213 ;  /* 0x00000001d9cc7824 */ /* 0x000fea00078e02d5 */
[----:B------:R-:W1:Y:S04]  /*7a40*/  LDSM.16.M88.4 R196, [R204] ;  /* 0x00000000ccc4783b */ /* 0x000e680000000200 */
        /* <DEDUP_REMOVED lines=19> */
[----:B------:R-:W-:Y:S05]  /*7b80*/  LDSM.16.MT88.4 R204, [R0+0x19800] ;  /* 0x0198000000cc783b */ /* 0x000fea0000004200 */
[----:B------:R-:W-:Y:S01]  /*7b90*/  HMMA.16816.F32 R128, R196, R202, R128 ;  /* 0x000000cac480723c */ /* 0x000fe20000001880 */
[----:B------:R-:W1:Y:S04]  /*7ba0*/  LDSM.16.M88.4 R196, [R2] ;  /* 0x0000000002c4783b */ /* 0x000e680000000200 */
[----:B------:R2:W3:Y:S02]  /*7bb0*/  LDSM.16.M88.4 R200, [R2+0x1000] ;  /* 0x0010000002c8783b */ /* 0x0004e40000000200 */
[----:B--2---:R-:W-:Y:S01]  /*7bc0*/  @P0 IADD3 R2, P1, R245, UR13, RZ ;  /* 0x0000000df5020c10 */ /* 0x004fe2000ff3e0ff */
[----:B------:R-:W-:Y:S03]  /*7bd0*/  @UP0 UMOV UR13, UR16 ;  /* 0x00000010000d0c82 */ /* 0x000fe60008000000 */
[----:B------:R-:W-:Y:S01]  /*7be0*/  @P0 IADD3.X R3, R244, UR12, RZ, P1, !PT ;  /* 0x0000000cf4030c10 */ /* 0x000fe20008ffe4ff */
[----:B------:R-:W-:Y:S04]  /*7bf0*/  @UP0 UMOV UR12, UR11 ;  /* 0x0000000b000c0c82 */ /* 0x000fe80008000000 */
[----:B------:R-:W5:Y:S01]  /*7c00*/  @P0 LDG.E R239, desc[UR6][R2.64+-0x100] ;  /* 0xffff000602ef0981 */ /* 0x000f62000c1e1900 */
[-C--:B-1----:R-:W-:Y:S03]  /*7c10*/  HMMA.16816.F32 R4, R196, R204.reuse, R4 ;  /* 0x000000ccc404723c */ /* 0x082fe60000001804 */
[----:B------:R1:W5:Y:S03]  /*7c20*/  @P0 LDG.E R240, desc[UR6][R2.64+-0xe0] ;  /* 0xffff200602f00981 */ /* 0x000366000c1e1900 */
[C---:B---3--:R-:W-:Y:S06]  /*7c30*/  HMMA.16816.F32 R8, R200.reuse, R204, R8 ;  /* 0x000000ccc808723c */ /* 0x048fec0000001808 */
[-C--:B------:R-:W-:Y:S06]  /*7c40*/  HMMA.16816.F32 R12, R200, R206.reuse, R12 ;  /* 0x000000cec80c723c */ /* 0x080fec000000180c */
[C---:B------:R-:W-:Y:S01]  /*7c50*/  HMMA.16816.F32 R16, R196.reuse, R206, R16 ;  /* 0x000000cec410723c */ /* 0x040fe20000001810 */
[----:B------:R-:W2:Y:S04]  /*7c60*/  LDSM.16.MT88.4 R204, [R0+0x1b800] ;  /* 0x01b8000000cc783b */ /* 0x000ea80000004200 */
[----:B------:R-:W-:Y:S01]  /*7c70*/  REDG.E.ADD.F32.FTZ.RN.STRONG.GPU desc[UR6][R222.64], R4 ;  /* 0x00000004de0079a6 */ /* 0x000fe2000c10f386 */
[-C--:B--2---:R-:W-:Y:S06]  /*7c80*/  HMMA.16816.F32 R84, R196, R204.reuse, R84 ;  /* 0x000000ccc454723c */ /* 0x084fec0000001854 */
[C---:B------:R-:W-:Y:S06]  /*7c90*/  HMMA.16816.F32 R88, R200.reuse, R204, R88 ;  /* 0x000000ccc858723c */ /* 0x040fec0000001858 */
[-C--:B------:R-:W-:Y:S06]  /*7ca0*/  HMMA.16816.F32 R92, R200, R206.reuse, R92 ;  /* 0x000000cec85c723c */ /* 0x080fec000000185c */
[C---:B------:R-:W-:Y:S01]  /*7cb0*/  HMMA.16816.F32 R96, R196.reuse, R206, R96 ;  /* 0x000000cec460723c */ /* 0x040fe20000001860 */
[----:B------:R-:W2:Y:S05]  /*7cc0*/  LDSM.16.MT88.4 R204, [R0+0x1d800] ;  /* 0x01d8000000cc783b */ /* 0x000eaa0000004200 */
[-C--:B--2---:R-:W-:Y:S06]  /*7cd0*/  HMMA.16816.F32 R100, R196, R204.reuse, R100 ;  /* 0x000000ccc464723c */ /* 0x084fec0000001864 */
[C---:B------:R-:W-:Y:S06]  /*7ce0*/  HMMA.16816.F32 R104, R200.reuse, R204, R104 ;  /* 0x000000ccc868723c */ /* 0x040fec0000001868 */
[-C--:B------:R-:W-:Y:S06]  /*7cf0*/  HMMA.16816.F32 R108, R200, R206.reuse, R108 ;  /* 0x000000cec86c723c */ /* 0x080fec000000186c */
[C---:B------:R-:W-:Y:S01]  /*7d00*/  HMMA.16816.F32 R112, R196.reuse, R206, R112 ;  /* 0x000000cec470723c */ /* 0x040fe20000001870 */
[----:B------:R2:W3:Y:S04]  /*7d10*/  LDSM.16.MT88.4 R204, [R0+0x1f800] ;  /* 0x01f8000000cc783b */ /* 0x0004e80000004200 */
[C---:B--2---:R-:W-:Y:S01]  /*7d20*/  IMAD R0, R225.reuse, 0x18, RZ ;  /* 0x00000018e1007824 */ /* 0x044fe200078e02ff */
[-C--:B---3--:R-:W-:Y:S06]  /*7d30*/  HMMA.16816.F32 R116, R196, R204.reuse, R116 ;  /* 0x000000ccc474723c */ /* 0x088fec0000001874 */
[C---:B------:R-:W-:Y:S06]  /*7d40*/  HMMA.16816.F32 R120, R200.reuse, R204, R120 ;  /* 0x000000ccc878723c */ /* 0x040fec0000001878 */
[-C--:B------:R-:W-:Y:S06]  /*7d50*/  HMMA.16816.F32 R124, R200, R206.reuse, R124 ;  /* 0x000000cec87c723c */ /* 0x080fec000000187c */
[----:B------:R-:W-:Y:S05]  /*7d60*/  HMMA.16816.F32 R128, R196, R206, R128 ;  /* 0x000000cec480723c */ /* 0x000fea0000001880 */
[C---:B------:R-:W-:Y:S02]  /*7d70*/  IMAD.SHL.U32 R201, R225.reuse, 0x8, RZ ;  /* 0x00000008e1c97824 */ /* 0x040fe400078e00ff */
[----:B------:R-:W-:Y:S04]  /*7d80*/  IMAD.SHL.U32 R200, R225, 0x10, RZ ;  /* 0x00000010e1c87824 */ /* 0x000fe800078e00ff */
[-C--:B-1----:R-:W-:Y:S01]  /*7d90*/  LEA R2, P0, R201, R222.reuse, 0x2 ;  /* 0x000000dec9027211 */ /* 0x082fe200078010ff */
[C---:B------:R-:W-:Y:S01]  /*7da0*/  IMAD.SHL.U32 R197, R225.reuse, 0x20, RZ ;  /* 0x00000020e1c57824 */ /* 0x040fe200078e00ff */
[-C--:B------:R-:W-:Y:S01]  /*7db0*/  LEA R198, P1, R200, R222.reuse, 0x2 ;  /* 0x000000dec8c67211 */ /* 0x080fe200078210ff */
[----:B------:R-:W-:Y:S01]  /*7dc0*/  IMAD R202, R225, 0x28, RZ ;  /* 0x00000028e1ca7824 */ /* 0x000fe200078e02ff */
        /* <DEDUP_REMOVED lines=519> */
.L_x_1800:
[----:B--2---:R-:W2:Y:S01]  /*9e40*/  LDL R0, [R1] ;  /* 0x0000000001007983 */ /* 0x004ea20000100800 */
        /* <DEDUP_REMOVED lines=20> */
.L_x_1801:
        /* <DEDUP_REMOVED lines=61> */
.L_x_1803:
[----:B------:R-:W-:Y:S05]  /*a360*/  BSYNC B0 ;  /* 0x0000000000007941 */ /* 0x000fea0003800000 */
.L_x_1802:
        /* <DEDUP_REMOVED lines=22> */
.L_x_1805:
[----:B------:R-:W-:Y:S05]  /*a4d0*/  BSYNC B0 ;  /* 0x0000000000007941 */ /* 0x000fea0003800000 */
.L_x_1804:
[----:B------:R-:W-:Y:S01]  /*a4e0*/  IMAD.U32 R3, RZ, RZ, UR10 ;  /* 0x0000000aff037e24 */ /* 0x000fe2000f8e00ff */
[----:B------:R-:W-:Y:S01]  /*a4f0*/  UIMAD UR9, UR9, UR10, URZ ;  /* 0x0000000a090972a4 */ /* 0x000fe2000f8e023f */
[----:B--2---:R-:W2:Y:S01]  /*a500*/  LDS.128 R24, [R0+0x20000] ;  /* 0x0200000000187984 */ /* 0x004ea20000000c00 */
        /* <DEDUP_REMOVED lines=35> */
.L_x_1807:
[----:B------:R-:W-:Y:S05]  /*a740*/  BSYNC B0 ;  /* 0x0000000000007941 */ /* 0x000fea0003800000 */
.L_x_1806:
        /* <DEDUP_REMOVED lines=23> */
.L_x_1778:
        /* <DEDUP_REMOVED lines=24> */
.L_x_1809:
        /* <DEDUP_REMOVED lines=20> */
.L_x_1810:
        /* <DEDUP_REMOVED lines=14> */
[C---:B------:R-:W-:Y:S01]  /*ac60*/  ISETP.GE.AND P5, PT, R0.reuse, UR8, PT ;  /* 0x0000000800007c0c */ /* 0x040fe2000bfa6270 */
[----:B------:R-:W-:Y:S01]  /*ac70*/  IMAD.U32 R2, RZ, RZ, UR16 ;  /* 0x00000010ff027e24 */ /* 0x000fe2000f8e00ff */
[----:B------:R-:W-:Y:S01]  /*ac80*/  IADD3.X R5, R3, UR22, R5, P0, !PT ;  /* 0x0000001603057c10 */ /* 0x000fe200087fe405 */
[----:B------:R-:W-:Y:S01]  /*ac90*/  UIMAD UR17, UR56, UR17, UR9 ;  /* 0x00000011381172a4 */ /* 0x000fe2000f8e0209 */
[----:B------:R-:W-:Y:S01]  /*aca0*/  IADD3 R6, R0, 0x20, RZ ;  /* 0x0000002000067810 */ /* 0x000fe20007ffe0ff */
[----:B------:R-:W-:Y:S01]  /*acb0*/  VIADD R12, R232, 0xc0 ;  /* 0x000000c0e80c7836 */ /* 0x000fe20000000000 */
[----:B------:R-:W-:Y:S01]  /*acc0*/  SHF.R.S32.HI R13, RZ, 0x1f, R0 ;  /* 0x0000001fff0d7819 */ /* 0x000fe20000011400 */
[----:B------:R-:W-:Y:S01]  /*acd0*/  IMAD.WIDE.U32 R4, R2, UR56, R4 ;  /* 0x0000003802047c25 */ /* 0x000fe2000f8e0004 */
[----:B------:R-:W-:-:S03]  /*ace0*/  ISETP.GE.AND P4, PT, R6, UR8, PT ;  /* 0x0000000806007c0c */ /* 0x000fc6000bf86270 */
[----:B------:R-:W-:Y:S01]  /*acf0*/  VIADD R10, R232, 0x80 ;  /* 0x00000080e80a7836 */ /* 0x000fe20000000000 */
[----:B------:R-:W-:Y:S01]  /*ad00*/  IADD3 R8, R5, UR17, RZ ;  /* 0x0000001105087c10 */ /* 0x000fe2000fffe0ff */
[----:B------:R-:W-:Y:S08]  /*ad10*/  @P5 BRA `(.L_x_1812) ;  /* 0x0000000000485947 */ /* 0x000ff00003800000 */
        /* <DEDUP_REMOVED lines=18> */
.L_x_1812:
[----:B------:R-:W-:Y:S05]  /*ae40*/  BSYNC B0 ;  /* 0x0000000000007941 */ /* 0x000fea0003800000 */
.L_x_1811:
        /* <DEDUP_REMOVED lines=21> */
.L_x_1814:
[----:B------:R-:W-:Y:S05]  /*afa0*/  BSYNC B0 ;  /* 0x0000000000007941 */ /* 0x000fea0003800000 */
.L_x_1813:
[----:B-12---:R-:W-:Y:S01]  /*afb0*/  IMAD.U32 R2, RZ, RZ, UR12 ;  /* 0x0000000cff027e24 */ /* 0x006fe2000f8e00ff */
[----:B------:R-:W-:Y:S01]  /*afc0*/  UIMAD UR8, UR18, UR12, URZ ;  /* 0x0000000c120872a4 */ /* 0x000fe2000f8e023f */
[----:B------:R-:W-:Y:S01]  /*afd0*/  BSSY B0, `(.L_x_1815) ;  /* 0x0000020000007945 */ /* 0x000fe20003800000 */
[----:B------:R-:W-:Y:S01]  /*afe0*/  USHF.R.S32.HI UR10, URZ, 0x1f, UR56 ;  /* 0x0000001f3f0a7899 */ /* 0x000fe20008011438 */
[----:B------:R-:W-:Y:S01]  /*aff0*/  IMAD.WIDE.U32 R2, R2, UR5, R232 ;  /* 0x0000000502027c25 */ /* 0x000fe2000f8e00e8 */
[----:B------:R-:W-:-:S03]  /*b000*/  UIMAD UR5, UR5, UR13, UR8 ;  /* 0x0000000d050572a4 */ /* 0x000fc6000f8e0208 */
[----:B------:R-:W-:Y:S01]  /*b010*/  ULDC.64 UR8, c[0x0][0x470] ;  /* 0x00011c0000087ab9 */ /* 0x000fe20000000a00 */
[----:B------:R-:W-:Y:S02]  /*b020*/  IADD3 R4, P0, R2, UR14, RZ ;  /* 0x0000000e02047c10 */ /* 0x000fe4000ff1e0ff */
        /* <DEDUP_REMOVED lines=26> */
.L_x_1816:
[----:B------:R-:W-:Y:S05]  /*b1d0*/  BSYNC B0 ;  /* 0x0000000000007941 */ /* 0x000fea0003800000 */
.L_x_1815:
        /* <DEDUP_REMOVED lines=20> */
.L_x_1808:
[----:B------:R-:W-:Y:S05]  /*b320*/  BSYNC B1 ;  /* 0x0000000000017941 */ /* 0x000fea0003800000 */
.L_x_1773:
        /* <DEDUP_REMOVED lines=12> */
.L_x_1817:
[----:B------:R-:W-:Y:S05]  /*b3f0*/  EXIT ;  /* 0x000000000000794d */ /* 0x000fea0003800000 */
.L_x_1819:
        /* <DEDUP_REMOVED lines=16> */
.L_x_2069:


//--------------------- .text._ZN5flash44flash_bwd_dq_dk_dv_loop_seqk_parallel_kernelI23Flash_bwd_kernel_traitsILi256ELi64ELi64ELi8ELi4ELi2ELi2ELb0ELb0EN7cutlass6half_tE19Flash_kernel_traitsILi256ELi64ELi64ELi8ES3_EELb1ELb0ELb1ELb0ELb0ELb1ELb0EEEvNS_16Flash_bwd_paramsE --------------------------
	.section	.text._ZN5flash44flash_bwd_dq_dk_dv_loop_seqk_parallel_kernelI23Flash_bwd_kernel_traitsILi256ELi64ELi64ELi8ELi4ELi2ELi2ELb0ELb0EN7cutlass6half_tE19Flash_kernel_traitsILi256ELi64ELi64ELi8ES3_EELb1ELb0ELb1ELb0ELb0ELb1ELb0EEEvNS_16Flash_bwd_paramsE,"ax",@progbits
	.align	128
        .global         _ZN5flash44flash_bwd_dq_dk_dv_loop_seqk_parallel_kernelI23Flash_bwd_kernel_traitsILi256ELi64ELi64ELi8ELi4ELi2ELi2ELb0ELb0EN7cutlass6half_tE19Flash_kernel_traitsILi256ELi64ELi64ELi8ES3_EELb1ELb0ELb1ELb0ELb0ELb1ELb0EEEvNS_16Flash_bwd_paramsE
        .type           _ZN5flash44flash_bwd_dq_dk_dv_loop_seqk_parallel_kernelI23Flash_bwd_kernel_traitsILi256ELi64ELi64ELi8ELi4ELi2ELi2ELb0ELb0EN7cutlass6half_tE19Flash_kernel_traitsILi256ELi64ELi64ELi8ES3_EELb1ELb0ELb1ELb0ELb0ELb1ELb0EEEvNS_16Flash_bwd_paramsE,@function
        .size           _ZN5flash44flash_bwd_dq_dk_dv_loop_seqk_parallel_kernelI23Flash_bwd_kernel_traitsILi256ELi64ELi64ELi8ELi4ELi2ELi2ELb0ELb0EN7cutlass6half_tE19Flash_kernel_traitsILi256ELi64ELi64ELi8ES3_EELb1ELb0ELb1ELb0ELb0ELb1ELb0EEEvNS_16Flash_bwd_paramsE,(.L_x_2070 - _ZN5flash44flash_bwd_dq_dk_dv_loop_seqk_parallel_kernelI23Flash_bwd_kernel_traitsILi256ELi64ELi64ELi8ELi4ELi2ELi2ELb0ELb0EN7cutlass6half_tE19Flash_kernel_traitsILi256ELi64ELi64ELi8ES3_EELb1ELb0ELb1ELb0ELb0ELb1ELb0EEEvNS_16Flash_bwd_paramsE)
        .other          _ZN5flash44flash_bwd_dq_dk_dv_loop_seqk_parallel_kernelI23Flash_bwd_kernel_traitsILi256ELi64ELi64ELi8ELi4ELi2ELi2ELb0ELb0EN7cutlass6half_tE19Flash_kernel_traitsILi256ELi64ELi64ELi8ES3_EELb1ELb0ELb1ELb0ELb0ELb1ELb0EEEvNS_16Flash_bwd_paramsE,@"STO_CUDA_ENTRY STV_DEFAULT"
_ZN5flash44flash_bwd_dq_dk_dv_loop_seqk_parallel_kernelI23Flash_bwd_kernel_traitsILi256ELi64ELi64ELi8ELi4ELi2ELi2ELb0ELb0EN7cutlass6half_tE19Flash_kernel_traitsILi256ELi64ELi64ELi8ES3_EELb1ELb0ELb1ELb0ELb0ELb1ELb0EEEvNS_16Flash_bwd_paramsE:
.text._ZN5flash44flash_bwd_dq_dk_dv_loop_seqk_parallel_kernelI23Flash_bwd_kernel_traitsILi256ELi64ELi64ELi8ELi4ELi2ELi2ELb0ELb0EN7cutlass6half_tE19Flash_kernel_traitsILi256ELi64ELi64ELi8ES3_EELb1ELb0ELb1ELb0ELb0ELb1ELb0EEEvNS_16Flash_bwd_paramsE:
        /* <DEDUP_REMOVED lines=15> */
[----:B------:R-:W-:Y:S01]  /*00f0*/  IMAD.MOV.U32 R240, RZ, RZ, -0x10 ;  /* 0xfffffff0fff07424 */ /* 0x000fe200078e00ff */
        /* <DEDUP_REMOVED lines=9> */
[CC--:B------:R-:W-:Y:S01]  /*0190*/  LEA.HI R8, R7.reuse, R6.reuse, RZ, 0x3 ;  /* 0x0000000607087211 */ /* 0x0c0fe200078f18ff */
[----:B------:R-:W-:Y:S01]  /*01a0*/  IMAD.U32 R232, RZ, RZ, UR5 ;  /* 0x00000005ffe87e24 */ /* 0x000fe2000f8e00ff */
[--C-:B------:R-:W-:Y:S01]  /*01b0*/  SHF.R.S32.HI R0, RZ, 0x5, R3.reuse ;  /* 0x00000005ff007819 */ /* 0x100fe20000011403 */
[----:B----4-:R-:W-:Y:S01]  /*01c0*/  USHF.R.S32.HI UR5, URZ, 0x1f, UR53 ;  /* 0x0000001f3f057899 */ /* 0x010fe20008011435 */
[----:B------:R-:W-:Y:S01]  /*01d0*/  SHF.R.S32.HI R227, RZ, 0x1f, R3 ;  /* 0x0000001fffe37819 */ /* 0x000fe20000011403 */
[----:B------:R-:W-:Y:S01]  /*01e0*/  IMAD.U32 R231, RZ, RZ, UR8 ;  /* 0x00000008ffe77e24 */ /* 0x000fe2000f8e00ff */
[CC--:B------:R-:W-:Y:S01]  /*01f0*/  LEA.HI R9, R7.reuse, R6.reuse, RZ, 0x4 ;  /* 0x0000000607097211 */ /* 0x0c0fe200078f20ff */
[----:B------:R-:W-:Y:S01]  /*0200*/  UIADD3 UR8, UR4, 0x18000, URZ ;  /* 0x0001800004087890 */ /* 0x000fe2000fffe03f */
[CC--:B------:R-:W-:Y:S01]  /*0210*/  LEA.HI R226, R7.reuse, R6.reuse, RZ, 0x7 ;  /* 0x0000000607e27211 */ /* 0x0c0fe200078f38ff */
[----:B------:R-:W-:Y:S01]  /*0220*/  IMAD.U32 R230, RZ, RZ, UR5 ;  /* 0x00000005ffe67e24 */ /* 0x000fe2000f8e00ff */
[CC--:B------:R-:W-:Y:S01]  /*0230*/  LEA.HI R4, R7.reuse, R6.reuse, RZ, 0x6 ;  /* 0x0000000607047211 */ /* 0x0c0fe200078f30ff */
[----:B------:R-:W-:Y:S01]  /*0240*/  UIADD3 UR5, UR4, 0x28000, URZ ;  /* 0x0002800004057890 */ /* 0x000fe2000fffe03f */
[----:B------:R-:W-:Y:S01]  /*0250*/  LEA.HI R7, R7, R6, RZ, 0x2 ;  /* 0x0000000607077211 */ /* 0x000fe200078f10ff */
[----:B------:R-:W-:Y:S01]  /*0260*/  USHF.R.S32.HI UR61, URZ, 0x1f, UR53 ;  /* 0x0000001f3f3d7899 */ /* 0x000fe20008011435 */
[----:B------:R-:W-:-:S02]  /*0270*/  LOP3.LUT R11, R3, 0xffffffe0, RZ, 0xc0, !PT ;  /* 0xffffffe0030b7812 */ /* 0x000fc400078ec0ff */
[-C--:B------:R-:W-:Y:S02]  /*0280*/  LEA.HI R227, R227, R0.reuse, RZ, 0x2 ;  /* 0x00000000e3e37211 */ /* 0x080fe400078f10ff */
[----:B------:R-:W-:Y:S01]  /*0290*/  LEA.HI R3, R3, R0, RZ, 0x1 ;  /* 0x0000000003037211 */ /* 0x000fe200078f08ff */
[----:B------:R-:W-:Y:S01]  /*02a0*/  IMAD.IADD R11, R6, 0x1, -R11 ;  /* 0x00000001060b7824 */ /* 0x000fe200078e0a0b */
[----:B------:R-:W-:Y:S02]  /*02b0*/  LOP3.LUT R13, R7, 0x7ffffffc, RZ, 0xc0, !PT ;  /* 0x7ffffffc070d7812 */ /* 0x000fe400078ec0ff */
[--C-:B------:R-:W-:Y:S02]  /*02c0*/  SHF.R.S32.HI R10, RZ, 0x2, R7.reuse ;  /* 0x00000002ff0a7819 */ /* 0x100fe40000011407 */
[----:B------:R-:W-:Y:S02]  /*02d0*/  SHF.R.S32.HI R7, RZ, 0x1f, R7 ;  /* 0x0000001fff077819 */ /* 0x000fe40000011407 */
[----:B------:R-:W-:-:S02]  /*02e0*/  LOP3.LUT R227, R227, 0xfffffffc, RZ, 0xc0, !PT ;  /* 0xfffffffce3e37812 */ /* 0x000fc400078ec0ff */
[----:B------:R-:W-:Y:S02]  /*02f0*/  LOP3.LUT R3, R3, 0xfffffffe, RZ, 0xc0, !PT ;  /* 0xfffffffe03037812 */ /* 0x000fe400078ec0ff */
[----:B------:R-:W-:Y:S01]  /*0300*/  LOP3.LUT R5, R8, 0xfffffff8, RZ, 0xc0, !PT ;  /* 0xfffffff808057812 */ /* 0x000fe200078ec0ff */
[C---:B------:R-:W-:Y:S01]  /*0310*/  IMAD.IADD R227, R0.reuse, 0x1, -R227 ;  /* 0x0000000100e37824 */ /* 0x040fe200078e0ae3 */
[----:B------:R-:W-:Y:S01]  /*0320*/  SHF.R.S32.HI R12, RZ, 0x4, R9 ;  /* 0x00000004ff0c7819 */ /* 0x000fe20000011409 */
[----:B------:R-:W-:Y:S01]  /*0330*/  IMAD.IADD R3, R0, 0x1, -R3 ;  /* 0x0000000100037824 */ /* 0x000fe200078e0a03 */
[----:B------:R-:W-:Y:S01]  /*0340*/  LEA.HI R7, R7, R10, RZ, 0x3 ;  /* 0x0000000a07077211 */ /* 0x000fe200078f18ff */
[----:B------:R-:W-:Y:S01]  /*0350*/  IMAD.IADD R5, R6, 0x1, -R5 ;  /* 0x0000000106057824 */ /* 0x000fe200078e0a05 */
[----:B------:R-:W-:Y:S01]  /*0360*/  SHF.R.S32.HI R0, RZ, 0x3, R8 ;  /* 0x00000003ff007819 */ /* 0x000fe20000011408 */
[----:B------:R-:W-:Y:S01]  /*0370*/  IMAD.SHL.U32 R14, R3, 0x10, RZ ;  /* 0x00000010030e7824 */ /* 0x000fe200078e00ff */
[----:B------:R-:W-:-:S02]  /*0380*/  LOP3.LUT R15, R9, 0xfffffff0, RZ, 0xc0, !PT ;  /* 0xfffffff0090f7812 */ /* 0x000fc400078ec0ff */
[----:B------:R-:W-:Y:S01]  /*0390*/  SHF.R.S32.HI R2, RZ, 0x1f, R11 ;  /* 0x0000001fff027819 */ /* 0x000fe2000001140b */
[----:B------:R-:W-:Y:S01]  /*03a0*/  IMAD.SHL.U32 R0, R0, 0x40, RZ ;  /* 0x0000004000007824 */ /* 0x000fe200078e00ff */
[----:B------:R-:W-:Y:S01]  /*03b0*/  LEA.HI R9, R9, R12, RZ, 0x1 ;  /* 0x0000000c09097211 */ /* 0x000fe200078f08ff */
[C---:B------:R-:W-:Y:S01]  /*03c0*/  IMAD.IADD R15, R6.reuse, 0x1, -R15 ;  /* 0x00000001060f7824 */ /* 0x040fe200078e0a0f */
[----:B------:R-:W-:Y:S01]  /*03d0*/  LOP3.LUT R7, R7, 0xfffffff8, RZ, 0xc0, !PT ;  /* 0xfffffff807077812 */ /* 0x000fe200078ec0ff */
[----:B------:R-:W-:Y:S01]  /*03e0*/  IMAD.IADD R6, R6, 0x1, -R13 ;  /* 0x0000000106067824 */ /* 0x000fe200078e0a0d */
[----:B------:R-:W-:Y:S01]  /*03f0*/  LEA.HI R2, R2, R11, RZ, 0x2 ;  /* 0x0000000b02027211 */ /* 0x000fe200078f10ff */
[----:B------:R-:W-:Y:S01]  /*0400*/  IMAD.SHL.U32 R11, R5, 0x40, RZ ;  /* 0x00000040050b7824 */ /* 0x000fe200078e00ff */
[----:B------:R-:W-:Y:S01]  /*0410*/  LOP3.LUT R9, R9, 0xfffffffe, RZ, 0xc0, !PT ;  /* 0xfffffffe09097812 */ /* 0x000fe200078ec0ff */
[----:B------:R-:W-:Y:S01]  /*0420*/  IMAD.IADD R7, R10, 0x1, -R7 ;  /* 0x000000010a077824 */ /* 0x000fe200078e0a07 */
[----:B------:R-:W-:Y:S01]  /*0430*/  LOP3.LUT R10, R0, 0x1c0, RZ, 0xc0, !PT ;  /* 0x000001c0000a7812 */ /* 0x000fe200078ec0ff */
[----:B------:R-:W-:Y:S01]  /*0440*/  IMAD.SHL.U32 R13, R5, 0x8, RZ ;  /* 0x00000008050d7824 */ /* 0x000fe200078e00ff */
[----:B------:R-:W-:Y:S01]  /*0450*/  LOP3.LUT R11, R11, 0x1c0, RZ, 0xc0, !PT ;  /* 0x000001c00b0b7812 */ /* 0x000fe200078ec0ff */
[----:B------:R-:W-:Y:S01]  /*0460*/  IMAD.IADD R9, R12, 0x1, -R9 ;  /* 0x000000010c097824 */ /* 0x000fe200078e0a09 */
[----:B------:R-:W-:Y:S01]  /*0470*/  LOP3.LUT R12, R7, 0x1, RZ, 0xc0, !PT ;  /* 0x00000001070c7812 */ /* 0x000fe200078ec0ff */
[----:B------:R-:W-:Y:S01]  /*0480*/  IMAD.SHL.U32 R6, R6, 0x2, RZ ;  /* 0x0000000206067824 */ /* 0x000fe200078e00ff */
[----:B------:R-:W-:Y:S01]  /*0490*/  LOP3.LUT P4, RZ, R5, 0x2, RZ, 0xc0, !PT ;  /* 0x0000000205ff7812 */ /* 0x000fe2000788c0ff */
[----:B------:R-:W-:Y:S01]  /*04a0*/  IMAD.SHL.U32 R223, R9, 0x20, RZ ;  /* 0x0000002009df7824 */ /* 0x000fe200078e00ff */
[----:B------:R-:W-:Y:S01]  /*04b0*/  LOP3.LUT P3, RZ, R5, 0x4, RZ, 0xc0, !PT ;  /* 0x0000000405ff7812 */ /* 0x000fe2000786c0ff */
[----:B------:R-:W-:Y:S01]  /*04c0*/  IMAD R233, R227, 0x400, R6 ;  /* 0x00000400e3e97824 */ /* 0x000fe200078e0206 */
[----:B------:R-:W-:-:S02]  /*04d0*/  LOP3.LUT R16, R10, 0x38, R13, 0xf8, !PT ;  /* 0x000000380a107812 */ /* 0x000fc400078ef80d */
[----:B------:R-:W-:Y:S02]  /*04e0*/  SHF.R.U32.HI R5, RZ, 0x3, R10 ;  /* 0x00000003ff057819 */ /* 0x000fe4000001160a */
[----:B------:R-:W-:Y:S02]  /*04f0*/  LOP3.LUT R13, R11, 0x10, R14, 0xf8, !PT ;  /* 0x000000100b0d7812 */ /* 0x000fe400078ef80e */
[----:B------:R-:W-:Y:S02]  /*0500*/  ISETP.NE.U32.AND P0, PT, R12, 0x1, PT ;  /* 0x000000010c00780c */ /* 0x000fe40003f05070 */
[----:B------:R-:W-:Y:S02]  /*0510*/  SHF.R.S32.HI R0, RZ, 0x1f, R15 ;  /* 0x0000001fff007819 */ /* 0x000fe4000001140f */
[----:B------:R-:W-:Y:S02]  /*0520*/  LOP3.LUT R5, R16, R5, RZ, 0x3c, !PT ;  /* 0x0000000510057212 */ /* 0x000fe400078e3cff */
[----:B------:R-:W-:Y:S01]  /*0530*/  LOP3.LUT R222, R13, 0x8, R8, 0xf8, !PT ;  /* 0x000000080dde7812 */ /* 0x000fe200078ef808 */
[C---:B------:R-:W-:Y:S01]  /*0540*/  IMAD.SHL.U32 R13, R9.reuse, 0x200, RZ ;  /* 0x00000200090d7824 */ /* 0x040fe200078e00ff */
[----:B------:R-:W-:Y:S01]  /*0550*/  SHF.R.S32.HI R4, RZ, 0x6, R4 ;  /* 0x00000006ff047819 */ /* 0x000fe20000011404 */
[----:B------:R-:W-:Y:S01]  /*0560*/  IMAD.SHL.U32 R9, R9, 0x8, RZ ;  /* 0x0000000809097824 */ /* 0x000fe200078e00ff */
[----:B------:R-:W-:-:S02]  /*0570*/  LOP3.LUT R8, R11, 0x8, R8, 0xf8, !PT ;  /* 0x000000080b087812 */ /* 0x000fc400078ef808 */
[C---:B------:R-:W-:Y:S01]  /*0580*/  R2P PR, R7.reuse, 0x6 ;  /* 0x0000000607007804 */ /* 0x040fe20000000000 */
[----:B------:R-:W-:Y:S01]  /*0590*/  IMAD.SHL.U32 R7, R7, 0x40, RZ ;  /* 0x0000004007077824 */ /* 0x000fe200078e00ff */
[----:B------:R-:W-:Y:S01]  /*05a0*/  SHF.R.S32.HI R226, RZ, 0x7, R226 ;  /* 0x00000007ffe27819 */ /* 0x000fe200000114e2 */
[C---:B------:R-:W-:Y:S01]  /*05b0*/  IMAD R228, R4.reuse, 0x200, R5 ;  /* 0x0000020004e47824 */ /* 0x040fe200078e0205 */
[----:B------:R-:W-:Y:S01]  /*05c0*/  SHF.R.U32.HI R11, RZ, 0x3, R11 ;  /* 0x00000003ff0b7819 */ /* 0x000fe2000001160b */
[----:B------:R-:W-:Y:S01]  /*05d0*/  IMAD.SHL.U32 R4, R4, 0x8, RZ ;  /* 0x0000000804047824 */ /* 0x000fe200078e00ff */
[----:B------:R-:W-:Y:S02]  /*05e0*/  LEA.HI R0, R0, R15, RZ, 0x3 ;  /* 0x0000000f00007211 */ /* 0x000fe400078f18ff */
[----:B------:R-:W-:Y:S01]  /*05f0*/  LOP3.LUT R213, R8, R11, RZ, 0x3c, !PT ;  /* 0x0000000b08d57212 */ /* 0x000fe200078e3cff */
[----:B------:R-:W-:Y:S01]  /*0600*/  IMAD R8, R226, 0x800, R13 ;  /* 0x00000800e2087824 */ /* 0x000fe200078e020d */
[C---:B------:R-:W-:Y:S01]  /*0610*/  LOP3.LUT R10, R0.reuse, 0xfffffff8, RZ, 0xc0, !PT ;  /* 0xfffffff8000a7812 */ /* 0x040fe200078ec0ff */
[----:B------:R-:W-:Y:S01]  /*0620*/  IMAD.SHL.U32 R0, R0, 0x40, RZ ;  /* 0x0000004000007824 */ /* 0x000fe200078e00ff */
[----:B------:R-:W-:Y:S01]  /*0630*/  LOP3.LUT R7, R7, 0x1c0, RZ, 0xc0, !PT ;  /* 0x000001c007077812 */ /* 0x000fe200078ec0ff */
[----:B------:R-:W-:Y:S01]  /*0640*/  IMAD.IADD R213, R8, 0x1, R213 ;  /* 0x0000000108d57824 */ /* 0x000fe200078e02d5 */
[----:B------:R-:W-:Y:S01]  /*0650*/  LOP3.LUT R4, R4, 0x18, RZ, 0xc0, !PT ;  /* 0x0000001804047812 */ /* 0x000fe200078ec0ff */
[----:B------:R-:W-:Y:S01]  /*0660*/  IMAD.IADD R10, R15, 0x1, -R10 ;  /* 0x000000010f0a7824 */ /* 0x000fe200078e0a0a */
[----:B------:R-:W-:Y:S01]  /*0670*/  SHF.R.U32.HI R5, RZ, 0x3, R7 ;  /* 0x00000003ff057819 */ /* 0x000fe20000011607 */
[----:B------:R-:W-:Y:S01]  /*0680*/  IMAD.SHL.U32 R8, R226, 0x20, RZ ;  /* 0x00000020e2087824 */ /* 0x000fe200078e00ff */
[----:B------:R-:W-:-:S02]  /*0690*/  LOP3.LUT R223, R4, 0x20, R223, 0xf8, !PT ;  /* 0x0000002004df7812 */ /* 0x000fc400078ef8df */
[----:B------:R-:W-:Y:S01]  /*06a0*/  LOP3.LUT R234, R5, R7, R4, 0x1e, !PT ;  /* 0x0000000705ea7212 */ /* 0x000fe200078e1e04 */
[----:B------:R-:W-:Y:S01]  /*06b0*/  IMAD.SHL.U32 R4, R10, 0x40, RZ ;  /* 0x000000400a047824 */ /* 0x000fe200078e00ff */
[----:B------:R-:W-:Y:S02]  /*06c0*/  LOP3.LUT R8, R7, 0x20, R8, 0xf8, !PT ;  /* 0x0000002007087812 */ /* 0x000fe400078ef808 */
[----:B------:R-:W-:Y:S02]  /*06d0*/  LOP3.LUT R0, R0, 0xfffffe00, RZ, 0xc0, !PT ;  /* 0xfffffe0000007812 */ /* 0x000fe400078ec0ff */
[----:B------:R-:W-:Y:S01]  /*06e0*/  LOP3.LUT R8, R8, R5, RZ, 0x3c, !PT ;  /* 0x0000000508087212 */ /* 0x000fe200078e3cff */
[----:B------:R-:W-:Y:S01]  /*06f0*/  IMAD R5, R3, 0x400, R6 ;  /* 0x0000040003057824 */ /* 0x000fe200078e0206 */
[----:B------:R-:W-:Y:S01]  /*0700*/  LOP3.LUT R4, R4, 0x1c0, RZ, 0xc0, !PT ;  /* 0x000001c004047812 */ /* 0x000fe200078ec0ff */
[----:B------:R-:W-:Y:S01]  /*0710*/  IMAD R224, R227, 0x400, R0 ;  /* 0x00000400e3e07824 */ /* 0x000fe200078e0200 */
[----:B------:R-:W-:Y:S01]  /*0720*/  LOP3.LUT R222, R13, R222, R11, 0xf6, !PT ;  /* 0x000000de0dde7212 */ /* 0x000fe200078ef60b */
[----:B------:R-:W-:Y:S01]  /*0730*/  IMAD.IADD R233, R233, 0x1, R8 ;  /* 0x00000001e9e97824 */ /* 0x000fe200078e0208 */
[----:B------:R-:W-:Y:S01]  /*0740*/  SHF.R.U32.HI R221, RZ, 0x3, R4 ;  /* 0x00000003ffdd7819 */ /* 0x000fe20000011604 */
[----:B------:R-:W-:Y:S01]  /*0750*/  IMAD.IADD R234, R5, 0x1, R234 ;  /* 0x0000000105ea7824 */ /* 0x000fe200078e02ea */
[----:B------:R-:W-:Y:S01]  /*0760*/  LOP3.LUT R6, R4, 0x8, R9, 0xf8, !PT ;  /* 0x0000000804067812 */ /* 0x000fe200078ef809 */
[----:B------:R-:W-:Y:S01]  /*0770*/  IMAD.MOV.U32 R5, RZ, RZ, 0x40 ;  /* 0x00000040ff057424 */ /* 0x000fe200078e00ff */
[----:B------:R-:W-:Y:S01]  /*0780*/  LOP3.LUT R223, R221, R223, R4, 0x1e, !PT ;  /* 0x000000dfdddf7212 */ /* 0x000fe200078e1e04 */
[----:B------:R-:W-:Y:S01]  /*0790*/  IMAD R4, R3, 0x400, R0 ;  /* 0x0000040003047824 */ /* 0x000fe200078e0200 */
[----:B------:R-:W-:-:S02]  /*07a0*/  LOP3.LUT R221, R6, R221, RZ, 0x3c, !PT ;  /* 0x000000dd06dd7212 */ /* 0x000fc400078e3cff */
[----:B------:R-:W-:Y:S02]  /*07b0*/  LEA R233, R233, UR4, 0x1 ;  /* 0x00000004e9e97c11 */ /* 0x000fe4000f8e08ff */
[----:B------:R-:W-:Y:S01]  /*07c0*/  SEL R212, R212, 0xffffffe0, !P4 ;  /* 0xffffffe0d4d47807 */ /* 0x000fe20006000000 */
[----:B------:R-:W-:Y:S01]  /*07d0*/  IMAD.IADD R224, R224, 0x1, R221 ;  /* 0x00000001e0e07824 */ /* 0x000fe200078e02dd */
[----:B------:R-:W-:Y:S01]  /*07e0*/  LEA R213, R213, UR4, 0x1 ;  /* 0x00000004d5d57c11 */ /* 0x000fe2000f8e08ff */
[----:B------:R-:W-:Y:S01]  /*07f0*/  IMAD.IADD R221, R221, 0x1, R4 ;  /* 0x00000001dddd7824 */ /* 0x000fe200078e0204 */
[----:B------:R-:W-:Y:S01]  /*0800*/  SHF.R.S32.HI R2, RZ, 0x2, R2 ;  /* 0x00000002ff027819 */ /* 0x000fe20000011402 */
[C---:B------:R-:W-:Y:S01]  /*0810*/  VIADD R235, R233.reuse, 0x20 ;  /* 0x00000020e9eb7836 */ /* 0x040fe20000000000 */
[----:B------:R-:W-:Y:S01]  /*0820*/  SEL R240, R240, 0x10, !P0 ;  /* 0x00000010f0f07807 */ /* 0x000fe20004000000 */
[--C-:B------:R-:W-:Y:S01]  /*0830*/  IMAD.IADD R212, R212, 0x1, R213.reuse ;  /* 0x00000001d4d47824 */ /* 0x100fe200078e02d5 */
[----:B------:R-:W-:Y:S01]  /*0840*/  LEA R234, R234, UR8, 0x1 ;  /* 0x00000008eaea7c11 */ /* 0x000fe2000f8e08ff */
[----:B------:R-:W-:Y:S01]  /*0850*/  @P1 VIADD R235, R233, 0xffffffe0 ;  /* 0xffffffe0e9eb1836 */ /* 0x000fe20000000000 */
[----:B------:R-:W-:Y:S01]  /*0860*/  SEL R5, R5, 0xffffffc0, !P3 ;  /* 0xffffffc005057807 */ /* 0x000fe20005800000 */
[----:B------:R-:W-:Y:S01]  /*0870*/  IMAD R229, R227, 0x10, R2 ;  /* 0x00000010e3e57824 */ /* 0x000fe200078e0202 */
[----:B------:R-:W-:Y:S01]  /*0880*/  LEA R222, R222, UR4, 0x1 ;  /* 0x00000004dede7c11 */ /* 0x000fe2000f8e08ff */
[----:B------:R-:W-:Y:S01]  /*0890*/  VIADD R236, R234, 0x40 ;  /* 0x00000040eaec7836 */ /* 0x000fe20000000000 */
[----:B------:R-:W-:Y:S01]  /*08a0*/  LOP3.LUT R223, R223, R0, RZ, 0xfc, !PT ;  /* 0x00000000dfdf7212 */ /* 0x000fe200078efcff */
[----:B------:R-:W-:Y:S01]  /*08b0*/  IMAD.IADD R237, R233, 0x1, R240 ;  /* 0x00000001e9ed7824 */ /* 0x000fe200078e02f0 */
[----:B------:R-:W-:Y:S01]  /*08c0*/  LEA R221, R221, UR5, 0x1 ;  /* 0x00000005dddd7c11 */ /* 0x000fe2000f8e08ff */
[----:B------:R-:W-:-:S02]  /*08d0*/  IMAD.IADD R3, R5, 0x1, R213 ;  /* 0x0000000105037824 */ /* 0x000fc400078e02d5 */
[C---:B------:R-:W-:Y:S02]  /*08e0*/  IMAD.IADD R2, R5.reuse, 0x1, R212 ;  /* 0x0000000105027824 */ /* 0x040fe400078e02d4 */
[----:B------:R-:W-:Y:S02]  /*08f0*/  IMAD.IADD R0, R5, 0x1, R222 ;  /* 0x0000000105007824 */ /* 0x000fe400078e02de */
[----:B------:R-:W-:Y:S02]  /*0900*/  @P2 VIADD R236, R234, 0xffffffc0 ;  /* 0xffffffc0eaec2836 */ /* 0x000fe40000000000 */
[----:B------:R-:W-:-:S07]  /*0910*/  IMAD.IADD R240, R240, 0x1, R235 ;  /* 0x00000001f0f07824 */ /* 0x000fce00078e02eb */
.L_x_1856:
        /* <DEDUP_REMOVED lines=16> */
[----:B--2---:R-:W-:Y:S01]  /*0a20*/  IMAD.U32 R14, RZ, RZ, UR10 ;  /* 0x0000000aff0e7e24 */ /* 0x004fe2000f8e00ff */
[----:B------:R-:W-:Y:S01]  /*0a30*/  @UP4 UIADD3.X UR13, UR5, UR9, URZ, UP1, !UPT ;  /* 0x00000009050d4290 */ /* 0x000fe20008ffe43f */
[----:B-1----:R-:W-:Y:S01]  /*0a40*/  IMAD.U32 R6, RZ, RZ, UR12 ;  /* 0x0000000cff067e24 */ /* 0x002fe2000f8e00ff */
[----:B------:R-:W-:Y:S01]  /*0a50*/  UISETP.NE.U32.AND UP0, UPT, UR16, URZ, UPT ;  /* 0x0000003f1000728c */ /* 0x000fe2000bf05070 */
[----:B------:R-:W-:-:S02]  /*0a60*/  ULDC.64 UR8, c[0x0][0x2f8] ;  /* 0x0000be0000087ab9 */ /* 0x000fc40000000a00 */
[----:B------:R-:W-:Y:S01]  /*0a70*/  ULDC.U8 UR16, c[0x0][0x3c2] ;  /* 0x0000f08000107ab9 */ /* 0x000fe20000000000 */
[----:B------:R-:W-:Y:S01]  /*0a80*/  UIADD3.X UR15, UR5, UR17, URZ, UP2, !UPT ;  /* 0x00000011050f7290 */ /* 0x000fe200097fe43f */
[----:B------:R-:W-:Y:S01]  /*0a90*/  IMAD.U32 R15, RZ, RZ, UR11 ;  /* 0x0000000bff0f7e24 */ /* 0x000fe2000f8e00ff */
[----:B------:R-:W-:Y:S01]  /*0aa0*/  UISETP.NE.AND UP2, UPT, UR16, URZ, UPT ;  /* 0x0000003f1000728c */ /* 0x000fe2000bf45270 */
[----:B------:R-:W-:Y:S01]  /*0ab0*/  IMAD.U32 R7, RZ, RZ, UR13 ;  /* 0x0000000dff077e24 */ /* 0x000fe2000f8e00ff */
[----:B------:R-:W-:Y:S02]  /*0ac0*/  UISETP.EQ.U32.AND UP4, UPT, UR8, URZ, UPT ;  /* 0x0000003f0800728c */ /* 0x000fe4000bf82070 */
[----:B------:R-:W-:Y:S01]  /*0ad0*/  UISETP.NE.AND.EX UP0, UPT, UR17, URZ, UPT, UP0 ;  /* 0x0000003f1100728c */ /* 0x000fe2000bf05300 */
[----:B------:R-:W2:Y:S01]  /*0ae0*/  @P0 LDG.E R4, desc[UR6][R14.64] ;  /* 0x000000060e040981 */ /* 0x000ea2000c1e1900 */
[----:B------:R-:W-:Y:S02]  /*0af0*/  UISETP.EQ.OR.EX UP4, UPT, UR9, URZ, !UP2, UP4 ;  /* 0x0000003f0900728c */ /* 0x000fe4000d782740 */
[----:B------:R-:W-:Y:S01]  /*0b00*/  UIADD3 UR10, UP1, UR19, UR8, URZ ;  /* 0x00000008130a7290 */ /* 0x000fe2000ff3e03f */
[----:B---3--:R-:W3:Y:S01]  /*0b10*/  @P1 LDG.E R6, desc[UR6][R6.64] ;  /* 0x0000000606061981 */ /* 0x008ee2000c1e1900 */
[----:B------:R-:W-:-:S02]  /*0b20*/  PLOP3.LUT P3, PT, PT, PT, UP0, 0x80, 0x0 ;  /* 0x000000000000781c */ /* 0x000fc40003f6f008 */
[----:B------:R-:W-:Y:S01]  /*0b30*/  PLOP3.LUT P2, PT, PT, PT, UP4, 0x80, 0x0 ;  /* 0x000000000000781c */ /* 0x000fe20003f4f048 */
[----:B------:R-:W-:Y:S01]  /*0b40*/  UIADD3.X UR5, UR5, UR9, URZ, UP1, !UPT ;  /* 0x0000000905057290 */ /* 0x000fe20008ffe43f */
[----:B------:R-:W-:Y:S02]  /*0b50*/  IMAD.U32 R12, RZ, RZ, UR18 ;  /* 0x00000012ff0c7e24 */ /* 0x000fe4000f8e00ff */
[----:B------:R-:W-:Y:S02]  /*0b60*/  IMAD.U32 R13, RZ, RZ, UR15 ;  /* 0x0000000fff0d7e24 */ /* 0x000fe4000f8e00ff */
[----:B------:R-:W-:Y:S01]  /*0b70*/  IMAD.U32 R10, RZ, RZ, UR10 ;  /* 0x0000000aff0a7e24 */ /* 0x000fe2000f8e00ff */
[----:B------:R-:W-:Y:S01]  /*0b80*/  UMOV UR39, URZ ;  /* 0x0000003f00277c82 */ /* 0x000fe20008000000 */
[----:B------:R-:W-:Y:S01]  /*0b90*/  IMAD.U32 R11, RZ, RZ, UR5 ;  /* 0x00000005ff0b7e24 */ /* 0x000fe2000f8e00ff */
[----:B------:R-:W-:Y:S02]  /*0ba0*/  @!UP3 ULDC.64 UR10, c[0x0][0x318] ;  /* 0x0000c600000abab9 */ /* 0x000fe40000000a00 */
[----:B----4-:R-:W4:Y:S04]  /*0bb0*/  @P3 LDG.E R8, desc[UR6][R12.64] ;  /* 0x000000060c083981 */ /* 0x010f28000c1e1900 */
[----:B-----5:R-:W5:Y:S04]  /*0bc0*/  @P3 LDG.E R5, desc[UR6][R12.64+0x4] ;  /* 0x000004060c053981 */ /* 0x020f68000c1e1900 */
[----:B------:R-:W5:Y:S01]  /*0bd0*/  @!P2 LDG.E R7, desc[UR6][R10.64] ;  /* 0x000000060a07a981 */ /* 0x000f62000c1e1900 */
[----:B------:R-:W-:-:S04]  /*0be0*/  @!UP3 UISETP.NE.U32.AND UP1, UPT, UR10, URZ, UPT ;  /* 0x0000003f0a00b28c */ /* 0x000fc8000bf25070 */
[----:B------:R-:W-:Y:S01]  /*0bf0*/  @!UP3 UISETP.NE.AND.EX UP1, UPT, UR11, URZ, UPT, UP1 ;  /* 0x0000003f0b00b28c */ /* 0x000fe2000bf25310 */
[----:B------:R-:W-:Y:S01]  /*0c00*/  UMOV UR5, 0xffffffff ;  /* 0xffffffff00057882 */ /* 0x000fe20000000000 */
[----:B------:R-:W-:Y:S01]  /*0c10*/  UMOV UR41, 0xffffffff ;  /* 0xffffffff00297882 */ /* 0x000fe20000000000 */
[----:B------:R-:W-:Y:S01]  /*0c20*/  USHF.L.U32 UR22, UR14, 0x6, URZ ;  /* 0x000000060e167899 */ /* 0x000fe2000800063f */
[----:B--2---:R-:W-:Y:S02]  /*0c30*/  @P0 R2UR UR12, R4 ;  /* 0x00000000040c02ca */ /* 0x004fe400000e0000 */
[----:B------:R-:W-:Y:S01]  /*0c40*/  ISETP.NE.U32.AND P0, PT, RZ, UR8, PT ;  /* 0x00000008ff007c0c */ /* 0x000fe2000bf05070 */
[----:B------:R-:W-:Y:S01]  /*0c50*/  @!UP3 ULDC UR8, c[0x0][0x2cc] ;  /* 0x0000b3000008bab9 */ /* 0x000fe20000000800 */
[----:B---3--:R-:W-:Y:S02]  /*0c60*/  @P1 R2UR UR39, R6 ;  /* 0x00000000062712ca */ /* 0x008fe400000e0000 */
[----:B------:R-:W-:Y:S01]  /*0c70*/  ISETP.NE.AND.EX P0, PT, RZ, UR9, PT, P0 ;  /* 0x00000009ff007c0c */ /* 0x000fe2000bf05300 */
[----:B------:R-:W-:Y:S01]  /*0c80*/  @!UP3 USEL UR10, UR8, URZ, UP1 ;  /* 0x0000003f080ab287 */ /* 0x000fe20008800000 */
[----:B------:R-:W-:-:S09]  /*0c90*/  ULDC UR9, c[0x0][0x2c8] ;  /* 0x0000b20000097ab9 */ /* 0x000fd20000000800 */
        /* <DEDUP_REMOVED lines=11> */
.L_x_1820:
        /* <DEDUP_REMOVED lines=8> */
[----:B------:R-:W-:Y:S01]  /*0dd0*/  ULDC.64 UR10, c[0x0][0x228] ;  /* 0x00008a00000a7ab9 */ /* 0x000fe20000000a00 */
[----:B------:R-:W-:Y:S01]  /*0de0*/  ULDC.64 UR16, c[0x0][0x488] ;  /* 0x0001220000107ab9 */ /* 0x000fe20000000a00 */
[----:B------:R-:W-:Y:S02]  /*0df0*/  UIMAD.WIDE.U32 UR20, UR46, UR10, URZ ;  /* 0x0000000a2e1472a5 */ /* 0x000fe4000f8e003f */
[----:B------:R-:W-:Y:S02]  /*0e00*/  UIMAD UR10, UR54, UR10, URZ ;  /* 0x0000000a360a72a4 */ /* 0x000fe4000f8e023f */
        /* <DEDUP_REMOVED lines=9> */
[----:B------:R-:W-:Y:S02]  /*0ea0*/  USHF.L.U32 UR15, UR46, 0x7, URZ ;  /* 0x000000072e0f7899 */ /* 0x000fe4000800063f */
[----:B------:R-:W-:Y:S01]  /*0eb0*/  UIADD3 UR47, UR21, UR23, URZ ;  /* 0x00000017152f7290 */ /* 0x000fe2000fffe03f */
[----:B-1----:R-:W-:Y:S01]  /*0ec0*/  IABS R7, R4 ;  /* 0x0000000400077213 */ /* 0x002fe20000000000 */
[----:B------:R-:W-:Y:S01]  /*0ed0*/  ULDC.64 UR34, c[0x0][0x240] ;  /* 0x0000900000227ab9 */ /* 0x000fe20000000a00 */
[----:B------:R-:W-:Y:S01]  /*0ee0*/  ULDC UR59, c[0x0][0x2dc] ;  /* 0x0000b700003b7ab9 */ /* 0x000fe20000000800 */
[----:B------:R-:W-:Y:S01]  /*0ef0*/  ULDC UR58, c[0x0][0x270] ;  /* 0x00009c00003a7ab9 */ /* 0x000fe20000000800 */
[----:B------:R-:W1:Y:S01]  /*0f00*/  I2F.RP R8, R7 ;  /* 0x0000000700087306 */ /* 0x000e620000209400 */
[----:B------:R-:W-:Y:S01]  /*0f10*/  USEL UR31, UR15, URZ, UP0 ;  /* 0x0000003f0f1f7287 */ /* 0x000fe20008000000 */
[----:B------:R-:W-:Y:S01]  /*0f20*/  ISETP.NE.AND P3, PT, R4, RZ, PT ;  /* 0x000000ff0400720c */ /* 0x000fe20003f65270 */
[----:B------:R-:W-:Y:S01]  /*0f30*/  ULDC.U8 UR45, c[0x0][0x3d8] ;  /* 0x0000f600002d7ab9 */ /* 0x000fe20000000000 */
[----:B--2---:R-:W-:-:S02]  /*0f40*/  UIMAD.WIDE.U32 UR26, UR9, UR16, URZ ;  /* 0x00000010091a72a5 */ /* 0x004fc4000f8e003f */
[----:B------:R-:W-:Y:S02]  /*0f50*/  UIMAD.WIDE.U32 UR18, UR5, UR34, URZ ;  /* 0x00000022051272a5 */ /* 0x000fe4000f8e003f */
[----:B------:R-:W-:Y:S02]  /*0f60*/  UIMAD UR49, UR9, UR17, UR27 ;  /* 0x00000011093172a4 */ /* 0x000fe4000f8e021b */
[----:B------:R-:W-:Y:S02]  /*0f70*/  @!UP2 UIMAD UR9, UR54, UR10, URZ ;  /* 0x0000000a3609a2a4 */ /* 0x000fe4000f8e023f */
[----:B------:R-:W-:Y:S02]  /*0f80*/  UIADD3 UR10, UR12, 0x40, UR22 ;  /* 0x000000400c0a7890 */ /* 0x000fe4000fffe016 */
[----:B------:R-:W-:Y:S01]  /*0f90*/  @!UP2 UIMAD UR25, UR46, UR11, UR9 ;  /* 0x0000000b2e19a2a4 */ /* 0x000fe2000f8e0209 */
[----:B-1----:R-:W1:Y:S01]  /*0fa0*/  MUFU.RCP R8, R8 ;  /* 0x0000000800087308 */ /* 0x002e620000001000 */
[----:B------:R-:W-:-:S02]  /*0fb0*/  UIADD3 UR9, UR12, 0x3f, URZ ;  /* 0x0000003f0c097890 */ /* 0x000fc4000fffe03f */
[----:B------:R-:W-:Y:S02]  /*0fc0*/  UIADD3 UR10, UR10, UR13, -UR8 ;  /* 0x0000000d0a0a7290 */ /* 0x000fe4000fffe808 */
[----:B------:R-:W-:Y:S02]  /*0fd0*/  USHF.R.S32.HI UR11, URZ, 0x1f, UR9 ;  /* 0x0000001f3f0b7899 */ /* 0x000fe40008011409 */
[----:B------:R-:W-:Y:S02]  /*0fe0*/  @UP1 UIADD3 UR13, UR39, UR41, URZ ;  /* 0x00000029270d1290 */ /* 0x000fe4000fffe03f */
[----:B------:R-:W-:Y:S02]  /*0ff0*/  ULEA.HI UR30, UR11, UR9, URZ, 0x6 ;  /* 0x000000090b1e7291 */ /* 0x000fe4000f8f303f */
[----:B------:R-:W-:Y:S02]  /*1000*/  UIADD3 UR9, UR10, 0x3f, URZ ;  /* 0x0000003f0a097890 */ /* 0x000fe4000fffe03f */
[----:B------:R-:W-:-:S02]  /*1010*/  @UP1 UIMAD.WIDE.U32 UR10, UR13, UR28, URZ ;  /* 0x0000001c0d0a12a5 */ /* 0x000fc4000f8e003f */
[----:B------:R-:W-:Y:S01]  /*1020*/  @UP1 UIMAD UR13, UR13, UR29, URZ ;  /* 0x0000001d0d0d12a4 */ /* 0x000fe2000f8e023f */
[----:B-1----:R-:W-:Y:S01]  /*1030*/  VIADD R8, R8, 0xffffffe ;  /* 0x0ffffffe08087836 */ /* 0x002fe20000000000 */
[----:B------:R-:W-:Y:S02]  /*1040*/  @UP2 ULDC.64 UR16, c[0x0][0x420] ;  /* 0x0001080000102ab9 */ /* 0x000fe40000000a00 */
[----:B------:R-:W-:Y:S01]  /*1050*/  @UP1 UIADD3 UR40, UR11, UR13, URZ ;  /* 0x0000000d0b281290 */ /* 0x000fe2000fffe03f */
[----:B------:R-:W1:Y:S01]  /*1060*/  F2I.FTZ.U32.TRUNC.NTZ R9, R8 ;  /* 0x0000000800097305 */ /* 0x000e62000021f000 */
[----:B------:R-:W-:Y:S02]  /*1070*/  USHF.R.S32.HI UR13, URZ, 0x1f, UR9 ;  /* 0x0000001f3f0d7899 */ /* 0x000fe40008011409 */
[----:B------:R-:W-:Y:S02]  /*1080*/  @UP2 UIMAD.WIDE.U32 UR42, UR5, UR16, URZ ;  /* 0x00000010052a22a5 */ /* 0x000fe4000f8e003f */
[----:B------:R-:W-:Y:S01]  /*1090*/  ULEA.HI UR23, UR13, UR9, URZ, 0x6 ;  /* 0x000000090d177291 */ /* 0x000fe2000f8f303f */
[----:B------:R-:W-:Y:S01]  /*10a0*/  ULDC.U8 UR16, c[0x0][0x480] ;  /* 0x0001200000107ab9 */ /* 0x000fe20000000000 */
[----:B------:R-:W-:-:S02]  /*10b0*/  UIMAD UR9, UR38, UR46, URZ ;  /* 0x0000002e260972a4 */ /* 0x000fc4000f8e023f */
[----:B------:R-:W-:Y:S02]  /*10c0*/  @UP2 UIMAD UR48, UR5, UR17, UR43 ;  /* 0x00000011053022a4 */ /* 0x000fe4000f8e022b */
[----:B------:R-:W-:Y:S01]  /*10d0*/  UIMAD UR15, UR5, UR35, URZ ;  /* 0x00000023050f72a4 */ /* 0x000fe2000f8e023f */
[----:B------:R-:W-:Y:S01]  /*10e0*/  @UP1 UMOV UR37, UR10 ;  /* 0x0000000a00251c82 */ /* 0x000fe20008000000 */
[----:B-1----:R-:W-:Y:S01]  /*10f0*/  IMAD.MOV R5, RZ, RZ, -R9 ;  /* 0x000000ffff057224 */ /* 0x002fe200078e0a09 */
[----:B------:R-:W-:Y:S01]  /*1100*/  UISETP.NE.AND UP4, UPT, UR16, URZ, UPT ;  /* 0x0000003f1000728c */ /* 0x000fe2000bf85270 */
[----:B------:R-:W-:Y:S01]  /*1110*/  IMAD.MOV.U32 R8, RZ, RZ, RZ ;  /* 0x000000ffff087224 */ /* 0x000fe200078e00ff */
[----:B------:R-:W-:Y:S01]  /*1120*/  UIMAD.WIDE UR10, UR59, UR58, URZ ;  /* 0x0000003a3b0a72a5 */ /* 0x000fe2000f8e023f */
[----:B------:R-:W-:Y:S01]  /*1130*/  IMAD R6, R5, R7, RZ ;  /* 0x0000000705067224 */ /* 0x000fe200078e02ff */
[----:B------:R-:W-:Y:S01]  /*1140*/  IABS R5, UR53 ;  /* 0x0000003500057c13 */ /* 0x000fe20008000000 */
[----:B------:R-:W-:-:S02]  /*1150*/  UIMAD.WIDE.U32 UR16, UR46, UR55, URZ ;  /* 0x000000372e1072a5 */ /* 0x000fc4000f8e003f */
[----:B------:R-:W-:Y:S01]  /*1160*/  IMAD.HI.U32 R6, R9, R6, R8 ;  /* 0x0000000609067227 */ /* 0x000fe200078e0008 */
[----:B------:R-:W-:Y:S02]  /*1170*/  UISETP.NE.AND UP3, UPT, UR45, URZ, UPT ;  /* 0x0000003f2d00728c */ /* 0x000fe4000bf65270 */
[----:B------:R-:W-:Y:S02]  /*1180*/  UIMAD UR9, UR54, UR55, UR9 ;  /* 0x00000037360972a4 */ /* 0x000fe4000f8e0209 */
[----:B------:R-:W-:Y:S01]  /*1190*/  USEL UR52, UR20, UR18, !UP2 ;  /* 0x0000001214347287 */ /* 0x000fe2000d000000 */
[----:B------:R-:W-:Y:S01]  /*11a0*/  IMAD.HI.U32 R22, R6, R5, RZ ;  /* 0x0000000506167227 */ /* 0x000fe200078e00ff */
[----:B------:R-:W-:Y:S02]  /*11b0*/  @UP2 UIADD3 UR47, UR19, UR15, URZ ;  /* 0x0000000f132f2290 */ /* 0x000fe4000fffe03f */
[----:B------:R-:W-:Y:S01]  /*11c0*/  UIMAD.WIDE.U32 UR18, UR10, UR16, URZ ;  /* 0x000000100a1272a5 */ /* 0x000fe2000f8e003f */
[----:B------:R-:W-:Y:S01]  /*11d0*/  IMAD.MOV R6, RZ, RZ, -R22 ;  /* 0x000000ffff067224 */ /* 0x000fe200078e0a16 */
[----:B------:R-:W-:-:S02]  /*11e0*/  UIMAD UR21, UR11, UR16, URZ ;  /* 0x000000100b1572a4 */ /* 0x000fc4000f8e023f */
[----:B------:R-:W-:Y:S01]  /*11f0*/  USHF.L.U64.HI UR24, UR46, 0x7, UR54 ;  /* 0x000000072e187899 */ /* 0x000fe20008010236 */
[C---:B------:R-:W-:Y:S01]  /*1200*/  IMAD R6, R7.reuse, R6, R5 ;  /* 0x0000000607067224 */ /* 0x040fe200078e0205 */
[----:B------:R-:W-:Y:S01]  /*1210*/  UIADD3 UR16, UR17, UR9, URZ ;  /* 0x0000000911107290 */ /* 0x000fe2000fffe03f */
[----:B------:R-:W-:Y:S01]  /*1220*/  LOP3.LUT R5, R4, UR53, RZ, 0x3c, !PT ;  /* 0x0000003504057c12 */ /* 0x000fe2000f8e3cff */
[----:B------:R-:W-:Y:S02]  /*1230*/  USHF.R.S32.HI UR13, URZ, 0x6, UR30 ;  /* 0x000000063f0d7899 */ /* 0x000fe4000801141e */
[----:B------:R-:W-:Y:S01]  /*1240*/  ISETP.GT.U32.AND P1, PT, R7, R6, PT ;  /* 0x000000060700720c */ /* 0x000fe20003f24070 */
[----:B------:R-:W-:Y:S01]  /*1250*/  USHF.R.S32.HI UR9, URZ, 0x6, UR23 ;  /* 0x000000063f097899 */ /* 0x000fe20008011417 */
[----:B------:R-:W-:Y:S01]  /*1260*/  ISETP.GE.AND P2, PT, R5, RZ, PT ;  /* 0x000000ff0500720c */ /* 0x000fe20003f46270 */
[----:B------:R-:W-:Y:S01]  /*1270*/  ULDC UR44, c[0x0][0x2c4] ;  /* 0x0000b100002c7ab9 */ /* 0x000fe20000000800 */
[----:B------:R-:W-:-:S02]  /*1280*/  USEL UR24, UR24, URZ, UP0 ;  /* 0x0000003f18187287 */ /* 0x000fc40008000000 */
[----:B------:R-:W-:Y:S02]  /*1290*/  UISETP.LT.AND UP0, UPT, UR13, UR9, UPT ;  /* 0x000000090d00728c */ /* 0x000fe4000bf01270 */
[----:B------:R-:W-:Y:S02]  /*12a0*/  @UP3 UIMAD UR20, UR46, UR44, URZ ;  /* 0x0000002c2e1432a4 */ /* 0x000fe4000f8e023f */
[----:B------:R-:W-:Y:S02]  /*12b0*/  USEL UR38, UR13, UR9, UP0 ;  /* 0x000000090d267287 */ /* 0x000fe40008000000 */
[----:B------:R-:W-:Y:S01]  /*12c0*/  @UP3 USEL UR17, UR20, UR5, !UP2 ;  /* 0x0000000514113287 */ /* 0x000fe2000d000000 */
[-C--:B------:R-:W-:Y:S01]  /*12d0*/  @!P1 IADD3 R6, R6, -R7.reuse, RZ ;  /* 0x8000000706069210 */ /* 0x080fe20007ffe0ff */
[----:B------:R-:W-:Y:S01]  /*12e0*/  @UP3 ULDC UR15, c[0x0][0x2e4] ;  /* 0x0000b900000f3ab9 */ /* 0x000fe20000000800 */
[----:B------:R-:W-:Y:S01]  /*12f0*/  @!UP3 UIMAD UR20, UR46, UR58, UR53 ;  /* 0x0000003a2e14b2a4 */ /* 0x000fe2000f8e0235 */
[----:B------:R-:W-:Y:S01]  /*1300*/  @!P1 VIADD R22, R22, 0x1 ;  /* 0x0000000116169836 */ /* 0x000fe20000000000 */
[----:B------:R-:W-:Y:S01]  /*1310*/  ULEA UR13, UR38, 0xffffffc0, 0x6 ;  /* 0xffffffc0260d7891 */ /* 0x000fe2000f8e303f */
[----:B------:R-:W-:Y:S01]  /*1320*/  ISETP.GE.U32.AND P0, PT, R6, R7, PT ;  /* 0x000000070600720c */ /* 0x000fe20003f06070 */
[----:B------:R-:W-:Y:S01]  /*1330*/  @UP3 UIMAD UR23, UR53, UR15, UR17 ;  /* 0x0000000f351732a4 */ /* 0x000fe2000f8e0211 */
[----:B------:R-:W-:Y:S01]  /*1340*/  PLOP3.LUT P1, PT, PT, PT, UP1, 0x80, 0x0 ;  /* 0x000000000000781c */ /* 0x000fe20003f2f018 */
[----:B------:R-:W-:-:S02]  /*1350*/  UIMAD UR15, UR10, UR16, UR21 ;  /* 0x000000100a0f72a4 */ /* 0x000fc4000f8e0215 */
[----:B------:R-:W-:Y:S02]  /*1360*/  UIMAD.WIDE.U32 UR16, UR10, UR5, URZ ;  /* 0x000000050a1072a5 */ /* 0x000fe4000f8e003f */
[----:B------:R-:W-:Y:S02]  /*1370*/  @!UP3 UIMAD UR23, UR20, UR44, URZ ;  /* 0x0000002c1417b2a4 */ /* 0x000fe4000f8e023f */
[----:B------:R-:W-:Y:S02]  /*1380*/  USHF.R.S32.HI UR20, URZ, 0x1f, UR13 ;  /* 0x0000001f3f147899 */ /* 0x000fe4000801140d */
[----:B------:R-:W-:Y:S02]  /*1390*/  UIADD3 UR9, UP0, UR13, UR31, URZ ;  /* 0x0000001f0d097290 */ /* 0x000fe4000ff1e03f */
[----:B------:R-:W-:Y:S01]  /*13a0*/  UIADD3 UR44, UR19, UR15, URZ ;  /* 0x0000000f132c7290 */ /* 0x000fe2000fffe03f */
[----:B------:R-:W-:Y:S01]  /*13b0*/  @P0 VIADD R22, R22, 0x1 ;  /* 0x0000000116160836 */ /* 0x000fe20000000000 */
[----:B------:R-:W-:Y:S01]  /*13c0*/  USEL UR51, UR18, UR16, !UP2 ;  /* 0x0000001012337287 */ /* 0x000fe2000d000000 */
[----:B------:R-:W-:Y:S01]  /*13d0*/  PLOP3.LUT P0, PT, PT, PT, UP3, 0x80, 0x0 ;  /* 0x000000000000781c */ /* 0x000fe20003f0f038 */
[----:B------:R-:W-:-:S02]  /*13e0*/  UIMAD UR15, UR11, UR5, URZ ;  /* 0x000000050b0f72a4 */ /* 0x000fc4000f8e023f */
[----:B------:R-:W-:Y:S01]  /*13f0*/  UIADD3.X UR16, UR20, UR24, URZ, UP0, !UPT ;  /* 0x0000001814107290 */ /* 0x000fe200087fe43f */
[----:B------:R-:W-:Y:S01]  /*1400*/  @!P2 IADD3 R22, -R22, RZ, RZ ;  /* 0x000000ff1616a210 */ /* 0x000fe20007ffe1ff */
[----:B------:R-:W-:Y:S01]  /*1410*/  UIMAD UR11, UR11, UR9, URZ ;  /* 0x000000090b0b72a4 */ /* 0x000fe2000f8e023f */
[----:B------:R-:W-:Y:S01]  /*1420*/  @!P3 LOP3.LUT R22, RZ, R4, RZ, 0x33, !PT ;  /* 0x00000004ff16b212 */ /* 0x000fe200078e33ff */
[----:B------:R-:W-:Y:S02]  /*1430*/  @UP1 UIADD3 UR27, UR39, UR41, URZ ;  /* 0x00000029271b1290 */ /* 0x000fe4000fffe03f */
[----:B------:R-:W-:Y:S02]  /*1440*/  @!UP2 UIADD3 UR48, UR33, UR25, URZ ;  /* 0x000000192130a290 */ /* 0x000fe4000fffe03f */
[----:B------:R-:W-:Y:S01]  /*1450*/  UIMAD.WIDE.U32 UR18, UR10, UR9, URZ ;  /* 0x000000090a1272a5 */ /* 0x000fe2000f8e003f */
[----:B------:R-:W-:Y:S01]  /*1460*/  @UP1 ULDC.64 UR24, c[0x0][0x250] ;  /* 0x0000940000181ab9 */ /* 0x000fe20000000a00 */
[----:B------:R-:W-:-:S02]  /*1470*/  UIMAD UR9, UR10, UR16, UR11 ;  /* 0x000000100a0972a4 */ /* 0x000fc4000f8e020b */
[----:B------:R-:W-:Y:S02]  /*1480*/  @UP1 UIMAD.WIDE.U32 UR10, UR27, UR24, URZ ;  /* 0x000000181b0a12a5 */ /* 0x000fe4000f8e003f */
[----:B------:R-:W-:Y:S02]  /*1490*/  @UP2 UIADD3 UR44, UR17, UR15, URZ ;  /* 0x0000000f112c2290 */ /* 0x000fe4000fffe03f */
[----:B------:R-:W-:Y:S02]  /*14a0*/  UIMAD UR45, UR53, UR59, URZ ;  /* 0x0000003b352d72a4 */ /* 0x000fe4000f8e023f */
[----:B------:R-:W-:Y:S02]  /*14b0*/  @UP1 UIMAD UR15, UR27, UR25, URZ ;  /* 0x000000191b0f12a4 */ /* 0x000fe4000f8e023f */
[----:B------:R-:W-:Y:S02]  /*14c0*/  USEL UR50, UR26, URZ, UP4 ;  /* 0x0000003f1a327287 */ /* 0x000fe4000a000000 */
[----:B------:R-:W-:-:S02]  /*14d0*/  USHF.R.S32.HI UR36, URZ, 0x1f, UR22 ;  /* 0x0000001f3f247899 */ /* 0x000fc40008011416 */
[----:B------:R-:W-:Y:S02]  /*14e0*/  USHF.R.S32.HI UR27, URZ, 0x1f, UR45 ;  /* 0x0000001f3f1b7899 */ /* 0x000fe4000801142d */
        /* <DEDUP_REMOVED lines=11> */
[----:B------:R-:W-:-:S04]  /*15a0*/  UIADD3 UR11, UR11, UR9, URZ ;  /* 0x000000090b0b7290 */ /* 0x000fc8000fffe03f */
[----:B------:R-:W-:Y:S02]  /*15b0*/  UIMAD.WIDE.U32 UR10, UR46, UR16, UR10 ;  /* 0x000000102e0a72a5 */ /* 0x000fe4000f8e000a */
[----:B------:R-:W-:-:S04]  /*15c0*/  UIMAD UR16, UR54, UR16, URZ ;  /* 0x00000010361072a4 */ /* 0x000fc8000f8e023f */
[----:B------:R-:W-:Y:S01]  /*15d0*/  UIMAD UR17, UR46, UR17, UR16 ;  /* 0x000000112e1172a4 */ /* 0x000fe2000f8e0210 */
[----:B------:R-:W-:-:S03]  /*15e0*/  UMOV UR37, UR10 ;  /* 0x0000000a00257c82 */ /* 0x000fc60008000000 */
[----:B------:R-:W-:-:S12]  /*15f0*/  UIADD3 UR40, UR11, UR17, URZ ;  /* 0x000000110b287290 */ /* 0x000fd8000fffe03f */
.L_x_1822:
[----:B------:R-:W-:Y:S05]  /*1600*/  @P1 BRA `(.L_x_1823) ;  /* 0x0000000000301947 */ /* 0x000fea0003800000 */
        /* <DEDUP_REMOVED lines=12> */
.L_x_1823:
        /* <DEDUP_REMOVED lines=11> */
.L_x_1824:
[----:B------:R-:W-:-:S04]  /*1780*/  UIMAD UR5, UR46, UR58, UR53 ;  /* 0x0000003a2e0572a4 */ /* 0x000fc8000f8e0235 */
[----:B------:R-:W-:-:S12]  /*1790*/  UIMAD UR5, UR5, UR55, URZ ;  /* 0x00000037050572a4 */ /* 0x000fd8000f8e023f */
.L_x_1825:
[----:B------:R-:W1:Y:S01]  /*17a0*/  S2R R13, SR_TID.X ;  /* 0x00000000000d7919 */ /* 0x000e620000002100 */
[----:B------:R-:W2:Y:S01]  /*17b0*/  LDC.64 R4, c[0x0][0x420] ;  /* 0x00010800ff047b82 */ /* 0x000ea20000000a00 */
[----:B------:R-:W-:Y:S01]  /*17c0*/  UIADD3 UR21, UR22, UR12, URZ ;  /* 0x0000000c16157290 */ /* 0x000fe2000fffe03f */
[----:B------:R-:W-:Y:S01]  /*17d0*/  BSSY B1, `(.L_x_1821) ;  /* 0x000081f000017945 */ /* 0x000fe20003800000 */
[----:B------:R-:W-:Y:S01]  /*17e0*/  UIMAD UR11, UR59, UR58, URZ ;  /* 0x0000003a3b0b72a4 */ /* 0x000fe2000f8e023f */
[----:B------:R-:W-:Y:S01]  /*17f0*/  ULDC UR55, c[0x0][0x398] ;  /* 0x0000e60000377ab9 */ /* 0x000fe20000000800 */
[----:B------:R-:W-:Y:S02]  /*1800*/  UIADD3 UR43, UR13, UR23, URZ ;  /* 0x000000170d2b7290 */ /* 0x000fe4000fffe03f */
[----:B------:R-:W-:Y:S01]  /*1810*/  USHF.L.U32 UR10, UR11, 0x6, URZ ;  /* 0x000000060b0a7899 */ /* 0x000fe2000800063f */
[----:B------:R-:W-:Y:S01]  /*1820*/  ULDC.64 UR16, c[0x0][0x428] ;  /* 0x00010a0000107ab9 */ /* 0x000fe20000000a00 */
[----:B------:R-:W-:-:S02]  /*1830*/  UIADD3 UR42, UR13, UR5, URZ ;  /* 0x000000050d2a7290 */ /* 0x000fc4000fffe03f */
[----:B------:R-:W-:Y:S02]  /*1840*/  UIADD3 UR15, UP2, UP0, UR18, UR10, UR45 ;  /* 0x0000000a120f7290 */ /* 0x000fe4000f85e02d */
[----:B------:R-:W-:Y:S02]  /*1850*/  USHF.R.S32.HI UR10, URZ, 0x1f, UR10 ;  /* 0x0000001f3f0a7899 */ /* 0x000fe4000801140a */
[----:B------:R-:W-:Y:S01]  /*1860*/  UIMAD UR5, UR61, UR16, URZ ;  /* 0x000000103d0572a4 */ /* 0x000fe2000f8e023f */
[----:B------:R-:W-:Y:S01]  /*1870*/  ULDC.64 UR18, c[0x0][0x258] ;  /* 0x0000960000127ab9 */ /* 0x000fe20000000a00 */
[----:B------:R-:W-:Y:S02]  /*1880*/  ULDC.64 UR32, c[0x0][0x210] ;  /* 0x0000840000207ab9 */ /* 0x000fe40000000a00 */
[----:B------:R-:W-:Y:S02]  /*1890*/  UIMAD UR17, UR53, UR17, UR5 ;  /* 0x00000011351172a4 */ /* 0x000fe4000f8e0205 */
[----:B------:R-:W-:Y:S01]  /*18a0*/  UIADD3 UR5, UR38, -0x1, URZ ;  /* 0xffffffff26057890 */ /* 0x000fe2000fffe03f */
[----:B--2---:R-:W-:-:S04]  /*18b0*/  IMAD R6, R4, UR20, RZ ;  /* 0x0000001404067c24 */ /* 0x004fc8000f8e02ff */
        /* <DEDUP_REMOVED lines=9> */
[----:B------:R-:W-:Y:S02]  /*1950*/  IADD3.X R10, R15, UR20, RZ, P0, !PT ;  /* 0x000000140f0a7c10 */ /* 0x000fe400087fe4ff */
[--C-:B------:R-:W-:Y:S02]  /*1960*/  SHF.R.S32.HI R9, RZ, 0x1f, R8.reuse ;  /* 0x0000001fff097819 */ /* 0x100fe40000011408 */
[----:B------:R-:W-:Y:S01]  /*1970*/  IADD3 R18, P0, R8, UR9, RZ ;  /* 0x0000000908127c10 */ /* 0x000fe2000ff1e0ff */
[----:B------:R-:W-:Y:S01]  /*1980*/  IMAD R10, R10, UR34, RZ ;  /* 0x000000220a0a7c24 */ /* 0x000fe2000f8e02ff */
[----:B------:R-:W-:Y:S01]  /*1990*/  UIADD3 UR9, UR21, -UR55, -UR8 ;  /* 0x8000003715097290 */ /* 0x000fe2000fffe808 */
[----:B------:R-:W-:Y:S01]  /*19a0*/  IMAD.WIDE.U32 R16, R11, UR34, R8 ;  /* 0x000000220b107c25 */ /* 0x000fe2000f8e0008 */
[----:B------:R-:W-:Y:S02]  /*19b0*/  IADD3.X R19, R9, UR48, RZ, P0, !PT ;  /* 0x0000003009137c10 */ /* 0x000fe400087fe4ff */
[----:B------:R-:W-:Y:S01]  /*19c0*/  USHF.R.S32.HI UR23, URZ, 0x1f, UR9 ;  /* 0x0000001f3f177899 */ /* 0x000fe20008011409 */
[----:B------:R-:W-:Y:S01]  /*19d0*/  IMAD R10, R11, UR35, R10 ;  /* 0x000000230b0a7c24 */ /* 0x000fe2000f8e020a */
[----:B------:R-:W-:Y:S01]  /*19e0*/  LEA.HI R11, R12, R13, RZ, 0x5 ;  /* 0x0000000d0c0b7211 */ /* 0x000fe200078f28ff */
[----:B------:R-:W-:Y:S01]  /*19f0*/  IMAD.WIDE.U32 R18, R4, UR13, R18 ;  /* 0x0000000d04127c25 */ /* 0x000fe2000f8e0012 */
[----:B------:R-:W-:Y:S01]  /*1a00*/  ULEA.HI UR23, UR23, UR9, URZ, 0x6 ;  /* 0x0000000917177291 */ /* 0x000fe2000f8f303f */
[----:B------:R-:W-:Y:S01]  /*1a10*/  IADD3 R20, P0, R16, UR52, RZ ;  /* 0x0000003410147c10 */ /* 0x000fe2000ff1e0ff */
[----:B------:R-:W-:Y:S01]  /*1a20*/  UIADD3.X UR9, UR26, UR10, UR27, UP2, UP0 ;  /* 0x0000000a1a097290 */ /* 0x000fe200097e041b */
[----:B------:R-:W-:Y:S01]  /*1a30*/  LOP3.LUT R242, R11, 0xffffffe0, RZ, 0xc0, !PT ;  /* 0xffffffe00bf27812 */ /* 0x000fe200078ec0ff */
[----:B------:R-:W-:Y:S01]  /*1a40*/  UIADD3 UR10, UP2, UP0, UR50, UR15, UR51 ;  /* 0x0000000f320a7290 */ /* 0x000fe2000f85e033 */
[----:B------:R-:W-:Y:S01]  /*1a50*/  SHF.R.S32.HI R11, RZ, 0x5, R11 ;  /* 0x00000005ff0b7819 */ /* 0x000fe2000001140b */
[----:B------:R-:W-:Y:S01]  /*1a60*/  USHF.R.S32.HI UR23, URZ, 0x6, UR23 ;  /* 0x000000063f177899 */ /* 0x000fe20008011417 */
[----:B------:R-:W-:Y:S01]  /*1a70*/  IMAD.IADD R19, R19, 0x1, R6 ;  /* 0x0000000113137824 */ /* 0x000fe200078e0206 */
[----:B------:R-:W-:Y:S01]  /*1a80*/  UIADD3.X UR9, UR49, UR9, UR44, UP2, UP0 ;  /* 0x0000000931097290 */ /* 0x000fe200097e042c */
[----:B------:R-:W-:Y:S01]  /*1a90*/  IMAD.IADD R242, R13, 0x1, -R242 ;  /* 0x000000010df27824 */ /* 0x000fe200078e0af2 */
[----:B------:R-:W-:Y:S01]  /*1aa0*/  UISETP.LT.AND UP0, UPT, URZ, UR23, UPT ;  /* 0x000000173f00728c */ /* 0x000fe2000bf01270 */
[----:B------:R-:W-:Y:S01]  /*1ab0*/  IADD3.X R21, R17, UR47, R10, P0, !PT ;  /* 0x0000002f11157c10 */ /* 0x000fe200087fe40a */
[----:B------:R-:W-:Y:S01]  /*1ac0*/  IMAD.U32 R16, RZ, RZ, UR16 ;  /* 0x00000010ff107e24 */ /* 0x000fe2000f8e00ff */
[----:B------:R-:W-:Y:S01]  /*1ad0*/  UIMAD UR13, UR61, UR18, URZ ;  /* 0x000000123d0d72a4 */ /* 0x000fe2000f8e023f */
[----:B------:R-:W-:Y:S01]  /*1ae0*/  IMAD R6, R11, UR11, R242 ;  /* 0x0000000b0b067c24 */ /* 0x000fe2000f8e02f2 */
[----:B------:R-:W-:Y:S01]  /*1af0*/  USEL UR23, URZ, UR23, !UP0 ;  /* 0x000000173f177287 */ /* 0x000fe2000c000000 */
[----:B------:R-:W-:Y:S01]  /*1b00*/  IMAD.WIDE.U32 R16, R16, UR53, R18 ;  /* 0x0000003510107c25 */ /* 0x000fe2000f8e0012 */
[----:B------:R-:W-:-:S02]  /*1b10*/  UIMAD UR13, UR53, UR19, UR13 ;  /* 0x00000013350d72a4 */ /* 0x000fc4000f8e020d */
[C---:B------:R-:W-:Y:S01]  /*1b20*/  IADD3 R11, P0, R6.reuse, UR10, RZ ;  /* 0x0000000a060b7c10 */ /* 0x040fe2000ff1e0ff */
[----:B------:R-:W-:Y:S01]  /*1b30*/  ULDC.64 UR10, c[0x0][0x400] ;  /* 0x00010000000a7ab9 */ /* 0x000fe20000000a00 */
[----:B------:R-:W-:Y:S01]  /*1b40*/  UISETP.GT.AND UP0, UPT, UR38, UR23, UPT ;  /* 0x000000172600728c */ /* 0x000fe2000bf04270 */
[----:B------:R-:W-:Y:S01]  /*1b50*/  IMAD.U32 R18, RZ, RZ, UR18 ;  /* 0x00000012ff127e24 */ /* 0x000fe2000f8e00ff */
[----:B------:R-:W-:Y:S01]  /*1b60*/  LEA.HI.X.SX32 R6, R6, UR9, 0x1, P0 ;  /* 0x0000000906067c11 */ /* 0x000fe200080f0eff */
[----:B------:R-:W-:Y:S01]  /*1b70*/  VIADD R17, R17, UR17 ;  /* 0x0000001111117c36 */ /* 0x000fe20008000000 */
[----:B------:R-:W-:Y:S01]  /*1b80*/  LEA R246, P0, R11, UR10, 0x2 ;  /* 0x0000000a0bf67c11 */ /* 0x000fe2000f8010ff */
[-C--:B------:R-:W-:Y:S01]  /*1b90*/  IMAD R10, R15, R4.reuse, RZ ;  /* 0x000000040f0a7224 */ /* 0x080fe200078e02ff */
[----:B------:R-:W-:Y:S01]  /*1ba0*/  ULDC.64 UR50, c[0x0][0x478] ;  /* 0x00011e0000327ab9 */ /* 0x000fe20000000a00 */
[----:B------:R-:W-:Y:S01]  /*1bb0*/  IMAD.WIDE.U32 R18, R18, UR53, R20 ;  /* 0x0000003512127c25 */ /* 0x000fe2000f8e0014 */
[----:B------:R-:W-:Y:S01]  /*1bc0*/  LEA.HI.X R247, R11, UR11, R6, 0x2, P0 ;  /* 0x0000000b0bf77c11 */ /* 0x000fe200080f1406 */
[----:B------:R-:W-:Y:S01]  /*1bd0*/  UIMAD.WIDE UR16, UR42, 0x4, UR50 ;  /* 0x000000042a1078a5 */ /* 0x000fe2000f8e0232 */
[----:B------:R-:W-:Y:S01]  /*1be0*/  PLOP3.LUT P0, PT, PT, PT, UP0, 0x80, 0x0 ;  /* 0x000000000000781c */ /* 0x000fe20003f0f008 */
[C---:B------:R-:W-:Y:S01]  /*1bf0*/  IMAD R10, R14.reuse, R5, R10 ;  /* 0x000000050e0a7224 */ /* 0x040fe200078e020a */
[----:B------:R-:W-:Y:S01]  /*1c00*/  ULDC.64 UR26, c[0x0][0x3e0] ;  /* 0x0000f800001a7ab9 */ /* 0x000fe20000000a00 */
[----:B------:R-:W-:Y:S01]  /*1c10*/  IMAD.WIDE.U32 R16, R14, R4, R16 ;  /* 0x000000040e107225 */ /* 0x000fe200078e0010 */
[----:B------:R-:W-:Y:S01]  /*1c20*/  LEA R250, P3, R18, UR32, 0x1 ;  /* 0x0000002012fa7c11 */ /* 0x000fe2000f8608ff */
[----:B------:R-:W-:Y:S01]  /*1c30*/  ULDC.64 UR50, c[0x0][0x2b0] ;  /* 0x0000ac0000327ab9 */ /* 0x000fe20000000a00 */
[----:B------:R-:W-:Y:S01]  /*1c40*/  UMOV UR20, UR16 ;  /* 0x0000001000147c82 */ /* 0x000fe20008000000 */
[----:B------:R-:W-:Y:S01]  /*1c50*/  VIADD R6, R19, UR13 ;  /* 0x0000000d13067c36 */ /* 0x000fe20008000000 */
[----:B------:R-:W-:Y:S01]  /*1c60*/  LEA R248, P2, R16, UR26, 0x1 ;  /* 0x0000001a10f87c11 */ /* 0x000fe2000f8408ff */
[----:B------:R-:W-:Y:S01]  /*1c70*/  IMAD.IADD R10, R17, 0x1, R10 ;  /* 0x00000001110a7824 */ /* 0x000fe200078e020a */
[----:B------:R-:W-:-:S02]  /*1c80*/  UIMAD.WIDE UR10, UR43, 0x4, UR50 ;  /* 0x000000042b0a78a5 */ /* 0x000fc4000f8e0232 */
[----:B------:R-:W-:Y:S01]  /*1c90*/  LEA.HI.X R251, R18, UR33, R6, 0x1, P3 ;  /* 0x0000002112fb7c11 */ /* 0x000fe200098f0c06 */
[----:B------:R-:W-:Y:S01]  /*1ca0*/  UMOV UR19, UR17 ;  /* 0x0000001100137c82 */ /* 0x000fe20008000000 */
[----:B------:R-:W-:Y:S01]  /*1cb0*/  LEA.HI.X R249, R16, UR27, R10, 0x1, P2 ;  /* 0x0000001b10f97c11 */ /* 0x000fe200090f0c0a */
[----:B------:R-:W-:Y:S07]  /*1cc0*/  @P0 BRA `(.L_x_1826) ;  /* 0x00000008000c0947 */ /* 0x000fee0003800000 */
        /* <DEDUP_REMOVED lines=19> */
.L_x_1827:
        /* <DEDUP_REMOVED lines=19> */
.L_x_1828:
[----:B------:R-:W-:Y:S01]  /*1f30*/  UIMAD UR5, UR36, UR10, URZ ;  /* 0x0000000a240572a4 */ /* 0x000fe2000f8e023f */
[----:B------:R-:W-:Y:S01]  /*1f40*/  IMAD.U32 R7, RZ, RZ, UR10 ;  /* 0x0000000aff077e24 */ /* 0x000fe2000f8e00ff */
[----:B------:R-:W-:Y:S01]  /*1f50*/  UIMAD UR8, UR14, -0x40, UR8 ;  /* 0xffffffc00e0878a4 */ /* 0x000fe2000f8e0208 */
[C---:B------:R-:W-:Y:S01]  /*1f60*/  VIADD R4, R14.reuse, 0x20 ;  /* 0x000000200e047836 */ /* 0x040fe20000000000 */
[----:B------:R-:W-:Y:S01]  /*1f70*/  UIMAD UR5, UR22, UR11, UR5 ;  /* 0x0000000b160572a4 */ /* 0x000fe2000f8e0205 */
[----:B------:R-:W-:Y:S01]  /*1f80*/  IMAD.WIDE.U32 R6, R7, UR22, R8 ;  /* 0x0000001607067c25 */ /* 0x000fe2000f8e0008 */
[----:B------:R-:W-:Y:S01]  /*1f90*/  ULDC.64 UR16, c[0x0][0x468] ;  /* 0x00011a0000107ab9 */ /* 0x000fe20000000a00 */
[----:B------:R-:W-:Y:S01]  /*1fa0*/  BSSY B0, `(.L_x_1829) ;  /* 0x0000018000007945 */ /* 0x000fe20003800000 */
        /* <DEDUP_REMOVED lines=13> */
[----:B------:R-:W-:-:S03]  /*2080*/  ULDC.64 UR16, c[0x0][0x3f0] ;  /* 0x0000fc0000107ab9 */ /* 0x000fc60000000a00 */
[----:B------:R-:W-:-:S04]  /*2090*/  IMAD.WIDE.U32 R12, R14, UR10, R4 ;  /* 0x0000000a0e0c7c25 */ /* 0x000fc8000f8e0004 */
        /* <DEDUP_REMOVED lines=8> */
.L_x_1830:
[----:B------:R-:W-:Y:S05]  /*2120*/  BSYNC B0 ;  /* 0x0000000000007941 */ /* 0x000fea0003800000 */
.L_x_1829:
[----:B------:R-:W-:Y:S04]  /*2130*/  BSSY B0, `(.L_x_1831) ;  /* 0x0000010000007945 */ /* 0x000fe80003800000 */
[----:B------:R-:W-:Y:S05]  /*2140*/  @P0 BRA `(.L_x_1832) ;  /* 0x0000000000380947 */ /* 0x000fea0003800000 */
[----:B-1----:R-:W-:Y:S01]  /*2150*/  IADD3 R7, P2, R14, 0x20, RZ ;  /* 0x000000200e077810 */ /* 0x002fe20007f5e0ff */
[----:B------:R-:W-:Y:S01]  /*2160*/  ULDC.64 UR8, c[0x0][0x3f0] ;  /* 0x0000fc0000087ab9 */ /* 0x000fe20000000a00 */
[----:B------:R-:W-:Y:S02]  /*2170*/  MOV R11, R5 ;  /* 0x00000005000b7202 */ /* 0x000fe40000000f00 */
[----:B------:R-:W-:Y:S01]  /*2180*/  IADD3.X R4, RZ, R15, RZ, P2, !PT ;  /* 0x0000000fff047210 */ /* 0x000fe200017fe4ff */
[----:B------:R-:W-:-:S04]  /*2190*/  IMAD.WIDE.U32 R10, R7, UR10, R10 ;  /* 0x0000000a070a7c25 */ /* 0x000fc8000f8e000a */
[----:B------:R-:W-:Y:S01]  /*21a0*/  IMAD R4, R4, UR10, RZ ;  /* 0x0000000a04047c24 */ /* 0x000fe2000f8e02ff */
[----:B------:R-:W-:-:S03]  /*21b0*/  LEA R6, P2, R10, UR8, 0x1 ;  /* 0x000000080a067c11 */ /* 0x000fc6000f8408ff */
[----:B------:R-:W-:-:S05]  /*21c0*/  IMAD R4, R7, UR11, R4 ;  /* 0x0000000b07047c24 */ /* 0x000fca000f8e0204 */
[----:B------:R-:W-:-:S04]  /*21d0*/  IADD3 R5, R11, R4, RZ ;  /* 0x000000040b057210 */ /* 0x000fc80007ffe0ff */
[----:B------:R-:W-:-:S05]  /*21e0*/  LEA.HI.X R7, R10, UR9, R5, 0x1, P2 ;  /* 0x000000090a077c11 */ /* 0x000fca00090f0c05 */
[----:B------:R2:W-:Y:S04]  /*21f0*/  STG.E.128 desc[UR6][R6.64], RZ ;  /* 0x000000ff06007986 */ /* 0x0005e8000c101d06 */
[----:B------:R2:W-:Y:S04]  /*2200*/  STG.E.128 desc[UR6][R6.64+0x80], RZ ;  /* 0x000080ff06007986 */ /* 0x0005e8000c101d06 */
[----:B------:R2:W-:Y:S04]  /*2210*/  STG.E.128 desc[UR6][R6.64+0x100], RZ ;  /* 0x000100ff06007986 */ /* 0x0005e8000c101d06 */
[----:B------:R2:W-:Y:S02]  /*2220*/  STG.E.128 desc[UR6][R6.64+0x180], RZ ;  /* 0x000180ff06007986 */ /* 0x0005e4000c101d06 */
.L_x_1832:
[----:B------:R-:W-:Y:S05]  /*2230*/  BSYNC B0 ;  /* 0x0000000000007941 */ /* 0x000fea0003800000 */
.L_x_1831:
[----:B------:R-:W-:Y:S01]  /*2240*/  IMAD.U32 R5, RZ, RZ, UR12 ;  /* 0x0000000cff057e24 */ /* 0x000fe2000f8e00ff */
[----:B------:R-:W-:Y:S01]  /*2250*/  UIMAD UR5, UR36, UR12, URZ ;  /* 0x0000000c240572a4 */ /* 0x000fe2000f8e023f */
[----:B------:R-:W-:Y:S01]  /*2260*/  BSSY B0, `(.L_x_1833) ;  /* 0x0000019000007945 */ /* 0x000fe20003800000 */
[----:B------:R-:W-:Y:S01]  /*2270*/  ULDC.64 UR8, c[0x0][0x470] ;  /* 0x00011c0000087ab9 */ /* 0x000fe20000000a00 */
[----:B------:R-:W-:Y:S01]  /*2280*/  IMAD.WIDE.U32 R4, R5, UR22, R8 ;  /* 0x0000001605047c25 */ /* 0x000fe2000f8e0008 */
[----:B------:R-:W-:Y:S01]  /*2290*/  UIMAD UR5, UR22, UR13, UR5 ;  /* 0x0000000d160572a4 */ /* 0x000fe2000f8e0205 */
[----:B-12---:R-:W-:Y:S02]  /*22a0*/  MOV R6, UR8 ;  /* 0x0000000800067c02 */ /* 0x006fe40008000f00 */
[----:B------:R-:W-:-:S03]  /*22b0*/  IADD3 R8, P2, R4, UR15, RZ ;  /* 0x0000000f04087c10 */ /* 0x000fc6000ff5e0ff */
[----:B------:R-:W-:Y:S01]  /*22c0*/  IMAD.U32 R4, RZ, RZ, UR5 ;  /* 0x00000005ff047e24 */ /* 0x000fe2000f8e00ff */
[----:B------:R-:W-:-:S04]  /*22d0*/  UIMAD UR5, UR61, UR8, URZ ;  /* 0x000000083d0572a4 */ /* 0x000fc8000f8e023f */
[----:B------:R-:W-:Y:S01]  /*22e0*/  IADD3.X R9, R5, UR18, R4, P2, !PT ;  /* 0x0000001205097c10 */ /* 0x000fe200097fe404 */
[----:B------:R-:W-:Y:S02]  /*22f0*/  UIMAD UR9, UR53, UR9, UR5 ;  /* 0x00000009350972a4 */ /* 0x000fe4000f8e0205 */
[----:B------:R-:W-:-:S05]  /*2300*/  IMAD.WIDE.U32 R6, R6, UR53, R8 ;  /* 0x0000003506067c25 */ /* 0x000fca000f8e0008 */
[----:B------:R-:W-:Y:S01]  /*2310*/  IADD3 R5, R7, UR9, RZ ;  /* 0x0000000907057c10 */ /* 0x000fe2000fffe0ff */
[----:B------:R-:W-:Y:S06]  /*2320*/  @P1 BRA `(.L_x_1834) ;  /* 0x0000000000301947 */ /* 0x000fec0003800000 */
        /* <DEDUP_REMOVED lines=12> */
.L_x_1834:
[----:B------:R-:W-:Y:S05]  /*23f0*/  BSYNC B0 ;  /* 0x0000000000007941 */ /* 0x000fea0003800000 */
.L_x_1833:
[----:B------:R-:W-:Y:S05]  /*2400*/  @P0 BRA `(.L_x_1835) ;  /* 0x00000074006c0947 */ /* 0x000fea0003800000 */
[----:B------:R-:W-:Y:S01]  /*2410*/  IADD3 R14, P0, R14, 0x20, RZ ;  /* 0x000000200e0e7810 */ /* 0x000fe20007f1e0ff */
[----:B------:R-:W-:Y:S01]  /*2420*/  ULDC.64 UR8, c[0x0][0x3f8] ;  /* 0x0000fe0000087ab9 */ /* 0x000fe20000000a00 */
[----:B------:R-:W-:Y:S02]  /*2430*/  MOV R4, R6 ;  /* 0x0000000600047202 */ /* 0x000fe40000000f00 */
[----:B------:R-:W-:-:S03]  /*2440*/  IADD3.X R15, RZ, R15, RZ, P0, !PT ;  /* 0x0000000fff0f7210 */ /* 0x000fc600007fe4ff */
        /* <DEDUP_REMOVED lines=9> */
[----:B------:R2:W-:Y:S01]  /*24e0*/  STG.E.128 desc[UR6][R6.64+0x180], RZ ;  /* 0x000180ff06007986 */ /* 0x0005e2000c101d06 */
[----:B------:R-:W-:Y:S05]  /*24f0*/  BRA `(.L_x_1835) ;  /* 0x0000007400307947 */ /* 0x000fea0003800000 */
.L_x_1826:
[----:B------:R-:W-:Y:S01]  /*2500*/  PLOP3.LUT P0, PT, PT, PT, UP4, 0x80, 0x0 ;  /* 0x000000000000781c */ /* 0x000fe20003f0f048 */
[----:B------:R-:W-:Y:S01]  /*2510*/  UIMAD UR9, UR5, -0x40, UR12 ;  /* 0xffffffc0050978a4 */ /* 0x000fe2000f8e020c */
[----:B------:R-:W-:Y:S01]  /*2520*/  VIADD R6, R14, 0x20 ;  /* 0x000000200e067836 */ /* 0x000fe20000000000 */
[----:B------:R-:W-:Y:S01]  /*2530*/  LEA R239, R228, UR4, 0x1 ;  /* 0x00000004e4ef7c11 */ /* 0x000fe2000f8e08ff */
[----:B------:R-:W-:Y:S01]  /*2540*/  IMAD.WIDE.U32 R10, R4, 0x40, RZ ;  /* 0x00000040040a7825 */ /* 0x000fe200078e00ff */
[----:B------:R-:W-:Y:S01]  /*2550*/  ULEA.HI UR13, UR5, UR5, URZ, 0x1 ;  /* 0x00000005050d7291 */ /* 0x000fe2000f8f083f */
[----:B------:R-:W-:Y:S07]  /*2560*/  BSSY B0, `(.L_x_1836) ;  /* 0x000003d000007945 */ /* 0x000fee0003800000 */
        /* <DEDUP_REMOVED lines=8> */
[----:B------:R-:W-:Y:S01]  /*25f0*/  @!P1 IADD3.X R11, R249, R11, R5, P3, !PT ;  /* 0x0000000bf90b9210 */ /* 0x000fe20001ffe405 */
[----:B------:R-:W-:Y:S01]  /*2600*/  VIADD R5, R228, 0x4000 ;  /* 0x00004000e4057836 */ /* 0x000fe20000000000 */
[----:B------:R-:W-:Y:S01]  /*2610*/  PLOP3.LUT P0, PT, PT, PT, UP0, 0x80, 0x0 ;  /* 0x000000000000781c */ /* 0x000fe20003f0f008 */
[----:B------:R1:W-:Y:S03]  /*2620*/  @P2 STS.128 [R239+0x10000], RZ ;  /* 0x010000ffef002388 */ /* 0x0003e60000000c00 */
[----:B------:R-:W-:Y:S01]  /*2630*/  SEL R5, R5, R228, !P0 ;  /* 0x000000e405057207 */ /* 0x000fe20004000000 */
[----:B------:R1:W-:Y:S03]  /*2640*/  @P2 STS.128 [R239+0x12000], RZ ;  /* 0x012000ffef002388 */ /* 0x0003e60000000c00 */
[----:B------:R-:W-:Y:S01]  /*2650*/  LEA R245, R5, UR4, 0x1 ;  /* 0x0000000405f57c11 */ /* 0x000fe2000f8e08ff */
        /* <DEDUP_REMOVED lines=38> */
.L_x_1837:
[----:B------:R-:W-:Y:S01]  /*28c0*/  @!PT LDS RZ, [RZ] ;  /* 0x00000000fffff984 */ /* 0x000fe20000000800 */
[----:B------:R-:W-:Y:S01]  /*28d0*/  @!PT LDS RZ, [RZ] ;  /* 0x00000000fffff984 */ /* 0x000fe20000000800 */
[----:B------:R-:W-:Y:S01]  /*28e0*/  @!PT LDS RZ, [RZ] ;  /* 0x00000000fffff984 */ /* 0x000fe20000000800 */
[----:B------:R2:W-:Y:S04]  /*28f0*/  LDGSTS.E.BYPASS.LTC128B.128 [R245], desc[UR6][R250.64] ;  /* 0x00000000faf57fae */ /* 0x0005e8000b901d46 */
[----:B------:R2:W-:Y:S04]  /*2900*/  LDGSTS.E.BYPASS.LTC128B.128 [R245+0x2000], desc[UR6][R250.64+0x80] ;  /* 0x02000080faf57fae */ /* 0x0005e8000b901d46 */
[----:B------:R2:W-:Y:S04]  /*2910*/  LDGSTS.E.BYPASS.LTC128B.128 [R245+0x4000], desc[UR6][R250.64+0x100] ;  /* 0x04000100faf57fae */ /* 0x0005e8000b901d46 */
[----:B------:R2:W-:Y:S02]  /*2920*/  LDGSTS.E.BYPASS.LTC128B.128 [R245+0x6000], desc[UR6][R250.64+0x180] ;  /* 0x06000180faf57fae */ /* 0x0005e4000b901d46 */
.L_x_1838:
[----:B------:R-:W-:Y:S05]  /*2930*/  BSYNC B0 ;  /* 0x0000000000007941 */ /* 0x000fea0003800000 */
.L_x_1836:
        /* <DEDUP_REMOVED lines=21> */
.L_x_1840:
[----:B------:R-:W-:Y:S01]  /*2a90*/  IMAD.U32 R5, RZ, RZ, UR13 ;  /* 0x0000000dff057e24 */ /* 0x000fe2000f8e00ff */
[----:B------:R-:W-:-:S04]  /*2aa0*/  IADD3 R4, P1, R250, UR16, RZ ;  /* 0x00000010fa047c10 */ /* 0x000fc8000ff3e0ff */
        /* <DEDUP_REMOVED lines=8> */
.L_x_1841:
[----:B------:R-:W-:Y:S05]  /*2b30*/  BSYNC B0 ;  /* 0x0000000000007941 */ /* 0x000fea0003800000 */
.L_x_1839:
[----:B------:R-:W-:Y:S01]  /*2b40*/  UIMAD UR13, UR36, UR28, URZ ;  /* 0x0000001c240d72a4 */ /* 0x000fe2000f8e023f */
[----:B----4-:R-:W-:Y:S01]  /*2b50*/  IMAD.U32 R5, RZ, RZ, UR28 ;  /* 0x0000001cff057e24 */ /* 0x010fe2000f8e00ff */
[----:B------:R-:W-:Y:S01]  /*2b60*/  UIMAD UR15, UR36, UR24, URZ ;  /* 0x00000018240f72a4 */ /* 0x000fe2000f8e023f */
[----:B------:R-:W-:Y:S01]  /*2b70*/  IMAD.U32 R4, RZ, RZ, UR24 ;  /* 0x00000018ff047e24 */ /* 0x000fe2000f8e00ff */
[----:B------:R-:W-:Y:S01]  /*2b80*/  UIMAD UR16, UR22, UR29, UR13 ;  /* 0x0000001d161072a4 */ /* 0x000fe2000f8e020d */
[--C-:B-1----:R-:W-:Y:S01]  /*2b90*/  IMAD.WIDE.U32 R10, R5, UR22, R8.reuse ;  /* 0x00000016050a7c25 */ /* 0x102fe2000f8e0008 */
        /* <DEDUP_REMOVED lines=8> */
[----:B------:R-:W-:Y:S01]  /*2c20*/  IMAD.U32 R4, RZ, RZ, UR15 ;  /* 0x0000000fff047e24 */ /* 0x000fe2000f8e00ff */
[----:B------:R-:W-:Y:S01]  /*2c30*/  ULDC.64 UR16, c[0x0][0x268] ;  /* 0x00009a0000107ab9 */ /* 0x000fe20000000a00 */
[----:B------:R-:W-:Y:S01]  /*2c40*/  IMAD.MOV.U32 R243, RZ, RZ, 0x7f800000 ;  /* 0x7f800000fff37424 */ /* 0x000fe200078e00ff */
[----:B------:R-:W-:Y:S01]  /*2c50*/  IADD3.X R29, R11, UR40, R5, P2, !PT ;  /* 0x000000280b1d7c10 */ /* 0x000fe200097fe405 */
[C---:B------:R-:W-:Y:S01]  /*2c60*/  IMAD R5, R7.reuse, UR26, RZ ;  /* 0x0000001a07057c24 */ /* 0x040fe2000f8e02ff */
[----:B------:R-:W-:Y:S01]  /*2c70*/  ISETP.GE.AND P2, PT, R14, UR13, PT ;  /* 0x0000000d0e007c0c */ /* 0x000fe2000bf46270 */
[----:B------:R-:W-:Y:S01]  /*2c80*/  IMAD R7, R7, UR16, RZ ;  /* 0x0000001007077c24 */ /* 0x000fe2000f8e02ff */
[----:B------:R-:W-:Y:S01]  /*2c90*/  IADD3.X R9, R9, UR31, R4, P3, !PT ;  /* 0x0000001f09097c10 */ /* 0x000fe20009ffe404 */
[----:B------:R-:W-:-:S02]  /*2ca0*/  IMAD R5, R22, UR27, R5 ;  /* 0x0000001b16057c24 */ /* 0x000fc4000f8e0205 */
[----:B------:R-:W-:Y:S01]  /*2cb0*/  IMAD.MOV.U32 R244, RZ, RZ, 0x7f800000 ;  /* 0x7f800000fff47424 */ /* 0x000fe200078e00ff */
[----:B------:R-:W-:Y:S01]  /*2cc0*/  @!P1 IADD3 R17, P3, R14, 0x20, RZ ;  /* 0x000000200e119810 */ /* 0x000fe20007f7e0ff */
[----:B------:R-:W-:Y:S01]  /*2cd0*/  IMAD.WIDE.U32 R28, R22, UR26, R28 ;  /* 0x0000001a161c7c25 */ /* 0x000fe2000f8e001c */
[----:B------:R-:W-:Y:S01]  /*2ce0*/  SHF.R.S32.HI R241, RZ, 0x1f, R242 ;  /* 0x0000001ffff17819 */ /* 0x000fe200000114f2 */
[----:B------:R-:W-:Y:S01]  /*2cf0*/  ULDC UR18, c[0x0][0x394] ;  /* 0x0000e50000127ab9 */ /* 0x000fe20000000800 */
[----:B------:R-:W-:Y:S01]  /*2d00*/  ULDC UR42, c[0x0][0x2dc] ;  /* 0x0000b700002a7ab9 */ /* 0x000fe20000000800 */
[----:B------:R-:W-:Y:S01]  /*2d10*/  @!P1 IMAD.X R18, RZ, RZ, R15, P3 ;  /* 0x000000ffff129224 */ /* 0x000fe200018e060f */
[----:B------:R-:W-:Y:S01]  /*2d20*/  @!P1 IADD3 R16, P3, R14, 0x20, RZ ;  /* 0x000000200e109810 */ /* 0x000fe20007f7e0ff */
[C---:B------:R-:W-:Y:S01]  /*2d30*/  IMAD R26, R22.reuse, UR17, R7 ;  /* 0x00000011161a7c24 */ /* 0x040fe2000f8e0207 */
[----:B------:R-:W1:Y:S01]  /*2d40*/  @!P2 LDC.64 R10, c[0x0][0x218] ;  /* 0x00008600ff0aab82 */ /* 0x000e620000000a00 */
[----:B------:R-:W-:Y:S01]  /*2d50*/  IMAD.WIDE.U32 R22, R22, UR16, R8 ;  /* 0x0000001016167c25 */ /* 0x000fe2000f8e0008 */
[----:B------:R4:W-:Y:S03]  /*2d60*/  @P2 STS.128 [R239+0x18000], RZ ;  /* 0x018000ffef002388 */ /* 0x0009e60000000c00 */
[----:B------:R-:W-:Y:S01]  /*2d70*/  IMAD.MOV.U32 R218, RZ, RZ, 0x20 ;  /* 0x00000020ffda7424 */ /* 0x000fe200078e00ff */
[----:B------:R4:W-:Y:S01]  /*2d80*/  @P2 STS.128 [R239+0x1a000], RZ ;  /* 0x01a000ffef002388 */ /* 0x0009e20000000c00 */
[C---:B------:R-:W-:Y:S01]  /*2d90*/  @!P2 IMAD R21, R15.reuse, UR28, RZ ;  /* 0x0000001c0f15ac24 */ /* 0x040fe2000f8e02ff */
[----:B------:R-:W2:Y:S01]  /*2da0*/  @!P1 LDC.64 R6, c[0x0][0x218] ;  /* 0x00008600ff069b82 */ /* 0x000ea20000000a00 */
[----:B------:R-:W-:Y:S01]  /*2db0*/  @!P2 IMAD R19, R15, UR24, RZ ;  /* 0x000000180f13ac24 */ /* 0x000fe2000f8e02ff */
[----:B------:R4:W-:Y:S01]  /*2dc0*/  @P2 STS.128 [R239+0x1c000], RZ ;  /* 0x01c000ffef002388 */ /* 0x0009e20000000c00 */
[----:B------:R-:W-:-:S02]  /*2dd0*/  IMAD.IADD R29, R29, 0x1, R5 ;  /* 0x000000011d1d7824 */ /* 0x000fc400078e0205 */
[----:B------:R-:W-:Y:S01]  /*2de0*/  IMAD.MOV.U32 R217, RZ, RZ, 0x40 ;  /* 0x00000040ffd97424 */ /* 0x000fe200078e00ff */
[----:B------:R4:W-:Y:S01]  /*2df0*/  @P2 STS.128 [R239+0x1e000], RZ ;  /* 0x01e000ffef002388 */ /* 0x0009e20000000c00 */
[----:B------:R-:W-:Y:S01]  /*2e00*/  IMAD.IADD R27, R23, 0x1, R26 ;  /* 0x00000001171b7824 */ /* 0x000fe200078e021a */
[----:B------:R-:W3:Y:S01]  /*2e10*/  @!P1 LDC.64 R4, c[0x0][0x220] ;  /* 0x00008800ff049b82 */ /* 0x000ee20000000a00 */
[----:B------:R-:W-:Y:S01]  /*2e20*/  @!P1 IMAD.X R15, RZ, RZ, R15, P3 ;  /* 0x000000ffff0f9224 */ /* 0x000fe200018e060f */
[----:B------:R-:W-:Y:S01]  /*2e30*/  CS2R R190, SRZ ;  /* 0x0000000000be7805 */ /* 0x000fe2000001ff00 */
[----:B------:R-:W-:Y:S01]  /*2e40*/  @!P1 IMAD.MOV.U32 R24, RZ, RZ, R28 ;  /* 0x000000ffff189224 */ /* 0x000fe200078e001c */
[----:B------:R-:W-:Y:S01]  /*2e50*/  CS2R R188, SRZ ;  /* 0x0000000000bc7805 */ /* 0x000fe2000001ff00 */
[----:B------:R-:W-:Y:S01]  /*2e60*/  @!P1 IMAD.MOV.U32 R25, RZ, RZ, R29 ;  /* 0x000000ffff199224 */ /* 0x000fe200078e001d */
[----:B------:R-:W-:Y:S01]  /*2e70*/  CS2R R194, SRZ ;  /* 0x0000000000c27805 */ /* 0x000fe2000001ff00 */
[----:B------:R-:W-:Y:S01]  /*2e80*/  @!P1 IMAD.MOV.U32 R23, RZ, RZ, R27 ;  /* 0x000000ffff179224 */ /* 0x000fe200078e001b */
[----:B------:R-:W4:Y:S01]  /*2e90*/  @!P2 LDC.64 R8, c[0x0][0x220] ;  /* 0x00008800ff08ab82 */ /* 0x000f220000000a00 */
[----:B------:R-:W-:Y:S01]  /*2ea0*/  @!P1 IMAD R18, R18, UR28, RZ ;  /* 0x0000001c12129c24 */ /* 0x000fe2000f8e02ff */
[----:B------:R-:W-:Y:S01]  /*2eb0*/  CS2R R192, SRZ ;  /* 0x0000000000c07805 */ /* 0x000fe2000001ff00 */
[----:B------:R-:W-:Y:S01]  /*2ec0*/  @!P1 IMAD R15, R15, UR24, RZ ;  /* 0x000000180f0f9c24 */ /* 0x000fe2000f8e02ff */
[----:B------:R-:W-:Y:S01]  /*2ed0*/  CS2R R186, SRZ ;  /* 0x0000000000ba7805 */ /* 0x000fe2000001ff00 */
[----:B------:R-:W-:Y:S01]  /*2ee0*/  @!P2 IMAD.MOV.U32 R26, RZ, RZ, R22 ;  /* 0x000000ffff1aa224 */ /* 0x000fe200078e0016 */
[----:B------:R-:W-:Y:S01]  /*2ef0*/  CS2R R184, SRZ ;  /* 0x0000000000b87805 */ /* 0x000fe2000001ff00 */
[C---:B------:R-:W-:Y:S01]  /*2f00*/  @!P1 IMAD R18, R17.reuse, UR29, R18 ;  /* 0x0000001d11129c24 */ /* 0x040fe2000f8e0212 */
[----:B------:R-:W-:Y:S01]  /*2f10*/  CS2R R182, SRZ ;  /* 0x0000000000b67805 */ /* 0x000fe2000001ff00 */
[----:B------:R-:W-:Y:S01]  /*2f20*/  @!P1 IMAD.WIDE.U32 R24, R17, UR28, R24 ;  /* 0x0000001c11189c25 */ /* 0x000fe2000f8e0018 */
[----:B------:R-:W-:-:S02]  /*2f30*/  CS2R R180, SRZ ;  /* 0x0000000000b47805 */ /* 0x000fc4000001ff00 */
[----:B------:R-:W-:Y:S02]  /*2f40*/  CS2R R174, SRZ ;  /* 0x0000000000ae7805 */ /* 0x000fe4000001ff00 */
[----:B------:R-:W-:Y:S01]  /*2f50*/  CS2R R172, SRZ ;  /* 0x0000000000ac7805 */ /* 0x000fe2000001ff00 */
[----:B------:R-:W-:Y:S01]  /*2f60*/  @!P1 IMAD R15, R16, UR25, R15 ;  /* 0x00000019100f9c24 */ /* 0x000fe2000f8e020f */
[----:B--2---:R-:W-:Y:S01]  /*2f70*/  @!P1 LEA R6, P3, R24, R6, 0x1 ;  /* 0x0000000618069211 */ /* 0x004fe200078608ff */
[----:B------:R-:W-:Y:S01]  /*2f80*/  @!P1 IMAD.WIDE.U32 R22, R16, UR24, R22 ;  /* 0x0000001810169c25 */ /* 0x000fe2000f8e0016 */
[----:B------:R-:W-:Y:S01]  /*2f90*/  CS2R R178, SRZ ;  /* 0x0000000000b27805 */ /* 0x000fe2000001ff00 */
[----:B------:R-:W2:Y:S01]  /*2fa0*/  LDC.64 R16, c[0x0][0x3b8] ;  /* 0x0000ee00ff107b82 */ /* 0x000ea20000000a00 */
        /* <DEDUP_REMOVED lines=8> */
[----:B-1----:R-:W-:Y:S01]  /*3030*/  @!P2 LEA R10, P4, R28, R10, 0x1 ;  /* 0x0000000a1c0aa211 */ /* 0x002fe200078808ff */
[----:B------:R-:W-:Y:S01]  /*3040*/  @!P1 IMAD.IADD R18, R25, 0x1, R18 ;  /* 0x0000000119129824 */ /* 0x000fe200078e0212 */
[----:B------:R-:W-:Y:S01]  /*3050*/  CS2R R158, SRZ ;  /* 0x00000000009e7805 */ /* 0x000fe2000001ff00 */
[----:B------:R-:W-:Y:S01]  /*3060*/  @!P2 IMAD R19, R14, UR25, R19 ;  /* 0x000000190e13ac24 */ /* 0x000fe2000f8e0213 */
[----:B------:R-:W-:Y:S01]  /*3070*/  @!P2 LEA.HI.X R11, R28, R11, R20, 0x1, P4 ;  /* 0x0000000b1c0ba211 */ /* 0x000fe200020f0c14 */
[----:B------:R-:W-:Y:S01]  /*3080*/  @!P2 IMAD.WIDE.U32 R26, R14, UR24, R26 ;  /* 0x000000180e1aac25 */ /* 0x000fe2000f8e001a */
[----:B------:R-:W-:-:S02]  /*3090*/  @!P1 LEA.HI.X R7, R24, R7, R18, 0x1, P3 ;  /* 0x0000000718079211 */ /* 0x000fc400018f0c12 */
[----:B------:R-:W-:Y:S02]  /*30a0*/  CS2R R156, SRZ ;  /* 0x00000000009c7805 */ /* 0x000fe4000001ff00 */
[----:B---3--:R-:W-:Y:S01]  /*30b0*/  @!P1 LEA R14, P3, R22, R4, 0x1 ;  /* 0x00000004160e9211 */ /* 0x008fe200078608ff */
[----:B------:R-:W-:Y:S01]  /*30c0*/  @!PT LDS RZ, [RZ] ;  /* 0x00000000fffff984 */ /* 0x000fe20000000800 */
[----:B------:R-:W-:Y:S01]  /*30d0*/  @!PT LDS RZ, [RZ] ;  /* 0x00000000fffff984 */ /* 0x000fe20000000800 */
[----:B------:R-:W-:Y:S01]  /*30e0*/  @!PT LDS RZ, [RZ] ;  /* 0x00000000fffff984 */ /* 0x000fe20000000800 */
[----:B------:R-:W-:Y:S01]  /*30f0*/  @!P2 LDGSTS.E.BYPASS.LTC128B.128 [R239+0x18000], desc[UR6][R10.64] ;  /* 0x180000000aefafae */ /* 0x000fe2000b901d46 */
[----:B------:R-:W-:Y:S01]  /*3100*/  @!P1 IMAD.IADD R15, R23, 0x1, R15 ;  /* 0x00000001170f9824 */ /* 0x000fe200078e020f */
[----:B----4-:R-:W-:Y:S01]  /*3110*/  @!P2 LEA R8, P4, R26, R8, 0x1 ;  /* 0x000000081a08a211 */ /* 0x010fe200078808ff */
[----:B------:R-:W-:Y:S01]  /*3120*/  @!P2 IMAD.IADD R19, R27, 0x1, R19 ;  /* 0x000000011b13a824 */ /* 0x000fe200078e0213 */
[----:B------:R-:W-:Y:S01]  /*3130*/  @!P2 LDGSTS.E.BYPASS.LTC128B.128 [R239+0x1a000], desc[UR6][R10.64+0x80] ;  /* 0x1a0000800aefafae */ /* 0x000fe2000b901d46 */
[----:B------:R-:W-:Y:S01]  /*3140*/  IMAD.MOV.U32 R238, RZ, RZ, 0x4 ;  /* 0x00000004ffee7424 */ /* 0x000fe200078e00ff */
[----:B------:R-:W-:Y:S02]  /*3150*/  @!P1 LEA.HI.X R15, R22, R5, R15, 0x1, P3 ;  /* 0x00000005160f9211 */ /* 0x000fe400018f0c0f */
[----:B------:R-:W-:Y:S01]  /*3160*/  CS2R R162, SRZ ;  /* 0x0000000000a27805 */ /* 0x000fe2000001ff00 */
[----:B------:R-:W-:Y:S01]  /*3170*/  @!P2 LDGSTS.E.BYPASS.LTC128B.128 [R239+0x1c000], desc[UR6][R10.64+0x100] ;  /* 0x1c0001000aefafae */ /* 0x000fe2000b901d46 */
[----:B------:R-:W-:-:S02]  /*3180*/  @!P2 LEA.HI.X R9, R26, R9, R19, 0x1, P4 ;  /* 0x000000091a09a211 */ /* 0x000fc400020f0c13 */
        /* <DEDUP_REMOVED lines=57> */
[----:B------:R-:W-:Y:S01]  /*3520*/  @!PT LDS RZ, [RZ] ;  /* 0x00000000fffff984 */ /* 0x000fe20000000800 */
[----:B------:R-:W-:Y:S01]  /*3530*/  @!PT LDS RZ, [RZ] ;  /* 0x00000000fffff984 */ /* 0x000fe20000000800 */
[----:B------:R-:W-:Y:S01]  /*3540*/  @!PT LDS RZ, [RZ] ;  /* 0x00000000fffff984 */ /* 0x000fe20000000800 */
[----:B------:R-:W-:Y:S01]  /*3550*/  @!P2 LDGSTS.E.BYPASS.LTC128B.128 [R239+0x20000], desc[UR6][R8.64] ;  /* 0x2000000008efafae */ /* 0x000fe2000b901d46 */
[----:B------:R-:W-:-:S03]  /*3560*/  ULDC.U8 UR22, c[0x0][0x388] ;  /* 0x0000e20000167ab9 */ /* 0x000fc60000000000 */
[----:B------:R-:W-:Y:S04]  /*3570*/  @!P2 LDGSTS.E.BYPASS.LTC128B.128 [R239+0x22000], desc[UR6][R8.64+0x80] ;  /* 0x2200008008efafae */ /* 0x000fe8000b901d46 */
[----:B------:R-:W-:Y:S01]  /*3580*/  @!P2 LDGSTS.E.BYPASS.LTC128B.128 [R239+0x24000], desc[UR6][R8.64+0x100] ;  /* 0x2400010008efafae */ /* 0x000fe2000b901d46 */
[----:B---3--:R-:W-:-:S03]  /*3590*/  VIADD R6, R229, 0x8 ;  /* 0x00000008e5067836 */ /* 0x008fc60000000000 */
        /* <DEDUP_REMOVED lines=12> */
[----:B------:R-:W-:Y:S01]  /*3660*/  ISETP.GE.AND P1, PT, R6, UR9, PT ;  /* 0x0000000906007c0c */ /* 0x000fe2000bf26270 */
[----:B------:R-:W-:Y:S01]  /*3670*/  IMAD.MOV.U32 R6, RZ, RZ, 0x4 ;  /* 0x00000004ff067424 */ /* 0x000fe200078e00ff */
[C---:B------:R-:W-:Y:S01]  /*3680*/  ISETP.GE.AND P2, PT, R229.reuse, UR9, PT ;  /* 0x00000009e5007c0c */ /* 0x040fe2000bf46270 */
[----:B------:R-:W0:Y:S04]  /*3690*/  LDGDEPBAR ;  /* 0x00000000000079af */ /* 0x000e280000000000 */
[----:B--2---:R-:W2:Y:S04]  /*36a0*/  LDG.E.64 R10, desc[UR6][R16.64+0x8] ;  /* 0x00000806100a7981 */ /* 0x004ea8000c1e1b00 */
[----:B------:R-:W4:Y:S01]  /*36b0*/  LDG.E.64 R4, desc[UR6][R16.64] ;  /* 0x0000000610047981 */ /* 0x000f22000c1e1b00 */
[----:B---3--:R-:W-:Y:S01]  /*36c0*/  IMAD.WIDE R8, R229, R6, UR10 ;  /* 0x0000000ae5087e25 */ /* 0x008fe2000f8e0206 */
[----:B------:R-:W-:-:S04]  /*36d0*/  LEA.HI R6, R12, R13, RZ, 0x4 ;  /* 0x0000000d0c067211 */ /* 0x000fc800078f20ff */
[----:B------:R-:W-:Y:S01]  /*36e0*/  LOP3.LUT R6, R6, 0xfffffff0, RZ, 0xc0, !PT ;  /* 0xfffffff006067812 */ /* 0x000fe200078ec0ff */
[----:B------:R-:W-:Y:S01]  /*36f0*/  UIMAD UR9, UR46, UR58, UR53 ;  /* 0x0000003a2e0972a4 */ /* 0x000fe2000f8e0235 */
[----:B------:R1:W5:Y:S03]  /*3700*/  @!P2 LDG.E R243, desc[UR6][R8.64] ;  /* 0x0000000608f3a981 */ /* 0x000366000c1e1900 */
[----:B------:R-:W-:Y:S01]  /*3710*/  IMAD.IADD R13, R13, 0x1, -R6 ;  /* 0x000000010d0d7824 */ /* 0x000fe200078e0a06 */
[----:B------:R1:W5:Y:S01]  /*3720*/  @!P1 LDG.E R244, desc[UR6][R8.64+0x20] ;  /* 0x0000200608f49981 */ /* 0x000362000c1e1900 */
[----:B------:R-:W-:Y:S01]  /*3730*/  USHF.L.U32 UR9, UR9, 0x5, URZ ;  /* 0x0000000509097899 */ /* 0x000fe2000800063f */
[----:B------:R-:W-:Y:S01]  /*3740*/  CS2R R28, SRZ ;  /* 0x00000000001c7805 */ /* 0x000fe2000001ff00 */
[----:B------:R-:W-:Y:S01]  /*3750*/  UIADD3 UR26, -UR8, 0x40, UR21 ;  /* 0x00000040081a7890 */ /* 0x000fe2000fffe115 */
[----:B------:R-:W-:Y:S01]  /*3760*/  SHF.R.S32.HI R6, RZ, 0x1f, R13 ;  /* 0x0000001fff067819 */ /* 0x000fe2000001140d */
[----:B------:R-:W-:Y:S01]  /*3770*/  USHF.R.S32.HI UR13, URZ, 0x1f, UR9 ;  /* 0x0000001f3f0d7899 */ /* 0x000fe20008011409 */
[----:B------:R-:W-:-:S02]  /*3780*/  CS2R R26, SRZ ;  /* 0x00000000001a7805 */ /* 0x000fc4000001ff00 */
[----:B------:R-:W-:Y:S02]  /*3790*/  CS2R R24, SRZ ;  /* 0x0000000000187805 */ /* 0x000fe4000001ff00 */
[----:B------:R-:W-:Y:S02]  /*37a0*/  LEA.HI R6, R6, R13, RZ, 0x3 ;  /* 0x0000000d06067211 */ /* 0x000fe400078f18ff */
[----:B------:R-:W-:Y:S02]  /*37b0*/  CS2R R22, SRZ ;  /* 0x0000000000167805 */ /* 0x000fe4000001ff00 */
[----:B------:R-:W-:Y:S01]  /*37c0*/  CS2R R20, SRZ ;  /* 0x0000000000147805 */ /* 0x000fe2000001ff00 */
[----:B------:R-:W-:Y:S01]  /*37d0*/  UMOV UR17, UR18 ;  /* 0x0000001200117c82 */ /* 0x000fe20008000000 */
[----:B------:R-:W-:Y:S01]  /*37e0*/  LOP3.LUT R6, R6, 0xfffffff8, RZ, 0xc0, !PT ;  /* 0xfffffff806067812 */ /* 0x000fe200078ec0ff */
[----:B------:R-:W-:Y:S01]  /*37f0*/  UIADD3 UR26, UR26, -UR55, URZ ;  /* 0x800000371a1a7290 */ /* 0x000fe2000fffe03f */
[----:B------:R-:W-:-:S03]  /*3800*/  ULDC UR21, c[0x0][0x2ec] ;  /* 0x0000bb0000157ab9 */ /* 0x000fc60000000800 */
[----:B------:R-:W-:Y:S01]  /*3810*/  IMAD.IADD R6, R13, 0x1, -R6 ;  /* 0x000000010d067824 */ /* 0x000fe200078e0a06 */
[----:B--2---:R-:W-:-:S04]  /*3820*/  IADD3 R242, P4, P3, R10, UR9, R242 ;  /* 0x000000090af27c10 */ /* 0x004fc8000fb9e0f2 */
[----:B------:R-:W-:Y:S02]  /*3830*/  R2P PR, R6, 0x6 ;  /* 0x0000000606007804 */ /* 0x000fe40000000000 */
[----:B----4-:R-:W-:Y:S01]  /*3840*/  R2UR UR24, R5 ;  /* 0x00000000051872ca */ /* 0x010fe200000e0000 */
[----:B------:R-:W-:Y:S01]  /*3850*/  VIADD R5, R224, 0x4000 ;  /* 0x00004000e0057836 */ /* 0x000fe20000000000 */
[----:B------:R-:W-:Y:S01]  /*3860*/  R2UR UR25, R4 ;  /* 0x00000000041972ca */ /* 0x000fe200000e0000 */
[----:B------:R-:W-:Y:S01]  /*3870*/  VIADD R4, R223, 0x4000 ;  /* 0x00004000df047836 */ /* 0x000fe20000000000 */
[----:B------:R-:W-:Y:S02]  /*3880*/  SEL R218, R218, 0xffffffe0, !P1 ;  /* 0xffffffe0dada7807 */ /* 0x000fe40004800000 */
[----:B------:R-:W-:Y:S02]  /*3890*/  SEL R217, R217, 0xffffffc0, !P2 ;  /* 0xffffffc0d9d97807 */ /* 0x000fe40005000000 */
[----:B------:R-:W-:Y:S01]  /*38a0*/  SEL R220, R5, R224, !P0 ;  /* 0x000000e005dc7207 */ /* 0x000fe20004000000 */
[C---:B------:R-:W-:Y:S01]  /*38b0*/  IMAD.IADD R216, R221.reuse, 0x1, R218 ;  /* 0x00000001ddd87824 */ /* 0x040fe200078e02da */
[----:B------:R-:W-:Y:S01]  /*38c0*/  SEL R219, R4, R223, !P0 ;  /* 0x000000df04db7207 */ /* 0x000fe20004000000 */
[----:B------:R-:W-:Y:S01]  /*38d0*/  IMAD.IADD R214, R221, 0x1, R217 ;  /* 0x00000001ddd67824 */ /* 0x000fe200078e02d9 */
[----:B------:R-:W-:Y:S01]  /*38e0*/  IADD3.X R241, R11, UR13, R241, P4, P3 ;  /* 0x0000000d0bf17c10 */ /* 0x000fe2000a7e64f1 */
[----:B------:R-:W-:Y:S01]  /*38f0*/  IMAD.IADD R215, R217, 0x1, R216 ;  /* 0x00000001d9d77824 */ /* 0x000fe200078e02d8 */
[----:B------:R-:W-:Y:S01]  /*3900*/  LEA R220, R220, UR4, 0x1 ;  /* 0x00000004dcdc7c11 */ /* 0x000fe2000f8e08ff */
[----:B------:R-:W-:Y:S01]  /*3910*/  UIADD3 UR38, UR25, -0x61c88647, URZ ;  /* 0x9e3779b919267890 */ /* 0x000fe2000fffe03f */
[----:B------:R-:W-:Y:S01]  /*3920*/  LEA R219, R219, UR4, 0x1 ;  /* 0x00000004dbdb7c11 */ /* 0x000fe2000f8e08ff */
        /* <DEDUP_REMOVED lines=11> */
.L_x_1846:
[----:B------:R-:W0:Y:S01]  /*39e0*/  LDGDEPBAR ;  /* 0x00000000000079af */ /* 0x000e220000000000 */
[C---:B------:R-:W-:Y:S01]  /*39f0*/  IMAD.IADD R114, R220.reuse, 0x1, R218 ;  /* 0x00000001dc727824 */ /* 0x040fe200078e02da */
[----:B------:R-:W-:Y:S01]  /*3a00*/  MOV R117, UR19 ;  /* 0x0000001300757c02 */ /* 0x000fe20008000f00 */
[----:B------:R-:W-:Y:S01]  /*3a10*/  IMAD.IADD R113, R220, 0x1, R217 ;  /* 0x00000001dc717824 */ /* 0x000fe200078e02d9 */
[----:B------:R-:W-:Y:S01]  /*3a20*/  USHF.L.U32 UR13, UR5, 0x6, URZ ;  /* 0x00000006050d7899 */ /* 0x000fe2000800063f */
[----:B------:R-:W-:Y:S01]  /*3a30*/  IMAD.U32 R116, RZ, RZ, UR20 ;  /* 0x00000014ff747e24 */ /* 0x000fe2000f8e00ff */
[----:B------:R-:W-:Y:S01]  /*3a40*/  IADD3 R112, R114, R217, RZ ;  /* 0x000000d972707210 */ /* 0x000fe20007ffe0ff */
[----:B------:R-:W-:Y:S01]  /*3a50*/  UMOV UR9, UR56 ;  /* 0x0000003800097c82 */ /* 0x000fe20008000000 */
[----:B------:R-:W-:Y:S02]  /*3a60*/  UISETP.GE.AND UP0, UPT, UR13, UR26, UPT ;  /* 0x0000001a0d00728c */ /* 0x000fe4000bf06270 */
[C---:B------:R-:W-:Y:S04]  /*3a70*/  LEA R118, P0, R229.reuse, R116, 0x2 ;  /* 0x00000074e5767211 */ /* 0x040fe800078010ff */
[----:B------:R-:W-:Y:S02]  /*3a80*/  LEA.HI.X.SX32 R119, R229, R117, 0x2, P0 ;  /* 0x00000075e5777211 */ /* 0x000fe400000f16ff */
[----:B------:R-:W-:Y:S01]  /*3a90*/  PLOP3.LUT P0, PT, PT, PT, UP0, 0x80, 0x0 ;  /* 0x000000000000781c */ /* 0x000fe20003f0f008 */
[----:B------:R-:W-:Y:S04]  /*3aa0*/  DEPBAR.LE SB0, 0x0 ;  /* 0x000080000000791a */ /* 0x000fe80000000000 */
[----:B------:R-:W-:Y:S06]  /*3ab0*/  BAR.SYNC.DEFER_BLOCKING 0x0 ;  /* 0x0000000000007b1d */ /* 0x000fec0000010000 */
[----:B------:R-:W-:Y:S04]  /*3ac0*/  LDSM.16.M88.4 R84, [R220] ;  /* 0x00000000dc54783b */ /* 0x000fe80000000200 */
[----:B------:R-:W1:Y:S04]  /*3ad0*/  LDSM.16.M88.4 R88, [R213+0x18000] ;  /* 0x01800000d558783b */ /* 0x000e680000000200 */
[----:B------:R-:W2:Y:S04]  /*3ae0*/  LDSM.16.M88.4 R92, [R213+0x18800] ;  /* 0x01880000d55c783b */ /* 0x000ea80000000200 */
[----:B------:R-:W-:Y:S04]  /*3af0*/  LDSM.16.M88.4 R96, [R114] ;  /* 0x000000007260783b */ /* 0x000fe80000000200 */
[----:B------:R-:W3:Y:S04]  /*3b00*/  LDSM.16.M88.4 R100, [R212+0x18000] ;  /* 0x01800000d464783b */ /* 0x000ee80000000200 */
[----:B------:R-:W4:Y:S04]  /*3b10*/  LDSM.16.M88.4 R104, [R212+0x18800] ;  /* 0x01880000d468783b */ /* 0x000f280000000200 */
[----:B------:R-:W-:Y:S04]  /*3b20*/  LDSM.16.M88.4 R108, [R3+0x18000] ;  /* 0x01800000036c783b */ /* 0x000fe80000000200 */
[----:B-----5:R2:W5:Y:S04]  /*3b30*/  LDG.E R117, desc[UR6][R118.64] ;  /* 0x0000000676757981 */ /* 0x020568000c1e1900 */
        /* <DEDUP_REMOVED lines=121> */
.L_x_1842:
        /* <DEDUP_REMOVED lines=9> */
[----:B------:R-:W-:Y:S02]  /*4360*/  VIADDMNMX R95, R88, UR15, RZ, !PT ;  /* 0x0000000f585f7c46 */ /* 0x000fe4000f8001ff */
        /* <DEDUP_REMOVED lines=64> */
.L_x_1843:
[C---:B------:R-:W-:Y:S01]  /*4770*/  FMUL.FTZ R84, R243.reuse, 1.4426950216293334961 ;  /* 0x3fb8aa3bf3547820 */ /* 0x040fe20000410000 */
[----:B------:R-:W-:Y:S01]  /*4780*/  FSETP.NEU.FTZ.AND P0, PT, R243, -INF , PT ;  /* 0xff800000f300780b */ /* 0x000fe20003f1d000 */
[----:B------:R-:W-:Y:S02]  /*4790*/  IMAD.U32 R87, RZ, RZ, UR14 ;  /* 0x0000000eff577e24 */ /* 0x000fe4000f8e00ff */
[----:B------:R-:W-:Y:S01]  /*47a0*/  FMUL.FTZ R85, R244, 1.4426950216293334961 ;  /* 0x3fb8aa3bf4557820 */ /* 0x000fe20000410000 */
[----:B------:R-:W-:Y:S01]  /*47b0*/  IMAD.U32 R86, RZ, RZ, UR5 ;  /* 0x00000005ff567e24 */ /* 0x000fe2000f8e00ff */
[----:B------:R-:W-:Y:S01]  /*47c0*/  FSEL R84, R84, RZ, P0 ;  /* 0x000000ff54547208 */ /* 0x000fe20000000000 */
[----:B------:R-:W-:Y:S01]  /*47d0*/  IMAD.WIDE.U32 R90, R242, -0x2daee0ad, RZ ;  /* 0xd2511f53f25a7825 */ /* 0x000fe200078e00ff */
[----:B------:R-:W-:Y:S01]  /*47e0*/  FSETP.NEU.FTZ.AND P0, PT, R244, -INF , PT ;  /* 0xff800000f400780b */ /* 0x000fe20003f1d000 */
[----:B------:R-:W-:Y:S01]  /*47f0*/  UISETP.GT.AND UP2, UPT, UR5, UR23, UPT ;  /* 0x000000170500728c */ /* 0x000fe2000bf44270 */
[----:B------:R-:W-:Y:S01]  /*4800*/  LEA R115, R224, UR4, 0x1 ;  /* 0x00000004e0737c11 */ /* 0x000fe2000f8e08ff */
[----:B------:R-:W-:Y:S02]  /*4810*/  IMAD R87, R87, 0x2, R226 ;  /* 0x0000000257577824 */ /* 0x000fe400078e02e2 */
[--C-:B------:R-:W-:Y:S01]  /*4820*/  FFMA.FTZ R118, R16, UR21, -R84.reuse ;  /* 0x0000001510767c23 */ /* 0x100fe20008010854 */
[----:B------:R-:W-:Y:S02]  /*4830*/  IMAD R16, R86, 0x4, R227 ;  /* 0x0000000456107824 */ /* 0x000fe400078e02e3 */
[--C-:B------:R-:W-:Y:S01]  /*4840*/  FFMA.FTZ R119, R8, UR21, -R84.reuse ;  /* 0x0000001508777c23 */ /* 0x100fe20008010854 */
[----:B------:R-:W-:Y:S01]  /*4850*/  FSEL R8, R85, RZ, P0 ;  /* 0x000000ff55087208 */ /* 0x000fe20000000000 */
[--C-:B------:R-:W-:Y:S01]  /*4860*/  FFMA.FTZ R122, R4, UR21, -R84.reuse ;  /* 0x00000015047a7c23 */ /* 0x100fe20008010854 */
[----:B------:R-:W-:Y:S01]  /*4870*/  LOP3.LUT R86, R91, UR24, R87, 0x96, !PT ;  /* 0x000000185b567c12 */ /* 0x000fe2000f8e9657 */
[----:B------:R-:W-:Y:S04]  /*4880*/  IMAD.WIDE.U32 R88, R16, -0x326172a9, RZ ;  /* 0xcd9e8d5710587825 */ /* 0x000fe800078e00ff */
[----:B------:R-:W-:Y:S01]  /*4890*/  FFMA.FTZ R9, R9, UR21, -R84 ;  /* 0x0000001509097c23 */ /* 0x000fe20008010854 */
[----:B------:R-:W1:Y:S01]  /*48a0*/  MUFU.EX2 R118, R118 ;  /* 0x0000007600767308 */ /* 0x000e620000000800 */
[--C-:B------:R-:W-:Y:S01]  /*48b0*/  FFMA.FTZ R120, R11, UR21, -R8.reuse ;  /* 0x000000150b787c23 */ /* 0x100fe20008010808 */
        /* <DEDUP_REMOVED lines=14> */
[----:B------:R-:W-:Y:S01]  /*49a0*/  FFMA.FTZ R84, R17, UR21, -R84 ;  /* 0x0000001511547c23 */ /* 0x000fe20008010854 */
[----:B------:R3:W-:Y:S01]  /*49b0*/  MUFU.EX2 R123, R5 ;  /* 0x00000005007b7308 */ /* 0x0007e20000000800 */
        /* <DEDUP_REMOVED lines=11> */
[----:B------:R-:W-:Y:S01]  /*4a70*/  FFMA.FTZ R8, R18, UR21, -R8 ;  /* 0x0000001512087c23 */ /* 0x000fe20008010808 */
[--C-:B------:R-:W-:Y:S01]  /*4a80*/  IMAD.IADD R114, R218, 0x1, R115.reuse ;  /* 0x00000001da727824 */ /* 0x100fe200078e0273 */
[----:B------:R-:W-:Y:S01]  /*4a90*/  LOP3.LUT R86, R7, UR31, R86, 0x96, !PT ;  /* 0x0000001f07567c12 */ /* 0x000fe2000f8e9656 */
[----:B------:R-:W-:Y:S01]  /*4aa0*/  IMAD.WIDE.U32 R88, R88, -0x326172a9, RZ ;  /* 0xcd9e8d5758587825 */ /* 0x000fe200078e00ff */
[----:B------:R-:W4:Y:S03]  /*4ab0*/  MUFU.EX2 R119, R119 ;  /* 0x0000007700777308 */ /* 0x000f260000000800 */
[----:B------:R-:W-:Y:S01]  /*4ac0*/  IMAD.WIDE.U32 R86, R86, -0x326172a9, RZ ;  /* 0xcd9e8d5756567825 */ /* 0x000fe200078e00ff */
[----:B------:R-:W-:Y:S03]  /*4ad0*/  LOP3.LUT R4, R89, UR32, R90, 0x96, !PT ;  /* 0x0000002059047c12 */ /* 0x000fe6000f8e965a */
[----:B------:R-:W-:Y:S01]  /*4ae0*/  IMAD.IADD R113, R217, 0x1, R115 ;  /* 0x00000001d9717824 */ /* 0x000fe200078e0273 */
[----:B------:R-:W-:Y:S01]  /*4af0*/  LOP3.LUT R7, R87, UR30, R88, 0x96, !PT ;  /* 0x0000001e57077c12 */ /* 0x000fe2000f8e9658 */
[----:B------:R-:W-:Y:S01]  /*4b00*/  IMAD.WIDE.U32 R90, R4, -0x2daee0ad, RZ ;  /* 0xd2511f53045a7825 */ /* 0x000fe200078e00ff */
[----:B------:R1:W-:Y:S03]  /*4b10*/  MUFU.EX2 R129, R10 ;  /* 0x0000000a00817308 */ /* 0x0003e60000000800 */
[----:B------:R-:W-:Y:S01]  /*4b20*/  IMAD.WIDE.U32 R16, R7, -0x2daee0ad, RZ ;  /* 0xd2511f5307107825 */ /* 0x000fe200078e00ff */
[----:B------:R-:W-:Y:S03]  /*4b30*/  LOP3.LUT R88, R91, UR29, R6, 0x96, !PT ;  /* 0x0000001d5b587c12 */ /* 0x000fe6000f8e9606 */
[----:B------:R-:W-:Y:S01]  /*4b40*/  IMAD.IADD R112, R217, 0x1, R114 ;  /* 0x00000001d9707824 */ /* 0x000fe200078e0272 */
[----:B------:R-:W-:Y:S01]  /*4b50*/  LOP3.LUT R7, R16, 0xff, RZ, 0xc0, !PT ;  /* 0x000000ff10077812 */ /* 0x000fe200078ec0ff */
[----:B------:R-:W-:Y:S01]  /*4b60*/  IMAD.WIDE.U32 R88, R88, -0x326172a9, RZ ;  /* 0xcd9e8d5758587825 */ /* 0x000fe200078e00ff */
[----:B--2---:R-:W-:Y:S01]  /*4b70*/  SHF.R.U32.HI R9, RZ, 0x18, R16 ;  /* 0x00000018ff097819 */ /* 0x004fe20000011610 */
[----:B------:R-:W2:Y:S01]  /*4b80*/  MUFU.EX2 R120, R120 ;  /* 0x0000007800787308 */ /* 0x000ea20000000800 */
[----:B------:R-:W-:Y:S02]  /*4b90*/  ISETP.LE.U32.AND P2, PT, R7, UR22, PT ;  /* 0x0000001607007c0c */ /* 0x000fe4000bf43070 */
[----:B------:R-:W-:Y:S02]  /*4ba0*/  SHF.R.U32.HI R11, RZ, 0x18, R88 ;  /* 0x00000018ff0b7819 */ /* 0x000fe40000011658 */
[----:B------:R-:W-:Y:S02]  /*4bb0*/  LOP3.LUT R86, R89, UR28, R86, 0x96, !PT ;  /* 0x0000001c59567c12 */ /* 0x000fe4000f8e9656 */
[----:B------:R-:W-:Y:S03]  /*4bc0*/  ISETP.LE.U32.AND P1, PT, R11, UR22, PT ;  /* 0x000000160b007c0c */ /* 0x000fe6000bf23070 */
[----:B------:R-:W2:Y:S01]  /*4bd0*/  MUFU.EX2 R121, R121 ;  /* 0x0000007900797308 */ /* 0x000ea20000000800 */
[----:B------:R-:W-:Y:S02]  /*4be0*/  SHF.R.U32.HI R11, RZ, 0x18, R86 ;  /* 0x00000018ff0b7819 */ /* 0x000fe40000011656 */
[----:B------:R-:W-:Y:S02]  /*4bf0*/  LOP3.LUT R6, R17, UR27, R90, 0x96, !PT ;  /* 0x0000001b11067c12 */ /* 0x000fe4000f8e965a */
[----:B------:R-:W-:Y:S02]  /*4c00*/  ISETP.LE.U32.AND P4, PT, R11, UR22, PT ;  /* 0x000000160b007c0c */ /* 0x000fe4000bf83070 */
[----:B------:R-:W-:Y:S03]  /*4c10*/  ISETP.LE.U32.AND P0, PT, R9, UR22, PT ;  /* 0x0000001609007c0c */ /* 0x000fe6000bf03070 */
[----:B------:R-:W-:Y:S01]  /*4c20*/  MUFU.EX2 R124, R124 ;  /* 0x0000007c007c7308 */ /* 0x000fe20000000800 */
[----:B------:R-:W-:Y:S02]  /*4c30*/  LOP3.LUT R11, R86, 0xff, RZ, 0xc0, !PT ;  /* 0x000000ff560b7812 */ /* 0x000fe400078ec0ff */
[----:B------:R-:W-:Y:S02]  /*4c40*/  SHF.R.U32.HI R9, RZ, 0x18, R6 ;  /* 0x00000018ff097819 */ /* 0x000fe40000011606 */
[----:B------:R-:W-:Y:S02]  /*4c50*/  LOP3.LUT R4, R16, 0xffff, RZ, 0xc0, !PT ;  /* 0x0000ffff10047812 */ /* 0x000fe400078ec0ff */
[----:B---3--:R-:W-:Y:S03]  /*4c60*/  SHF.R.U32.HI R5, RZ, 0x10, R16 ;  /* 0x00000010ff057819 */ /* 0x008fe60000011610 */
[----:B------:R-:W3:Y:S01]  /*4c70*/  MUFU.EX2 R197, R12 ;  /* 0x0000000c00c57308 */ /* 0x000ee20000000800 */
[----:B------:R-:W-:Y:S02]  /*4c80*/  LOP3.LUT R16, R88, 0xff, RZ, 0xc0, !PT ;  /* 0x000000ff58107812 */ /* 0x000fe400078ec0ff */
[----:B------:R-:W-:Y:S02]  /*4c90*/  ISETP.LE.U32.AND P3, PT, R9, UR22, PT ;  /* 0x0000001609007c0c */ /* 0x000fe4000bf63070 */
[----:B------:R-:W-:Y:S02]  /*4ca0*/  SHF.R.U32.HI R9, RZ, 0x10, R86 ;  /* 0x00000010ff097819 */ /* 0x000fe40000011656 */
[----:B------:R-:W-:Y:S03]  /*4cb0*/  ISETP.LE.U32.AND P6, PT, R16, UR22, PT ;  /* 0x0000001610007c0c */ /* 0x000fe6000bfc3070 */
[----:B------:R-:W3:Y:S01]  /*4cc0*/  MUFU.EX2 R127, R15 ;  /* 0x0000000f007f7308 */ /* 0x000ee20000000800 */
[----:B------:R-:W-:Y:S02]  /*4cd0*/  LOP3.LUT R86, R86, 0xffff, RZ, 0xc0, !PT ;  /* 0x0000ffff56567812 */ /* 0x000fe400078ec0ff */
[----:B------:R-:W-:Y:S02]  /*4ce0*/  LOP3.LUT R9, R9, 0xff, RZ, 0xc0, !PT ;  /* 0x000000ff09097812 */ /* 0x000fe400078ec0ff */
[----:B------:R-:W-:Y:S02]  /*4cf0*/  SHF.R.U32.HI R86, RZ, 0x8, R86 ;  /* 0x00000008ff567819 */ /* 0x000fe40000011656 */
[----:B-1----:R-:W-:Y:S03]  /*4d00*/  LOP3.LUT R10, R88, 0xffff, RZ, 0xc0, !PT ;  /* 0x0000ffff580a7812 */ /* 0x002fe600078ec0ff */
[----:B------:R-:W-:Y:S01]  /*4d10*/  MUFU.EX2 R196, R13 ;  /* 0x0000000d00c47308 */ /* 0x000fe20000000800 */
[----:B------:R-:W-:Y:S02]  /*4d20*/  LOP3.LUT R86, R86, 0xffff, RZ, 0xc0, !PT ;  /* 0x0000ffff56567812 */ /* 0x000fe400078ec0ff */
[----:B------:R-:W-:Y:S02]  /*4d30*/  SHF.R.U32.HI R7, RZ, 0x10, R88 ;  /* 0x00000010ff077819 */ /* 0x000fe40000011658 */
[----:B------:R-:W-:Y:S02]  /*4d40*/  SHF.R.U32.HI R10, RZ, 0x8, R10 ;  /* 0x00000008ff0a7819 */ /* 0x000fe4000001160a */
[----:B------:R-:W-:Y:S03]  /*4d50*/  LOP3.LUT R7, R7, 0xff, RZ, 0xc0, !PT ;  /* 0x000000ff07077812 */ /* 0x000fe600078ec0ff */
[----:B------:R-:W-:Y:S01]  /*4d60*/  MUFU.EX2 R130, R14 ;  /* 0x0000000e00827308 */ /* 0x000fe20000000800 */
[----:B------:R-:W-:Y:S02]  /*4d70*/  LOP3.LUT R10, R10, 0xffff, RZ, 0xc0, !PT ;  /* 0x0000ffff0a0a7812 */ /* 0x000fe400078ec0ff */
[----:B------:R-:W-:Y:S02]  /*4d80*/  LOP3.LUT R5, R5, 0xff, RZ, 0xc0, !PT ;  /* 0x000000ff05057812 */ /* 0x000fe400078ec0ff */
[----:B------:R-:W-:Y:S02]  /*4d90*/  LOP3.LUT R16, R6, 0xff, RZ, 0xc0, !PT ;  /* 0x000000ff06107812 */ /* 0x000fe400078ec0ff */
[----:B------:R-:W-:Y:S03]  /*4da0*/  SHF.R.U32.HI R4, RZ, 0x8, R4 ;  /* 0x00000008ff047819 */ /* 0x000fe60000011604 */
[----:B------:R-:W1:Y:S01]  /*4db0*/  MUFU.EX2 R125, R19 ;  /* 0x00000013007d7308 */ /* 0x000e620000000800 */
[----:B------:R-:W-:Y:S02]  /*4dc0*/  ISETP.LE.U32.AND P5, PT, R16, UR22, PT ;  /* 0x0000001610007c0c */ /* 0x000fe4000bfa3070 */
[----:B------:R-:W-:Y:S07]  /*4dd0*/  LOP3.LUT R4, R4, 0xffff, RZ, 0xc0, !PT ;  /* 0x0000ffff04047812 */ /* 0x000fee00078ec0ff */
[----:B------:R-:W-:Y:S10]  /*4de0*/  MUFU.EX2 R131, R84 ;  /* 0x0000005400837308 */ /* 0x000ff40000000800 */
[----:B------:R-:W1:Y:S01]  /*4df0*/  MUFU.EX2 R128, R8 ;  /* 0x0000000800807308 */ /* 0x000e620000000800 */
[----:B------:R-:W-:Y:S01]  /*4e00*/  @!P2 FADD.FTZ R118, -R118, -RZ ;  /* 0x800000ff7676a221 */ /* 0x000fe20000010100 */
[----:B------:R-:W-:Y:S01]  /*4e10*/  ISETP.LE.U32.AND P2, PT, R11, UR22, PT ;  /* 0x000000160b007c0c */ /* 0x000fe2000bf43070 */
[----:B----4-:R-:W-:Y:S01]  /*4e20*/  @!P6 FADD.FTZ R119, -R119, -RZ ;  /* 0x800000ff7777e221 */ /* 0x010fe20000010100 */
[----:B------:R-:W-:Y:S01]  /*4e30*/  ISETP.LE.U32.AND P6, PT, R9, UR22, PT ;  /* 0x0000001609007c0c */ /* 0x000fe2000bfc3070 */
[----:B--2---:R-:W-:Y:S01]  /*4e40*/  @!P1 FADD.FTZ R120, -R120, -RZ ;  /* 0x800000ff78789221 */ /* 0x004fe20000010100 */
[----:B------:R-:W-:Y:S01]  /*4e50*/  @!P4 FADD.FTZ R121, -R121, -RZ ;  /* 0x800000ff7979c221 */ /* 0x000fe20000010100 */
[----:B------:R-:W-:Y:S01]  /*4e60*/  ISETP.LE.U32.AND P4, PT, R10, UR22, PT ;  /* 0x000000160a007c0c */ /* 0x000fe2000bf83070 */
[----:B---3--:R-:W-:Y:S01]  /*4e70*/  @!P5 FADD.FTZ R197, -R197, -RZ ;  /* 0x800000ffc5c5d221 */ /* 0x008fe20000010100 */
[----:B------:R-:W-:Y:S01]  /*4e80*/  ISETP.LE.U32.AND P1, PT, R5, UR22, PT ;  /* 0x0000001605007c0c */ /* 0x000fe2000bf23070 */
[----:B------:R-:W-:Y:S01]  /*4e90*/  @!P3 FADD.FTZ R127, -R127, -RZ ;  /* 0x800000ff7f7fb221 */ /* 0x000fe20000010100 */
[----:B------:R-:W-:Y:S01]  /*4ea0*/  SHF.R.U32.HI R5, RZ, 0x10, R6 ;  /* 0x00000010ff057819 */ /* 0x000fe20000011606 */
[----:B-1----:R-:W-:Y:S01]  /*4eb0*/  @!P0 FADD.FTZ R125, -R125, -RZ ;  /* 0x800000ff7d7d8221 */ /* 0x002fe20000010100 */
[----:B------:R-:W-:Y:S02]  /*4ec0*/  LOP3.LUT R6, R6, 0xffff, RZ, 0xc0, !PT ;  /* 0x0000ffff06067812 */ /* 0x000fe400078ec0ff */
[----:B------:R-:W-:Y:S01]  /*4ed0*/  @!P2 FADD.FTZ R122, -R122, -RZ ;  /* 0x800000ff7a7aa221 */ /* 0x000fe20000010100 */
[----:B------:R-:W-:Y:S01]  /*4ee0*/  ISETP.LE.U32.AND P2, PT, R86, UR22, PT ;  /* 0x0000001656007c0c */ /* 0x000fe2000bf43070 */
[----:B------:R-:W-:Y:S01]  /*4ef0*/  @!P6 FADD.FTZ R124, -R124, -RZ ;  /* 0x800000ff7c7ce221 */ /* 0x000fe20000010100 */
[----:B------:R-:W-:Y:S02]  /*4f00*/  ISETP.LE.U32.AND P6, PT, R7, UR22, PT ;  /* 0x0000001607007c0c */ /* 0x000fe4000bfc3070 */
[----:B------:R-:W-:Y:S01]  /*4f10*/  SHF.R.U32.HI R6, RZ, 0x8, R6 ;  /* 0x00000008ff067819 */ /* 0x000fe20000011606 */
[----:B------:R-:W-:Y:S01]  /*4f20*/  @!P4 FADD.FTZ R126, -R126, -RZ ;  /* 0x800000ff7e7ec221 */ /* 0x000fe20000010100 */
[----:B------:R-:W-:Y:S01]  /*4f30*/  LOP3.LUT R5, R5, 0xff, RZ, 0xc0, !PT ;  /* 0x000000ff05057812 */ /* 0x000fe200078ec0ff */
[----:B------:R-:W-:Y:S01]  /*4f40*/  @!P1 FADD.FTZ R128, -R128, -RZ ;  /* 0x800000ff80809221 */ /* 0x000fe20000010100 */
[----:B------:R-:W-:Y:S02]  /*4f50*/  LOP3.LUT R6, R6, 0xffff, RZ, 0xc0, !PT ;  /* 0x0000ffff06067812 */ /* 0x000fe400078ec0ff */
[----:B------:R-:W-:Y:S02]  /*4f60*/  ISETP.LE.U32.AND P4, PT, R5, UR22, PT ;  /* 0x0000001605007c0c */ /* 0x000fe4000bf83070 */
[----:B------:R-:W-:Y:S01]  /*4f70*/  F2FP.RELU.F16.F32.PACK_AB R10, R121, R124 ;  /* 0x0000007c790a723e */ /* 0x000fe200000008ff */
[----:B------:R-:W-:Y:S01]  /*4f80*/  @!P2 FADD.FTZ R123, -R123, -RZ ;  /* 0x800000ff7b7ba221 */ /* 0x000fe20000010100 */
[----:B------:R-:W-:Y:S01]  /*4f90*/  ISETP.LE.U32.AND P2, PT, R4, UR22, PT ;  /* 0x0000001604007c0c */ /* 0x000fe2000bf43070 */
[----:B------:R-:W-:Y:S01]  /*4fa0*/  @!P6 FADD.FTZ R129, -R129, -RZ ;  /* 0x800000ff8181e221 */ /* 0x000fe20000010100 */
[----:B------:R-:W-:Y:S01]  /*4fb0*/  ISETP.LE.U32.AND P6, PT, R6, UR22, PT ;  /* 0x0000001606007c0c */ /* 0x000fe2000bfc3070 */
[----:B------:R-:W-:Y:S01]  /*4fc0*/  STS [R233+0x2a400], R10 ;  /* 0x02a4000ae9007388 */ /* 0x000fe20000000800 */
[----:B------:R-:W-:Y:S02]  /*4fd0*/  F2FP.RELU.F16.F32.PACK_AB R12, R123, R122 ;  /* 0x0000007a7b0c723e */ /* 0x000fe400000008ff */
[----:B------:R-:W-:Y:S02]  /*4fe0*/  F2FP.RELU.F16.F32.PACK_AB R4, R126, R119 ;  /* 0x000000777e04723e */ /* 0x000fe400000008ff */
[----:B------:R-:W-:Y:S01]  /*4ff0*/  F2FP.RELU.F16.F32.PACK_AB R6, R120, R129 ;  /* 0x000000817806723e */ /* 0x000fe200000008ff */
[----:B------:R1:W-:Y:S01]  /*5000*/  STS [R233+0x2a000], R12 ;  /* 0x02a0000ce9007388 */ /* 0x0003e20000000800 */
[----:B------:R-:W-:Y:S01]  /*5010*/  @!P4 FADD.FTZ R130, -R130, -RZ ;  /* 0x800000ff8282c221 */ /* 0x000fe20000010100 */
[----:B------:R-:W-:Y:S02]  /*5020*/  F2FP.RELU.F16.F32.PACK_AB R13, R125, R128 ;  /* 0x000000807d0d723e */ /* 0x000fe400000008ff */
[----:B------:R-:W-:Y:S02]  /*5030*/  @!P2 FADD.FTZ R131, -R131, -RZ ;  /* 0x800000ff8383a221 */ /* 0x000fe40000010100 */
[----:B------:R-:W-:Y:S01]  /*5040*/  STS [R237+0x2a000], R4 ;  /* 0x02a00004ed007388 */ /* 0x000fe20000000800 */
[----:B------:R-:W-:Y:S01]  /*5050*/  @!P6 FADD.FTZ R196, -R196, -RZ ;  /* 0x800000ffc4c4e221 */ /* 0x000fe20000010100 */
[----:B------:R-:W-:Y:S04]  /*5060*/  FSETP.GE.FTZ.AND P3, PT, R122, RZ, PT ;  /* 0x000000ff7a00720b */ /* 0x000fe80003f76000 */
[----:B------:R-:W-:Y:S01]  /*5070*/  STS [R237+0x2a400], R6 ;  /* 0x02a40006ed007388 */ /* 0x000fe20000000800 */
[----:B------:R-:W-:Y:S02]  /*5080*/  F2FP.RELU.F16.F32.PACK_AB R15, R131, R118 ;  /* 0x00000076830f723e */ /* 0x000fe400000008ff */
[----:B------:R-:W-:Y:S02]  /*5090*/  F2FP.RELU.F16.F32.PACK_AB R14, R196, R197 ;  /* 0x000000c5c40e723e */ /* 0x000fe400000008ff */
[----:B------:R-:W-:Y:S02]  /*50a0*/  FSETP.GE.FTZ.AND P2, PT, R123, RZ, PT ;  /* 0x000000ff7b00720b */ /* 0x000fe40003f56000 */
[----:B------:R-:W-:Y:S01]  /*50b0*/  FSETP.GE.FTZ.AND P0, PT, R121, RZ, PT ;  /* 0x000000ff7900720b */ /* 0x000fe20003f16000 */
[----:B------:R-:W-:Y:S01]  /*50c0*/  STS [R235+0x2a000], R14 ;  /* 0x02a0000eeb007388 */ /* 0x000fe20000000800 */
[----:B------:R-:W-:Y:S02]  /*50d0*/  FSETP.GE.FTZ.AND P1, PT, R124, RZ, PT ;  /* 0x000000ff7c00720b */ /* 0x000fe40003f36000 */
[----:B-1----:R-:W-:Y:S05]  /*50e0*/  F2FP.RELU.F16.F32.PACK_AB R12, R127, R130 ;  /* 0x000000827f0c723e */ /* 0x002fea00000008ff */
        /* <DEDUP_REMOVED lines=118> */
[-C--:B------:R-:W-:Y:S01]  /*5850*/  FSEL R85, R4, R117.reuse, P3 ;  /* 0x0000007504557208 */ /* 0x080fe20001800000 */
[----:B------:R-:W-:Y:S01]  /*5860*/  FADD.FTZ R5, -R116, R6 ;  /* 0x0000000674057221 */ /* 0x000fe20000010100 */
[----:B------:R-:W-:Y:S01]  /*5870*/  FSEL R84, R84, R117, P2 ;  /* 0x0000007554547208 */ /* 0x000fe20001000000 */
[----:B------:R-:W-:Y:S01]  /*5880*/  FADD.FTZ R6, -R117, R9 ;  /* 0x0000000975067221 */ /* 0x000fe20000010100 */
[-C--:B------:R-:W-:Y:S01]  /*5890*/  FSEL R4, R7, R116.reuse, P0 ;  /* 0x0000007407047208 */ /* 0x080fe20000000000 */
[C---:B------:R-:W-:Y:S01]  /*58a0*/  FADD.FTZ R11, -R116.reuse, R11 ;  /* 0x0000000b740b7221 */ /* 0x040fe20000010100 */
[----:B------:R-:W-:Y:S01]  /*58b0*/  FSEL R5, R5, R116, P1 ;  /* 0x0000007405057208 */ /* 0x000fe20000800000 */
[----:B------:R-:W-:Y:S01]  /*58c0*/  FADD.FTZ R9, -R116, R10 ;  /* 0x0000000a74097221 */ /* 0x000fe20000010100 */
[----:B------:R-:W-:Y:S01]  /*58d0*/  FSETP.GE.FTZ.AND P2, PT, R126, RZ, PT ;  /* 0x000000ff7e00720b */ /* 0x000fe20003f56000 */
[----:B------:R-:W-:Y:S01]  /*58e0*/  FADD.FTZ R12, -R117, R12 ;  /* 0x0000000c750c7221 */ /* 0x000fe20000010100 */
[----:B------:R-:W-:Y:S01]  /*58f0*/  FSETP.GE.FTZ.AND P0, PT, R120, RZ, PT ;  /* 0x000000ff7800720b */ /* 0x000fe20003f16000 */
[----:B------:R-:W-:Y:S01]  /*5900*/  FMUL.FTZ R5, R124, R5 ;  /* 0x000000057c057220 */ /* 0x000fe20000410000 */
[----:B------:R-:W-:Y:S01]  /*5910*/  FSETP.GE.FTZ.AND P1, PT, R129, RZ, PT ;  /* 0x000000ff8100720b */ /* 0x000fe20003f36000 */
[----:B------:R-:W-:Y:S01]  /*5920*/  FMUL.FTZ R4, R121, R4 ;  /* 0x0000000479047220 */ /* 0x000fe20000410000 */
[----:B------:R-:W-:Y:S01]  /*5930*/  FSEL R7, R6, R117, P2 ;  /* 0x0000007506077208 */ /* 0x000fe20001000000 */
[----:B------:R-:W-:Y:S01]  /*5940*/  FADD.FTZ R10, -R117, R13 ;  /* 0x0000000d750a7221 */ /* 0x000fe20000010100 */
[-C--:B------:R-:W-:Y:S01]  /*5950*/  FSEL R11, R11, R116.reuse, P0 ;  /* 0x000000740b0b7208 */ /* 0x080fe20000000000 */
[C---:B------:R-:W-:Y:S01]  /*5960*/  FADD.FTZ R15, -R116.reuse, R15 ;  /* 0x0000000f740f7221 */ /* 0x040fe20000010100 */
[----:B------:R-:W-:Y:S01]  /*5970*/  FSEL R6, R9, R116, P1 ;  /* 0x0000007409067208 */ /* 0x000fe20000800000 */
[----:B------:R-:W-:Y:S01]  /*5980*/  FADD.FTZ R9, -R116, R14 ;  /* 0x0000000e74097221 */ /* 0x000fe20000010100 */
[----:B------:R-:W-:Y:S01]  /*5990*/  FSETP.GE.FTZ.AND P0, PT, R197, RZ, PT ;  /* 0x000000ffc500720b */ /* 0x000fe20003f16000 */
[C---:B------:R-:W-:Y:S01]  /*59a0*/  FADD.FTZ R8, -R117.reuse, R8 ;  /* 0x0000000875087221 */ /* 0x040fe20000010100 */
[----:B------:R-:W-:Y:S01]  /*59b0*/  FSETP.GE.FTZ.AND P1, PT, R130, RZ, PT ;  /* 0x000000ff8200720b */ /* 0x000fe20003f36000 */
[----:B------:R-:W-:Y:S01]  /*59c0*/  FMUL.FTZ R7, R126, R7 ;  /* 0x000000077e077220 */ /* 0x000fe20000410000 */
[----:B------:R-:W-:Y:S01]  /*59d0*/  FSETP.GE.FTZ.AND P2, PT, R196, RZ, PT ;  /* 0x000000ffc400720b */ /* 0x000fe20003f56000 */
[----:B------:R-:W-:Y:S01]  /*59e0*/  FADD.FTZ R16, -R117, R16 ;  /* 0x0000001075107221 */ /* 0x000fe20000010100 */
[----:B------:R-:W-:Y:S01]  /*59f0*/  FSEL R12, R12, R117, P0 ;  /* 0x000000750c0c7208 */ /* 0x000fe20000000000 */
[----:B------:R-:W-:Y:S01]  /*5a00*/  FMUL.FTZ R6, R129, R6 ;  /* 0x0000000681067220 */ /* 0x000fe20000410000 */
[----:B------:R-:W-:Y:S01]  /*5a10*/  FSETP.GE.FTZ.AND P0, PT, R127, RZ, PT ;  /* 0x000000ff7f00720b */ /* 0x000fe20003f16000 */
        /* <DEDUP_REMOVED lines=34> */
[----:B------:R-:W1:Y:S01]  /*5c40*/  LDC R11, c[0x0][0x240] ;  /* 0x00009000ff0b7b82 */ /* 0x000e620000000800 */
[----:B------:R-:W-:Y:S04]  /*5c50*/  ULOP3.LUT UR9, UR5, 0x1, URZ, 0xc0, !UPT ;  /* 0x0000000105097892 */ /* 0x000fe8000f8ec03f */
[----:B------:R-:W-:Y:S03]  /*5c60*/  UISETP.NE.U32.AND UP0, UPT, UR9, 0x1, UPT ;  /* 0x000000010900788c */ /* 0x000fe6000bf05070 */
[----:B------:R-:W2:Y:S01]  /*5c70*/  LDC R9, c[0x0][0x244] ;  /* 0x00009100ff097b82 */ /* 0x000ea20000000800 */
[----:B------:R-:W-:Y:S06]  /*5c80*/  USEL UR9, UR57, 0x8000, !UP0 ;  /* 0x0000800039097887 */ /* 0x000fec000c000000 */
[----:B------:R-:W-:Y:S02]  /*5c90*/  VIADD R245, R245, UR9 ;  /* 0x00000009f5f57c36 */ /* 0x000fe40008000000 */
[----:B------:R-:W-:Y:S02]  /*5ca0*/  VIADD R220, R220, UR9 ;  /* 0x00000009dcdc7c36 */ /* 0x000fe40008000000 */
[----:B-1----:R-:W-:Y:S05]  /*5cb0*/  IMAD.U32 R13, R11, -0x40, RZ ;  /* 0xffffffc00b0d7824 */ /* 0x002fea00078e00ff */
[C---:B------:R-:W-:Y:S04]  /*5cc0*/  LEA R250, P0, R13.reuse, R250, 0x1 ;  /* 0x000000fa0dfa7211 */ /* 0x040fe800078008ff */
[----:B------:R-:W-:Y:S02]  /*5cd0*/  LEA.HI.X.SX32 R251, R13, R251, 0x1, P0 ;  /* 0x000000fb0dfb7211 */ /* 0x000fe400000f0eff */
        /* <DEDUP_REMOVED lines=14> */
.L_x_1844:
[----:B------:R-:W-:Y:S01]  /*5dc0*/  STS [R233+0x28000], R84 ;  /* 0x02800054e9007388 */ /* 0x000fe20000000800 */
[----:B------:R-:W-:Y:S01]  /*5dd0*/  F2FP.F16.F32.PACK_AB R101, R6, R7 ;  /* 0x000000070665723e */ /* 0x000fe200000000ff */
[----:B------:R-:W2:Y:S01]  /*5de0*/  LDC R252, c[0x0][0x270] ;  /* 0x00009c00fffc7b82 */ /* 0x000ea20000000800 */
[----:B------:R-:W-:Y:S02]  /*5df0*/  F2FP.F16.F32.PACK_AB R105, R116, R5 ;  /* 0x000000057469723e */ /* 0x000fe400000000ff */
[----:B------:R-:W-:Y:S01]  /*5e00*/  STS [R233+0x28400], R4 ;  /* 0x02840004e9007388 */ /* 0x000fe20000000800 */
[----:B------:R-:W-:Y:S04]  /*5e10*/  LEA R225, R223, UR4, 0x1 ;  /* 0x00000004dfe17c11 */ /* 0x000fe8000f8e08ff */
[----:B------:R-:W-:Y:S05]  /*5e20*/  STS [R237+0x28000], R18 ;  /* 0x02800012ed007388 */ /* 0x000fea0000000800 */
[----:B------:R-:W-:Y:S05]  /*5e30*/  STS [R237+0x28400], R86 ;  /* 0x02840056ed007388 */ /* 0x000fea0000000800 */
[----:B------:R-:W-:Y:S05]  /*5e40*/  STS [R235+0x28000], R88 ;  /* 0x02800058eb007388 */ /* 0x000fea0000000800 */
[----:B------:R-:W-:Y:S05]  /*5e50*/  STS [R235+0x28400], R92 ;  /* 0x0284005ceb007388 */ /* 0x000fea0000000800 */
[----:B------:R-:W-:Y:S01]  /*5e60*/  STS [R240+0x28000], R101 ;  /* 0x02800065f0007388 */ /* 0x000fe20000000800 */
[----:B--2---:R-:W-:Y:S04]  /*5e70*/  IMAD R252, R252, UR42, RZ ;  /* 0x0000002afcfc7c24 */ /* 0x004fe8000f8e02ff */
[----:B------:R-:W-:Y:S01]  /*5e80*/  STS [R240+0x28400], R105 ;  /* 0x02840069f0007388 */ /* 0x000fe20000000800 */
[----:B------:R-:W-:Y:S06]  /*5e90*/  BAR.SYNC.DEFER_BLOCKING 0x0 ;  /* 0x0000000000007b1d */ /* 0x000fec0000010000 */
[----:B------:R-:W-:Y:S05]  /*5ea0*/  LDSM.16.MT88.4 R4, [R222+0x2a000] ;  /* 0x02a00000de04783b */ /* 0x000fea0000004200 */
[----:B-1----:R-:W1:Y:S05]  /*5eb0*/  LDSM.16.MT88.4 R8, [R225+0x10000] ;  /* 0x01000000e108783b */ /* 0x002e6a0000004200 */
        /* <DEDUP_REMOVED lines=97> */
[----:B------:R-:W-:Y:S02]  /*64d0*/  LEA.HI.X.SX32 R249, R9, R249, 0x1, P0 ;  /* 0x000000f909f97211 */ /* 0x000fe400000f0eff */
[C---:B------:R-:W-:Y:S03]  /*64e0*/  LEA R4, P0, R7.reuse, R248, 0x6 ;  /* 0x000000f807047211 */ /* 0x040fe600078030ff */
        /* <DEDUP_REMOVED lines=13> */
.L_x_1845:
[----:B------:R-:W-:Y:S01]  /*65c0*/  LDSM.16.M88.4 R196, [R221] ;  /* 0x00000000ddc4783b */ /* 0x000fe20000000200 */
[----:B------:R-:W-:Y:S02]  /*65d0*/  @UP2 UIADD3 UR13, UP0, UR10, -0x100, URZ ;  /* 0xffffff000a0d2890 */ /* 0x000fe4000ff1e03f */
[----:B------:R-:W-:Y:S01]  /*65e0*/  UISETP.GT.AND UP1, UPT, UR5, UR23, UPT ;  /* 0x000000170500728c */ /* 0x000fe2000bf24270 */
[----:B------:R-:W1:Y:S01]  /*65f0*/  LDSM.16.MT88.4 R16, [R225+0x18000] ;  /* 0x01800000e110783b */ /* 0x000e620000004200 */
[----:B------:R-:W-:Y:S03]  /*6600*/  @UP2 UIADD3.X UR9, UR11, -0x1, URZ, UP0, !UPT ;  /* 0xffffffff0b092890 */ /* 0x000fe600087fe43f */
[----:B------:R-:W2:Y:S01]  /*6610*/  LDSM.16.M88.4 R124, [R221+0x1000] ;  /* 0x00100000dd7c783b */ /* 0x000ea20000000200 */
[----:B------:R-:W-:Y:S03]  /*6620*/  @UP2 UMOV UR10, UR13 ;  /* 0x0000000d000a2c82 */ /* 0x000fe60008000000 */
[----:B------:R-:W3:Y:S01]  /*6630*/  LDSM.16.MT88.4 R96, [R225+0x1a000] ;  /* 0x01a00000e160783b */ /* 0x000ee20000004200 */
[----:B------:R-:W-:Y:S01]  /*6640*/  @UP2 UMOV UR11, UR9 ;  /* 0x00000009000b2c82 */ /* 0x000fe20008000000 */
[----:B------:R-:W-:Y:S02]  /*6650*/  ULOP3.LUT UR9, UR5, 0x1, URZ, 0xc0, !UPT ;  /* 0x0000000105097892 */ /* 0x000fe4000f8ec03f */
[----:B------:R-:W4:Y:S01]  /*6660*/  LDSM.16.MT88.4 R112, [R225+0x1c000] ;  /* 0x01c00000e170783b */ /* 0x000f220000004200 */
[----:B------:R-:W-:Y:S02]  /*6670*/  UIADD3 UR5, UR5, -0x1, URZ ;  /* 0xffffffff05057890 */ /* 0x000fe4000fffe03f */
[----:B------:R-:W-:Y:S01]  /*6680*/  UISETP.NE.U32.AND UP0, UPT, UR9, 0x1, UPT ;  /* 0x000000010900788c */ /* 0x000fe2000bf05070 */
[----:B------:R-:W4:Y:S04]  /*6690*/  LDSM.16.MT88.4 R128, [R225+0x1e000] ;  /* 0x01e00000e180783b */ /* 0x000f280000004200 */
[----:B------:R-:W-:Y:S04]  /*66a0*/  LDSM.16.M88.4 R200, [R216] ;  /* 0x00000000d8c8783b */ /* 0x000fe80000000200 */
[----:B------:R-:W4:Y:S04]  /*66b0*/  LDSM.16.MT88.4 R204, [R225+0x18800] ;  /* 0x01880000e1cc783b */ /* 0x000f280000004200 */
[----:B------:R-:W4:Y:S01]  /*66c0*/  LDSM.16.M88.4 R208, [R216+0x1000] ;  /* 0x00100000d8d0783b */ /* 0x000f220000000200 */
        /* <DEDUP_REMOVED lines=70> */
[----:B------:R2:W3:Y:S05]  /*6b30*/  LDSM.16.MT88.4 R204, [R225+0x1f800] ;  /* 0x01f80000e1cc783b */ /* 0x0004ea0000004200 */
[-C--:B-1----:R-:W-:Y:S06]  /*6b40*/  HMMA.16816.F32 R100, R196, R208.reuse, R100 ;  /* 0x000000d0c464723c */ /* 0x082fec0000001864 */
[C---:B------:R-:W-:Y:S05]  /*6b50*/  HMMA.16816.F32 R104, R200.reuse, R208, R104 ;  /* 0x000000d0c868723c */ /* 0x040fea0000001868 */
[C---:B--2---:R-:W-:Y:S01]  /*6b60*/  IMAD R225, R252.reuse, 0x38, RZ ;  /* 0x00000038fce17824 */ /* 0x044fe200078e02ff */
[-C--:B------:R-:W-:Y:S06]  /*6b70*/  HMMA.16816.F32 R108, R200, R210.reuse, R108 ;  /* 0x000000d2c86c723c */ /* 0x080fec000000186c */
[C---:B------:R-:W-:Y:S06]  /*6b80*/  HMMA.16816.F32 R112, R196.reuse, R210, R112 ;  /* 0x000000d2c470723c */ /* 0x040fec0000001870 */
[-C--:B---3--:R-:W-:Y:S05]  /*6b90*/  HMMA.16816.F32 R116, R196, R204.reuse, R116 ;  /* 0x000000ccc474723c */ /* 0x088fea0000001874 */
[C---:B------:R-:W-:Y:S01]  /*6ba0*/  IMAD.SHL.U32 R211, R252.reuse, 0x20, RZ ;  /* 0x00000020fcd37824 */ /* 0x040fe200078e00ff */
[C---:B------:R-:W-:Y:S06]  /*6bb0*/  HMMA.16816.F32 R120, R200.reuse, R204, R120 ;  /* 0x000000ccc878723c */ /* 0x040fec0000001878 */
[-C--:B------:R-:W-:Y:S05]  /*6bc0*/  HMMA.16816.F32 R124, R200, R206.reuse, R124 ;  /* 0x000000cec87c723c */ /* 0x080fea000000187c */
[----:B------:R-:W-:Y:S01]  /*6bd0*/  @P1 IMAD.WIDE R204, R229, R238, UR10 ;  /* 0x0000000ae5cc1e25 */ /* 0x000fe2000f8e02ee */
[----:B------:R-:W-:Y:S04]  /*6be0*/  HMMA.16816.F32 R128, R196, R206, R128 ;  /* 0x000000cec480723c */ /* 0x000fe80000001880 */
[----:B------:R-:W5:Y:S01]  /*6bf0*/  @P1 LDG.E R243, desc[UR6][R204.64] ;  /* 0x00000006ccf31981 */ /* 0x000f62000c1e1900 */
[C---:B------:R-:W-:Y:S02]  /*6c00*/  IMAD.SHL.U32 R201, R252.reuse, 0x8, RZ ;  /* 0x00000008fcc97824 */ /* 0x040fe400078e00ff */
[C---:B------:R-:W-:Y:S01]  /*6c10*/  IMAD.SHL.U32 R203, R252.reuse, 0x10, RZ ;  /* 0x00000010fccb7824 */ /* 0x040fe200078e00ff */
[----:B------:R1:W5:Y:S03]  /*6c20*/  @P1 LDG.E R244, desc[UR6][R204.64+0x20] ;  /* 0x00002006ccf41981 */ /* 0x000366000c1e1900 */
[-C--:B------:R-:W-:Y:S01]  /*6c30*/  LEA R208, P0, R201, R246.reuse, 0x2 ;  /* 0x000000f6c9d07211 */ /* 0x080fe200078010ff */
[C---:B------:R-:W-:Y:S01]  /*6c40*/  IMAD R207, R252.reuse, 0x18, RZ ;  /* 0x00000018fccf7824 */ /* 0x040fe200078e02ff */
[-C--:B------:R-:W-:Y:S01]  /*6c50*/  LEA R196, P1, R203, R246.reuse, 0x2 ;  /* 0x000000f6cbc47211 */ /* 0x080fe200078210ff */
[----:B------:R-:W-:Y:S01]  /*6c60*/  REDG.E.ADD.F32.FTZ.RN.STRONG.GPU desc[UR6][R246.64], R4 ;  /* 0x00000004f60079a6 */ /* 0x000fe2000c10f386 */
[-C--:B------:R-:W-:Y:S02]  /*6c70*/  LEA.HI.X.SX32 R209, R201, R247.reuse, 0x2, P0 ;  /* 0x000000f7c9d17211 */ /* 0x080fe400000f16ff */
[-C--:B------:R-:W-:Y:S02]  /*6c80*/  LEA R198, P0, R207, R246.reuse, 0x2 ;  /* 0x000000f6cfc67211 */ /* 0x080fe400078010ff */
[-C--:B------:R-:W-:Y:S01]  /*6c90*/  LEA.HI.X.SX32 R197, R203, R247.reuse, 0x2, P1 ;  /* 0x000000f7cbc57211 */ /* 0x080fe200008f16ff */
[----:B------:R2:W-:Y:S01]  /*6ca0*/  REDG.E.ADD.F32.FTZ.RN.STRONG.GPU desc[UR6][R208.64], R5 ;  /* 0x00000005d00079a6 */ /* 0x0005e2000c10f386 */
[-C--:B------:R-:W-:Y:S02]  /*6cb0*/  LEA R210, P1, R211, R246.reuse, 0x2 ;  /* 0x000000f6d3d27211 */ /* 0x080fe400078210ff */
[-C--:B------:R-:W-:Y:S01]  /*6cc0*/  LEA.HI.X.SX32 R199, R207, R247.reuse, 0x2, P0 ;  /* 0x000000f7cfc77211 */ /* 0x080fe200000f16ff */
[----:B------:R-:W-:Y:S01]  /*6cd0*/  REDG.E.ADD.F32.FTZ.RN.STRONG.GPU desc[UR6][R196.64], R6 ;  /* 0x00000006c40079a6 */ /* 0x000fe2000c10f386 */
[-C--:B------:R-:W-:Y:S01]  /*6ce0*/  LEA.HI.X.SX32 R211, R211, R247.reuse, 0x2, P1 ;  /* 0x000000f7d3d37211 */ /* 0x080fe200008f16ff */
[C---:B------:R-:W-:Y:S02]  /*6cf0*/  IMAD R207, R252.reuse, 0x30, RZ ;  /* 0x00000030fccf7824 */ /* 0x040fe400078e02ff */
[----:B------:R3:W-:Y:S03]  /*6d00*/  REDG.E.ADD.F32.FTZ.RN.STRONG.GPU desc[UR6][R198.64], R7 ;  /* 0x00000007c60079a6 */ /* 0x0007e6000c10f386 */
[CC--:B------:R-:W-:Y:S01]  /*6d10*/  LEA R206, P1, R207.reuse, R246.reuse, 0x2 ;  /* 0x000000f6cfce7211 */ /* 0x0c0fe200078210ff */
[----:B------:R4:W-:Y:S01]  /*6d20*/  REDG.E.ADD.F32.FTZ.RN.STRONG.GPU desc[UR6][R210.64], R8 ;  /* 0x00000008d20079a6 */ /* 0x0009e2000c10f386 */
[----:B-1----:R-:W-:Y:S02]  /*6d30*/  IMAD R205, R252, 0x28, RZ ;  /* 0x00000028fccd7824 */ /* 0x002fe400078e02ff */
[-C--:B------:R-:W-:Y:S03]  /*6d40*/  LEA.HI.X.SX32 R207, R207, R247.reuse, 0x2, P1 ;  /* 0x000000f7cfcf7211 */ /* 0x080fe600008f16ff */
[CC--:B------:R-:W-:Y:S04]  /*6d50*/  LEA R204, P0, R205.reuse, R246.reuse, 0x2 ;  /* 0x000000f6cdcc7211 */ /* 0x0c0fe800078010ff */
[-C--:B------:R-:W-:Y:S05]  /*6d60*/  LEA.HI.X.SX32 R205, R205, R247.reuse, 0x2, P0 ;  /* 0x000000f7cdcd7211 */ /* 0x080fea00000f16ff */
[----:B------:R1:W-:Y:S01]  /*6d70*/  REDG.E.ADD.F32.FTZ.RN.STRONG.GPU desc[UR6][R204.64], R9 ;  /* 0x00000009cc0079a6 */ /* 0x0003e2000c10f386 */
[----:B--2---:R-:W-:Y:S03]  /*6d80*/  VIADD R5, R203, 0x20 ;  /* 0x00000020cb057836 */ /* 0x004fe60000000000 */
[----:B------:R2:W-:Y:S01]  /*6d90*/  REDG.E.ADD.F32.FTZ.RN.STRONG.GPU desc[UR6][R206.64], R10 ;  /* 0x0000000ace0079a6 */ /* 0x0005e2000c10f386 */
[----:B---3--:R-:W-:Y:S01]  /*6da0*/  IMAD.IADD R7, R201, 0x1, R5 ;  /* 0x00000001c9077824 */ /* 0x008fe200078e0205 */
[CC--:B----4-:R-:W-:Y:S04]  /*6db0*/  LEA R210, P0, R225.reuse, R246.reuse, 0x2 ;  /* 0x000000f6e1d27211 */ /* 0x0d0fe800078010ff */
[-C--:B------:R-:W-:Y:S02]  /*6dc0*/  LEA.HI.X.SX32 R211, R225, R247.reuse, 0x2, P0 ;  /* 0x000000f7e1d37211 */ /* 0x080fe400000f16ff */
[CC--:B------:R-:W-:Y:S03]  /*6dd0*/  LEA R198, P0, R5.reuse, R246.reuse, 0x2 ;  /* 0x000000f605c67211 */ /* 0x0c0fe600078010ff */
[----:B------:R3:W-:Y:S01]  /*6de0*/  REDG.E.ADD.F32.FTZ.RN.STRONG.GPU desc[UR6][R210.64], R11 ;  /* 0x0000000bd20079a6 */ /* 0x0007e2000c10f386 */
[-C--:B------:R-:W-:Y:S01]  /*6df0*/  LEA.HI.X.SX32 R199, R5, R247.reuse, 0x2, P0 ;  /* 0x000000f705c77211 */ /* 0x080fe200000f16ff */
[----:B------:R-:W-:Y:S02]  /*6e00*/  IMAD.IADD R5, R201, 0x1, R7 ;  /* 0x00000001c9057824 */ /* 0x000fe400078e0207 */
[----:B------:R4:W-:Y:S01]  /*6e10*/  REDG.E.ADD.F32.FTZ.RN.STRONG.GPU desc[UR6][R246.64+0x80], R16 ;  /* 0x00008010f60079a6 */ /* 0x0009e2000c10f386 */
[CC--:B-1----:R-:W-:Y:S03]  /*6e20*/  LEA R204, P0, R7.reuse, R246.reuse, 0x2 ;  /* 0x000000f607cc7211 */ /* 0x0c2fe600078010ff */
[----:B------:R1:W-:Y:S01]  /*6e30*/  REDG.E.ADD.F32.FTZ.RN.STRONG.GPU desc[UR6][R208.64+0x80], R17 ;  /* 0x00008011d00079a6 */ /* 0x0003e2000c10f386 */
[-C--:B------:R-:W-:Y:S01]  /*6e40*/  LEA.HI.X.SX32 R205, R7, R247.reuse, 0x2, P0 ;  /* 0x000000f707cd7211 */ /* 0x080fe200000f16ff */
[----:B------:R-:W-:Y:S01]  /*6e50*/  IMAD.IADD R7, R201, 0x1, R5 ;  /* 0x00000001c9077824 */ /* 0x000fe200078e0205 */
[-C--:B--2---:R-:W-:Y:S01]  /*6e60*/  LEA R206, P1, R5, R246.reuse, 0x2 ;  /* 0x000000f605ce7211 */ /* 0x084fe200078210ff */
[----:B------:R2:W-:Y:S02]  /*6e70*/  REDG.E.ADD.F32.FTZ.RN.STRONG.GPU desc[UR6][R198.64], R18 ;  /* 0x00000012c60079a6 */ /* 0x0005e4000c10f386 */
[----:B------:R-:W-:Y:S01]  /*6e80*/  IMAD.IADD R9, R201, 0x1, R7 ;  /* 0x00000001c9097824 */ /* 0x000fe200078e0207 */
[-C--:B------:R-:W-:Y:S01]  /*6e90*/  LEA R6, P0, R7, R246.reuse, 0x2 ;  /* 0x000000f607067211 */ /* 0x080fe200078010ff */
[----:B------:R2:W-:Y:S01]  /*6ea0*/  REDG.E.ADD.F32.FTZ.RN.STRONG.GPU desc[UR6][R204.64], R19 ;  /* 0x00000013cc0079a6 */ /* 0x0005e2000c10f386 */
[-C--:B------:R-:W-:Y:S01]  /*6eb0*/  LEA.HI.X.SX32 R207, R5, R247.reuse, 0x2, P1 ;  /* 0x000000f705cf7211 */ /* 0x080fe200008f16ff */
[----:B------:R-:W-:Y:S01]  /*6ec0*/  IMAD.IADD R5, R201, 0x1, R9 ;  /* 0x00000001c9057824 */ /* 0x000fe200078e0209 */
[-C--:B------:R-:W-:Y:S02]  /*6ed0*/  LEA.HI.X.SX32 R7, R7, R247.reuse, 0x2, P0 ;  /* 0x000000f707077211 */ /* 0x080fe400000f16ff */
[CC--:B------:R-:W-:Y:S01]  /*6ee0*/  LEA R10, P0, R9.reuse, R246.reuse, 0x2 ;  /* 0x000000f6090a7211 */ /* 0x0c0fe200078010ff */
[----:B------:R-:W-:Y:S03]  /*6ef0*/  REDG.E.ADD.F32.FTZ.RN.STRONG.GPU desc[UR6][R206.64], R12 ;  /* 0x0000000cce0079a6 */ /* 0x000fe6000c10f386 */
[-C--:B---3--:R-:W-:Y:S01]  /*6f00*/  LEA.HI.X.SX32 R11, R9, R247.reuse, 0x2, P0 ;  /* 0x000000f7090b7211 */ /* 0x088fe200000f16ff */
[----:B------:R3:W-:Y:S01]  /*6f10*/  REDG.E.ADD.F32.FTZ.RN.STRONG.GPU desc[UR6][R6.64], R13 ;  /* 0x0000000d060079a6 */ /* 0x0007e2000c10f386 */
[----:B------:R-:W-:Y:S01]  /*6f20*/  VIADD R9, R203, 0x40 ;  /* 0x00000040cb097836 */ /* 0x000fe20000000000 */
[CC--:B----4-:R-:W-:Y:S02]  /*6f30*/  LEA R16, P0, R5.reuse, R246.reuse, 0x2 ;  /* 0x000000f605107211 */ /* 0x0d0fe400078010ff */
[----:B------:R4:W-:Y:S02]  /*6f40*/  REDG.E.ADD.F32.FTZ.RN.STRONG.GPU desc[UR6][R10.64], R14 ;  /* 0x0000000e0a0079a6 */ /* 0x0009e4000c10f386 */
[-C--:B-1----:R-:W-:Y:S01]  /*6f50*/  LEA.HI.X.SX32 R17, R5, R247.reuse, 0x2, P0 ;  /* 0x000000f705117211 */ /* 0x082fe200000f16ff */
[----:B------:R-:W-:Y:S01]  /*6f60*/  IMAD.IADD R5, R201, 0x1, R9 ;  /* 0x00000001c9057824 */ /* 0x000fe200078e0209 */
[CC--:B--2---:R-:W-:Y:S03]  /*6f70*/  LEA R18, P0, R9.reuse, R246.reuse, 0x2 ;  /* 0x000000f609127211 */ /* 0x0c4fe600078010ff */
[----:B------:R1:W-:Y:S01]  /*6f80*/  REDG.E.ADD.F32.FTZ.RN.STRONG.GPU desc[UR6][R16.64], R15 ;  /* 0x0000000f100079a6 */ /* 0x0003e2000c10f386 */
[-C--:B------:R-:W-:Y:S03]  /*6f90*/  LEA.HI.X.SX32 R19, R9, R247.reuse, 0x2, P0 ;  /* 0x000000f709137211 */ /* 0x080fe600000f16ff */
[----:B------:R-:W-:Y:S01]  /*6fa0*/  REDG.E.ADD.F32.FTZ.RN.STRONG.GPU desc[UR6][R246.64+0x100], R84 ;  /* 0x00010054f60079a6 */ /* 0x000fe2000c10f386 */
[-C--:B------:R-:W-:Y:S01]  /*6fb0*/  LEA R204, P0, R5, R246.reuse, 0x2 ;  /* 0x000000f605cc7211 */ /* 0x080fe200078010ff */
[----:B------:R-:W-:Y:S02]  /*6fc0*/  IMAD.IADD R9, R201, 0x1, R5 ;  /* 0x00000001c9097824 */ /* 0x000fe400078e0205 */
[----:B------:R-:W-:Y:S01]  /*6fd0*/  REDG.E.ADD.F32.FTZ.RN.STRONG.GPU desc[UR6][R208.64+0x100], R85 ;  /* 0x00010055d00079a6 */ /* 0x000fe2000c10f386 */
[-C--:B------:R-:W-:Y:S01]  /*6fe0*/  LEA.HI.X.SX32 R205, R5, R247.reuse, 0x2, P0 ;  /* 0x000000f705cd7211 */ /* 0x080fe200000f16ff */
[C---:B------:R-:W-:Y:S02]  /*6ff0*/  IMAD.IADD R5, R201.reuse, 0x1, R9 ;  /* 0x00000001c9057824 */ /* 0x040fe400078e0209 */
[----:B------:R-:W-:Y:S02]  /*7000*/  REDG.E.ADD.F32.FTZ.RN.STRONG.GPU desc[UR6][R18.64], R86 ;  /* 0x00000056120079a6 */ /* 0x000fe4000c10f386 */
[----:B---3--:R-:W-:Y:S01]  /*7010*/  IMAD.IADD R7, R201, 0x1, R5 ;  /* 0x00000001c9077824 */ /* 0x008fe200078e0205 */
[-C--:B------:R-:W-:Y:S01]  /*7020*/  LEA R8, P0, R5, R246.reuse, 0x2 ;  /* 0x000000f605087211 */ /* 0x080fe200078010ff */
[----:B------:R-:W-:Y:S01]  /*7030*/  REDG.E.ADD.F32.FTZ.RN.STRONG.GPU desc[UR6][R204.64], R87 ;  /* 0x00000057cc0079a6 */ /* 0x000fe2000c10f386 */
[CC--:B----4-:R-:W-:Y:S03]  /*7040*/  LEA R10, P1, R9.reuse, R246.reuse, 0x2 ;  /* 0x000000f6090a7211 */ /* 0x0d0fe600078210ff */
[----:B------:R-:W-:Y:S01]  /*7050*/  LDSM.16.MT88.4 R84, [R219+0x4000] ;  /* 0x00400000db54783b */ /* 0x000fe20000004200 */
[-C--:B------:R-:W-:Y:S02]  /*7060*/  LEA.HI.X.SX32 R11, R9, R247.reuse, 0x2, P1 ;  /* 0x000000f7090b7211 */ /* 0x080fe400008f16ff */
[-C--:B------:R-:W-:Y:S01]  /*7070*/  LEA.HI.X.SX32 R9, R5, R247.reuse, 0x2, P0 ;  /* 0x000000f705097211 */ /* 0x080fe200000f16ff */
[----:B------:R-:W-:Y:S01]  /*7080*/  IMAD.IADD R5, R201, 0x1, R7 ;  /* 0x00000001c9057824 */ /* 0x000fe200078e0207 */
[CC--:B------:R-:W-:Y:S01]  /*7090*/  LEA R12, P0, R7.reuse, R246.reuse, 0x2 ;  /* 0x000000f6070c7211 */ /* 0x0c0fe200078010ff */
[----:B------:R2:W-:Y:S03]  /*70a0*/  REDG.E.ADD.F32.FTZ.RN.STRONG.GPU desc[UR6][R10.64], R88 ;  /* 0x000000580a0079a6 */ /* 0x0005e6000c10f386 */
[-C--:B------:R-:W-:Y:S01]  /*70b0*/  LEA.HI.X.SX32 R13, R7, R247.reuse, 0x2, P0 ;  /* 0x000000f7070d7211 */ /* 0x080fe200000f16ff */
[----:B------:R-:W-:Y:S01]  /*70c0*/  REDG.E.ADD.F32.FTZ.RN.STRONG.GPU desc[UR6][R8.64], R89 ;  /* 0x00000059080079a6 */ /* 0x000fe2000c10f386 */
[-C--:B------:R-:W-:Y:S01]  /*70d0*/  LEA R14, P0, R5, R246.reuse, 0x2 ;  /* 0x000000f6050e7211 */ /* 0x080fe200078010ff */
[----:B------:R-:W-:Y:S02]  /*70e0*/  VIADD R7, R203, 0x60 ;  /* 0x00000060cb077836 */ /* 0x000fe40000000000 */
[----:B------:R3:W-:Y:S01]  /*70f0*/  REDG.E.ADD.F32.FTZ.RN.STRONG.GPU desc[UR6][R12.64], R90 ;  /* 0x0000005a0c0079a6 */ /* 0x0007e2000c10f386 */
[-C--:B-1----:R-:W-:Y:S01]  /*7100*/  LEA.HI.X.SX32 R15, R5, R247.reuse, 0x2, P0 ;  /* 0x000000f7050f7211 */ /* 0x082fe200000f16ff */
[----:B------:R-:W-:Y:S01]  /*7110*/  IMAD.IADD R5, R201, 0x1, R7 ;  /* 0x00000001c9057824 */ /* 0x000fe200078e0207 */
[CC--:B------:R-:W-:Y:S03]  /*7120*/  LEA R16, P0, R7.reuse, R246.reuse, 0x2 ;  /* 0x000000f607107211 */ /* 0x0c0fe600078010ff */
[----:B------:R1:W-:Y:S01]  /*7130*/  REDG.E.ADD.F32.FTZ.RN.STRONG.GPU desc[UR6][R14.64], R91 ;  /* 0x0000005b0e0079a6 */ /* 0x0003e2000c10f386 */
[-C--:B------:R-:W-:Y:S01]  /*7140*/  LEA.HI.X.SX32 R17, R7, R247.reuse, 0x2, P0 ;  /* 0x000000f707117211 */ /* 0x080fe200000f16ff */
[----:B------:R-:W-:Y:S02]  /*7150*/  IMAD.IADD R7, R201, 0x1, R5 ;  /* 0x00000001c9077824 */ /* 0x000fe400078e0205 */
[----:B------:R-:W-:Y:S04]  /*7160*/  REDG.E.ADD.F32.FTZ.RN.STRONG.GPU desc[UR6][R246.64+0x180], R96 ;  /* 0x00018060f60079a6 */ /* 0x000fe8000c10f386 */
[----:B------:R-:W-:Y:S04]  /*7170*/  REDG.E.ADD.F32.FTZ.RN.STRONG.GPU desc[UR6][R208.64+0x180], R97 ;  /* 0x00018061d00079a6 */ /* 0x000fe8000c10f386 */
[----:B------:R4:W-:Y:S01]  /*7180*/  REDG.E.ADD.F32.FTZ.RN.STRONG.GPU desc[UR6][R16.64], R98 ;  /* 0x00000062100079a6 */ /* 0x0009e2000c10f386 */
[CC--:B--2---:R-:W-:Y:S03]  /*7190*/  LEA R10, P0, R5.reuse, R246.reuse, 0x2 ;  /* 0x000000f6050a7211 */ /* 0x0c4fe600078010ff */
[----:B------:R-:W-:Y:S01]  /*71a0*/  LDSM.16.MT88.4 R88, [R219+0x6000] ;  /* 0x00600000db58783b */ /* 0x000fe20000004200 */
[-C--:B------:R-:W-:Y:S01]  /*71b0*/  LEA.HI.X.SX32 R11, R5, R247.reuse, 0x2, P0 ;  /* 0x000000f7050b7211 */ /* 0x080fe200000f16ff */
[----:B------:R-:W-:Y:S01]  /*71c0*/  IMAD.IADD R5, R201, 0x1, R7 ;  /* 0x00000001c9057824 */ /* 0x000fe200078e0207 */
[-C--:B---3--:R-:W-:Y:S03]  /*71d0*/  LEA R12, P1, R7, R246.reuse, 0x2 ;  /* 0x000000f6070c7211 */ /* 0x088fe600078210ff */
[----:B------:R2:W-:Y:S01]  /*71e0*/  REDG.E.ADD.F32.FTZ.RN.STRONG.GPU desc[UR6][R10.64], R99 ;  /* 0x000000630a0079a6 */ /* 0x0005e2000c10f386 */
[-C--:B------:R-:W-:Y:S01]  /*71f0*/  LEA R6, P0, R5, R246.reuse, 0x2 ;  /* 0x000000f605067211 */ /* 0x080fe200078010ff */
[----:B------:R-:W-:Y:S01]  /*7200*/  IMAD.IADD R9, R201, 0x1, R5 ;  /* 0x00000001c9097824 */ /* 0x000fe200078e0205 */
[-C--:B------:R-:W-:Y:S02]  /*7210*/  LEA.HI.X.SX32 R13, R7, R247.reuse, 0x2, P1 ;  /* 0x000000f7070d7211 */ /* 0x080fe400008f16ff */
[-C--:B------:R-:W-:Y:S01]  /*7220*/  LEA.HI.X.SX32 R7, R5, R247.reuse, 0x2, P0 ;  /* 0x000000f705077211 */ /* 0x080fe200000f16ff */
[----:B------:R-:W-:Y:S01]  /*7230*/  IMAD.IADD R5, R201, 0x1, R9 ;  /* 0x00000001c9057824 */ /* 0x000fe200078e0209 */
[CC--:B-1----:R-:W-:Y:S01]  /*7240*/  LEA R14, P0, R9.reuse, R246.reuse, 0x2 ;  /* 0x000000f6090e7211 */ /* 0x0c2fe200078010ff */
[----:B------:R1:W-:Y:S03]  /*7250*/  REDG.E.ADD.F32.FTZ.RN.STRONG.GPU desc[UR6][R12.64], R92 ;  /* 0x0000005c0c0079a6 */ /* 0x0003e6000c10f386 */
[-C--:B------:R-:W-:Y:S01]  /*7260*/  LEA.HI.X.SX32 R15, R9, R247.reuse, 0x2, P0 ;  /* 0x000000f7090f7211 */ /* 0x080fe200000f16ff */
[----:B------:R-:W-:Y:S01]  /*7270*/  REDG.E.ADD.F32.FTZ.RN.STRONG.GPU desc[UR6][R6.64], R93 ;  /* 0x0000005d060079a6 */ /* 0x000fe2000c10f386 */
[----:B------:R-:W-:Y:S03]  /*7280*/  VIADD R9, R203, 0x80 ;  /* 0x00000080cb097836 */ /* 0x000fe60000000000 */
[----:B------:R3:W-:Y:S01]  /*7290*/  REDG.E.ADD.F32.FTZ.RN.STRONG.GPU desc[UR6][R14.64], R94 ;  /* 0x0000005e0e0079a6 */ /* 0x0007e2000c10f386 */
[CC--:B----4-:R-:W-:Y:S04]  /*72a0*/  LEA R16, P0, R5.reuse, R246.reuse, 0x2 ;  /* 0x000000f605107211 */ /* 0x0d0fe800078010ff */
[-C--:B------:R-:W-:Y:S01]  /*72b0*/  LEA.HI.X.SX32 R17, R5, R247.reuse, 0x2, P0 ;  /* 0x000000f705117211 */ /* 0x080fe200000f16ff */
[----:B------:R-:W-:Y:S04]  /*72c0*/  IMAD.IADD R5, R201, 0x1, R9 ;  /* 0x00000001c9057824 */ /* 0x000fe800078e0209 */
[----:B------:R4:W-:Y:S01]  /*72d0*/  REDG.E.ADD.F32.FTZ.RN.STRONG.GPU desc[UR6][R16.64], R95 ;  /* 0x0000005f100079a6 */ /* 0x0009e2000c10f386 */
[CC--:B--2---:R-:W-:Y:S03]  /*72e0*/  LEA R10, P0, R9.reuse, R246.reuse, 0x2 ;  /* 0x000000f6090a7211 */ /* 0x0c4fe600078010ff */
[----:B------:R-:W-:Y:S01]  /*72f0*/  REDG.E.ADD.F32.FTZ.RN.STRONG.GPU desc[UR6][R246.64+0x200], R100 ;  /* 0x00020064f60079a6 */ /* 0x000fe2000c10f386 */
[-C--:B------:R-:W-:Y:S01]  /*7300*/  LEA.HI.X.SX32 R11, R9, R247.reuse, 0x2, P0 ;  /* 0x000000f7090b7211 */ /* 0x080fe200000f16ff */
[----:B------:R-:W-:Y:S02]  /*7310*/  IMAD.IADD R9, R201, 0x1, R5 ;  /* 0x00000001c9097824 */ /* 0x000fe400078e0205 */
[----:B------:R-:W-:Y:S01]  /*7320*/  REDG.E.ADD.F32.FTZ.RN.STRONG.GPU desc[UR6][R208.64+0x200], R101 ;  /* 0x00020065d00079a6 */ /* 0x000fe2000c10f386 */
[CC--:B-1----:R-:W-:Y:S03]  /*7330*/  LEA R12, P0, R5.reuse, R246.reuse, 0x2 ;  /* 0x000000f6050c7211 */ /* 0x0c2fe600078010ff */
[----:B------:R1:W-:Y:S01]  /*7340*/  REDG.E.ADD.F32.FTZ.RN.STRONG.GPU desc[UR6][R10.64], R102 ;  /* 0x000000660a0079a6 */ /* 0x0003e2000c10f386 */
[-C--:B------:R-:W-:Y:S01]  /*7350*/  LEA.HI.X.SX32 R13, R5, R247.reuse, 0x2, P0 ;  /* 0x000000f7050d7211 */ /* 0x080fe200000f16ff */
[----:B------:R-:W-:Y:S02]  /*7360*/  IMAD.IADD R5, R201, 0x1, R9 ;  /* 0x00000001c9057824 */ /* 0x000fe400078e0209 */
[----:B------:R-:W-:Y:S01]  /*7370*/  LDSM.16.MT88.4 R92, [R222+0x28800] ;  /* 0x02880000de5c783b */ /* 0x000fe20000004200 */
[-C--:B---3--:R-:W-:Y:S01]  /*7380*/  LEA R14, P1, R9, R246.reuse, 0x2 ;  /* 0x000000f6090e7211 */ /* 0x088fe200078210ff */
[----:B------:R-:W-:Y:S01]  /*7390*/  IMAD.IADD R7, R201, 0x1, R5 ;  /* 0x00000001c9077824 */ /* 0x000fe200078e0205 */
[-C--:B------:R-:W-:Y:S01]  /*73a0*/  LEA R8, P0, R5, R246.reuse, 0x2 ;  /* 0x000000f605087211 */ /* 0x080fe200078010ff */
[----:B------:R2:W-:Y:S01]  /*73b0*/  REDG.E.ADD.F32.FTZ.RN.STRONG.GPU desc[UR6][R12.64], R103 ;  /* 0x000000670c0079a6 */ /* 0x0005e2000c10f386 */
[-C--:B------:R-:W-:Y:S02]  /*73c0*/  LEA.HI.X.SX32 R15, R9, R247.reuse, 0x2, P1 ;  /* 0x000000f7090f7211 */ /* 0x080fe400008f16ff */
[-C--:B------:R-:W-:Y:S01]  /*73d0*/  LEA.HI.X.SX32 R9, R5, R247.reuse, 0x2, P0 ;  /* 0x000000f705097211 */ /* 0x080fe200000f16ff */
[----:B------:R-:W-:Y:S02]  /*73e0*/  IMAD.IADD R5, R201, 0x1, R7 ;  /* 0x00000001c9057824 */ /* 0x000fe400078e0207 */
[----:B------:R3:W-:Y:S01]  /*73f0*/  REDG.E.ADD.F32.FTZ.RN.STRONG.GPU desc[UR6][R14.64], R104 ;  /* 0x000000680e0079a6 */ /* 0x0007e2000c10f386 */
[CC--:B----4-:R-:W-:Y:S03]  /*7400*/  LEA R16, P0, R7.reuse, R246.reuse, 0x2 ;  /* 0x000000f607107211 */ /* 0x0d0fe600078010ff */
[----:B------:R4:W-:Y:S01]  /*7410*/  REDG.E.ADD.F32.FTZ.RN.STRONG.GPU desc[UR6][R8.64], R105 ;  /* 0x00000069080079a6 */ /* 0x0009e2000c10f386 */
[-C--:B------:R-:W-:Y:S01]  /*7420*/  LEA.HI.X.SX32 R17, R7, R247.reuse, 0x2, P0 ;  /* 0x000000f707117211 */ /* 0x080fe200000f16ff */
[----:B------:R-:W-:Y:S04]  /*7430*/  VIADD R7, R203, 0xa0 ;  /* 0x000000a0cb077836 */ /* 0x000fe80000000000 */
[----:B------:R4:W-:Y:S01]  /*7440*/  REDG.E.ADD.F32.FTZ.RN.STRONG.GPU desc[UR6][R16.64], R106 ;  /* 0x0000006a100079a6 */ /* 0x0009e2000c10f386 */
[CC--:B-1----:R-:W-:Y:S04]  /*7450*/  LEA R10, P0, R5.reuse, R246.reuse, 0x2 ;  /* 0x000000f6050a7211 */ /* 0x0c2fe800078010ff */
[-C--:B------:R-:W-:Y:S01]  /*7460*/  LEA.HI.X.SX32 R11, R5, R247.reuse, 0x2, P0 ;  /* 0x000000f7050b7211 */ /* 0x080fe200000f16ff */
[----:B------:R-:W-:Y:S01]  /*7470*/  IMAD.IADD R5, R201, 0x1, R7 ;  /* 0x00000001c9057824 */ /* 0x000fe200078e0207 */
[CC--:B--2---:R-:W-:Y:S03]  /*7480*/  LEA R12, P0, R7.reuse, R246.reuse, 0x2 ;  /* 0x000000f6070c7211 */ /* 0x0c4fe600078010ff */
[----:B------:R1:W-:Y:S01]  /*7490*/  REDG.E.ADD.F32.FTZ.RN.STRONG.GPU desc[UR6][R10.64], R107 ;  /* 0x0000006b0a0079a6 */ /* 0x0003e2000c10f386 */
[-C--:B------:R-:W-:Y:S03]  /*74a0*/  LEA.HI.X.SX32 R13, R7, R247.reuse, 0x2, P0 ;  /* 0x000000f7070d7211 */ /* 0x080fe600000f16ff */
[----:B------:R-:W-:Y:S01]  /*74b0*/  REDG.E.ADD.F32.FTZ.RN.STRONG.GPU desc[UR6][R246.64+0x280], R112 ;  /* 0x00028070f60079a6 */ /* 0x000fe2000c10f386 */
[-C--:B---3--:R-:W-:Y:S01]  /*74c0*/  LEA R14, P0, R5, R246.reuse, 0x2 ;  /* 0x000000f6050e7211 */ /* 0x088fe200078010ff */
[----:B------:R-:W-:Y:S02]  /*74d0*/  IMAD.IADD R7, R201, 0x1, R5 ;  /* 0x00000001c9077824 */ /* 0x000fe400078e0205 */
[----:B------:R-:W-:Y:S01]  /*74e0*/  REDG.E.ADD.F32.FTZ.RN.STRONG.GPU desc[UR6][R208.64+0x280], R113 ;  /* 0x00028071d00079a6 */ /* 0x000fe2000c10f386 */
[-C--:B------:R-:W-:Y:S01]  /*74f0*/  LEA.HI.X.SX32 R15, R5, R247.reuse, 0x2, P0 ;  /* 0x000000f7050f7211 */ /* 0x080fe200000f16ff */
[C---:B------:R-:W-:Y:S02]  /*7500*/  IMAD.IADD R5, R201.reuse, 0x1, R7 ;  /* 0x00000001c9057824 */ /* 0x040fe400078e0207 */
[----:B------:R2:W-:Y:S02]  /*7510*/  REDG.E.ADD.F32.FTZ.RN.STRONG.GPU desc[UR6][R12.64], R114 ;  /* 0x000000720c0079a6 */ /* 0x0005e4000c10f386 */
[----:B----4-:R-:W-:Y:S01]  /*7520*/  IMAD.IADD R9, R201, 0x1, R5 ;  /* 0x00000001c9097824 */ /* 0x010fe200078e0205 */
[-C--:B------:R-:W-:Y:S01]  /*7530*/  LEA R16, P1, R7, R246.reuse, 0x2 ;  /* 0x000000f607107211 */ /* 0x080fe200078210ff */
[----:B------:R3:W-:Y:S01]  /*7540*/  REDG.E.ADD.F32.FTZ.RN.STRONG.GPU desc[UR6][R14.64], R115 ;  /* 0x000000730e0079a6 */ /* 0x0007e2000c10f386 */
[-C--:B------:R-:W-:Y:S02]  /*7550*/  LEA R6, P0, R5, R246.reuse, 0x2 ;  /* 0x000000f605067211 */ /* 0x080fe400078010ff */
[-C--:B------:R-:W-:Y:S01]  /*7560*/  LEA.HI.X.SX32 R17, R7, R247.reuse, 0x2, P1 ;  /* 0x000000f707117211 */ /* 0x080fe200008f16ff */
[----:B------:R-:W-:Y:S01]  /*7570*/  LDSM.16.MT88.4 R112, [R219+0x7800] ;  /* 0x00780000db70783b */ /* 0x000fe20000004200 */
[-C--:B------:R-:W-:Y:S01]  /*7580*/  LEA.HI.X.SX32 R7, R5, R247.reuse, 0x2, P0 ;  /* 0x000000f705077211 */ /* 0x080fe200000f16ff */
[----:B------:R-:W-:Y:S02]  /*7590*/  IMAD.IADD R5, R201, 0x1, R9 ;  /* 0x00000001c9057824 */ /* 0x000fe400078e0209 */
[----:B------:R4:W-:Y:S01]  /*75a0*/  REDG.E.ADD.F32.FTZ.RN.STRONG.GPU desc[UR6][R16.64], R108 ;  /* 0x0000006c100079a6 */ /* 0x0009e2000c10f386 */
[CC--:B-1----:R-:W-:Y:S03]  /*75b0*/  LEA R10, P0, R9.reuse, R246.reuse, 0x2 ;  /* 0x000000f6090a7211 */ /* 0x0c2fe600078010ff */
[----:B------:R1:W-:Y:S01]  /*75c0*/  REDG.E.ADD.F32.FTZ.RN.STRONG.GPU desc[UR6][R6.64], R109 ;  /* 0x0000006d060079a6 */ /* 0x0003e2000c10f386 */
[-C--:B------:R-:W-:Y:S01]  /*75d0*/  LEA.HI.X.SX32 R11, R9, R247.reuse, 0x2, P0 ;  /* 0x000000f7090b7211 */ /* 0x080fe200000f16ff */
[C---:B------:R-:W-:Y:S02]  /*75e0*/  VIADD R9, R203.reuse, 0xc0 ;  /* 0x000000c0cb097836 */ /* 0x040fe40000000000 */
[----:B------:R-:W-:Y:S02]  /*75f0*/  VIADD R203, R203, 0xe0 ;  /* 0x000000e0cbcb7836 */ /* 0x000fe40000000000 */
[----:B------:R1:W-:Y:S01]  /*7600*/  REDG.E.ADD.F32.FTZ.RN.STRONG.GPU desc[UR6][R10.64], R110 ;  /* 0x0000006e0a0079a6 */ /* 0x0003e2000c10f386 */
[CC--:B--2---:R-:W-:Y:S04]  /*7610*/  LEA R12, P0, R5.reuse, R246.reuse, 0x2 ;  /* 0x000000f6050c7211 */ /* 0x0c4fe800078010ff */
[-C--:B------:R-:W-:Y:S01]  /*7620*/  LEA.HI.X.SX32 R13, R5, R247.reuse, 0x2, P0 ;  /* 0x000000f7050d7211 */ /* 0x080fe200000f16ff */
[----:B------:R-:W-:Y:S01]  /*7630*/  IMAD.IADD R5, R201, 0x1, R9 ;  /* 0x00000001c9057824 */ /* 0x000fe200078e0209 */
[CC--:B---3--:R-:W-:Y:S03]  /*7640*/  LEA R14, P0, R9.reuse, R246.reuse, 0x2 ;  /* 0x000000f6090e7211 */ /* 0x0c8fe600078010ff */
[----:B------:R2:W-:Y:S01]  /*7650*/  REDG.E.ADD.F32.FTZ.RN.STRONG.GPU desc[UR6][R12.64], R111 ;  /* 0x0000006f0c0079a6 */ /* 0x0005e2000c10f386 */
[-C--:B------:R-:W-:Y:S01]  /*7660*/  LEA.HI.X.SX32 R15, R9, R247.reuse, 0x2, P0 ;  /* 0x000000f7090f7211 */ /* 0x080fe200000f16ff */
[----:B------:R-:W-:Y:S01]  /*7670*/  IMAD.IADD R9, R201, 0x1, R5 ;  /* 0x00000001c9097824 */ /* 0x000fe200078e0205 */
[CC--:B----4-:R-:W-:Y:S01]  /*7680*/  LEA R16, P0, R5.reuse, R246.reuse, 0x2 ;  /* 0x000000f605107211 */ /* 0x0d0fe200078010ff */
[----:B------:R-:W-:Y:S03]  /*7690*/  REDG.E.ADD.F32.FTZ.RN.STRONG.GPU desc[UR6][R246.64+0x300], R116 ;  /* 0x00030074f60079a6 */ /* 0x000fe6000c10f386 */
[-C--:B------:R-:W-:Y:S01]  /*76a0*/  LEA.HI.X.SX32 R17, R5, R247.reuse, 0x2, P0 ;  /* 0x000000f705117211 */ /* 0x080fe200000f16ff */
[----:B------:R-:W-:Y:S01]  /*76b0*/  REDG.E.ADD.F32.FTZ.RN.STRONG.GPU desc[UR6][R208.64+0x300], R117 ;  /* 0x00030075d00079a6 */ /* 0x000fe2000c10f386 */
[C---:B------:R-:W-:Y:S03]  /*76c0*/  IMAD.IADD R5, R201.reuse, 0x1, R9 ;  /* 0x00000001c9057824 */ /* 0x040fe600078e0209 */
[----:B------:R3:W-:Y:S01]  /*76d0*/  REDG.E.ADD.F32.FTZ.RN.STRONG.GPU desc[UR6][R14.64], R118 ;  /* 0x000000760e0079a6 */ /* 0x0007e2000c10f386 */
[----:B-1----:R-:W-:Y:S01]  /*76e0*/  IMAD.IADD R7, R201, 0x1, R5 ;  /* 0x00000001c9077824 */ /* 0x002fe200078e0205 */
[-C--:B------:R-:W-:Y:S02]  /*76f0*/  LEA R8, P0, R5, R246.reuse, 0x2 ;  /* 0x000000f605087211 */ /* 0x080fe400078010ff */
[CC--:B------:R-:W-:Y:S01]  /*7700*/  LEA R10, P1, R9.reuse, R246.reuse, 0x2 ;  /* 0x000000f6090a7211 */ /* 0x0c0fe200078210ff */
[----:B------:R1:W-:Y:S03]  /*7710*/  REDG.E.ADD.F32.FTZ.RN.STRONG.GPU desc[UR6][R16.64], R119 ;  /* 0x00000077100079a6 */ /* 0x0003e6000c10f386 */
[-C--:B------:R-:W-:Y:S01]  /*7720*/  LEA.HI.X.SX32 R11, R9, R247.reuse, 0x2, P1 ;  /* 0x000000f7090b7211 */ /* 0x080fe200008f16ff */
[----:B------:R-:W-:Y:S01]  /*7730*/  LDSM.16.MT88.4 R108, [R219+0x5800] ;  /* 0x00580000db6c783b */ /* 0x000fe20000004200 */
[-C--:B------:R-:W-:Y:S01]  /*7740*/  LEA.HI.X.SX32 R9, R5, R247.reuse, 0x2, P0 ;  /* 0x000000f705097211 */ /* 0x080fe200000f16ff */
[----:B------:R-:W-:Y:S01]  /*7750*/  IMAD.IADD R5, R201, 0x1, R7 ;  /* 0x00000001c9057824 */ /* 0x000fe200078e0207 */
[CC--:B------:R-:W-:Y:S01]  /*7760*/  LEA R6, P0, R7.reuse, R246.reuse, 0x2 ;  /* 0x000000f607067211 */ /* 0x0c0fe200078010ff */
[----:B------:R-:W-:Y:S03]  /*7770*/  REDG.E.ADD.F32.FTZ.RN.STRONG.GPU desc[UR6][R10.64], R120 ;  /* 0x000000780a0079a6 */ /* 0x000fe6000c10f386 */
[-C--:B------:R-:W-:Y:S01]  /*7780*/  LEA.HI.X.SX32 R7, R7, R247.reuse, 0x2, P0 ;  /* 0x000000f707077211 */ /* 0x080fe200000f16ff */
[----:B------:R4:W-:Y:S01]  /*7790*/  REDG.E.ADD.F32.FTZ.RN.STRONG.GPU desc[UR6][R8.64], R121 ;  /* 0x00000079080079a6 */ /* 0x0009e2000c10f386 */
[CC--:B--2---:R-:W-:Y:S03]  /*77a0*/  LEA R12, P0, R5.reuse, R246.reuse, 0x2 ;  /* 0x000000f6050c7211 */ /* 0x0c4fe600078010ff */
[----:B------:R-:W-:Y:S01]  /*77b0*/  REDG.E.ADD.F32.FTZ.RN.STRONG.GPU desc[UR6][R6.64], R122 ;  /* 0x0000007a060079a6 */ /* 0x000fe2000c10f386 */
[-C--:B------:R-:W-:Y:S01]  /*77c0*/  LEA.HI.X.SX32 R13, R5, R247.reuse, 0x2, P0 ;  /* 0x000000f7050d7211 */ /* 0x080fe200000f16ff */
[C---:B------:R-:W-:Y:S04]  /*77d0*/  IMAD.IADD R5, R201.reuse, 0x1, R203 ;  /* 0x00000001c9057824 */ /* 0x040fe800078e02cb */
[----:B---3--:R-:W-:Y:S01]  /*77e0*/  IMAD.IADD R15, R201, 0x1, R5 ;  /* 0x00000001c90f7824 */ /* 0x008fe200078e0205 */
[----:B------:R-:W-:Y:S01]  /*77f0*/  REDG.E.ADD.F32.FTZ.RN.STRONG.GPU desc[UR6][R12.64], R123 ;  /* 0x0000007b0c0079a6 */ /* 0x000fe2000c10f386 */
[CC--:B-1----:R-:W-:Y:S03]  /*7800*/  LEA R16, P0, R203.reuse, R246.reuse, 0x2 ;  /* 0x000000f6cb107211 */ /* 0x0c2fe600078010ff */
[----:B------:R-:W-:Y:S01]  /*7810*/  REDG.E.ADD.F32.FTZ.RN.STRONG.GPU desc[UR6][R246.64+0x380], R128 ;  /* 0x00038080f60079a6 */ /* 0x000fe2000c10f386 */
[-C--:B------:R-:W-:Y:S03]  /*7820*/  LEA.HI.X.SX32 R17, R203, R247.reuse, 0x2, P0 ;  /* 0x000000f7cb117211 */ /* 0x080fe600000f16ff */
[----:B------:R-:W-:Y:S01]  /*7830*/  REDG.E.ADD.F32.FTZ.RN.STRONG.GPU desc[UR6][R208.64+0x380], R129 ;  /* 0x00038081d00079a6 */ /* 0x000fe2000c10f386 */
[CC--:B------:R-:W-:Y:S03]  /*7840*/  LEA R18, P0, R5.reuse, R246.reuse, 0x2 ;  /* 0x000000f605127211 */ /* 0x0c0fe600078010ff */
[----:B------:R-:W-:Y:S01]  /*7850*/  REDG.E.ADD.F32.FTZ.RN.STRONG.GPU desc[UR6][R16.64], R130 ;  /* 0x00000082100079a6 */ /* 0x000fe2000c10f386 */
[-C--:B------:R-:W-:Y:S01]  /*7860*/  LEA.HI.X.SX32 R19, R5, R247.reuse, 0x2, P0 ;  /* 0x000000f705137211 */ /* 0x080fe200000f16ff */
[----:B----4-:R-:W-:Y:S01]  /*7870*/  IMAD.IADD R9, R201, 0x1, R15 ;  /* 0x00000001c9097824 */ /* 0x010fe200078e020f */
[-C--:B------:R-:W-:Y:S03]  /*7880*/  LEA R96, P0, R15, R246.reuse, 0x2 ;  /* 0x000000f60f607211 */ /* 0x080fe600078010ff */
[----:B------:R-:W-:Y:S01]  /*7890*/  REDG.E.ADD.F32.FTZ.RN.STRONG.GPU desc[UR6][R18.64], R131 ;  /* 0x00000083120079a6 */ /* 0x000fe2000c10f386 */
[----:B------:R-:W-:Y:S01]  /*78a0*/  IMAD.IADD R5, R201, 0x1, R9 ;  /* 0x00000001c9057824 */ /* 0x000fe200078e0209 */
[-C--:B------:R-:W-:Y:S02]  /*78b0*/  LEA R100, P2, R9, R246.reuse, 0x2 ;  /* 0x000000f609647211 */ /* 0x080fe400078410ff */
[-C--:B------:R-:W-:Y:S01]  /*78c0*/  LEA.HI.X.SX32 R97, R15, R247.reuse, 0x2, P0 ;  /* 0x000000f70f617211 */ /* 0x080fe200000f16ff */
[----:B------:R-:W-:Y:S01]  /*78d0*/  IMAD.IADD R201, R201, 0x1, R5 ;  /* 0x00000001c9c97824 */ /* 0x000fe200078e0205 */
[-C--:B------:R-:W-:Y:S01]  /*78e0*/  LEA R106, P1, R5, R246.reuse, 0x2 ;  /* 0x000000f6056a7211 */ /* 0x080fe200078210ff */
[----:B------:R-:W-:Y:S01]  /*78f0*/  LDSM.16.MT88.4 R12, [R0+0x28000] ;  /* 0x02800000000c783b */ /* 0x000fe20000004200 */
[-C--:B------:R-:W-:Y:S02]  /*7900*/  LEA.HI.X.SX32 R101, R9, R247.reuse, 0x2, P2 ;  /* 0x000000f709657211 */ /* 0x080fe400010f16ff */
[-C--:B------:R-:W-:Y:S01]  /*7910*/  LEA.HI.X.SX32 R107, R5, R247.reuse, 0x2, P1 ;  /* 0x000000f7056b7211 */ /* 0x080fe200008f16ff */
[----:B------:R-:W-:Y:S01]  /*7920*/  LDSM.16.MT88.4 R8, [R219] ;  /* 0x00000000db08783b */ /* 0x000fe20000004200 */
[C---:B------:R-:W-:Y:S02]  /*7930*/  LEA R104, P0, R201.reuse, R246, 0x2 ;  /* 0x000000f6c9687211 */ /* 0x040fe400078010ff */
[----:B------:R-:W-:Y:S01]  /*7940*/  PLOP3.LUT P1, PT, PT, PT, UP0, 0x80, 0x0 ;  /* 0x000000000000781c */ /* 0x000fe20003f2f008 */
[----:B------:R-:W1:Y:S01]  /*7950*/  LDSM.16.MT88.4 R4, [R222+0x28000] ;  /* 0x02800000de04783b */ /* 0x000e620000004200 */
[----:B------:R-:W-:Y:S01]  /*7960*/  LEA.HI.X.SX32 R105, R201, R247, 0x2, P0 ;  /* 0x000000f7c9697211 */ /* 0x000fe200000f16ff */
[----:B------:R-:W-:Y:S01]  /*7970*/  @UP2 UIADD3 UR20, UP0, UR20, -0x100, URZ ;  /* 0xffffff0014142890 */ /* 0x000fe2000ff1e03f */
[----:B------:R-:W-:Y:S01]  /*7980*/  PLOP3.LUT P0, PT, PT, PT, UP1, 0x80, 0x0 ;  /* 0x000000000000781c */ /* 0x000fe20003f0f018 */
[----:B------:R-:W2:Y:S02]  /*7990*/  LDSM.16.MT88.4 R16, [R219+0x2000] ;  /* 0x00200000db10783b */ /* 0x000ea40000004200 */
[----:B------:R-:W-:Y:S02]  /*79a0*/  @UP2 UIADD3.X UR19, UR19, -0x1, URZ, UP0, !UPT ;  /* 0xffffffff13132890 */ /* 0x000fe400087fe43f */
[----:B------:R-:W-:Y:S04]  /*79b0*/  REDG.E.ADD.F32.FTZ.RN.STRONG.GPU desc[UR6][R96.64], R124 ;  /* 0x0000007c600079a6 */ /* 0x000fe8000c10f386 */
[----:B------:R-:W3:Y:S04]  /*79c0*/  LDSM.16.MT88.4 R96, [R219+0x800] ;  /* 0x00080000db60783b */ /* 0x000ee80000004200 */
[----:B------:R-:W-:Y:S04]  /*79d0*/  REDG.E.ADD.F32.FTZ.RN.STRONG.GPU desc[UR6][R100.64], R125 ;  /* 0x0000007d640079a6 */ /* 0x000fe8000c10f386 */
[----:B------:R-:W4:Y:S04]  /*79e0*/  LDSM.16.MT88.4 R100, [R0+0x28800] ;  /* 0x028800000064783b */ /* 0x000f280000004200 */
        /* <DEDUP_REMOVED lines=17> */
[----:B------:R-:W2:Y:S05]  /*7b00*/  LDSM.16.MT88.4 R84, [R219+0x6800] ;  /* 0x00680000db54783b */ /* 0x000eaa0000004200 */
[-C--:B------:R-:W-:Y:S06]  /*7b10*/  HMMA.16816.F32 R180, R4, R88.reuse, R180 ;  /* 0x0000005804b4723c */ /* 0x080fec00000018b4 */
[C---:B------:R-:W-:Y:S06]  /*7b20*/  HMMA.16816.F32 R184, R12.reuse, R88, R184 ;  /* 0x000000580cb8723c */ /* 0x040fec00000018b8 */
[-C--:B------:R-:W-:Y:S01]  /*7b30*/  HMMA.16816.F32 R188, R12, R90.reuse, R188 ;  /* 0x0000005a0cbc723c */ /* 0x080fe200000018bc */
[----:B------:R-:W-:Y:S05]  /*7b40*/  LDSM.16.MT88.4 R12, [R219+0x1000] ;  /* 0x00100000db0c783b */ /* 0x000fea0000004200 */
[----:B------:R-:W-:Y:S01]  /*7b50*/  HMMA.16816.F32 R192, R4, R90, R192 ;  /* 0x0000005a04c0723c */ /* 0x000fe200000018c0 */
[----:B------:R-:W2:Y:S04]  /*7b60*/  LDSM.16.MT88.4 R4, [R222+0x29000] ;  /* 0x02900000de04783b */ /* 0x000ea80000004200 */
[----:B------:R-:W2:Y:S01]  /*7b70*/  LDSM.16.MT88.4 R88, [R0+0x29000] ;  /* 0x029000000058783b */ /* 0x000ea20000004200 */
[-C--:B---3--:R-:W-:Y:S06]  /*7b80*/  HMMA.16816.F32 R132, R92, R96.reuse, R132 ;  /* 0x000000605c84723c */ /* 0x088fec0000001884 */
[C---:B----4-:R-:W-:Y:S06]  /*7b90*/  HMMA.16816.F32 R136, R100.reuse, R96, R136 ;  /* 0x000000606488723c */ /* 0x050fec0000001888 */
        /* <DEDUP_REMOVED lines=248> */
[----:B------:R-:W1:Y:S01]  /*8b20*/  S2R R58, SR_TID.X ;  /* 0x00000000003a7919 */ /* 0x000e620000002100 */
        /* <DEDUP_REMOVED lines=93> */
.L_x_1847:
[----:B------:R-:W-:Y:S01]  /*9100*/  @UP0 UIADD3 UR9, UR39, UR41, URZ ;  /* 0x0000002927090290 */ /* 0x000fe2000fffe03f */
[----:B------:R-:W-:Y:S01]  /*9110*/  LOP3.LUT R5, R53, 0xfffffff8, RZ, 0xc0, !PT ;  /* 0xfffffff835057812 */ /* 0x000fe200078ec0ff */
[----:B------:R-:W-:Y:S01]  /*9120*/  @UP0 ULDC.64 UR12, c[0x0][0x458] ;  /* 0x00011600000c0ab9 */ /* 0x000fe20000000a00 */
[----:B------:R-:W-:Y:S01]  /*9130*/  USHF.L.U32 UR5, UR14, 0x6, URZ ;  /* 0x000000060e057899 */ /* 0x000fe2000800063f */
[----:B------:R-:W-:Y:S01]  /*9140*/  LEA R54, R228, UR4, 0x1 ;  /* 0x00000004e4367c11 */ /* 0x000fe2000f8e08ff */
[----:B------:R-:W-:Y:S01]  /*9150*/  @UP0 UIMAD.WIDE.U32 UR16, UR9, UR12, URZ ;  /* 0x0000000c091002a5 */ /* 0x000fe2000f8e003f */
[----:B------:R-:W-:Y:S01]  /*9160*/  IMAD.IADD R58, R58, 0x1, -R5 ;  /* 0x000000013a3a7824 */ /* 0x000fe200078e0a05 */
        /* <DEDUP_REMOVED lines=15> */
.L_x_1848:
[----:B------:R-:W-:Y:S01]  /*9260*/  BAR.SYNC.DEFER_BLOCKING 0x0 ;  /* 0x0000000000007b1d */ /* 0x000fe20000010000 */
[----:B------:R-:W-:Y:S01]  /*9270*/  IMAD.SHL.U32 R58, R58, 0x8, RZ ;  /* 0x000000083a3a7824 */ /* 0x000fe200078e00ff */
[----:B------:R-:W-:Y:S01]  /*9280*/  USHF.R.S32.HI UR9, URZ, 0x1f, UR5 ;  /* 0x0000001f3f097899 */ /* 0x000fe20008011405 */
[----:B------:R-:W-:Y:S01]  /*9290*/  IMAD.U32 R5, RZ, RZ, UR10 ;  /* 0x0000000aff057e24 */ /* 0x000fe2000f8e00ff */
[----:B------:R-:W-:Y:S01]  /*92a0*/  UIMAD UR8, UR14, -0x40, UR8 ;  /* 0xffffffc00e0878a4 */ /* 0x000fe2000f8e0208 */
[----:B------:R-:W-:Y:S01]  /*92b0*/  SHF.R.S32.HI R53, RZ, 0x3, R53 ;  /* 0x00000003ff357819 */ /* 0x000fe20000011435 */
[----:B------:R-:W-:Y:S01]  /*92c0*/  UIMAD UR15, UR9, UR10, URZ ;  /* 0x0000000a090f72a4 */ /* 0x000fe2000f8e023f */
[--C-:B--2---:R-:W-:Y:S01]  /*92d0*/  SHF.R.S32.HI R59, RZ, 0x1f, R58.reuse ;  /* 0x0000001fff3b7819 */ /* 0x104fe2000001143a */
[----:B------:R-:W-:Y:S01]  /*92e0*/  USHF.R.S32.HI UR22, URZ, 0x1f, UR53 ;  /* 0x0000001f3f167899 */ /* 0x000fe20008011435 */
[----:B------:R-:W-:Y:S01]  /*92f0*/  BSSY B0, `(.L_x_1849) ;  /* 0x000002a000007945 */ /* 0x000fe20003800000 */
[----:B------:R-:W-:Y:S01]  /*9300*/  UIMAD UR15, UR5, UR11, UR15 ;  /* 0x0000000b050f72a4 */ /* 0x000fe2000f8e020f */
[----:B------:R-:W-:Y:S01]  /*9310*/  ISETP.GE.AND P2, PT, R53, UR8, PT ;  /* 0x0000000835007c0c */ /* 0x000fe2000bf46270 */
[----:B------:R-:W-:Y:S01]  /*9320*/  IMAD.WIDE.U32 R6, R5, UR5, R58 ;  /* 0x0000000505067c25 */ /* 0x000fe2000f8e003a */
[----:B------:R-:W-:Y:S01]  /*9330*/  ULDC.64 UR18, c[0x0][0x468] ;  /* 0x00011a0000127ab9 */ /* 0x000fe20000000a00 */
[----:B------:R-:W-:-:S02]  /*9340*/  IADD3 R5, R53, 0x20, RZ ;  /* 0x0000002035057810 */ /* 0x000fc40007ffe0ff */
[----:B------:R-:W-:Y:S01]  /*9350*/  IMAD.U32 R4, RZ, RZ, UR15 ;  /* 0x0000000fff047e24 */ /* 0x000fe2000f8e00ff */
[----:B------:R-:W-:Y:S01]  /*9360*/  IADD3 R60, P0, R6, UR20, RZ ;  /* 0x00000014063c7c10 */ /* 0x000fe2000ff1e0ff */
[----:B------:R-:W-:Y:S01]  /*9370*/  UIMAD UR15, UR22, UR18, URZ ;  /* 0x00000012160f72a4 */ /* 0x000fe2000f8e023f */
[----:B------:R-:W-:Y:S02]  /*9380*/  ISETP.GE.AND P1, PT, R5, UR8, PT ;  /* 0x0000000805007c0c */ /* 0x000fe4000bf26270 */
[----:B------:R-:W-:Y:S01]  /*9390*/  IADD3.X R61, R7, UR21, R4, P0, !PT ;  /* 0x00000015073d7c10 */ /* 0x000fe200087fe404 */
[----:B------:R-:W-:Y:S01]  /*93a0*/  IMAD.U32 R4, RZ, RZ, UR18 ;  /* 0x00000012ff047e24 */ /* 0x000fe2000f8e00ff */
[----:B------:R-:W-:Y:S01]  /*93b0*/  UIMAD UR19, UR53, UR19, UR15 ;  /* 0x00000013351372a4 */ /* 0x000fe2000f8e020f */
[----:B------:R1:W2:Y:S01]  /*93c0*/  LDS.128 R48, [R54+0x19000] ;  /* 0x0190000036307984 */ /* 0x0002a20000000c00 */
[----:B------:R-:W-:Y:S01]  /*93d0*/  SHF.R.S32.HI R52, RZ, 0x1f, R53 ;  /* 0x0000001fff347819 */ /* 0x000fe20000011435 */
        /* <DEDUP_REMOVED lines=27> */
.L_x_1850:
[----:B------:R-:W-:Y:S05]  /*9590*/  BSYNC B0 ;  /* 0x0000000000007941 */ /* 0x000fea0003800000 */
.L_x_1849:
[----:B------:R-:W-:Y:S04]  /*95a0*/  BSSY B0, `(.L_x_1851) ;  /* 0x0000010000007945 */ /* 0x000fe80003800000 */
[----:B------:R-:W-:Y:S05]  /*95b0*/  @P1 BRA `(.L_x_1852) ;  /* 0x0000000000381947 */ /* 0x000fea0003800000 */
[----:B--2---:R-:W-:Y:S01]  /*95c0*/  IADD3 R5, P0, R53, 0x20, RZ ;  /* 0x0000002035057810 */ /* 0x004fe20007f1e0ff */
        /* <DEDUP_REMOVED lines=9> */
[----:B------:R2:W-:Y:S04]  /*9660*/  STG.E.128 desc[UR6][R8.64], R48 ;  /* 0x0000003008007986 */ /* 0x0005e8000c101d06 */
[----:B---3--:R2:W-:Y:S04]  /*9670*/  STG.E.128 desc[UR6][R8.64+0x80], R44 ;  /* 0x0000802c08007986 */ /* 0x0085e8000c101d06 */
[----:B----4-:R2:W-:Y:S04]  /*9680*/  STG.E.128 desc[UR6][R8.64+0x100], R40 ;  /* 0x0001002808007986 */ /* 0x0105e8000c101d06 */
[----:B-1----:R2:W-:Y:S02]  /*9690*/  STG.E.128 desc[UR6][R8.64+0x180], R36 ;  /* 0x0001802408007986 */ /* 0x0025e4000c101d06 */
.L_x_1852:
[----:B------:R-:W-:Y:S05]  /*96a0*/  BSYNC B0 ;  /* 0x0000000000007941 */ /* 0x000fea0003800000 */
.L_x_1851:
[----:B--2---:R2:W2:Y:S01]  /*96b0*/  LDS.128 R12, [R54+0x20000] ;  /* 0x02000000360c7984 */ /* 0x0044a20000000c00 */
[----:B-1----:R-:W-:Y:S01]  /*96c0*/  IMAD.U32 R37, RZ, RZ, UR12 ;  /* 0x0000000cff257e24 */ /* 0x002fe2000f8e00ff */
        /* <DEDUP_REMOVED lines=18> */
[----:B----4-:R-:W-:Y:S01]  /*97f0*/  MOV R40, R38 ;  /* 0x0000002600287202 */ /* 0x010fe20000000f00 */
        /* <DEDUP_REMOVED lines=8> */
[----:B--2---:R2:W-:Y:S04]  /*9880*/  STG.E.128 desc[UR6][R42.64], R12 ;  /* 0x0000000c2a007986 */ /* 0x0045e8000c101d06 */
[----:B-1----:R2:W-:Y:S04]  /*9890*/  STG.E.128 desc[UR6][R42.64+0x80], R8 ;  /* 0x000080082a007986 */ /* 0x0025e8000c101d06 */
[----:B------:R2:W-:Y:S04]  /*98a0*/  STG.E.128 desc[UR6][R42.64+0x100], R4 ;  /* 0x000100042a007986 */ /* 0x0005e8000c101d06 */
[----:B------:R2:W-:Y:S02]  /*98b0*/  STG.E.128 desc[UR6][R42.64+0x180], R16 ;  /* 0x000180102a007986 */ /* 0x0005e4000c101d06 */
.L_x_1854:
[----:B------:R-:W-:Y:S05]  /*98c0*/  BSYNC B0 ;  /* 0x0000000000007941 */ /* 0x000fea0003800000 */
.L_x_1853:
[----:B------:R-:W-:Y:S05]  /*98d0*/  @P1 BRA `(.L_x_1835) ;  /* 0x0000000000381947 */ /* 0x000fea0003800000 */
[----:B------:R-:W-:Y:S01]  /*98e0*/  IADD3 R53, P0, R53, 0x20, RZ ;  /* 0x0000002035357810 */ /* 0x000fe20007f1e0ff */
[----:B------:R-:W-:Y:S01]  /*98f0*/  ULDC.64 UR8, c[0x0][0x3f8] ;  /* 0x0000fe0000087ab9 */ /* 0x000fe20000000a00 */
[----:B------:R-:W-:Y:S02]  /*9900*/  MOV R36, R38 ;  /* 0x0000002600247202 */ /* 0x000fe40000000f00 */
[----:B-12---:R-:W-:-:S03]  /*9910*/  IADD3.X R4, RZ, R52, RZ, P0, !PT ;  /* 0x00000034ff047210 */ /* 0x006fc600007fe4ff */
[----:B------:R-:W-:-:S04]  /*9920*/  IMAD.WIDE.U32 R6, R53, UR12, R36 ;  /* 0x0000000c35067c25 */ /* 0x000fc8000f8e0024 */
[----:B------:R-:W-:Y:S01]  /*9930*/  IMAD R4, R4, UR12, RZ ;  /* 0x0000000c04047c24 */ /* 0x000fe2000f8e02ff */
[----:B------:R-:W-:-:S03]  /*9940*/  LEA R8, P0, R6, UR8, 0x1 ;  /* 0x0000000806087c11 */ /* 0x000fc6000f8008ff */
[----:B------:R-:W-:-:S05]  /*9950*/  IMAD R4, R53, UR13, R4 ;  /* 0x0000000d35047c24 */ /* 0x000fca000f8e0204 */
[----:B------:R-:W-:-:S04]  /*9960*/  IADD3 R4, R4, R7, RZ ;  /* 0x0000000704047210 */ /* 0x000fc80007ffe0ff */
[----:B------:R-:W-:-:S05]  /*9970*/  LEA.HI.X R9, R6, UR9, R4, 0x1, P0 ;  /* 0x0000000906097c11 */ /* 0x000fca00080f0c04 */
[----:B------:R1:W-:Y:S04]  /*9980*/  STG.E.128 desc[UR6][R8.64], R32 ;  /* 0x0000002008007986 */ /* 0x0003e8000c101d06 */
[----:B------:R1:W-:Y:S04]  /*9990*/  STG.E.128 desc[UR6][R8.64+0x80], R28 ;  /* 0x0000801c08007986 */ /* 0x0003e8000c101d06 */
[----:B------:R1:W-:Y:S04]  /*99a0*/  STG.E.128 desc[UR6][R8.64+0x100], R24 ;  /* 0x0001001808007986 */ /* 0x0003e8000c101d06 */
[----:B------:R1:W-:Y:S02]  /*99b0*/  STG.E.128 desc[UR6][R8.64+0x180], R20 ;  /* 0x0001801408007986 */ /* 0x0003e4000c101d06 */
.L_x_1835:
[----:B------:R-:W-:Y:S05]  /*99c0*/  BSYNC B1 ;  /* 0x0000000000017941 */ /* 0x000fea0003800000 */
.L_x_1821:
[----:B------:R-:W-:Y:S02]  /*99d0*/  ULDC UR5, c[0x0][0xc] ;  /* 0x0000030000057ab9 */ /* 0x000fe40000000800 */
[----:B------:R-:W-:-:S04]  /*99e0*/  UIADD3 UR14, UR5, UR14, URZ ;  /* 0x0000000e050e7290 */ /* 0x000fc8000fffe03f */
[----:B------:R-:W-:-:S06]  /*99f0*/  UISETP.GE.AND UP0, UPT, UR14, UR60, UPT ;  /* 0x0000003c0e00728c */ /* 0x000fcc000bf06270 */
[----:B------:R-:W-:-:S13]  /*9a00*/  PLOP3.LUT P0, PT, PT, PT, UP0, 0x80, 0x0 ;  /* 0x000000000000781c */ /* 0x000fda0003f0f008 */
[----:B------:R-:W-:Y:S05]  /*9a10*/  @P0 BRA `(.L_x_1855) ;  /* 0x0000000000040947 */ /* 0x000fea0003800000 */
[----:B------:R-:W-:Y:S05]  /*9a20*/  BRA `(.L_x_1856) ;  /* 0xffffff6c00bc7947 */ /* 0x000fea000383ffff */
.L_x_1855:
[----:B------:R-:W-:Y:S05]  /*9a30*/  EXIT ;  /* 0x000000000000794d */ /* 0x000fea0003800000 */
.L_x_1857:
        /* <DEDUP_REMOVED lines=12> */
.L_x_2070:


//--------------------- .text._ZN5flash44flash_bwd_dq_dk_dv_loop_seqk_parallel_kernelI23Flash_bwd_kernel_traitsILi256ELi64ELi64ELi8ELi4ELi2ELi2ELb0ELb0EN7cutlass6half_tE19Flash_kernel_traitsILi256ELi64ELi64ELi8ES3_EELb0ELb0ELb1ELb0ELb0ELb1ELb1EEEvNS_16Flash_bwd_paramsE --------------------------
	.section	.text._ZN5flash44flash_bwd_dq_dk_dv_loop_seqk_parallel_kernelI23Flash_bwd_kernel_traitsILi256ELi64ELi64ELi8ELi4ELi2ELi2ELb0ELb0EN7cutlass6half_tE19Flash_kernel_traitsILi256ELi64ELi64ELi8ES3_EELb0ELb0ELb1ELb0ELb0ELb1ELb1EEEvNS_16Flash_bwd_paramsE,"ax",@progbits
	.align	128
        .global         _ZN5flash44flash_bwd_dq_dk_dv_loop_seqk_parallel_kernelI23Flash_bwd_kernel_traitsILi256ELi64ELi64ELi8ELi4ELi2ELi2ELb0ELb0EN7cutlass6half_tE19Flash_kernel_traitsILi256ELi64ELi64ELi8ES3_EELb0ELb0ELb1ELb0ELb0ELb1ELb1EEEvNS_16Flash_bwd_paramsE
        .type           _ZN5flash44flash_bwd_dq_dk_dv_loop_seqk_parallel_kernelI23Flash_bwd_kernel_traitsILi256ELi64ELi64ELi8ELi4ELi2ELi2ELb0ELb0EN7cutlass6half_tE19Flash_kernel_traitsILi256ELi64ELi64ELi8ES3_EELb0ELb0ELb1ELb0ELb0ELb1ELb1EEEvNS_16Flash_bwd_paramsE,@function
        .size           _ZN5flash44flash_bwd_dq_dk_dv_loop_seqk_parallel_kernelI23Flash_bwd_kernel_traitsILi256ELi64ELi64ELi8ELi4ELi2ELi2ELb0ELb0EN7cutlass6half_tE19Flash_kernel_traitsILi256ELi64ELi64ELi8ES3_EELb0ELb0ELb1ELb0ELb0ELb1ELb1EEEvNS_16Flash_bwd_paramsE,(.L_x_2071 - _ZN5flash44flash_bwd_dq_dk_dv_loop_seqk_parallel_kernelI23Flash_bwd_kernel_traitsILi256ELi64ELi64ELi8ELi4ELi2ELi2ELb0ELb0EN7cutlass6half_tE19Flash_kernel_traitsILi256ELi64ELi64ELi8ES3_EELb0ELb0ELb1ELb0ELb0ELb1ELb1EEEvNS_16Flash_bwd_paramsE)
        .other          _ZN5flash44flash_bwd_dq_dk_dv_loop_seqk_parallel_kernelI23Flash_bwd_kernel_traitsILi256ELi64ELi64ELi8ELi4ELi2ELi2ELb0ELb0EN7cutlass6half_tE19Flash_kernel_traitsILi256ELi64ELi64ELi8ES3_EELb0ELb0ELb1ELb0ELb0ELb1ELb1EEEvNS_16Flash_bwd_paramsE,@"STO_CUDA_ENTRY STV_DEFAULT"
_ZN5flash44flash_bwd_dq_dk_dv_loop_seqk_parallel_kernelI23Flash_bwd_kernel_traitsILi256ELi64ELi64ELi8ELi4ELi2ELi2ELb0ELb0EN7cutlass6half_tE19Flash_kernel_traitsILi256ELi64ELi64ELi8ES3_EELb0ELb0ELb1ELb0ELb0ELb1ELb1EEEvNS_16Flash_bwd_paramsE:
.text._ZN5flash44flash_bwd_dq_dk_dv_loop_seqk_parallel_kernelI23Flash_bwd_kernel_traitsILi256ELi64ELi64ELi8ELi4ELi2ELi2ELb0ELb0EN7cutlass6half_tE19Flash_kernel_traitsILi256ELi64ELi64ELi8ES3_EELb0ELb0ELb1ELb0ELb0ELb1ELb1EEEvNS_16Flash_bwd_paramsE:
        /* <DEDUP_REMOVED lines=154> */
.L_x_1894:
        /* <DEDUP_REMOVED lines=67> */
.L_x_1858:
        /* <DEDUP_REMOVED lines=15> */
[----:B------:R-:W-:-:S02]  /*0ec0*/  UIMAD UR21, UR47, UR13, UR12 ;  /* 0x0000000d2f1572a4 */ /* 0x000fc4000f8e020c */
[----:B------:R-:W-:Y:S01]  /*0ed0*/  UIADD3 UR11, UR10, 0x40, UR22 ;  /* 0x000000400a0b7890 */ /* 0x000fe2000fffe016 */
[----:B------:R-:W-:Y:S01]  /*0ee0*/  @!UP2 ULDC.64 UR12, c[0x0][0x418] ;  /* 0x00010600000caab9 */ /* 0x000fe20000000a00 */
[----:B------:R-:W-:Y:S01]  /*0ef0*/  ULDC UR57, c[0x0][0x2d4] ;  /* 0x0000b50000397ab9 */ /* 0x000fe20000000800 */
[----:B------:R-:W-:Y:S02]  /*0f00*/  @!UP2 UIMAD.WIDE.U32 UR36, UR47, UR12, URZ ;  /* 0x0000000c2f24a2a5 */ /* 0x000fe4000f8e003f */
[----:B------:R-:W-:Y:S02]  /*0f10*/  USHF.R.S32.HI UR39, URZ, 0x1f, UR57 ;  /* 0x0000001f3f277899 */ /* 0x000fe40008011439 */
[----:B------:R-:W-:Y:S01]  /*0f20*/  @UP1 ULDC.64 UR28, c[0x0][0x248] ;  /* 0x00009200001c1ab9 */ /* 0x000fe20000000a00 */
[----:B------:R-:W-:Y:S01]  /*0f30*/  ULDC.U8 UR41, c[0x0][0x3d8] ;  /* 0x0000f60000297ab9 */ /* 0x000fe20000000000 */
[----:B------:R-:W-:Y:S01]  /*0f40*/  UIADD3 UR48, UR19, UR21, URZ ;  /* 0x0000001513307290 */ /* 0x000fe2000fffe03f */
[----:B-1----:R-:W-:Y:S01]  /*0f50*/  IABS R5, R6 ;  /* 0x0000000600057213 */ /* 0x002fe20000000000 */
[----:B------:R-:W-:Y:S01]  /*0f60*/  UISETP.NE.AND UP3, UPT, UR41, URZ, UPT ;  /* 0x0000003f2900728c */ /* 0x000fe2000bf65270 */
[----:B------:R-:W-:Y:S01]  /*0f70*/  ISETP.NE.AND P3, PT, R6, RZ, PT ;  /* 0x000000ff0600720c */ /* 0x000fe20003f65270 */
[----:B------:R-:W-:Y:S01]  /*0f80*/  USHF.L.U32 UR16, UR47, 0x7, URZ ;  /* 0x000000072f107899 */ /* 0x000fe2000800063f */
[----:B------:R-:W1:Y:S01]  /*0f90*/  I2F.RP R2, R5 ;  /* 0x0000000500027306 */ /* 0x000e620000209400 */
[----:B------:R-:W-:Y:S01]  /*0fa0*/  ULDC.64 UR34, c[0x0][0x240] ;  /* 0x0000900000227ab9 */ /* 0x000fe20000000a00 */
[----:B------:R-:W-:-:S02]  /*0fb0*/  USHF.L.U64.HI UR25, UR47, 0x7, UR56 ;  /* 0x000000072f197899 */ /* 0x000fc40008010238 */
[----:B--2---:R-:W-:Y:S01]  /*0fc0*/  UIMAD.WIDE.U32 UR32, UR9, UR14, URZ ;  /* 0x0000000e092072a5 */ /* 0x004fe2000f8e003f */
[----:B------:R-:W-:Y:S01]  /*0fd0*/  ULDC UR61, c[0x0][0x2dc] ;  /* 0x0000b700003d7ab9 */ /* 0x000fe20000000800 */
[----:B------:R-:W-:Y:S02]  /*0fe0*/  ULDC UR60, c[0x0][0x270] ;  /* 0x00009c00003c7ab9 */ /* 0x000fe40000000800 */
[----:B------:R-:W-:Y:S02]  /*0ff0*/  UIMAD UR43, UR9, UR15, UR33 ;  /* 0x0000000f092b72a4 */ /* 0x000fe4000f8e0221 */
[----:B------:R-:W-:Y:S01]  /*1000*/  @!UP2 UIMAD UR9, UR56, UR12, URZ ;  /* 0x0000000c3809a2a4 */ /* 0x000fe2000f8e023f */
[----:B------:R-:W-:Y:S02]  /*1010*/  @UP2 ULDC.64 UR14, c[0x0][0x420] ;  /* 0x00010800000e2ab9 */ /* 0x000fe40000000a00 */
[----:B------:R-:W-:Y:S01]  /*1020*/  ULDC UR12, c[0x0][0x394] ;  /* 0x0000e500000c7ab9 */ /* 0x000fe20000000800 */
        /* <DEDUP_REMOVED lines=11> */
[----:B------:R-:W-:Y:S02]  /*10e0*/  @UP2 UIMAD.WIDE.U32 UR44, UR5, UR14, URZ ;  /* 0x0000000e052c22a5 */ /* 0x000fe4000f8e003f */
[----:B------:R-:W-:Y:S01]  /*10f0*/  @UP1 UIADD3 UR42, UR13, UR11, URZ ;  /* 0x0000000b0d2a1290 */ /* 0x000fe2000fffe03f */
[----:B------:R-:W1:Y:S01]  /*1100*/  F2I.FTZ.U32.TRUNC.NTZ R3, R2 ;  /* 0x0000000200037305 */ /* 0x000e62000021f000 */
[----:B------:R-:W-:Y:S01]  /*1110*/  USHF.R.S32.HI UR11, URZ, 0x1f, UR9 ;  /* 0x0000001f3f0b7899 */ /* 0x000fe20008011409 */
[----:B------:R-:W-:Y:S01]  /*1120*/  ULDC.U8 UR14, c[0x0][0x480] ;  /* 0x00012000000e7ab9 */ /* 0x000fe20000000000 */
[----:B------:R-:W-:Y:S02]  /*1130*/  @UP2 UIMAD UR50, UR5, UR15, UR45 ;  /* 0x0000000f053222a4 */ /* 0x000fe4000f8e022d */
[----:B------:R-:W-:-:S02]  /*1140*/  ULEA.HI UR21, UR11, UR9, URZ, 0x6 ;  /* 0x000000090b157291 */ /* 0x000fc4000f8f303f */
[----:B------:R-:W-:Y:S02]  /*1150*/  UIMAD UR9, UR39, UR47, URZ ;  /* 0x0000002f270972a4 */ /* 0x000fe4000f8e023f */
[----:B------:R-:W-:Y:S02]  /*1160*/  UISETP.NE.AND UP4, UPT, UR14, URZ, UPT ;  /* 0x0000003f0e00728c */ /* 0x000fe4000bf85270 */
[----:B------:R-:W-:Y:S02]  /*1170*/  UIMAD.WIDE.U32 UR14, UR47, UR57, URZ ;  /* 0x000000392f0e72a5 */ /* 0x000fe4000f8e003f */
[----:B------:R-:W-:Y:S01]  /*1180*/  UIMAD UR9, UR56, UR57, UR9 ;  /* 0x00000039380972a4 */ /* 0x000fe2000f8e0209 */
[----:B-1----:R-:W-:Y:S01]  /*1190*/  IMAD.MOV R0, RZ, RZ, -R3 ;  /* 0x000000ffff007224 */ /* 0x002fe200078e0a03 */
[----:B------:R-:W-:Y:S01]  /*11a0*/  USEL UR33, UR16, URZ, UP0 ;  /* 0x0000003f10217287 */ /* 0x000fe20008000000 */
[----:B------:R-:W-:Y:S01]  /*11b0*/  IMAD.MOV.U32 R2, RZ, RZ, RZ ;  /* 0x000000ffff027224 */ /* 0x000fe200078e00ff */
[----:B------:R-:W-:Y:S01]  /*11c0*/  UIMAD.WIDE.U32 UR16, UR5, UR34, URZ ;  /* 0x00000022051072a5 */ /* 0x000fe2000f8e003f */
[----:B------:R-:W-:Y:S01]  /*11d0*/  IMAD R0, R0, R5, RZ ;  /* 0x0000000500007224 */ /* 0x000fe200078e02ff */
[----:B------:R-:W-:Y:S01]  /*11e0*/  UIADD3 UR15, UR15, UR9, URZ ;  /* 0x000000090f0f7290 */ /* 0x000fe2000fffe03f */
[----:B------:R-:W-:-:S02]  /*11f0*/  ULDC UR46, c[0x0][0x2c4] ;  /* 0x0000b100002e7ab9 */ /* 0x000fc40000000800 */
[----:B------:R-:W-:Y:S01]  /*1200*/  IMAD.HI.U32 R0, R3, R0, R2 ;  /* 0x0000000003007227 */ /* 0x000fe200078e0002 */
[----:B------:R-:W-:Y:S01]  /*1210*/  MOV R2, R4 ;  /* 0x0000000400027202 */ /* 0x000fe20000000f00 */
[----:B------:R-:W-:Y:S02]  /*1220*/  USHF.R.S32.HI UR11, URZ, 0x6, UR27 ;  /* 0x000000063f0b7899 */ /* 0x000fe4000801141b */
[----:B------:R-:W-:Y:S02]  /*1230*/  USHF.R.S32.HI UR9, URZ, 0x6, UR21 ;  /* 0x000000063f097899 */ /* 0x000fe40008011415 */
[----:B------:R-:W-:Y:S01]  /*1240*/  IMAD.HI.U32 R0, R0, R2, RZ ;  /* 0x0000000200007227 */ /* 0x000fe200078e00ff */
[----:B------:R-:W-:Y:S01]  /*1250*/  USEL UR54, UR18, UR16, !UP2 ;  /* 0x0000001012367287 */ /* 0x000fe2000d000000 */
[----:B------:R-:W-:Y:S02]  /*1260*/  @UP1 UMOV UR40, UR12 ;  /* 0x0000000c00281c82 */ /* 0x000fe40008000000 */
[----:B------:R-:W-:Y:S01]  /*1270*/  IMAD.MOV R3, RZ, RZ, -R0 ;  /* 0x000000ffff037224 */ /* 0x000fe200078e0a00 */
[----:B------:R-:W-:-:S02]  /*1280*/  UIMAD UR24, UR5, UR35, URZ ;  /* 0x00000023051872a4 */ /* 0x000fc4000f8e023f */
[----:B------:R-:W-:Y:S01]  /*1290*/  UIMAD.WIDE UR12, UR61, UR60, URZ ;  /* 0x0000003c3d0c72a5 */ /* 0x000fe2000f8e023f */
[C---:B------:R-:W-:Y:S01]  /*12a0*/  IMAD R2, R5.reuse, R3, R2 ;  /* 0x0000000305027224 */ /* 0x040fe200078e0202 */
[----:B------:R-:W-:Y:S02]  /*12b0*/  @UP3 UIMAD UR18, UR47, UR46, URZ ;  /* 0x0000002e2f1232a4 */ /* 0x000fe4000f8e023f */
[----:B------:R-:W-:Y:S02]  /*12c0*/  USEL UR25, UR25, URZ, UP0 ;  /* 0x0000003f19197287 */ /* 0x000fe40008000000 */
[----:B------:R-:W-:Y:S01]  /*12d0*/  ISETP.GT.U32.AND P1, PT, R5, R2, PT ;  /* 0x000000020500720c */ /* 0x000fe20003f24070 */
[----:B------:R-:W-:Y:S02]  /*12e0*/  UISETP.LT.AND UP0, UPT, UR11, UR9, UPT ;  /* 0x000000090b00728c */ /* 0x000fe4000bf01270 */
[----:B------:R-:W-:Y:S02]  /*12f0*/  @UP2 UIADD3 UR48, UR17, UR24, URZ ;  /* 0x0000001811302290 */ /* 0x000fe4000fffe03f */
[----:B------:R-:W-:-:S02]  /*1300*/  UIMAD UR19, UR13, UR14, URZ ;  /* 0x0000000e0d1372a4 */ /* 0x000fc4000f8e023f */
[----:B------:R-:W-:Y:S02]  /*1310*/  @UP3 USEL UR18, UR18, UR5, !UP2 ;  /* 0x0000000512123287 */ /* 0x000fe4000d000000 */
[----:B------:R-:W-:Y:S02]  /*1320*/  UIMAD.WIDE.U32 UR16, UR12, UR14, URZ ;  /* 0x0000000e0c1072a5 */ /* 0x000fe4000f8e003f */
[----:B------:R-:W-:Y:S02]  /*1330*/  USEL UR39, UR11, UR9, UP0 ;  /* 0x000000090b277287 */ /* 0x000fe40008000000 */
[----:B------:R-:W-:Y:S01]  /*1340*/  @!P1 IMAD.IADD R2, R2, 0x1, -R5 ;  /* 0x0000000102029824 */ /* 0x000fe200078e0a05 */
[----:B------:R-:W-:Y:S01]  /*1350*/  @UP3 ULDC UR14, c[0x0][0x2e4] ;  /* 0x0000b900000e3ab9 */ /* 0x000fe20000000800 */
[----:B------:R-:W-:Y:S01]  /*1360*/  UIMAD UR19, UR12, UR15, UR19 ;  /* 0x0000000f0c1372a4 */ /* 0x000fe2000f8e0213 */
[----:B------:R-:W-:Y:S01]  /*1370*/  @!P1 IADD3 R0, R0, 0x1, RZ ;  /* 0x0000000100009810 */ /* 0x000fe20007ffe0ff */
[----:B------:R-:W-:Y:S01]  /*1380*/  @UP3 UIMAD UR41, UR55, UR14, UR18 ;  /* 0x0000000e372932a4 */ /* 0x000fe2000f8e0212 */
[----:B------:R-:W-:Y:S01]  /*1390*/  ISETP.GE.U32.AND P0, PT, R2, R5, PT ;  /* 0x000000050200720c */ /* 0x000fe20003f06070 */
[----:B------:R-:W-:Y:S01]  /*13a0*/  UIMAD.WIDE.U32 UR14, UR12, UR5, URZ ;  /* 0x000000050c0e72a5 */ /* 0x000fe2000f8e003f */
[----:B------:R-:W-:Y:S01]  /*13b0*/  LOP3.LUT R2, R6, UR55, RZ, 0x3c, !PT ;  /* 0x0000003706027c12 */ /* 0x000fe2000f8e3cff */
[----:B------:R-:W-:Y:S01]  /*13c0*/  ULEA UR18, UR39, 0xffffffc0, 0x6 ;  /* 0xffffffc027127891 */ /* 0x000fe2000f8e303f */
[----:B------:R-:W-:Y:S01]  /*13d0*/  PLOP3.LUT P1, PT, PT, PT, UP3, 0x80, 0x0 ;  /* 0x000000000000781c */ /* 0x000fe20003f2f038 */
[----:B------:R-:W-:Y:S01]  /*13e0*/  USEL UR53, UR16, UR14, !UP2 ;  /* 0x0000000e10357287 */ /* 0x000fe2000d000000 */
[----:B------:R-:W-:Y:S01]  /*13f0*/  ISETP.GE.AND P2, PT, R2, RZ, PT ;  /* 0x000000ff0200720c */ /* 0x000fe20003f46270 */
[----:B------:R-:W-:-:S02]  /*1400*/  USHF.R.S32.HI UR16, URZ, 0x1f, UR18 ;  /* 0x0000001f3f107899 */ /* 0x000fc40008011412 */
[----:B------:R-:W-:Y:S02]  /*1410*/  UIADD3 UR9, UP0, UR18, UR33, URZ ;  /* 0x0000002112097290 */ /* 0x000fe4000ff1e03f */
[----:B------:R-:W-:Y:S02]  /*1420*/  UIMAD UR11, UR13, UR5, URZ ;  /* 0x000000050d0b72a4 */ /* 0x000fe4000f8e023f */
[----:B------:R-:W-:Y:S01]  /*1430*/  @P0 VIADD R0, R0, 0x1 ;  /* 0x0000000100000836 */ /* 0x000fe20000000000 */
[----:B------:R-:W-:Y:S01]  /*1440*/  UIADD3.X UR14, UR16, UR25, URZ, UP0, !UPT ;  /* 0x00000019100e7290 */ /* 0x000fe200087fe43f */
[----:B------:R-:W-:Y:S01]  /*1450*/  PLOP3.LUT P0, PT, PT, PT, UP1, 0x80, 0x0 ;  /* 0x000000000000781c */ /* 0x000fe20003f0f018 */
[----:B------:R-:W-:Y:S01]  /*1460*/  UIMAD UR13, UR13, UR9, URZ ;  /* 0x000000090d0d72a4 */ /* 0x000fe2000f8e023f */
[----:B------:R-:W-:Y:S01]  /*1470*/  IMAD.MOV.U32 R4, RZ, RZ, R0 ;  /* 0x000000ffff047224 */ /* 0x000fe200078e0000 */
[----:B------:R-:W-:Y:S02]  /*1480*/  @UP1 UIADD3 UR30, UR23, UR31, URZ ;  /* 0x0000001f171e1290 */ /* 0x000fe4000fffe03f */
[----:B------:R-:W-:-:S02]  /*1490*/  @!UP3 UIMAD UR21, UR47, UR60, UR55 ;  /* 0x0000003c2f15b2a4 */ /* 0x000fc4000f8e0237 */
[----:B------:R-:W-:Y:S01]  /*14a0*/  @!UP2 UIADD3 UR50, UR37, UR26, URZ ;  /* 0x0000001a2532a290 */ /* 0x000fe2000fffe03f */
[----:B------:R-:W-:Y:S01]  /*14b0*/  @!P2 IADD3 R4, -R4, RZ, RZ ;  /* 0x000000ff0404a210 */ /* 0x000fe20007ffe1ff */
[----:B------:R-:W-:Y:S01]  /*14c0*/  @UP1 ULDC.64 UR24, c[0x0][0x250] ;  /* 0x0000940000181ab9 */ /* 0x000fe20000000a00 */
[----:B------:R-:W-:Y:S01]  /*14d0*/  UIMAD.WIDE.U32 UR26, UR12, UR9, URZ ;  /* 0x000000090c1a72a5 */ /* 0x000fe2000f8e003f */
[----:B------:R-:W-:Y:S01]  /*14e0*/  @!P3 LOP3.LUT R4, RZ, R6, RZ, 0x33, !PT ;  /* 0x00000006ff04b212 */ /* 0x000fe200078e33ff */
[----:B------:R-:W-:Y:S02]  /*14f0*/  UIMAD UR9, UR12, UR14, UR13 ;  /* 0x0000000e0c0972a4 */ /* 0x000fe4000f8e020d */
[----:B------:R-:W-:Y:S02]  /*1500*/  @!UP3 UIMAD UR41, UR21, UR46, URZ ;  /* 0x0000002e1529b2a4 */ /* 0x000fe4000f8e023f */
[----:B------:R-:W-:Y:S02]  /*1510*/  @UP1 UIMAD.WIDE.U32 UR12, UR30, UR24, URZ ;  /* 0x000000181e0c12a5 */ /* 0x000fe4000f8e003f */
[----:B------:R-:W-:-:S02]  /*1520*/  UIADD3 UR46, UR17, UR19, URZ ;  /* 0x00000013112e7290 */ /* 0x000fc4000fffe03f */
[----:B------:R-:W-:Y:S02]  /*1530*/  @UP2 UIADD3 UR46, UR15, UR11, URZ ;  /* 0x0000000b0f2e2290 */ /* 0x000fe4000fffe03f */
[----:B------:R-:W-:Y:S02]  /*1540*/  UIMAD UR49, UR55, UR61, URZ ;  /* 0x0000003d373172a4 */ /* 0x000fe4000f8e023f */
[----:B------:R-:W-:Y:S02]  /*1550*/  @UP1 UIMAD UR11, UR30, UR25, URZ ;  /* 0x000000191e0b12a4 */ /* 0x000fe4000f8e023f */
[----:B------:R-:W-:Y:S02]  /*1560*/  USEL UR52, UR32, URZ, UP4 ;  /* 0x0000003f20347287 */ /* 0x000fe4000a000000 */
[----:B------:R-:W-:Y:S02]  /*1570*/  USHF.R.S32.HI UR38, URZ, 0x1f, UR22 ;  /* 0x0000001f3f267899 */ /* 0x000fe40008011416 */
[----:B------:R-:W-:-:S02]  /*1580*/  USHF.R.S32.HI UR21, URZ, 0x1f, UR49 ;  /* 0x0000001f3f157899 */ /* 0x000fc40008011431 */
        /* <DEDUP_REMOVED lines=17> */
.L_x_1860:
        /* <DEDUP_REMOVED lines=13> */
.L_x_1861:
        /* <DEDUP_REMOVED lines=11> */
.L_x_1862:
[----:B------:R-:W-:-:S04]  /*1820*/  UIMAD UR5, UR47, UR60, UR55 ;  /* 0x0000003c2f0572a4 */ /* 0x000fc8000f8e0237 */
[----:B------:R-:W-:-:S12]  /*1830*/  UIMAD UR5, UR5, UR57, URZ ;  /* 0x00000039050572a4 */ /* 0x000fd8000f8e023f */
.L_x_1863:
[----:B------:R-:W1:Y:S01]  /*1840*/  S2R R26, SR_TID.X ;  /* 0x00000000001a7919 */ /* 0x000e620000002100 */
[----:B------:R-:W2:Y:S01]  /*1850*/  LDC.64 R10, c[0x0][0x420] ;  /* 0x00010800ff0a7b82 */ /* 0x000ea20000000a00 */
[----:B------:R-:W-:Y:S01]  /*1860*/  USHF.R.S32.HI UR15, URZ, 0x1f, UR55 ;  /* 0x0000001f3f0f7899 */ /* 0x000fe20008011437 */
[----:B------:R-:W-:Y:S01]  /*1870*/  BSSY B1, `(.L_x_1859) ;  /* 0x00007b7000017945 */ /* 0x000fe20003800000 */
[----:B------:R-:W-:Y:S01]  /*1880*/  ULDC.64 UR12, c[0x0][0x428] ;  /* 0x00010a00000c7ab9 */ /* 0x000fe20000000a00 */
[----:B------:R-:W-:Y:S01]  /*1890*/  UIADD3 UR43, UR18, UR5, URZ ;  /* 0x00000005122b7290 */ /* 0x000fe2000fffe03f */
[----:B------:R-:W-:Y:S01]  /*18a0*/  IMAD.U32 R14, RZ, RZ, UR12 ;  /* 0x0000000cff0e7e24 */ /* 0x000fe2000f8e00ff */
[----:B------:R-:W-:Y:S02]  /*18b0*/  UIMAD UR5, UR15, UR12, URZ ;  /* 0x0000000c0f0572a4 */ /* 0x000fe4000f8e023f */
[----:B------:R-:W-:Y:S02]  /*18c0*/  UIADD3 UR9, -UR8, UR10, UR22 ;  /* 0x0000000a08097290 */ /* 0x000fe4000fffe116 */
[----:B------:R-:W-:Y:S01]  /*18d0*/  UIMAD UR14, UR61, UR60, URZ ;  /* 0x0000003c3d0e72a4 */ /* 0x000fe2000f8e023f */
[----:B------:R-:W-:Y:S01]  /*18e0*/  ULDC UR44, c[0x0][0x398] ;  /* 0x0000e600002c7ab9 */ /* 0x000fe20000000800 */
[----:B------:R-:W-:-:S02]  /*18f0*/  UIMAD UR33, UR55, UR13, UR5 ;  /* 0x0000000d372172a4 */ /* 0x000fc4000f8e0205 */
[----:B------:R-:W-:Y:S02]  /*1900*/  UIADD3 UR5, UR9, -UR44, URZ ;  /* 0x8000002c09057290 */ /* 0x000fe4000fffe03f */
[----:B------:R-:W-:Y:S01]  /*1910*/  USHF.L.U32 UR9, UR14, 0x6, URZ ;  /* 0x000000060e097899 */ /* 0x000fe2000800063f */
[----:B------:R-:W-:Y:S01]  /*1920*/  ULDC.64 UR12, c[0x0][0x258] ;  /* 0x00009600000c7ab9 */ /* 0x000fe20000000a00 */
[----:B------:R-:W-:Y:S02]  /*1930*/  UIADD3 UR41, UR18, UR41, URZ ;  /* 0x0000002912297290 */ /* 0x000fe4000fffe03f */
[----:B------:R-:W-:Y:S02]  /*1940*/  UIADD3 UR19, UP2, UP0, UR26, UR9, UR49 ;  /* 0x000000091a137290 */ /* 0x000fe4000f85e031 */
[----:B------:R-:W-:Y:S01]  /*1950*/  USHF.R.S32.HI UR9, URZ, 0x1f, UR9 ;  /* 0x0000001f3f097899 */ /* 0x000fe20008011409 */
[----:B------:R-:W-:Y:S01]  /*1960*/  ULDC.64 UR60, c[0x0][0x2b0] ;  /* 0x0000ac00003c7ab9 */ /* 0x000fe20000000a00 */
[----:B------:R-:W-:-:S02]  /*1970*/  ULDC.64 UR36, c[0x0][0x210] ;  /* 0x0000840000247ab9 */ /* 0x000fc40000000a00 */
[----:B------:R-:W-:Y:S01]  /*1980*/  UIADD3.X UR9, UR17, UR9, UR21, UP2, UP0 ;  /* 0x0000000911097290 */ /* 0x000fe200097e0415 */
[----:B------:R-:W-:Y:S01]  /*1990*/  ULDC.64 UR26, c[0x0][0x3e0] ;  /* 0x0000f800001a7ab9 */ /* 0x000fe20000000a00 */
        /* <DEDUP_REMOVED lines=41> */
[----:B------:R-:W-:Y:S01]  /*1c30*/  IADD3 R5, P1, R12, UR5, RZ ;  /* 0x000000050c057c10 */ /* 0x000fe2000ff3e0ff */
[----:B------:R-:W-:-:S02]  /*1c40*/  UIMAD.WIDE UR12, UR41, 0x4, UR60 ;  /* 0x00000004290c78a5 */ /* 0x000fc4000f8e023c */
[----:B------:R-:W-:Y:S01]  /*1c50*/  UISETP.GT.AND UP0, UPT, UR39, UR21, UPT ;  /* 0x000000152700728c */ /* 0x000fe2000bf04270 */
[----:B------:R-:W-:Y:S01]  /*1c60*/  LEA.HI.X.SX32 R12, R12, UR9, 0x1, P1 ;  /* 0x000000090c0c7c11 */ /* 0x000fe200088f0eff */
[----:B------:R-:W-:Y:S01]  /*1c70*/  VIADD R7, R7, UR33 ;  /* 0x0000002107077c36 */ /* 0x000fe20008000000 */
[----:B------:R-:W-:Y:S01]  /*1c80*/  LEA R232, P1, R5, UR16, 0x2 ;  /* 0x0000001005e87c11 */ /* 0x000fe2000f8210ff */
[----:B------:R-:W-:Y:S01]  /*1c90*/  ULDC.64 UR60, c[0x0][0x478] ;  /* 0x00011e00003c7ab9 */ /* 0x000fe20000000a00 */
[----:B------:R-:W-:Y:S01]  /*1ca0*/  VIADD R9, R9, UR15 ;  /* 0x0000000f09097c36 */ /* 0x000fe20008000000 */
[----:B------:R-:W-:Y:S01]  /*1cb0*/  UIMAD.WIDE UR18, UR43, 0x4, UR60 ;  /* 0x000000042b1278a5 */ /* 0x000fe2000f8e023c */
[----:B------:R-:W-:Y:S01]  /*1cc0*/  LEA.HI.X R233, R5, UR17, R12, 0x2, P1 ;  /* 0x0000001105e97c11 */ /* 0x000fe200088f140c */
[----:B------:R-:W-:Y:S01]  /*1cd0*/  IMAD.WIDE.U32 R6, R0, R10, R6 ;  /* 0x0000000a00067225 */ /* 0x000fe200078e0006 */
[----:B------:R-:W-:Y:S01]  /*1ce0*/  PLOP3.LUT P1, PT, PT, PT, UP0, 0x80, 0x0 ;  /* 0x000000000000781c */ /* 0x000fe20003f2f008 */
[----:B------:R-:W-:Y:S01]  /*1cf0*/  UIADD3 UR5, UR39, -0x1, URZ ;  /* 0xffffffff27057890 */ /* 0x000fe2000fffe03f */
[----:B------:R-:W-:Y:S01]  /*1d00*/  LEA R240, P3, R8, UR36, 0x1 ;  /* 0x0000002408f07c11 */ /* 0x000fe2000f8608ff */
[----:B------:R-:W-:Y:S01]  /*1d10*/  IMAD.IADD R7, R7, 0x1, R13 ;  /* 0x0000000107077824 */ /* 0x000fe200078e020d */
[----:B------:R-:W-:Y:S01]  /*1d20*/  LEA R238, P2, R6, UR26, 0x1 ;  /* 0x0000001a06ee7c11 */ /* 0x000fe2000f8408ff */
[----:B------:R-:W-:Y:S01]  /*1d30*/  UMOV UR16, UR12 ;  /* 0x0000000c00107c82 */ /* 0x000fe20008000000 */
[----:B------:R-:W-:Y:S01]  /*1d40*/  LEA.HI.X R241, R8, UR37, R9, 0x1, P3 ;  /* 0x0000002508f17c11 */ /* 0x000fe200098f0c09 */
[----:B------:R-:W-:Y:S01]  /*1d50*/  UMOV UR15, UR13 ;  /* 0x0000000d000f7c82 */ /* 0x000fe20008000000 */
[----:B------:R-:W-:Y:S01]  /*1d60*/  LEA.HI.X R239, R6, UR27, R7, 0x1, P2 ;  /* 0x0000001b06ef7c11 */ /* 0x000fe200090f0c07 */
[----:B------:R-:W-:-:S04]  /*1d70*/  UMOV UR17, UR19 ;  /* 0x0000001300117c82 */ /* 0x000fc80008000000 */
        /* <DEDUP_REMOVED lines=20> */
.L_x_1865:
        /* <DEDUP_REMOVED lines=19> */
.L_x_1866:
        /* <DEDUP_REMOVED lines=33> */
.L_x_1868:
[----:B------:R-:W-:Y:S05]  /*2200*/  BSYNC B0 ;  /* 0x0000000000007941 */ /* 0x000fea0003800000 */
.L_x_1867:
        /* <DEDUP_REMOVED lines=16> */
.L_x_1870:
[----:B------:R-:W-:Y:S05]  /*2310*/  BSYNC B0 ;  /* 0x0000000000007941 */ /* 0x000fea0003800000 */
.L_x_1869:
        /* <DEDUP_REMOVED lines=29> */
.L_x_1872:
[----:B------:R-:W-:Y:S05]  /*24f0*/  BSYNC B0 ;  /* 0x0000000000007941 */ /* 0x000fea0003800000 */
.L_x_1871:
        /* <DEDUP_REMOVED lines=16> */
.L_x_1864:
        /* <DEDUP_REMOVED lines=61> */
.L_x_1875:
[----:B------:R-:W-:Y:S01]  /*29d0*/  @!PT LDS RZ, [RZ] ;  /* 0x00000000fffff984 */ /* 0x000fe20000000800 */
[----:B------:R-:W-:Y:S01]  /*29e0*/  @!PT LDS RZ, [RZ] ;  /* 0x00000000fffff984 */ /* 0x000fe20000000800 */
[----:B------:R-:W-:Y:S01]  /*29f0*/  @!PT LDS RZ, [RZ] ;  /* 0x00000000fffff984 */ /* 0x000fe20000000800 */
[----:B------:R2:W-:Y:S04]  /*2a00*/  LDGSTS.E.BYPASS.LTC128B.128 [R235], desc[UR6][R240.64] ;  /* 0x00000000f0eb7fae */ /* 0x0005e8000b901d46 */
[----:B------:R2:W-:Y:S04]  /*2a10*/  LDGSTS.E.BYPASS.LTC128B.128 [R235+0x2000], desc[UR6][R240.64+0x80] ;  /* 0x02000080f0eb7fae */ /* 0x0005e8000b901d46 */
[----:B------:R2:W-:Y:S04]  /*2a20*/  LDGSTS.E.BYPASS.LTC128B.128 [R235+0x4000], desc[UR6][R240.64+0x100] ;  /* 0x04000100f0eb7fae */ /* 0x0005e8000b901d46 */
[----:B------:R2:W-:Y:S02]  /*2a30*/  LDGSTS.E.BYPASS.LTC128B.128 [R235+0x6000], desc[UR6][R240.64+0x180] ;  /* 0x06000180f0eb7fae */ /* 0x0005e4000b901d46 */
.L_x_1876:
[----:B------:R-:W-:Y:S05]  /*2a40*/  BSYNC B0 ;  /* 0x0000000000007941 */ /* 0x000fea0003800000 */
.L_x_1874:
        /* <DEDUP_REMOVED lines=21> */
.L_x_1878:
        /* <DEDUP_REMOVED lines=10> */
.L_x_1879:
[----:B------:R-:W-:Y:S05]  /*2c40*/  BSYNC B0 ;  /* 0x0000000000007941 */ /* 0x000fea0003800000 */
.L_x_1877:
        /* <DEDUP_REMOVED lines=21> */
[----:B------:R-:W-:Y:S01]  /*2da0*/  IMAD.MOV.U32 R245, RZ, RZ, 0x7f800000 ;  /* 0x7f800000fff57424 */ /* 0x000fe200078e00ff */
[----:B------:R-:W-:Y:S01]  /*2db0*/  IADD3.X R3, R3, UR32, R5, P3, !PT ;  /* 0x0000002003037c10 */ /* 0x000fe20009ffe405 */
[----:B------:R-:W-:Y:S01]  /*2dc0*/  IMAD R5, R15, UR12, RZ ;  /* 0x0000000c0f057c24 */ /* 0x000fe2000f8e02ff */
[----:B------:R-:W-:Y:S01]  /*2dd0*/  @!P1 IADD3 R8, P3, R0, 0x20, RZ ;  /* 0x0000002000089810 */ /* 0x000fe20007f7e0ff */
[C---:B------:R-:W-:Y:S01]  /*2de0*/  IMAD.WIDE.U32 R6, R4.reuse, UR26, R6 ;  /* 0x0000001a04067c25 */ /* 0x040fe2000f8e0006 */
[----:B------:R-:W1:Y:S03]  /*2df0*/  @!P1 LDC.64 R24, c[0x0][0x218] ;  /* 0x00008600ff189b82 */ /* 0x000e660000000a00 */
[----:B------:R-:W-:Y:S01]  /*2e00*/  IMAD.MOV.U32 R246, RZ, RZ, 0x7f800000 ;  /* 0x7f800000fff67424 */ /* 0x000fe200078e00ff */
[----:B------:R1:W-:Y:S01]  /*2e10*/  @P2 STS.128 [R236+0x18000], RZ ;  /* 0x018000ffec002388 */ /* 0x0003e20000000c00 */
[----:B------:R-:W-:-:S02]  /*2e20*/  IMAD R9, R4, UR13, R5 ;  /* 0x0000000d04097c24 */ /* 0x000fc4000f8e0205 */
[----:B------:R-:W-:Y:S01]  /*2e30*/  IMAD.MOV.U32 R225, RZ, RZ, 0x20 ;  /* 0x00000020ffe17424 */ /* 0x000fe200078e00ff */
        /* <DEDUP_REMOVED lines=12> */
[C---:B------:R-:W-:Y:S01]  /*2f00*/  @!P1 IADD3 R10, P3, R0.reuse, 0x20, RZ ;  /* 0x00000020000a9810 */ /* 0x040fe20007f7e0ff */
[----:B------:R-:W-:Y:S01]  /*2f10*/  @!P2 IMAD.MOV.U32 R4, RZ, RZ, R6 ;  /* 0x000000ffff04a224 */ /* 0x000fe200078e0006 */
        /* <DEDUP_REMOVED lines=123> */
[----:B------:R-:W-:Y:S01]  /*36d0*/  ULDC UR25, c[0x0][0x2dc] ;  /* 0x0000b70000197ab9 */ /* 0x000fe20000000800 */
[----:B------:R-:W-:-:S02]  /*36e0*/  ULDC UR19, c[0x0][0x2ec] ;  /* 0x0000bb0000137ab9 */ /* 0x000fc40000000800 */
        /* <DEDUP_REMOVED lines=26> */
[----:B------:R-:W-:Y:S01]  /*3890*/  VIADD R2, R230, 0x4000 ;  /* 0x00004000e6027836 */ /* 0x000fe20000000000 */
[----:B------:R-:W-:Y:S01]  /*38a0*/  UIADD3 UR9, UR22, UR10, URZ ;  /* 0x0000000a16097290 */ /* 0x000fe2000fffe03f */
[----:B------:R-:W-:Y:S02]  /*38b0*/  VIADD R0, R231, 0x4000 ;  /* 0x00004000e7007836 */ /* 0x000fe40000000000 */
[----:B------:R-:W-:Y:S01]  /*38c0*/  SEL R225, R225, 0xffffffe0, !P1 ;  /* 0xffffffe0e1e17807 */ /* 0x000fe20004800000 */
[----:B------:R-:W-:Y:S01]  /*38d0*/  UIADD3 UR9, -UR8, 0x40, UR9 ;  /* 0x0000004008097890 */ /* 0x000fe2000fffe109 */
[----:B------:R-:W-:Y:S02]  /*38e0*/  SEL R224, R224, 0xffffffc0, !P2 ;  /* 0xffffffc0e0e07807 */ /* 0x000fe40005000000 */
[----:B------:R-:W-:Y:S01]  /*38f0*/  SEL R2, R2, R230, !P0 ;  /* 0x000000e602027207 */ /* 0x000fe20004000000 */
[----:B------:R-:W-:Y:S01]  /*3900*/  IMAD.IADD R227, R226, 0x1, R225 ;  /* 0x00000001e2e37824 */ /* 0x000fe200078e02e1 */
[----:B------:R-:W-:-:S02]  /*3910*/  SEL R0, R0, R231, !P0 ;  /* 0x000000e700007207 */ /* 0x000fc40004000000 */
[----:B------:R-:W-:Y:S02]  /*3920*/  CS2R R26, SRZ ;  /* 0x00000000001a7805 */ /* 0x000fe4000001ff00 */
[----:B------:R-:W-:Y:S02]  /*3930*/  CS2R R22, SRZ ;  /* 0x0000000000167805 */ /* 0x000fe4000001ff00 */
[----:B------:R-:W-:Y:S01]  /*3940*/  LEA R221, R2, UR4, 0x1 ;  /* 0x0000000402dd7c11 */ /* 0x000fe2000f8e08ff */
[----:B------:R-:W-:Y:S01]  /*3950*/  IMAD.IADD R228, R226, 0x1, R224 ;  /* 0x00000001e2e47824 */ /* 0x000fe200078e02e0 */
[----:B------:R-:W-:Y:S01]  /*3960*/  LEA R216, R0, UR4, 0x1 ;  /* 0x0000000400d87c11 */ /* 0x000fe2000f8e08ff */
[----:B------:R-:W-:Y:S01]  /*3970*/  IMAD.IADD R229, R224, 0x1, R227 ;  /* 0x00000001e0e57824 */ /* 0x000fe200078e02e3 */
[----:B------:R-:W-:-:S03]  /*3980*/  UIADD3 UR22, UR9, -UR44, URZ ;  /* 0x8000002c09167290 */ /* 0x000fc6000fffe03f */
[----:B---3--:R-:W-:-:S09]  /*3990*/  ULDC UR9, c[0x0][0x39c] ;  /* 0x0000e70000097ab9 */ /* 0x008fd20000000800 */
.L_x_1884:
[----:B------:R-:W0:Y:S01]  /*39a0*/  LDGDEPBAR ;  /* 0x00000000000079af */ /* 0x000e220000000000 */
[C---:B------:R-:W-:Y:S01]  /*39b0*/  IADD3 R3, R221.reuse, R225, RZ ;  /* 0x000000e1dd037210 */ /* 0x040fe20007ffe0ff */
[----:B------:R-:W-:Y:S01]  /*39c0*/  USHF.L.U32 UR12, UR5, 0x6, URZ ;  /* 0x00000006050c7899 */ /* 0x000fe2000800063f */
[-C--:B------:R-:W-:Y:S01]  /*39d0*/  IADD3 R2, R221, R224.reuse, RZ ;  /* 0x000000e0dd027210 */ /* 0x080fe20007ffe0ff */
[----:B------:R-:W-:Y:S01]  /*39e0*/  UMOV UR11, UR58 ;  /* 0x0000003a000b7c82 */ /* 0x000fe20008000000 */
[----:B------:R-:W-:Y:S01]  /*39f0*/  IADD3 R0, R3, R224, RZ ;  /* 0x000000e003007210 */ /* 0x000fe20007ffe0ff */
[----:B------:R-:W-:Y:S01]  /*3a00*/  UISETP.GE.AND UP0, UPT, UR12, UR22, UPT ;  /* 0x000000160c00728c */ /* 0x000fe2000bf06270 */
        /* <DEDUP_REMOVED lines=9> */
[----:B------:R-:W4:Y:S04]  /*3aa0*/  LDSM.16.M88.4 R104, [R220] ;  /* 0x00000000dc68783b */ /* 0x000f280000000200 */
[----:B------:R-:W-:Y:S04]  /*3ab0*/  LDSM.16.M88.4 R108, [R0] ;  /* 0x00000000006c783b */ /* 0x000fe80000000200 */
        /* <DEDUP_REMOVED lines=170> */
.L_x_1880:
[----:B------:R-:W-:Y:S01]  /*4560*/  UIADD3 UR14, UR8, 0x1, -UR10 ;  /* 0x00000001080e7890 */ /* 0x000fe2000fffe80a */
[----:B------:R-:W-:Y:S01]  /*4570*/  IMAD.U32 R0, RZ, RZ, UR20 ;  /* 0x00000014ff007e24 */ /* 0x000fe2000f8e00ff */
[----:B------:R-:W-:Y:S01]  /*4580*/  UIADD3 UR13, -UR11, UR8, -UR10 ;  /* 0x000000080b0d7290 */ /* 0x000fe2000fffe90a */
[----:B--2---:R-:W-:Y:S01]  /*4590*/  VIADD R4, R251, UR12 ;  /* 0x0000000cfb047c36 */ /* 0x004fe20008000000 */
[----:B------:R-:W-:Y:S01]  /*45a0*/  UIADD3 UR12, UR14, UR24, URZ ;  /* 0x000000180e0c7290 */ /* 0x000fe2000fffe03f */
[----:B------:R-:W-:Y:S02]  /*45b0*/  IMAD R0, R0, 0x40, R252 ;  /* 0x0000004000007824 */ /* 0x000fe400078e02fc */
        /* <DEDUP_REMOVED lines=64> */
.L_x_1881:
[C---:B------:R-:W-:Y:S01]  /*49c0*/  FMUL.FTZ R2, R245.reuse, 1.4426950216293334961 ;  /* 0x3fb8aa3bf5027820 */ /* 0x040fe20000410000 */
[----:B------:R-:W-:Y:S01]  /*49d0*/  FSETP.NEU.FTZ.AND P0, PT, R245, -INF , PT ;  /* 0xff800000f500780b */ /* 0x000fe20003f1d000 */
[----:B------:R-:W-:Y:S01]  /*49e0*/  FMUL.FTZ R10, R246, 1.4426950216293334961 ;  /* 0x3fb8aa3bf60a7820 */ /* 0x000fe20000410000 */
[----:B------:R-:W-:Y:S02]  /*49f0*/  UISETP.GT.AND UP3, UPT, UR5, UR21, UPT ;  /* 0x000000150500728c */ /* 0x000fe4000bf64270 */
[----:B------:R-:W-:Y:S02]  /*4a00*/  FSEL R2, R2, RZ, P0 ;  /* 0x000000ff02027208 */ /* 0x000fe40000000000 */
[----:B------:R-:W-:Y:S02]  /*4a10*/  FSETP.NEU.FTZ.AND P0, PT, R246, -INF , PT ;  /* 0xff800000f600780b */ /* 0x000fe40003f1d000 */
[----:B------:R-:W-:Y:S01]  /*4a20*/  PLOP3.LUT P1, PT, PT, PT, UP3, 0x80, 0x0 ;  /* 0x000000000000781c */ /* 0x000fe20003f2f038 */
[--C-:B------:R-:W-:Y:S04]  /*4a30*/  FFMA.FTZ R0, R19, UR19, -R2.reuse ;  /* 0x0000001313007c23 */ /* 0x100fe80008010802 */
[----:B------:R1:W-:Y:S02]  /*4a40*/  MUFU.EX2 R203, R0 ;  /* 0x0000000000cb7308 */ /* 0x0003e40000000800 */
[----:B-1----:R-:W-:Y:S01]  /*4a50*/  FSEL R0, R10, RZ, P0 ;  /* 0x000000ff0a007208 */ /* 0x002fe20000000000 */
[----:B------:R-:W-:Y:S04]  /*4a60*/  FFMA.FTZ R10, R84, UR19, -R2 ;  /* 0x00000013540a7c23 */ /* 0x000fe80008010802 */
[--C-:B------:R-:W-:Y:S03]  /*4a70*/  FFMA.FTZ R3, R3, UR19, -R0.reuse ;  /* 0x0000001303037c23 */ /* 0x100fe60008010800 */
[----:B------:R1:W2:Y:S10]  /*4a80*/  MUFU.EX2 R201, R10 ;  /* 0x0000000a00c97308 */ /* 0x0002b40000000800 */
[----:B------:R3:W-:Y:S01]  /*4a90*/  MUFU.EX2 R199, R3 ;  /* 0x0000000300c77308 */ /* 0x0007e20000000800 */
[----:B-1----:R-:W-:Y:S09]  /*4aa0*/  FFMA.FTZ R10, R12, UR19, -R0 ;  /* 0x000000130c0a7c23 */ /* 0x002ff20008010800 */
[----:B------:R-:W-:Y:S01]  /*4ab0*/  MUFU.EX2 R200, R10 ;  /* 0x0000000a00c87308 */ /* 0x000fe20000000800 */
[--C-:B---3--:R-:W-:Y:S09]  /*4ac0*/  FFMA.FTZ R3, R13, UR19, -R2.reuse ;  /* 0x000000130d037c23 */ /* 0x108ff20008010802 */
[----:B------:R1:W-:Y:S02]  /*4ad0*/  MUFU.EX2 R206, R3 ;  /* 0x0000000300ce7308 */ /* 0x0003e40000000800 */
[----:B-1----:R-:W-:Y:S08]  /*4ae0*/  FFMA.FTZ R3, R14, UR19, -R2 ;  /* 0x000000130e037c23 */ /* 0x002ff00008010802 */
[----:B------:R1:W-:Y:S02]  /*4af0*/  MUFU.EX2 R205, R3 ;  /* 0x0000000300cd7308 */ /* 0x0003e40000000800 */
[--C-:B-1----:R-:W-:Y:S01]  /*4b00*/  FFMA.FTZ R3, R4, UR19, -R0.reuse ;  /* 0x0000001304037c23 */ /* 0x102fe20008010800 */
[----:B--2---:R-:W-:Y:S07]  /*4b10*/  F2FP.F16.F32.PACK_AB R4, R201, R203 ;  /* 0x000000cbc904723e */ /* 0x004fee00000000ff */
[----:B------:R1:W-:Y:S01]  /*4b20*/  MUFU.EX2 R204, R3 ;  /* 0x0000000300cc7308 */ /* 0x0003e20000000800 */
[----:B------:R2:W-:Y:S01]  /*4b30*/  STS [R237+0x2a000], R4 ;  /* 0x02a00004ed007388 */ /* 0x0005e20000000800 */
[----:B-1----:R-:W-:Y:S08]  /*4b40*/  FFMA.FTZ R3, R5, UR19, -R0 ;  /* 0x0000001305037c23 */ /* 0x002ff00008010800 */
[----:B------:R1:W-:Y:S02]  /*4b50*/  MUFU.EX2 R202, R3 ;  /* 0x0000000300ca7308 */ /* 0x0003e40000000800 */
[--C-:B-1----:R-:W-:Y:S08]  /*4b60*/  FFMA.FTZ R3, R15, UR19, -R2.reuse ;  /* 0x000000130f037c23 */ /* 0x102ff00008010802 */
[----:B------:R1:W-:Y:S02]  /*4b70*/  MUFU.EX2 R210, R3 ;  /* 0x0000000300d27308 */ /* 0x0003e40000000800 */
[----:B-1----:R-:W-:Y:S08]  /*4b80*/  FFMA.FTZ R3, R16, UR19, -R2 ;  /* 0x0000001310037c23 */ /* 0x002ff00008010802 */
[----:B------:R1:W3:Y:S02]  /*4b90*/  MUFU.EX2 R209, R3 ;  /* 0x0000000300d17308 */ /* 0x0002e40000000800 */
[--C-:B-1----:R-:W-:Y:S01]  /*4ba0*/  FFMA.FTZ R3, R6, UR19, -R0.reuse ;  /* 0x0000001306037c23 */ /* 0x102fe20008010800 */
[----:B---3--:R-:W-:Y:S07]  /*4bb0*/  F2FP.F16.F32.PACK_AB R5, R209, R210 ;  /* 0x000000d2d105723e */ /* 0x008fee00000000ff */
[----:B------:R1:W-:Y:S02]  /*4bc0*/  MUFU.EX2 R208, R3 ;  /* 0x0000000300d07308 */ /* 0x0003e40000000800 */
[----:B-1----:R-:W-:Y:S08]  /*4bd0*/  FFMA.FTZ R3, R7, UR19, -R0 ;  /* 0x0000001307037c23 */ /* 0x002ff00008010800 */
[----:B------:R1:W2:Y:S02]  /*4be0*/  MUFU.EX2 R207, R3 ;  /* 0x0000000300cf7308 */ /* 0x0002a40000000800 */
[--C-:B-1----:R-:W-:Y:S01]  /*4bf0*/  FFMA.FTZ R3, R17, UR19, -R2.reuse ;  /* 0x0000001311037c23 */ /* 0x102fe20008010802 */
[----:B------:R-:W-:Y:S01]  /*4c00*/  FFMA.FTZ R2, R18, UR19, -R2 ;  /* 0x0000001312027c23 */ /* 0x000fe20008010802 */
[----:B--2---:R-:W-:Y:S06]  /*4c10*/  F2FP.F16.F32.PACK_AB R4, R207, R208 ;  /* 0x000000d0cf04723e */ /* 0x004fec00000000ff */
[----:B------:R1:W-:Y:S10]  /*4c20*/  MUFU.EX2 R214, R3 ;  /* 0x0000000300d67308 */ /* 0x0003f40000000800 */
[----:B------:R2:W3:Y:S01]  /*4c30*/  MUFU.EX2 R213, R2 ;  /* 0x0000000200d57308 */ /* 0x0004e20000000800 */
[----:B-1----:R-:W-:Y:S05]  /*4c40*/  F2FP.F16.F32.PACK_AB R3, R199, R200 ;  /* 0x000000c8c703723e */ /* 0x002fea00000000ff */
[----:B------:R3:W-:Y:S01]  /*4c50*/  STS [R237+0x2a400], R3 ;  /* 0x02a40003ed007388 */ /* 0x0007e20000000800 */
[--C-:B--2---:R-:W-:Y:S01]  /*4c60*/  FFMA.FTZ R2, R8, UR19, -R0.reuse ;  /* 0x0000001308027c23 */ /* 0x104fe20008010800 */
[----:B------:R-:W-:Y:S03]  /*4c70*/  FFMA.FTZ R0, R9, UR19, -R0 ;  /* 0x0000001309007c23 */ /* 0x000fe60008010800 */
[----:B------:R1:W-:Y:S10]  /*4c80*/  MUFU.EX2 R212, R2 ;  /* 0x0000000200d47308 */ /* 0x0003f40000000800 */
[----:B------:R2:W4:Y:S01]  /*4c90*/  MUFU.EX2 R211, R0 ;  /* 0x0000000000d37308 */ /* 0x0005220000000800 */
[----:B-1----:R-:W-:Y:S02]  /*4ca0*/  F2FP.F16.F32.PACK_AB R2, R205, R206 ;  /* 0x000000cecd02723e */ /* 0x002fe400000000ff */
[----:B---3--:R-:W-:Y:S03]  /*4cb0*/  F2FP.F16.F32.PACK_AB R3, R213, R214 ;  /* 0x000000d6d503723e */ /* 0x008fe600000000ff */
[----:B------:R4:W-:Y:S01]  /*4cc0*/  STS [R244+0x2a000], R2 ;  /* 0x02a00002f4007388 */ /* 0x0009e20000000800 */
[----:B--2---:R-:W-:Y:S05]  /*4cd0*/  F2FP.F16.F32.PACK_AB R0, R202, R204 ;  /* 0x000000ccca00723e */ /* 0x004fea00000000ff */
[----:B------:R1:W-:Y:S05]  /*4ce0*/  STS [R244+0x2a400], R0 ;  /* 0x02a40000f4007388 */ /* 0x0003ea0000000800 */
[----:B------:R-:W-:Y:S05]  /*4cf0*/  STS [R242+0x2a000], R5 ;  /* 0x02a00005f2007388 */ /* 0x000fea0000000800 */
[----:B------:R-:W-:Y:S05]  /*4d00*/  STS [R242+0x2a400], R4 ;  /* 0x02a40004f2007388 */ /* 0x000fea0000000800 */
[----:B------:R2:W-:Y:S01]  /*4d10*/  STS [R243+0x2a000], R3 ;  /* 0x02a00003f3007388 */ /* 0x0005e20000000800 */
[----:B----4-:R-:W-:Y:S05]  /*4d20*/  F2FP.F16.F32.PACK_AB R2, R211, R212 ;  /* 0x000000d4d302723e */ /* 0x010fea00000000ff */
[----:B------:R3:W-:Y:S01]  /*4d30*/  STS [R243+0x2a400], R2 ;  /* 0x02a40002f3007388 */ /* 0x0007e20000000800 */
[----:B-1----:R-:W-:Y:S04]  /*4d40*/  LEA R0, R230, UR4, 0x1 ;  /* 0x00000004e6007c11 */ /* 0x002fe8000f8e08ff */
[----:B------:R-:W-:Y:S05]  /*4d50*/  LDSM.16.M88.4 R8, [R218+UR4+0x20000] ;  /* 0x02000004da08783b */ /* 0x000fea0008000200 */
[----:B------:R-:W1:Y:S05]  /*4d60*/  LDSM.16.M88.4 R16, [R0+0x10000] ;  /* 0x010000000010783b */ /* 0x000e6a0000000200 */
[----:B------:R-:W4:Y:S01]  /*4d70*/  LDSM.16.M88.4 R84, [R218+UR4+0x20800] ;  /* 0x02080004da54783b */ /* 0x000f220008000200 */
[CC--:B--2---:R-:W-:Y:S04]  /*4d80*/  IADD3 R3, R224.reuse, R0.reuse, RZ ;  /* 0x00000000e0037210 */ /* 0x0c4fe80007ffe0ff */
[----:B------:R-:W-:Y:S05]  /*4d90*/  LDSM.16.M88.4 R92, [R217+0x8000] ;  /* 0x00800000d95c783b */ /* 0x000fea0000000200 */
[----:B------:R-:W-:Y:S01]  /*4da0*/  LDSM.16.M88.4 R96, [R217+0x8800] ;  /* 0x00880000d960783b */ /* 0x000fe20000000200 */
[----:B---3--:R-:W-:Y:S04]  /*4db0*/  IADD3 R2, R225, R0, RZ ;  /* 0x00000000e1027210 */ /* 0x008fe80007ffe0ff */
[----:B------:R-:W-:Y:S01]  /*4dc0*/  LDSM.16.M88.4 R100, [R3+0x10000] ;  /* 0x010000000364783b */ /* 0x000fe20000000200 */
[----:B------:R-:W-:Y:S04]  /*4dd0*/  IADD3 R116, R224, R2, RZ ;  /* 0x00000002e0747210 */ /* 0x000fe80007ffe0ff */
[----:B------:R-:W2:Y:S05]  /*4de0*/  LDSM.16.M88.4 R88, [R2+0x10000] ;  /* 0x010000000258783b */ /* 0x000eaa0000000200 */
[----:B------:R-:W3:Y:S05]  /*4df0*/  LDSM.16.M88.4 R104, [R220+0x8000] ;  /* 0x00800000dc68783b */ /* 0x000eea0000000200 */
[----:B------:R-:W-:Y:S01]  /*4e00*/  LDSM.16.M88.4 R108, [R116+0x10000] ;  /* 0x01000000746c783b */ /* 0x000fe20000000200 */
[C---:B-1----:R-:W-:Y:S04]  /*4e10*/  HMMA.16816.F32 R4, R16.reuse, R8, RZ ;  /* 0x000000081004723c */ /* 0x042fe800000018ff */
[----:B------:R-:W-:Y:S02]  /*4e20*/  LDSM.16.M88.4 R112, [R219+0x8000] ;  /* 0x00800000db70783b */ /* 0x000fe40000000200 */
[C---:B------:R-:W-:Y:S06]  /*4e30*/  HMMA.16816.F32 R8, R16.reuse, R10, RZ ;  /* 0x0000000a1008723c */ /* 0x040fec00000018ff */
[C---:B----4-:R-:W-:Y:S06]  /*4e40*/  HMMA.16816.F32 R12, R16.reuse, R84, RZ ;  /* 0x00000054100c723c */ /* 0x050fec00000018ff */
[----:B------:R-:W-:Y:S01]  /*4e50*/  HMMA.16816.F32 R16, R16, R86, RZ ;  /* 0x000000561010723c */ /* 0x000fe200000018ff */
[----:B------:R-:W1:Y:S05]  /*4e60*/  LDSM.16.M88.4 R84, [R220+0x8800] ;  /* 0x00880000dc54783b */ /* 0x000e6a0000000200 */
[C---:B--2---:R-:W-:Y:S06]  /*4e70*/  HMMA.16816.F32 R4, R88.reuse, R92, R4 ;  /* 0x0000005c5804723c */ /* 0x044fec0000001804 */
[C---:B------:R-:W-:Y:S01]  /*4e80*/  HMMA.16816.F32 R8, R88.reuse, R94, R8 ;  /* 0x0000005e5808723c */ /* 0x040fe20000001808 */
[----:B------:R-:W-:Y:S05]  /*4e90*/  LDSM.16.M88.4 R92, [R0+0x12000] ;  /* 0x01200000005c783b */ /* 0x000fea0000000200 */
[C---:B------:R-:W-:Y:S06]  /*4ea0*/  HMMA.16816.F32 R12, R88.reuse, R96, R12 ;  /* 0x00000060580c723c */ /* 0x040fec000000180c */
[----:B------:R-:W-:Y:S01]  /*4eb0*/  HMMA.16816.F32 R16, R88, R98, R16 ;  /* 0x000000625810723c */ /* 0x000fe20000001810 */
[----:B------:R-:W2:Y:S05]  /*4ec0*/  LDSM.16.M88.4 R88, [R219+0x8800] ;  /* 0x00880000db58783b */ /* 0x000eaa0000000200 */
[C---:B---3--:R-:W-:Y:S01]  /*4ed0*/  HMMA.16816.F32 R4, R100.reuse, R104, R4 ;  /* 0x000000686404723c */ /* 0x048fe20000001804 */
        /* <DEDUP_REMOVED lines=56> */
[----:B------:R3:W2:Y:S05]  /*5260*/  LDSM.16.M88.4 R108, [R0+0x16000] ;  /* 0x01600000006c783b */ /* 0x0006aa0000000200 */
[C---:B------:R-:W-:Y:S01]  /*5270*/  HMMA.16816.F32 R8, R92.reuse, R98, R8 ;  /* 0x000000625c08723c */ /* 0x040fe20000001808 */
[----:B------:R-:W-:Y:S05]  /*5280*/  LDSM.16.M88.4 R96, [R217+0xe000] ;  /* 0x00e00000d960783b */ /* 0x000fea0000000200 */
[C---:B-1----:R-:W-:Y:S06]  /*5290*/  HMMA.16816.F32 R12, R92.reuse, R84, R12 ;  /* 0x000000545c0c723c */ /* 0x042fec000000180c */
[----:B------:R-:W-:Y:S01]  /*52a0*/  HMMA.16816.F32 R16, R92, R86, R16 ;  /* 0x000000565c10723c */ /* 0x000fe20000001810 */
[----:B------:R-:W1:Y:S05]  /*52b0*/  LDSM.16.M88.4 R84, [R218+UR4+0x26800] ;  /* 0x02680004da54783b */ /* 0x000e6a0008000200 */
[C---:B----4-:R-:W-:Y:S01]  /*52c0*/  HMMA.16816.F32 R4, R100.reuse, R104, R4 ;  /* 0x000000686404723c */ /* 0x050fe20000001804 */
[----:B------:R4:W1:Y:S04]  /*52d0*/  LDSM.16.M88.4 R92, [R2+0x16000] ;  /* 0x01600000025c783b */ /* 0x0008680000000200 */
[----:B---3--:R-:W-:Y:S01]  /*52e0*/  FFMA.FTZ R0, -R119, R119, 1 ;  /* 0x3f80000077007423 */ /* 0x008fe20000010177 */
[C---:B------:R-:W-:Y:S01]  /*52f0*/  HMMA.16816.F32 R8, R100.reuse, R106, R8 ;  /* 0x0000006a6408723c */ /* 0x040fe20000001808 */
[----:B------:R-:W-:Y:S04]  /*5300*/  LDSM.16.M88.4 R104, [R220+0xe000] ;  /* 0x00e00000dc68783b */ /* 0x000fe80000000200 */
[----:B------:R-:W-:Y:S01]  /*5310*/  FMUL.FTZ R0, R0, UR9 ;  /* 0x0000000900007c20 */ /* 0x000fe20008410000 */
[C---:B--2---:R-:W-:Y:S06]  /*5320*/  HMMA.16816.F32 R12, R100.reuse, R88, R12 ;  /* 0x00000058640c723c */ /* 0x044fec000000180c */
[----:B------:R-:W-:Y:S01]  /*5330*/  HMMA.16816.F32 R16, R100, R90, R16 ;  /* 0x0000005a6410723c */ /* 0x000fe20000001810 */
[----:B------:R-:W2:Y:S05]  /*5340*/  LDSM.16.M88.4 R88, [R217+0xe800] ;  /* 0x00e80000d958783b */ /* 0x000eaa0000000200 */
[C---:B------:R-:W-:Y:S01]  /*5350*/  HMMA.16816.F32 R4, R108.reuse, R112, R4 ;  /* 0x000000706c04723c */ /* 0x040fe20000001804 */
[----:B------:R3:W2:Y:S04]  /*5360*/  LDSM.16.M88.4 R100, [R3+0x16000] ;  /* 0x016000000364783b */ /* 0x0006a80000000200 */
[----:B----4-:R-:W-:Y:S01]  /*5370*/  FFMA.FTZ R2, -R121, R121, 1 ;  /* 0x3f80000079027423 */ /* 0x010fe20000010179 */
[C---:B------:R-:W-:Y:S01]  /*5380*/  HMMA.16816.F32 R8, R108.reuse, R114, R8 ;  /* 0x000000726c08723c */ /* 0x040fe20000001808 */
[----:B------:R-:W-:Y:S04]  /*5390*/  LDSM.16.M88.4 R112, [R219+0xe000] ;  /* 0x00e00000db70783b */ /* 0x000fe80000000200 */
[----:B------:R-:W-:Y:S01]  /*53a0*/  FMUL.FTZ R2, R2, UR9 ;  /* 0x0000000902027c20 */ /* 0x000fe20008410000 */
[C---:B-1----:R-:W-:Y:S06]  /*53b0*/  HMMA.16816.F32 R12, R108.reuse, R84, R12 ;  /* 0x000000546c0c723c */ /* 0x042fec000000180c */
[----:B------:R-:W-:Y:S01]  /*53c0*/  HMMA.16816.F32 R16, R108, R86, R16 ;  /* 0x000000566c10723c */ /* 0x000fe20000001810 */
[----:B------:R-:W1:Y:S05]  /*53d0*/  LDSM.16.M88.4 R84, [R220+0xe800] ;  /* 0x00e80000dc54783b */ /* 0x000e6a0000000200 */
[C---:B------:R-:W-:Y:S01]  /*53e0*/  HMMA.16816.F32 R4, R92.reuse, R96, R4 ;  /* 0x000000605c04723c */ /* 0x040fe20000001804 */
[----:B------:R-:W4:Y:S04]  /*53f0*/  LDSM.16.M88.4 R108, [R116+0x16000] ;  /* 0x01600000746c783b */ /* 0x000f280000000200 */
[----:B---3--:R-:W-:Y:S01]  /*5400*/  FFMA.FTZ R3, -R122, R122, 1 ;  /* 0x3f8000007a037423 */ /* 0x008fe2000001017a */
[C---:B------:R-:W-:Y:S05]  /*5410*/  HMMA.16816.F32 R8, R92.reuse, R98, R8 ;  /* 0x000000625c08723c */ /* 0x040fea0000001808 */
[----:B------:R-:W-:Y:S01]  /*5420*/  FMUL.FTZ R3, R3, UR9 ;  /* 0x0000000903037c20 */ /* 0x000fe20008410000 */
[C---:B--2---:R-:W-:Y:S06]  /*5430*/  HMMA.16816.F32 R12, R92.reuse, R88, R12 ;  /* 0x000000585c0c723c */ /* 0x044fec000000180c */
[----:B------:R-:W-:Y:S01]  /*5440*/  HMMA.16816.F32 R16, R92, R90, R16 ;  /* 0x0000005a5c10723c */ /* 0x000fe20000001810 */
[----:B------:R-:W2:Y:S05]  /*5450*/  LDSM.16.M88.4 R88, [R219+0xe800] ;  /* 0x00e80000db58783b */ /* 0x000eaa0000000200 */
[C---:B------:R-:W-:Y:S06]  /*5460*/  HMMA.16816.F32 R4, R100.reuse, R104, R4 ;  /* 0x000000686404723c */ /* 0x040fec0000001804 */
        /* <DEDUP_REMOVED lines=8> */
[C---:B------:R-:W-:Y:S01]  /*54f0*/  FADD.FTZ R5, -R118.reuse, R5 ;  /* 0x0000000576057221 */ /* 0x040fe20000010100 */
[----:B------:R-:W-:Y:S03]  /*5500*/  FADD.FTZ R7, -R117, R7 ;  /* 0x0000000775077221 */ /* 0x000fe60000010100 */
[----:B------:R-:W-:Y:S01]  /*5510*/  FMUL.FTZ R85, R203, R4 ;  /* 0x00000004cb557220 */ /* 0x000fe20000410000 */
[----:B------:R-:W-:Y:S01]  /*5520*/  FMUL.FTZ R84, R201, R5 ;  /* 0x00000005c9547220 */ /* 0x000fe20000410000 */
[C---:B------:R-:W-:Y:S01]  /*5530*/  FADD.FTZ R9, -R118.reuse, R9 ;  /* 0x0000000976097221 */ /* 0x040fe20000010100 */
[----:B------:R-:W-:Y:S01]  /*5540*/  FMUL.FTZ R5, R199, R7 ;  /* 0x00000007c7057220 */ /* 0x000fe20000410000 */
[----:B------:R-:W-:Y:S01]  /*5550*/  FFMA.FTZ R4, -R123, R123, 1 ;  /* 0x3f8000007b047423 */ /* 0x000fe2000001017b */
[----:B------:R-:W-:Y:S01]  /*5560*/  FADD.FTZ R6, -R117, R6 ;  /* 0x0000000675067221 */ /* 0x000fe20000010100 */
[----:B------:R-:W-:Y:S01]  /*5570*/  FMUL.FTZ R88, R205, R9 ;  /* 0x00000009cd587220 */ /* 0x000fe20000410000 */
[----:B------:R-:W-:Y:S01]  /*5580*/  FADD.FTZ R8, -R118, R8 ;  /* 0x0000000876087221 */ /* 0x000fe20000010100 */
[----:B------:R-:W-:Y:S01]  /*5590*/  FADD.FTZ R10, -R117, R10 ;  /* 0x0000000a750a7221 */ /* 0x000fe20000010100 */
[----:B------:R-:W-:Y:S01]  /*55a0*/  FMUL.FTZ R4, R4, UR9 ;  /* 0x0000000904047c20 */ /* 0x000fe20008410000 */
[----:B------:R-:W-:Y:S01]  /*55b0*/  FMUL.FTZ R9, R5, R0 ;  /* 0x0000000005097220 */ /* 0x000fe20000410000 */
[----:B------:R-:W-:Y:S01]  /*55c0*/  FMUL.FTZ R6, R200, R6 ;  /* 0x00000006c8067220 */ /* 0x000fe20000410000 */
[----:B------:R-:W-:Y:S01]  /*55d0*/  FADD.FTZ R11, -R117, R11 ;  /* 0x0000000b750b7221 */ /* 0x000fe20000010100 */
[----:B------:R-:W-:Y:S01]  /*55e0*/  FFMA.FTZ R0, -R120, R120, 1 ;  /* 0x3f80000078007423 */ /* 0x000fe20000010178 */
[----:B------:R-:W-:Y:S01]  /*55f0*/  FADD.FTZ R13, -R118, R13 ;  /* 0x0000000d760d7221 */ /* 0x000fe20000010100 */
[----:B------:R-:W-:Y:S01]  /*5600*/  FMUL.FTZ R89, R206, R8 ;  /* 0x00000008ce597220 */ /* 0x000fe20000410000 */
[----:B------:R-:W-:Y:S01]  /*5610*/  FMUL.FTZ R87, R204, R10 ;  /* 0x0000000acc577220 */ /* 0x000fe20000410000 */
[----:B------:R-:W-:Y:S01]  /*5620*/  FMUL.FTZ R7, R85, R4 ;  /* 0x0000000455077220 */ /* 0x000fe20000410000 */
[----:B------:R-:W-:Y:S01]  /*5630*/  FADD.FTZ R14, -R117, R14 ;  /* 0x0000000e750e7221 */ /* 0x000fe20000010100 */
[----:B------:R-:W-:Y:S01]  /*5640*/  FMUL.FTZ R86, R202, R11 ;  /* 0x0000000bca567220 */ /* 0x000fe20000410000 */
[----:B------:R-:W-:Y:S01]  /*5650*/  FMUL.FTZ R8, R84, R3 ;  /* 0x0000000354087220 */ /* 0x000fe20000410000 */
[----:B------:R-:W-:Y:S01]  /*5660*/  FMUL.FTZ R10, R6, R2 ;  /* 0x00000002060a7220 */ /* 0x000fe20000410000 */
[----:B------:R-:W-:Y:S01]  /*5670*/  FFMA.FTZ R4, -R130, R130, 1 ;  /* 0x3f80000082047423 */ /* 0x000fe20000010182 */
[----:B------:R-:W-:Y:S01]  /*5680*/  FMUL.FTZ R0, R0, UR9 ;  /* 0x0000000900007c20 */ /* 0x000fe20008410000 */
[----:B------:R-:W-:Y:S01]  /*5690*/  FFMA.FTZ R3, -R128, R128, 1 ;  /* 0x3f80000080037423 */ /* 0x000fe20000010180 */
[----:B------:R-:W-:Y:S01]  /*56a0*/  F2FP.F16.F32.PACK_AB R8, R8, R7 ;  /* 0x000000070808723e */ /* 0x000fe200000000ff */
[----:B------:R-:W-:Y:S01]  /*56b0*/  FFMA.FTZ R2, -R126, R126, 1 ;  /* 0x3f8000007e027423 */ /* 0x000fe2000001017e */
[----:B------:R-:W-:Y:S01]  /*56c0*/  FMUL.FTZ R84, R209, R13 ;  /* 0x0000000dd1547220 */ /* 0x000fe20000410000 */
[----:B------:R-:W-:Y:S01]  /*56d0*/  FADD.FTZ R12, -R118, R12 ;  /* 0x0000000c760c7221 */ /* 0x000fe20000010100 */
[----:B------:R-:W-:Y:S01]  /*56e0*/  FMUL.FTZ R13, R208, R14 ;  /* 0x0000000ed00d7220 */ /* 0x000fe20000410000 */
[----:B------:R-:W-:Y:S01]  /*56f0*/  FADD.FTZ R15, -R117, R15 ;  /* 0x0000000f750f7221 */ /* 0x000fe20000010100 */
[----:B------:R-:W-:Y:S01]  /*5700*/  FMUL.FTZ R4, R4, UR9 ;  /* 0x0000000904047c20 */ /* 0x000fe20008410000 */
[----:B------:R-:W-:Y:S01]  /*5710*/  FMUL.FTZ R14, R86, R0 ;  /* 0x00000000560e7220 */ /* 0x000fe20000410000 */
[----:B------:R-:W-:Y:S01]  /*5720*/  FMUL.FTZ R3, R3, UR9 ;  /* 0x0000000903037c20 */ /* 0x000fe20008410000 */
[----:B------:R-:W-:Y:S01]  /*5730*/  FMUL.FTZ R2, R2, UR9 ;  /* 0x0000000902027c20 */ /* 0x000fe20008410000 */
[----:B------:R-:W-:Y:S01]  /*5740*/  FFMA.FTZ R0, -R124, R124, 1 ;  /* 0x3f8000007c007423 */ /* 0x000fe2000001017c */
[----:B------:R-:W-:Y:S01]  /*5750*/  FMUL.FTZ R11, R210, R12 ;  /* 0x0000000cd20b7220 */ /* 0x000fe20000410000 */
[----:B------:R-:W-:Y:S01]  /*5760*/  FMUL.FTZ R12, R207, R15 ;  /* 0x0000000fcf0c7220 */ /* 0x000fe20000410000 */
[----:B------:R-:W-:Y:S01]  /*5770*/  FMUL.FTZ R5, R89, R4 ;  /* 0x0000000459057220 */ /* 0x000fe20000410000 */
[----:B------:R-:W-:Y:S01]  /*5780*/  FMUL.FTZ R6, R88, R3 ;  /* 0x0000000358067220 */ /* 0x000fe20000410000 */
[----:B------:R-:W-:Y:S01]  /*5790*/  FMUL.FTZ R15, R87, R2 ;  /* 0x00000002570f7220 */ /* 0x000fe20000410000 */
[----:B------:R-:W-:Y:S01]  /*57a0*/  FFMA.FTZ R4, -R129, R129, 1 ;  /* 0x3f80000081047423 */ /* 0x000fe20000010181 */
[----:B------:R-:W-:Y:S01]  /*57b0*/  FMUL.FTZ R0, R0, UR9 ;  /* 0x0000000900007c20 */ /* 0x000fe20008410000 */
[----:B------:R-:W-:Y:S01]  /*57c0*/  FFMA.FTZ R3, -R127, R127, 1 ;  /* 0x3f8000007f037423 */ /* 0x000fe2000001017f */
[----:B------:R-:W-:Y:S01]  /*57d0*/  FFMA.FTZ R2, -R125, R125, 1 ;  /* 0x3f8000007d027423 */ /* 0x000fe2000001017d */
[----:B------:R-:W-:Y:S01]  /*57e0*/  FMUL.FTZ R4, R4, UR9 ;  /* 0x0000000904047c20 */ /* 0x000fe20008410000 */
[----:B------:R-:W-:Y:S01]  /*57f0*/  FMUL.FTZ R12, R12, R0 ;  /* 0x000000000c0c7220 */ /* 0x000fe20000410000 */
[----:B------:R-:W-:Y:S01]  /*5800*/  FMUL.FTZ R3, R3, UR9 ;  /* 0x0000000903037c20 */ /* 0x000fe20008410000 */
[----:B------:R-:W-:Y:S01]  /*5810*/  FMUL.FTZ R2, R2, UR9 ;  /* 0x0000000902027c20 */ /* 0x000fe20008410000 */
[----:B------:R-:W-:Y:S01]  /*5820*/  FFMA.FTZ R0, -R198, R198, 1 ;  /* 0x3f800000c6007423 */ /* 0x000fe200000101c6 */
[----:B------:R-:W-:Y:S01]  /*5830*/  FMUL.FTZ R11, R11, R4 ;  /* 0x000000040b0b7220 */ /* 0x000fe20000410000 */
[----:B------:R-:W-:Y:S01]  /*5840*/  F2FP.F16.F32.PACK_AB R6, R6, R5 ;  /* 0x000000050606723e */ /* 0x000fe200000000ff */
[----:B------:R-:W-:Y:S01]  /*5850*/  FMUL.FTZ R4, R84, R3 ;  /* 0x0000000354047220 */ /* 0x000fe20000410000 */
[----:B------:R-:W-:Y:S01]  /*5860*/  FMUL.FTZ R13, R13, R2 ;  /* 0x000000020d0d7220 */ /* 0x000fe20000410000 */
[----:B------:R-:W-:Y:S01]  /*5870*/  FMUL.FTZ R5, R0, UR9 ;  /* 0x0000000900057c20 */ /* 0x000fe20008410000 */
[C---:B------:R-:W-:Y:S01]  /*5880*/  FADD.FTZ R16, -R118.reuse, R16 ;  /* 0x0000001076107221 */ /* 0x040fe20000010100 */
[----:B------:R-:W-:Y:S01]  /*5890*/  FADD.FTZ R17, -R118, R17 ;  /* 0x0000001176117221 */ /* 0x000fe20000010100 */
[C---:B------:R-:W-:Y:S01]  /*58a0*/  FADD.FTZ R18, -R117.reuse, R18 ;  /* 0x0000001275127221 */ /* 0x040fe20000010100 */
[----:B------:R-:W-:Y:S01]  /*58b0*/  FADD.FTZ R19, -R117, R19 ;  /* 0x0000001375137221 */ /* 0x000fe20000010100 */
[----:B------:R-:W-:Y:S01]  /*58c0*/  FFMA.FTZ R3, -R197, R197, 1 ;  /* 0x3f800000c5037423 */ /* 0x000fe200000101c5 */
[----:B------:R-:W-:Y:S01]  /*58d0*/  FFMA.FTZ R2, -R196, R196, 1 ;  /* 0x3f800000c4027423 */ /* 0x000fe200000101c4 */
[----:B------:R-:W-:Y:S01]  /*58e0*/  FFMA.FTZ R0, -R131, R131, 1 ;  /* 0x3f80000083007423 */ /* 0x000fe20000010183 */
[----:B------:R-:W-:Y:S01]  /*58f0*/  F2FP.F16.F32.PACK_AB R7, R9, R10 ;  /* 0x0000000a0907723e */ /* 0x000fe200000000ff */
        /* <DEDUP_REMOVED lines=13> */
[----:B------:R-:W-:Y:S02]  /*59d0*/  F2FP.F16.F32.PACK_AB R0, R12, R13 ;  /* 0x0000000d0c00723e */ /* 0x000fe400000000ff */
[----:B------:R-:W-:Y:S02]  /*59e0*/  F2FP.F16.F32.PACK_AB R10, R10, R3 ;  /* 0x000000030a0a723e */ /* 0x000fe400000000ff */
        /* <DEDUP_REMOVED lines=28> */
.L_x_1882:
        /* <DEDUP_REMOVED lines=128> */
.L_x_1883:
        /* <DEDUP_REMOVED lines=629> */
.L_x_1885:
        /* <DEDUP_REMOVED lines=23> */
.L_x_1886:
        /* <DEDUP_REMOVED lines=51> */
.L_x_1888:
[----:B------:R-:W-:Y:S05]  /*8fa0*/  BSYNC B0 ;  /* 0x0000000000007941 */ /* 0x000fea0003800000 */
.L_x_1887:
        /* <DEDUP_REMOVED lines=16> */
.L_x_1890:
[----:B------:R-:W-:Y:S05]  /*90b0*/  BSYNC B0 ;  /* 0x0000000000007941 */ /* 0x000fea0003800000 */
.L_x_1889:
        /* <DEDUP_REMOVED lines=33> */
.L_x_1892:
[----:B------:R-:W-:Y:S05]  /*92d0*/  BSYNC B0 ;  /* 0x0000000000007941 */ /* 0x000fea0003800000 */
.L_x_1891:
        /* <DEDUP_REMOVED lines=16> */
.L_x_1873:
[----:B------:R-:W-:Y:S05]  /*93e0*/  BSYNC B1 ;  /* 0x0000000000017941 */ /* 0x000fea0003800000 */
.L_x_1859:
        /* <DEDUP_REMOVED lines=8> */
.L_x_1893:
[----:B------:R-:W-:Y:S05]  /*9470*/  EXIT ;  /* 0x000000000000794d */ /* 0x000fea0003800000 */
.L_x_1895:
        /* <DEDUP_REMOVED lines=16> */
.L_x_2071:


//--------------------- .text._ZN5flash44flash_bwd_dq_dk_dv_loop_seqk_parallel_kernelI23Flash_bwd_kernel_traitsILi256ELi64ELi64ELi8ELi4ELi2ELi2ELb0ELb0EN7cutlass6half_tE19Flash_kernel_traitsILi256ELi64ELi64ELi8ES3_EELb1ELb0ELb1ELb1ELb0ELb0ELb0EEEvNS_16Flash_bwd_paramsE --------------------------
	.section	.text._ZN5flash44flash_bwd_dq_dk_dv_loop_seqk_parallel_kernelI23Flash_bwd_kernel_traitsILi256ELi64ELi64ELi8ELi4ELi2ELi2ELb0ELb0EN7cutlass6half_tE19Flash_kernel_traitsILi256ELi64ELi64ELi8ES3_EELb1ELb0ELb1ELb1ELb0ELb0ELb0EEEvNS_16Flash_bwd_paramsE,"ax",@progbits
	.align	128
        .global         _ZN5flash44flash_bwd_dq_dk_dv_loop_seqk_parallel_kernelI23Flash_bwd_kernel_traitsILi256ELi64ELi64ELi8ELi4ELi2ELi2ELb0ELb0EN7cutlass6half_tE19Flash_kernel_traitsILi256ELi64ELi64ELi8ES3_EELb1ELb0ELb1ELb1ELb0ELb0ELb0EEEvNS_16Flash_bwd_paramsE
        .type           _ZN5flash44flash_bwd_dq_dk_dv_loop_seqk_parallel_kernelI23Flash_bwd_kernel_traitsILi256ELi64ELi64ELi8ELi4ELi2ELi2ELb0ELb0EN7cutlass6half_tE19Flash_kernel_traitsILi256ELi64ELi64ELi8ES3_EELb1ELb0ELb1ELb1ELb0ELb0ELb0EEEvNS_16Flash_bwd_paramsE,@function
        .size           _ZN5flash44flash_bwd_dq_dk_dv_loop_seqk_parallel_kernelI23Flash_bwd_kernel_traitsILi256ELi64ELi64ELi8ELi4ELi2ELi2ELb0ELb0EN7cutlass6half_tE19Flash_kernel_traitsILi256ELi64ELi64ELi8ES3_EELb1ELb0ELb1ELb1ELb0ELb0ELb0EEEvNS_16Flash_bwd_paramsE,(.L_x_2072 - _ZN5flash44flash_bwd_dq_dk_dv_loop_seqk_parallel_kernelI23Flash_bwd_kernel_traitsILi256ELi64ELi64ELi8ELi4ELi2ELi2ELb0ELb0EN7cutlass6half_tE19Flash_kernel_traitsILi256ELi64ELi64ELi8ES3_EELb1ELb0ELb1ELb1ELb0ELb0ELb0EEEvNS_16Flash_bwd_paramsE)
        .other          _ZN5flash44flash_bwd_dq_dk_dv_loop_seqk_parallel_kernelI23Flash_bwd_kernel_traitsILi256ELi64ELi64ELi8ELi4ELi2ELi2ELb0ELb0EN7cutlass6half_tE19Flash_kernel_traitsILi256ELi64ELi64ELi8ES3_EELb1ELb0ELb1ELb1ELb0ELb0ELb0EEEvNS_16Flash_bwd_paramsE,@"STO_CUDA_ENTRY STV_DEFAULT"
_ZN5flash44flash_bwd_dq_dk_dv_loop_seqk_parallel_kernelI23Flash_bwd_kernel_traitsILi256ELi64ELi64ELi8ELi4ELi2ELi2ELb0ELb0EN7cutlass6half_tE19Flash_kernel_traitsILi256ELi64ELi64ELi8ES3_EELb1ELb0ELb1ELb1ELb0ELb0ELb0EEEvNS_16Flash_bwd_paramsE:
.text._ZN5flash44flash_bwd_dq_dk_dv_loop_seqk_parallel_kernelI23Flash_bwd_kernel_traitsILi256ELi64ELi64ELi8ELi4ELi2ELi2ELb0ELb0EN7cutlass6half_tE19Flash_kernel_traitsILi256ELi64ELi64ELi8ES3_EELb1ELb0ELb1ELb1ELb0ELb0ELb0EEEvNS_16Flash_bwd_paramsE:
        /* <DEDUP_REMOVED lines=18> */
[----:B------:R-:W-:Y:S01]  /*0120*/  IMAD.MOV.U32 R240, RZ, RZ, -0x10 ;  /* 0xfffffff0fff07424 */ /* 0x000fe200078e00ff */
[----:B------:R-:W-:Y:S01]  /*0130*/  ULDC UR59, c[0x0][0x394] ;  /* 0x0000e500003b7ab9 */ /* 0x000fe20000000800 */
[----:B------:R-:W3:Y:S01]  /*0140*/  S2UR UR50, SR_CTAID.Y ;  /* 0x00000000003279c3 */ /* 0x000ee20000002600 */
[----:B------:R-:W-:-:S07]  /*0150*/  UMOV UR60, 0xffff8000 ;  /* 0xffff8000003c7882 */ /* 0x000fce0000000000 */
[----:B------:R-:W4:Y:S01]  /*0160*/  S2UR UR55, SR_CTAID.Z ;  /* 0x00000000003779c3 */ /* 0x000f220000002700 */
[----:B--2---:R-:W-:Y:S01]  /*0170*/  ULEA UR4, UR4, UR5, 0x18 ;  /* 0x0000000504047291 */ /* 0x004fe2000f8ec03f */
[----:B-1----:R-:W-:Y:S01]  /*0180*/  SHF.R.S32.HI R2, RZ, 0x1f, R6 ;  /* 0x0000001fff027819 */ /* 0x002fe20000011406 */
[----:B---3--:R-:W-:Y:S02]  /*0190*/  USHF.L.U32 UR5, UR50, 0x7, URZ ;  /* 0x0000000732057899 */ /* 0x008fe4000800063f */
[----:B------:R-:W-:Y:S01]  /*01a0*/  USHF.R.S32.HI UR8, URZ, 0x1f, UR50 ;  /* 0x0000001f3f087899 */ /* 0x000fe20008011432 */
[CC--:B------:R-:W-:Y:S02]  /*01b0*/  LEA.HI R4, R2.reuse, R6.reuse, RZ, 0x5 ;  /* 0x0000000602047211 */ /* 0x0c0fe400078f28ff */
[CC--:B------:R-:W-:Y:S02]  /*01c0*/  LEA.HI R209, R2.reuse, R6.reuse, RZ, 0x3 ;  /* 0x0000000602d17211 */ /* 0x0c0fe400078f18ff */
[----:B------:R-:W-:-:S02]  /*01d0*/  LEA.HI R3, R2, R6, RZ, 0x4 ;  /* 0x0000000602037211 */ /* 0x000fc400078f20ff */
[CC--:B------:R-:W-:Y:S02]  /*01e0*/  LEA.HI R12, R2.reuse, R6.reuse, RZ, 0x7 ;  /* 0x00000006020c7211 */ /* 0x0c0fe400078f38ff */
[CC--:B------:R-:W-:Y:S02]  /*01f0*/  LEA.HI R13, R2.reuse, R6.reuse, RZ, 0x6 ;  /* 0x00000006020d7211 */ /* 0x0c0fe400078f30ff */
[----:B------:R-:W-:Y:S02]  /*0200*/  LEA.HI R2, R2, R6, RZ, 0x2 ;  /* 0x0000000602027211 */ /* 0x000fe400078f10ff */
[--C-:B------:R-:W-:Y:S02]  /*0210*/  SHF.R.S32.HI R0, RZ, 0x5, R4.reuse ;  /* 0x00000005ff007819 */ /* 0x100fe40000011404 */
[----:B------:R-:W-:Y:S02]  /*0220*/  SHF.R.S32.HI R8, RZ, 0x1f, R4 ;  /* 0x0000001fff087819 */ /* 0x000fe40000011404 */
[----:B------:R-:W-:-:S02]  /*0230*/  LOP3.LUT R7, R2, 0x7ffffffc, RZ, 0xc0, !PT ;  /* 0x7ffffffc02077812 */ /* 0x000fc400078ec0ff */
[----:B------:R-:W-:Y:S02]  /*0240*/  LOP3.LUT R5, R4, 0xffffffe0, RZ, 0xc0, !PT ;  /* 0xffffffe004057812 */ /* 0x000fe400078ec0ff */
[----:B------:R-:W-:Y:S01]  /*0250*/  LOP3.LUT R236, R209, 0xfffffff8, RZ, 0xc0, !PT ;  /* 0xfffffff8d1ec7812 */ /* 0x000fe200078ec0ff */
[C---:B------:R-:W-:Y:S01]  /*0260*/  IMAD.IADD R14, R6.reuse, 0x1, -R7 ;  /* 0x00000001060e7824 */ /* 0x040fe200078e0a07 */
[----:B------:R-:W-:Y:S01]  /*0270*/  LOP3.LUT R10, R3, 0xfffffff0, RZ, 0xc0, !PT ;  /* 0xfffffff0030a7812 */ /* 0x000fe200078ec0ff */
[----:B------:R-:W-:Y:S01]  /*0280*/  IMAD.IADD R9, R6, 0x1, -R5 ;  /* 0x0000000106097824 */ /* 0x000fe200078e0a05 */
[-C--:B------:R-:W-:Y:S01]  /*0290*/  LEA.HI R8, R8, R0.reuse, RZ, 0x2 ;  /* 0x0000000008087211 */ /* 0x080fe200078f10ff */
[----:B------:R-:W-:Y:S01]  /*02a0*/  IMAD.IADD R236, R6, 0x1, -R236 ;  /* 0x0000000106ec7824 */ /* 0x000fe200078e0aec */
[----:B------:R-:W-:Y:S01]  /*02b0*/  LEA.HI R4, R4, R0, RZ, 0x1 ;  /* 0x0000000004047211 */ /* 0x000fe200078f08ff */
[----:B------:R-:W-:Y:S01]  /*02c0*/  IMAD.IADD R10, R6, 0x1, -R10 ;  /* 0x00000001060a7824 */ /* 0x000fe200078e0a0a */
[----:B------:R-:W-:-:S02]  /*02d0*/  SHF.R.S32.HI R7, RZ, 0x4, R3 ;  /* 0x00000004ff077819 */ /* 0x000fc40000011403 */
[--C-:B------:R-:W-:Y:S02]  /*02e0*/  SHF.R.S32.HI R6, RZ, 0x2, R2.reuse ;  /* 0x00000002ff067819 */ /* 0x100fe40000011402 */
        /* <DEDUP_REMOVED lines=8> */
[----:B------:R-:W-:Y:S02]  /*0370*/  SHF.R.S32.HI R3, RZ, 0x3, R209 ;  /* 0x00000003ff037819 */ /* 0x000fe400000114d1 */
[----:B------:R-:W-:Y:S01]  /*0380*/  LOP3.LUT R2, R4, 0xfffffff8, RZ, 0xc0, !PT ;  /* 0xfffffff804027812 */ /* 0x000fe200078ec0ff */
[----:B------:R-:W-:Y:S01]  /*0390*/  IMAD.IADD R11, R7, 0x1, -R0 ;  /* 0x00000001070b7824 */ /* 0x000fe200078e0a00 */
[----:B------:R-:W-:Y:S01]  /*03a0*/  SHF.R.S32.HI R4, RZ, 0x1f, R9 ;  /* 0x0000001fff047819 */ /* 0x000fe20000011409 */
[----:B------:R-:W-:Y:S01]  /*03b0*/  IMAD.SHL.U32 R0, R3, 0x40, RZ ;  /* 0x0000004003007824 */ /* 0x000fe200078e00ff */
[----:B------:R-:W-:Y:S01]  /*03c0*/  LOP3.LUT P4, RZ, R236, 0x4, RZ, 0xc0, !PT ;  /* 0x00000004ecff7812 */ /* 0x000fe2000788c0ff */
[----:B------:R-:W-:Y:S01]  /*03d0*/  IMAD.IADD R6, R6, 0x1, -R2 ;  /* 0x0000000106067824 */ /* 0x000fe200078e0a02 */
[----:B------:R-:W-:Y:S02]  /*03e0*/  LOP3.LUT P3, RZ, R236, 0x2, RZ, 0xc0, !PT ;  /* 0x00000002ecff7812 */ /* 0x000fe4000786c0ff */
[----:B------:R-:W-:Y:S01]  /*03f0*/  LOP3.LUT R2, R0, 0x1c0, RZ, 0xc0, !PT ;  /* 0x000001c000027812 */ /* 0x000fe200078ec0ff */
[C---:B------:R-:W-:Y:S01]  /*0400*/  IMAD.SHL.U32 R0, R236.reuse, 0x40, RZ ;  /* 0x00000040ec007824 */ /* 0x040fe200078e00ff */
[----:B------:R-:W-:Y:S01]  /*0410*/  SHF.R.S32.HI R3, RZ, 0x1f, R10 ;  /* 0x0000001fff037819 */ /* 0x000fe2000001140a */
[----:B------:R-:W-:Y:S01]  /*0420*/  IMAD.SHL.U32 R236, R236, 0x8, RZ ;  /* 0x00000008ecec7824 */ /* 0x000fe200078e00ff */
[----:B------:R-:W-:-:S02]  /*0430*/  LEA.HI R235, R4, R9, RZ, 0x2 ;  /* 0x0000000904eb7211 */ /* 0x000fc400078f10ff */
[----:B------:R-:W-:Y:S02]  /*0440*/  LEA.HI R9, R3, R10, RZ, 0x3 ;  /* 0x0000000a03097211 */ /* 0x000fe400078f18ff */
[----:B------:R-:W-:Y:S02]  /*0450*/  SHF.R.U32.HI R7, RZ, 0x3, R2 ;  /* 0x00000003ff077819 */ /* 0x000fe40000011602 */
[----:B------:R-:W-:Y:S01]  /*0460*/  LOP3.LUT R3, R2, 0x38, R236, 0xf8, !PT ;  /* 0x0000003802037812 */ /* 0x000fe200078ef8ec */
[----:B------:R-:W-:Y:S01]  /*0470*/  IMAD.SHL.U32 R2, R218, 0x10, RZ ;  /* 0x00000010da027824 */ /* 0x000fe200078e00ff */
[----:B------:R-:W-:Y:S02]  /*0480*/  LOP3.LUT R0, R0, 0x1c0, RZ, 0xc0, !PT ;  /* 0x000001c000007812 */ /* 0x000fe400078ec0ff */
[----:B------:R-:W-:Y:S02]  /*0490*/  LOP3.LUT R4, R6, 0x1, RZ, 0xc0, !PT ;  /* 0x0000000106047812 */ /* 0x000fe400078ec0ff */
[----:B------:R-:W-:-:S02]  /*04a0*/  LOP3.LUT R5, R9, 0xfffffff8, RZ, 0xc0, !PT ;  /* 0xfffffff809057812 */ /* 0x000fc400078ec0ff */
[----:B------:R-:W-:Y:S02]  /*04b0*/  LOP3.LUT R2, R0, 0x10, R2, 0xf8, !PT ;  /* 0x0000001000027812 */ /* 0x000fe400078ef802 */
[----:B------:R-:W-:Y:S01]  /*04c0*/  ISETP.NE.U32.AND P0, PT, R4, 0x1, PT ;  /* 0x000000010400780c */ /* 0x000fe20003f05070 */
[----:B------:R-:W-:Y:S01]  /*04d0*/  IMAD.IADD R10, R10, 0x1, -R5 ;  /* 0x000000010a0a7824 */ /* 0x000fe200078e0a05 */
[----:B------:R-:W-:Y:S02]  /*04e0*/  LOP3.LUT R8, R3, R7, RZ, 0x3c, !PT ;  /* 0x0000000703087212 */ /* 0x000fe400078e3cff */
[--C-:B------:R-:W-:Y:S01]  /*04f0*/  LOP3.LUT R7, R2, 0x8, R209.reuse, 0xf8, !PT ;  /* 0x0000000802077812 */ /* 0x100fe200078ef8d1 */
[----:B------:R-:W-:Y:S01]  /*0500*/  IMAD.SHL.U32 R2, R11, 0x200, RZ ;  /* 0x000002000b027824 */ /* 0x000fe200078e00ff */
[----:B------:R-:W-:Y:S02]  /*0510*/  LOP3.LUT R209, R0, 0x8, R209, 0xf8, !PT ;  /* 0x0000000800d17812 */ /* 0x000fe400078ef8d1 */
[----:B------:R-:W-:-:S02]  /*0520*/  SHF.R.U32.HI R214, RZ, 0x3, R0 ;  /* 0x00000003ffd67819 */ /* 0x000fc40000011600 */
[----:B------:R-:W-:Y:S02]  /*0530*/  SHF.R.S32.HI R5, RZ, 0x7, R12 ;  /* 0x00000007ff057819 */ /* 0x000fe4000001140c */
[----:B------:R-:W-:Y:S02]  /*0540*/  SHF.R.S32.HI R0, RZ, 0x6, R13 ;  /* 0x00000006ff007819 */ /* 0x000fe4000001140d */
[C---:B------:R-:W-:Y:S01]  /*0550*/  R2P PR, R6.reuse, 0x6 ;  /* 0x0000000606007804 */ /* 0x040fe20000000000 */
[----:B------:R-:W-:Y:S01]  /*0560*/  IMAD.SHL.U32 R6, R6, 0x40, RZ ;  /* 0x0000004006067824 */ /* 0x000fe200078e00ff */
[----:B------:R-:W-:Y:S01]  /*0570*/  LOP3.LUT R209, R209, R214, RZ, 0x3c, !PT ;  /* 0x000000d6d1d17212 */ /* 0x000fe200078e3cff */
[----:B------:R-:W-:Y:S01]  /*0580*/  IMAD R3, R5, 0x800, R2 ;  /* 0x0000080005037824 */ /* 0x000fe200078e0202 */
[----:B------:R-:W-:Y:S01]  /*0590*/  LOP3.LUT R214, R2, R7, R214, 0xf6, !PT ;  /* 0x0000000702d67212 */ /* 0x000fe200078ef6d6 */
[----:B------:R-:W-:Y:S01]  /*05a0*/  IMAD R8, R0, 0x200, R8 ;  /* 0x0000020000087824 */ /* 0x000fe200078e0208 */
[----:B------:R-:W-:Y:S01]  /*05b0*/  SEL R210, R210, 0xffffffe0, !P3 ;  /* 0xffffffe0d2d27807 */ /* 0x000fe20005800000 */
[----:B------:R-:W-:Y:S01]  /*05c0*/  IMAD.SHL.U32 R4, R0, 0x8, RZ ;  /* 0x0000000800047824 */ /* 0x000fe200078e00ff */
[----:B------:R-:W-:Y:S01]  /*05d0*/  LOP3.LUT R0, R6, 0x1c0, RZ, 0xc0, !PT ;  /* 0x000001c006007812 */ /* 0x000fe200078ec0ff */
[----:B------:R-:W-:Y:S01]  /*05e0*/  IMAD.IADD R209, R3, 0x1, R209 ;  /* 0x0000000103d17824 */ /* 0x000fe200078e02d1 */
[----:B------:R1:W-:Y:S01]  /*05f0*/  STL [R1], R8 ;  /* 0x0000000801007387 */ /* 0x0003e20000100800 */
[----:B------:R-:W-:Y:S01]  /*0600*/  IMAD.SHL.U32 R5, R5, 0x20, RZ ;  /* 0x0000002005057824 */ /* 0x000fe200078e00ff */
[----:B------:R-:W-:Y:S01]  /*0610*/  LOP3.LUT R2, R4, 0x18, RZ, 0xc0, !PT ;  /* 0x0000001804027812 */ /* 0x000fe200078ec0ff */
[----:B------:R-:W-:Y:S01]  /*0620*/  IMAD.SHL.U32 R4, R11, 0x20, RZ ;  /* 0x000000200b047824 */ /* 0x000fe200078e00ff */
[----:B------:R-:W-:-:S02]  /*0630*/  SHF.R.U32.HI R3, RZ, 0x3, R0 ;  /* 0x00000003ff037819 */ /* 0x000fc40000011600 */
[----:B------:R-:W-:Y:S02]  /*0640*/  LOP3.LUT R5, R0, 0x20, R5, 0xf8, !PT ;  /* 0x0000002000057812 */ /* 0x000fe400078ef805 */
[----:B------:R-:W-:Y:S01]  /*0650*/  LOP3.LUT R7, R3, R0, R2, 0x1e, !PT ;  /* 0x0000000003077212 */ /* 0x000fe200078e1e02 */
[----:B------:R-:W-:Y:S01]  /*0660*/  IMAD.SHL.U32 R0, R14, 0x2, RZ ;  /* 0x000000020e007824 */ /* 0x000fe200078e00ff */
[----:B------:R-:W-:Y:S02]  /*0670*/  LOP3.LUT R6, R5, R3, RZ, 0x3c, !PT ;  /* 0x0000000305067212 */ /* 0x000fe400078e3cff */
        /* <DEDUP_REMOVED lines=9> */
[----:B------:R-:W-:Y:S01]  /*0710*/  IMAD.SHL.U32 R0, R9, 0x40, RZ ;  /* 0x0000004009007824 */ /* 0x000fe200078e00ff */
[----:B------:R-:W-:Y:S01]  /*0720*/  LEA R238, R5, UR4, 0x1 ;  /* 0x0000000405ee7c11 */ /* 0x000fe2000f8e08ff */
[----:B------:R-:W-:Y:S01]  /*0730*/  IMAD.IADD R210, R210, 0x1, R209 ;  /* 0x00000001d2d27824 */ /* 0x000fe200078e02d1 */
[----:B-1----:R-:W-:Y:S01]  /*0740*/  LOP3.LUT R8, R2, 0x20, R4, 0xf8, !PT ;  /* 0x0000002002087812 */ /* 0x002fe200078ef804 */
[----:B------:R-:W-:Y:S01]  /*0750*/  IMAD.SHL.U32 R2, R10, 0x40, RZ ;  /* 0x000000400a027824 */ /* 0x000fe200078e00ff */
[----:B------:R-:W-:Y:S01]  /*0760*/  LOP3.LUT R0, R0, 0xfffffe00, RZ, 0xc0, !PT ;  /* 0xfffffe0000007812 */ /* 0x000fe200078ec0ff */
[----:B------:R-:W-:-:S02]  /*0770*/  IMAD.SHL.U32 R4, R11, 0x8, RZ ;  /* 0x000000080b047824 */ /* 0x000fc400078e00ff */
[----:B------:R-:W-:Y:S01]  /*0780*/  VIADD R239, R238, 0x20 ;  /* 0x00000020eeef7836 */ /* 0x000fe20000000000 */
[----:B------:R-:W-:Y:S01]  /*0790*/  LOP3.LUT R3, R2, 0x1c0, RZ, 0xc0, !PT ;  /* 0x000001c002037812 */ /* 0x000fe200078ec0ff */
[----:B------:R-:W-:Y:S02]  /*07a0*/  IMAD R218, R218, 0x400, R0 ;  /* 0x00000400dada7824 */ /* 0x000fe400078e0200 */
[----:B------:R-:W-:Y:S01]  /*07b0*/  @P1 VIADD R239, R238, 0xffffffe0 ;  /* 0xffffffe0eeef1836 */ /* 0x000fe20000000000 */
[----:B------:R-:W-:Y:S01]  /*07c0*/  SHF.R.U32.HI R2, RZ, 0x3, R3 ;  /* 0x00000003ff027819 */ /* 0x000fe20000011603 */
[----:B------:R-:W-:Y:S01]  /*07d0*/  IMAD.IADD R212, R215, 0x1, R209 ;  /* 0x00000001d7d47824 */ /* 0x000fe200078e02d1 */
[----:B------:R-:W-:Y:S01]  /*07e0*/  LOP3.LUT R4, R3, 0x8, R4, 0xf8, !PT ;  /* 0x0000000803047812 */ /* 0x000fe200078ef804 */
[----:B------:R-:W-:Y:S01]  /*07f0*/  IMAD.IADD R211, R215, 0x1, R210 ;  /* 0x00000001d7d37824 */ /* 0x000fe200078e02d2 */
[----:B------:R-:W-:Y:S01]  /*0800*/  LOP3.LUT R3, R2, R8, R3, 0x1e, !PT ;  /* 0x0000000802037212 */ /* 0x000fe200078e1e03 */
[----:B------:R-:W-:Y:S01]  /*0810*/  IMAD.IADD R241, R238, 0x1, R240 ;  /* 0x00000001eef17824 */ /* 0x000fe200078e02f0 */
[----:B------:R-:W-:Y:S01]  /*0820*/  LOP3.LUT R2, R4, R2, RZ, 0x3c, !PT ;  /* 0x0000000204027212 */ /* 0x000fe200078e3cff */
[----:B------:R-:W-:Y:S01]  /*0830*/  IMAD R4, R252, 0x400, R0 ;  /* 0x00000400fc047824 */ /* 0x000fe200078e0200 */
[----:B------:R-:W-:Y:S01]  /*0840*/  LOP3.LUT R223, R3, R0, RZ, 0xfc, !PT ;  /* 0x0000000003df7212 */ /* 0x000fe200078efcff */
[----:B------:R-:W-:Y:S01]  /*0850*/  IMAD.U32 R0, RZ, RZ, UR5 ;  /* 0x00000005ff007e24 */ /* 0x000fe2000f8e00ff */
[----:B----4-:R-:W-:Y:S01]  /*0860*/  USHF.R.S32.HI UR5, URZ, 0x1f, UR55 ;  /* 0x0000001f3f057899 */ /* 0x010fe20008011437 */
[----:B------:R-:W-:-:S02]  /*0870*/  IMAD.IADD R218, R2, 0x1, R218 ;  /* 0x0000000102da7824 */ /* 0x000fc400078e02da */
[----:B------:R-:W-:Y:S02]  /*0880*/  IMAD.IADD R222, R4, 0x1, R2 ;  /* 0x0000000104de7824 */ /* 0x000fe400078e0202 */
[----:B------:R-:W-:Y:S02]  /*0890*/  IMAD R235, R252, 0x10, R235 ;  /* 0x00000010fceb7824 */ /* 0x000fe400078e02eb */
[----:B------:R-:W-:Y:S02]  /*08a0*/  IMAD.U32 R0, RZ, RZ, UR5 ;  /* 0x00000005ff007e24 */ /* 0x000fe4000f8e00ff */
[----:B------:R-:W-:Y:S01]  /*08b0*/  IMAD.U32 R0, RZ, RZ, UR8 ;  /* 0x00000008ff007e24 */ /* 0x000fe2000f8e00ff */
[----:B------:R-:W-:Y:S01]  /*08c0*/  UIADD3 UR8, UR4, 0x18000, URZ ;  /* 0x0001800004087890 */ /* 0x000fe2000fffe03f */
[----:B------:R-:W-:Y:S01]  /*08d0*/  IMAD.U32 R0, RZ, RZ, UR5 ;  /* 0x00000005ff007e24 */ /* 0x000fe2000f8e00ff */
[----:B------:R-:W-:Y:S01]  /*08e0*/  UIADD3 UR5, UR4, 0x28000, URZ ;  /* 0x0002800004057890 */ /* 0x000fe2000fffe03f */
[----:B------:R-:W-:-:S02]  /*08f0*/  IMAD.IADD R215, R215, 0x1, R214 ;  /* 0x00000001d7d77824 */ /* 0x000fc400078e02d6 */
[----:B------:R-:W-:Y:S01]  /*0900*/  IMAD.IADD R240, R240, 0x1, R239 ;  /* 0x00000001f0f07824 */ /* 0x000fe200078e02ef */
[----:B------:R-:W-:Y:S02]  /*0910*/  LEA R247, R7, UR8, 0x1 ;  /* 0x0000000807f77c11 */ /* 0x000fe4000f8e08ff */
[----:B------:R-:W-:-:S03]  /*0920*/  LEA R218, R218, UR5, 0x1 ;  /* 0x00000005dada7c11 */ /* 0x000fc6000f8e08ff */
[C---:B------:R-:W-:Y:S02]  /*0930*/  VIADD R248, R247.reuse, 0x40 ;  /* 0x00000040f7f87836 */ /* 0x040fe40000000000 */
[----:B------:R-:W-:-:S07]  /*0940*/  @P2 VIADD R248, R247, 0xffffffc0 ;  /* 0xffffffc0f7f82836 */ /* 0x000fce0000000000 */
.L_x_1944:
        /* <DEDUP_REMOVED lines=57> */
[----:B-1----:R-:W-:Y:S02]  /*0ce0*/  SHF.R.S32.HI R27, RZ, 0x1f, R28 ;  /* 0x0000001fff1b7819 */ /* 0x002fe4000001141c */
[----:B--2---:R-:W-:-:S02]  /*0cf0*/  @P0 R2UR UR11, R5 ;  /* 0x00000000050b02ca */ /* 0x004fc400000e0000 */
[----:B------:R-:W-:-:S04]  /*0d00*/  ISETP.NE.U32.AND P0, PT, RZ, UR12, PT ;  /* 0x0000000cff007c0c */ /* 0x000fc8000bf05070 */
[----:B------:R-:W-:Y:S02]  /*0d10*/  ISETP.NE.AND.EX P0, PT, RZ, UR13, PT, P0 ;  /* 0x0000000dff007c0c */ /* 0x000fe4000bf05300 */
[----:B-----5:R-:W-:-:S13]  /*0d20*/  @P1 R2UR UR27, R7 ;  /* 0x00000000071b12ca */ /* 0x020fda00000e0000 */
        /* <DEDUP_REMOVED lines=11> */
.L_x_1896:
        /* <DEDUP_REMOVED lines=21> */
[----:B------:R-:W-:-:S02]  /*0f30*/  ULDC UR26, c[0x0][0x2dc] ;  /* 0x0000b700001a7ab9 */ /* 0x000fc40000000800 */
[----:B------:R-:W-:Y:S02]  /*0f40*/  UIMAD UR22, UR50, UR11, UR10 ;  /* 0x0000000b321672a4 */ /* 0x000fe4000f8e020a */
[----:B------:R-:W-:Y:S01]  /*0f50*/  UIMAD.WIDE.U32 UR34, UR42, UR16, URZ ;  /* 0x000000102a2272a5 */ /* 0x000fe2000f8e003f */
        /* <DEDUP_REMOVED lines=11> */
[----:B------:R-:W-:Y:S01]  /*1010*/  ULDC UR61, c[0x0][0x270] ;  /* 0x00009c00003d7ab9 */ /* 0x000fe20000000800 */
[----:B------:R-:W-:-:S02]  /*1020*/  UIMAD UR51, UR55, UR26, URZ ;  /* 0x0000001a373372a4 */ /* 0x000fc4000f8e023f */
[----:B------:R-:W-:Y:S02]  /*1030*/  UIADD3 UR8, UR8, 0x3f, URZ ;  /* 0x0000003f08087890 */ /* 0x000fe4000fffe03f */
[----:B------:R-:W-:Y:S02]  /*1040*/  UIMAD.WIDE UR10, UR26, UR61, URZ ;  /* 0x0000003d1a0a72a5 */ /* 0x000fe4000f8e023f */
[----:B------:R-:W-:Y:S02]  /*1050*/  ULEA.HI UR26, UR16, UR13, URZ, 0x6 ;  /* 0x0000000d101a7291 */ /* 0x000fe4000f8f303f */
[----:B------:R-:W-:Y:S01]  /*1060*/  USHF.R.S32.HI UR13, URZ, 0x1f, UR8 ;  /* 0x0000001f3f0d7899 */ /* 0x000fe20008011408 */
[----:B------:R-:W-:Y:S01]  /*1070*/  ULDC UR57, c[0x0][0x2d4] ;  /* 0x0000b50000397ab9 */ /* 0x000fe20000000800 */
[----:B-1----:R-:W1:Y:S01]  /*1080*/  MUFU.RCP R2, R2 ;  /* 0x0000000200027308 */ /* 0x002e620000001000 */
[----:B------:R-:W-:Y:S02]  /*1090*/  UIMAD UR42, UR42, UR17, UR35 ;  /* 0x000000112a2a72a4 */ /* 0x000fe4000f8e0223 */
[----:B------:R-:W-:Y:S01]  /*10a0*/  USHF.R.S32.HI UR35, URZ, 0x1f, UR57 ;  /* 0x0000001f3f237899 */ /* 0x000fe20008011439 */
[----:B------:R-:W-:Y:S01]  /*10b0*/  @UP2 ULDC.64 UR14, c[0x0][0x420] ;  /* 0x00010800000e2ab9 */ /* 0x000fe20000000a00 */
[----:B------:R-:W-:-:S02]  /*10c0*/  ULEA.HI UR8, UR13, UR8, URZ, 0x6 ;  /* 0x000000080d087291 */ /* 0x000fc4000f8f303f */
[----:B------:R-:W-:Y:S02]  /*10d0*/  @UP2 UIMAD.WIDE.U32 UR48, UR5, UR14, URZ ;  /* 0x0000000e053022a5 */ /* 0x000fe4000f8e003f */
[----:B------:R-:W-:Y:S02]  /*10e0*/  USHF.L.U32 UR18, UR50, 0x7, URZ ;  /* 0x0000000732127899 */ /* 0x000fe4000800063f */
[----:B------:R-:W-:Y:S02]  /*10f0*/  UIADD3 UR38, UR31, UR22, URZ ;  /* 0x000000161f267290 */ /* 0x000fe4000fffe03f */
[----:B------:R-:W-:Y:S02]  /*1100*/  USHF.L.U64.HI UR14, UR50, 0x7, UR56 ;  /* 0x00000007320e7899 */ /* 0x000fe40008010238 */
[----:B------:R-:W-:Y:S01]  /*1110*/  UIMAD UR22, UR35, UR50, URZ ;  /* 0x00000032231672a4 */ /* 0x000fe2000f8e023f */
[----:B-1----:R-:W-:Y:S01]  /*1120*/  VIADD R2, R2, 0xffffffe ;  /* 0x0ffffffe02027836 */ /* 0x002fe20000000000 */
[----:B------:R-:W-:-:S02]  /*1130*/  USHF.R.S32.HI UR13, URZ, 0x6, UR26 ;  /* 0x000000063f0d7899 */ /* 0x000fc4000801141a */
[----:B------:R-:W-:Y:S01]  /*1140*/  USHF.R.S32.HI UR8, URZ, 0x6, UR8 ;  /* 0x000000063f087899 */ /* 0x000fe20008011408 */
[----:B------:R-:W1:Y:S01]  /*1150*/  F2I.FTZ.U32.TRUNC.NTZ R3, R2 ;  /* 0x0000000200037305 */ /* 0x000e62000021f000 */
[----:B------:R-:W-:Y:S02]  /*1160*/  USEL UR36, UR18, URZ, UP0 ;  /* 0x0000003f12247287 */ /* 0x000fe40008000000 */
[----:B------:R-:W-:Y:S02]  /*1170*/  UIMAD.WIDE.U32 UR18, UR50, UR57, URZ ;  /* 0x00000039321272a5 */ /* 0x000fe4000f8e003f */
[----:B------:R-:W-:Y:S02]  /*1180*/  USEL UR37, UR14, URZ, UP0 ;  /* 0x0000003f0e257287 */ /* 0x000fe40008000000 */
[----:B------:R-:W-:Y:S01]  /*1190*/  UIMAD UR22, UR56, UR57, UR22 ;  /* 0x00000039381672a4 */ /* 0x000fe2000f8e0216 */
[----:B------:R-:W-:Y:S01]  /*11a0*/  ULDC.64 UR28, c[0x0][0x240] ;  /* 0x00009000001c7ab9 */ /* 0x000fe20000000a00 */
[----:B------:R-:W-:-:S02]  /*11b0*/  UISETP.LT.AND UP0, UPT, UR13, UR8, UPT ;  /* 0x000000080d00728c */ /* 0x000fc4000bf01270 */
[----:B------:R-:W-:Y:S02]  /*11c0*/  UIMAD.WIDE.U32 UR20, UR5, UR28, URZ ;  /* 0x0000001c051472a5 */ /* 0x000fe4000f8e003f */
[----:B------:R-:W-:Y:S01]  /*11d0*/  UIMAD UR24, UR5, UR29, URZ ;  /* 0x0000001d051872a4 */ /* 0x000fe2000f8e023f */
[--C-:B-1----:R-:W-:Y:S01]  /*11e0*/  IMAD.MOV R0, RZ, RZ, -R3.reuse ;  /* 0x000000ffff007224 */ /* 0x102fe200078e0a03 */
[----:B------:R-:W-:Y:S01]  /*11f0*/  @UP2 UIMAD UR41, UR5, UR15, UR49 ;  /* 0x0000000f052922a4 */ /* 0x000fe2000f8e0231 */
[----:B------:R-:W-:Y:S01]  /*1200*/  IMAD.MOV.U32 R2, RZ, RZ, RZ ;  /* 0x000000ffff027224 */ /* 0x000fe200078e00ff */
[----:B------:R-:W-:Y:S01]  /*1210*/  UIMAD UR26, UR11, UR18, URZ ;  /* 0x000000120b1a72a4 */ /* 0x000fe2000f8e023f */
[----:B------:R-:W-:Y:S01]  /*1220*/  IMAD R0, R0, R5, RZ ;  /* 0x0000000500007224 */ /* 0x000fe200078e02ff */
[----:B------:R-:W-:Y:S01]  /*1230*/  UIADD3 UR22, UR19, UR22, URZ ;  /* 0x0000001613167290 */ /* 0x000fe2000fffe03f */
[----:B------:R-:W-:Y:S02]  /*1240*/  ULDC.U8 UR15, c[0x0][0x3d8] ;  /* 0x0000f600000f7ab9 */ /* 0x000fe40000000000 */
[----:B------:R-:W-:Y:S01]  /*1250*/  IMAD.HI.U32 R0, R3, R0, R2 ;  /* 0x0000000003007227 */ /* 0x000fe200078e0002 */
[----:B------:R-:W-:Y:S01]  /*1260*/  MOV R2, R4 ;  /* 0x0000000400027202 */ /* 0x000fe20000000f00 */
[----:B------:R-:W-:-:S02]  /*1270*/  USEL UR43, UR13, UR8, UP0 ;  /* 0x000000080d2b7287 */ /* 0x000fc40008000000 */
[----:B------:R-:W-:Y:S02]  /*1280*/  UISETP.NE.AND UP3, UPT, UR15, URZ, UPT ;  /* 0x0000003f0f00728c */ /* 0x000fe4000bf65270 */
[----:B------:R-:W-:Y:S01]  /*1290*/  IMAD.HI.U32 R0, R0, R2, RZ ;  /* 0x0000000200007227 */ /* 0x000fe200078e00ff */
[----:B------:R-:W-:Y:S02]  /*12a0*/  USEL UR40, UR30, UR20, !UP2 ;  /* 0x000000141e287287 */ /* 0x000fe4000d000000 */
[----:B------:R-:W-:Y:S01]  /*12b0*/  @UP2 UIADD3 UR38, UR21, UR24, URZ ;  /* 0x0000001815262290 */ /* 0x000fe2000fffe03f */
[----:B------:R-:W-:Y:S01]  /*12c0*/  IMAD.MOV R3, RZ, RZ, -R0 ;  /* 0x000000ffff037224 */ /* 0x000fe200078e0a00 */
[----:B------:R-:W-:Y:S02]  /*12d0*/  UIMAD.WIDE.U32 UR20, UR10, UR18, URZ ;  /* 0x000000120a1472a5 */ /* 0x000fe4000f8e003f */
[----:B------:R-:W-:Y:S01]  /*12e0*/  UIMAD UR8, UR10, UR22, UR26 ;  /* 0x000000160a0872a4 */ /* 0x000fe2000f8e021a */
[----:B------:R-:W-:Y:S01]  /*12f0*/  IMAD R2, R5, R3, R2 ;  /* 0x0000000305027224 */ /* 0x000fe200078e0202 */
[----:B------:R-:W-:-:S02]  /*1300*/  ULEA UR13, UR43, 0xffffffc0, 0x6 ;  /* 0xffffffc02b0d7891 */ /* 0x000fc4000f8e303f */
[----:B------:R-:W-:Y:S02]  /*1310*/  UISETP.NE.AND UP1, UPT, UR44, -0x1, UPT ;  /* 0xffffffff2c00788c */ /* 0x000fe4000bf25270 */
[----:B------:R-:W-:Y:S01]  /*1320*/  ISETP.GT.U32.AND P1, PT, R5, R2, PT ;  /* 0x000000020500720c */ /* 0x000fe20003f24070 */
[----:B------:R-:W-:Y:S02]  /*1330*/  UIADD3 UR45, UR21, UR8, URZ ;  /* 0x00000008152d7290 */ /* 0x000fe4000fffe03f */
[----:B------:R-:W-:Y:S02]  /*1340*/  UIMAD.WIDE.U32 UR18, UR10, UR5, URZ ;  /* 0x000000050a1272a5 */ /* 0x000fe4000f8e003f */
[----:B------:R-:W-:Y:S02]  /*1350*/  UIADD3 UR8, UP0, UR13, UR36, URZ ;  /* 0x000000240d087290 */ /* 0x000fe4000ff1e03f */
[----:B------:R-:W-:Y:S02]  /*1360*/  USHF.R.S32.HI UR35, URZ, 0x1f, UR13 ;  /* 0x0000001f3f237899 */ /* 0x000fe4000801140d */
[----:B------:R-:W-:Y:S01]  /*1370*/  UIMAD UR24, UR11, UR5, URZ ;  /* 0x000000050b1872a4 */ /* 0x000fe2000f8e023f */
[----:B------:R-:W-:Y:S01]  /*1380*/  ULDC UR36, c[0x0][0x2c4] ;  /* 0x0000b10000247ab9 */ /* 0x000fe20000000800 */
[----:B------:R-:W-:-:S02]  /*1390*/  USEL UR54, UR20, UR18, !UP2 ;  /* 0x0000001214367287 */ /* 0x000fc4000d000000 */
        /* <DEDUP_REMOVED lines=13> */
[----:B------:R-:W-:Y:S02]  /*1470*/  UIMAD UR11, UR10, UR18, UR11 ;  /* 0x000000120a0b72a4 */ /* 0x000fe4000f8e020b */
[----:B------:R-:W-:Y:S02]  /*1480*/  UISETP.NE.AND UP4, UPT, UR17, URZ, UPT ;  /* 0x0000003f1100728c */ /* 0x000fe4000bf85270 */
[----:B------:R-:W-:Y:S01]  /*1490*/  @UP3 USEL UR10, UR8, UR5, !UP2 ;  /* 0x00000005080a3287 */ /* 0x000fe2000d000000 */
[----:B------:R-:W-:Y:S01]  /*14a0*/  @P0 VIADD R0, R0, 0x1 ;  /* 0x0000000100000836 */ /* 0x000fe20000000000 */
[----:B------:R-:W-:Y:S01]  /*14b0*/  @UP1 ULDC.64 UR14, c[0x0][0x248] ;  /* 0x00009200000e1ab9 */ /* 0x000fe20000000a00 */
[----:B------:R-:W-:Y:S01]  /*14c0*/  @UP1 ULDC.64 UR16, c[0x0][0x250] ;  /* 0x0000940000101ab9 */ /* 0x000fe20000000a00 */
[----:B------:R-:W-:Y:S01]  /*14d0*/  @UP2 UIADD3 UR45, UR19, UR24, URZ ;  /* 0x00000018132d2290 */ /* 0x000fe2000fffe03f */
[----:B------:R-:W-:Y:S01]  /*14e0*/  IMAD.MOV.U32 R16, RZ, RZ, R0 ;  /* 0x000000ffff107224 */ /* 0x000fe200078e0000 */
[----:B------:R-:W-:Y:S01]  /*14f0*/  @UP3 ULDC UR8, c[0x0][0x2e4] ;  /* 0x0000b90000083ab9 */ /* 0x000fe20000000800 */
[----:B------:R-:W-:Y:S01]  /*1500*/  @UP1 UIMAD.WIDE.U32 UR20, UR32, UR14, URZ ;  /* 0x0000000e201412a5 */ /* 0x000fe2000f8e003f */
[----:B------:R-:W-:Y:S01]  /*1510*/  PLOP3.LUT P0, PT, PT, PT, UP3, 0x80, 0x0 ;  /* 0x000000000000781c */ /* 0x000fe20003f0f038 */
[----:B------:R-:W-:Y:S01]  /*1520*/  @UP1 UIMAD.WIDE.U32 UR18, UR33, UR16, URZ ;  /* 0x00000010211212a5 */ /* 0x000fe2000f8e003f */
[----:B------:R-:W-:Y:S01]  /*1530*/  @!P2 IADD3 R16, -R16, RZ, RZ ;  /* 0x000000ff1010a210 */ /* 0x000fe20007ffe1ff */
[----:B------:R-:W-:Y:S01]  /*1540*/  @UP1 UIMAD UR22, UR33, UR17, URZ ;  /* 0x00000011211612a4 */ /* 0x000fe2000f8e023f */
[----:B------:R-:W-:Y:S01]  /*1550*/  @!P3 LOP3.LUT R16, RZ, R6, RZ, 0x33, !PT ;  /* 0x00000006ff10b212 */ /* 0x000fe200078e33ff */
[----:B------:R-:W-:-:S02]  /*1560*/  @UP3 UIMAD UR24, UR55, UR8, UR10 ;  /* 0x00000008371832a4 */ /* 0x000fc4000f8e020a */
[----:B------:R-:W-:Y:S02]  /*1570*/  @!UP3 UIMAD UR8, UR50, UR61, UR55 ;  /* 0x0000003d3208b2a4 */ /* 0x000fe4000f8e0237 */
[----:B------:R-:W-:Y:S02]  /*1580*/  @UP1 UIMAD UR26, UR32, UR15, URZ ;  /* 0x0000000f201a12a4 */ /* 0x000fe4000f8e023f */
[----:B------:R-:W-:Y:S02]  /*1590*/  @UP1 UIADD3 UR37, UR19, UR22, URZ ;  /* 0x0000001613251290 */ /* 0x000fe4000fffe03f */
[----:B------:R-:W-:Y:S02]  /*15a0*/  @!UP3 UIMAD UR24, UR8, UR36, URZ ;  /* 0x000000240818b2a4 */ /* 0x000fe4000f8e023f */
[----:B------:R-:W-:Y:S02]  /*15b0*/  @!UP2 UIADD3 UR41, UR47, UR39, URZ ;  /* 0x000000272f29a290 */ /* 0x000fe4000fffe03f */
[----:B------:R-:W-:-:S02]  /*15c0*/  USHF.R.S32.HI UR33, URZ, 0x1f, UR51 ;  /* 0x0000001f3f217899 */ /* 0x000fc40008011433 */
[----:B------:R-:W-:Y:S02]  /*15d0*/  USEL UR53, UR34, URZ, UP4 ;  /* 0x0000003f22357287 */ /* 0x000fe4000a000000 */
        /* <DEDUP_REMOVED lines=18> */
.L_x_1898:
        /* <DEDUP_REMOVED lines=13> */
.L_x_1899:
        /* <DEDUP_REMOVED lines=11> */
.L_x_1900:
[----:B------:R-:W-:-:S04]  /*1880*/  UIMAD UR5, UR50, UR61, UR55 ;  /* 0x0000003d320572a4 */ /* 0x000fc8000f8e0237 */
[----:B------:R-:W-:-:S12]  /*1890*/  UIMAD UR5, UR5, UR57, URZ ;  /* 0x00000039050572a4 */ /* 0x000fd8000f8e023f */
.L_x_1901:
[----:B------:R-:W1:Y:S01]  /*18a0*/  LDC.64 R8, c[0x0][0x420] ;  /* 0x00010800ff087b82 */ /* 0x000e620000000a00 */
[----:B------:R-:W-:Y:S01]  /*18b0*/  ULDC UR8, c[0x0][0x2dc] ;  /* 0x0000b70000087ab9 */ /* 0x000fe20000000800 */
[----:B------:R-:W-:Y:S01]  /*18c0*/  UIADD3 UR34, UR13, UR5, URZ ;  /* 0x000000050d227290 */ /* 0x000fe2000fffe03f */
[----:B------:R-:W-:Y:S01]  /*18d0*/  SHF.R.S32.HI R237, RZ, 0x1f, R236 ;  /* 0x0000001fffed7819 */ /* 0x000fe200000114ec */
[----:B------:R-:W-:Y:S01]  /*18e0*/  UIMAD UR10, UR8, UR61, URZ ;  /* 0x0000003d080a72a4 */ /* 0x000fe2000f8e023f */
[----:B------:R-:W-:Y:S01]  /*18f0*/  IADD3 R2, P0, R236, UR18, RZ ;  /* 0x00000012ec027c10 */ /* 0x000fe2000ff1e0ff */
[----:B------:R-:W-:Y:S01]  /*1900*/  USHF.R.S32.HI UR47, URZ, 0x1f, UR55 ;  /* 0x0000001f3f2f7899 */ /* 0x000fe20008011437 */
[----:B------:R-:W-:Y:S01]  /*1910*/  LEA.HI R5, R27, R28, RZ, 0x5 ;  /* 0x0000001c1b057211 */ /* 0x000fe200078f28ff */
[----:B------:R-:W-:Y:S01]  /*1920*/  USHF.L.U32 UR5, UR10, 0x6, URZ ;  /* 0x000000060a057899 */ /* 0x000fe2000800063f */
[----:B------:R-:W-:Y:S01]  /*1930*/  IADD3.X R3, R237, UR41, RZ, P0, !PT ;  /* 0x00000029ed037c10 */ /* 0x000fe200087fe4ff */
[----:B------:R-:W-:Y:S01]  /*1940*/  ULDC.64 UR20, c[0x0][0x428] ;  /* 0x00010a0000147ab9 */ /* 0x000fe20000000a00 */
[----:B------:R-:W-:Y:S01]  /*1950*/  UIADD3 UR39, UR25, UR12, URZ ;  /* 0x0000000c19277290 */ /* 0x000fe2000fffe03f */
[----:B------:R-:W-:Y:S01]  /*1960*/  LOP3.LUT R4, R5, 0xffffffe0, RZ, 0xc0, !PT ;  /* 0xffffffe005047812 */ /* 0x000fe200078ec0ff */
[----:B------:R-:W-:Y:S01]  /*1970*/  UIADD3 UR19, UP2, UP0, UR30, UR5, UR51 ;  /* 0x000000051e137290 */ /* 0x000fe2000f85e033 */
[----:B------:R-:W-:Y:S01]  /*1980*/  IADD3 R13, P2, R12, UR13, RZ ;  /* 0x0000000d0c0d7c10 */ /* 0x000fe2000ff5e0ff */
[----:B------:R-:W-:Y:S01]  /*1990*/  UIMAD UR11, UR47, UR20, URZ ;  /* 0x000000142f0b72a4 */ /* 0x000fe2000f8e023f */
[----:B------:R-:W-:Y:S01]  /*19a0*/  IMAD.U32 R17, RZ, RZ, UR20 ;  /* 0x00000014ff117e24 */ /* 0x000fe2000f8e00ff */
[----:B------:R-:W-:Y:S01]  /*19b0*/  USHF.R.S32.HI UR5, URZ, 0x1f, UR5 ;  /* 0x0000001f3f057899 */ /* 0x000fe20008011405 */
[----:B------:R-:W-:Y:S01]  /*19c0*/  IMAD.IADD R24, R28, 0x1, -R4 ;  /* 0x000000011c187824 */ /* 0x000fe200078e0a04 */
[----:B------:R-:W-:Y:S01]  /*19d0*/  ULDC UR46, c[0x0][0x398] ;  /* 0x0000e600002e7ab9 */ /* 0x000fe20000000800 */
[----:B------:R-:W-:Y:S01]  /*19e0*/  UIMAD UR21, UR55, UR21, UR11 ;  /* 0x00000015371572a4 */ /* 0x000fe2000f8e020b */
[----:B------:R-:W-:Y:S01]  /*19f0*/  IADD3.X R15, R25, UR35, RZ, P2, !PT ;  /* 0x00000023190f7c10 */ /* 0x000fe200097fe4ff */
[----:B------:R-:W-:Y:S01]  /*1a00*/  UIADD3.X UR11, UR32, UR5, UR33, UP2, UP0 ;  /* 0x00000005200b7290 */ /* 0x000fe200097e0421 */
[----:B------:R-:W-:Y:S01]  /*1a10*/  IMAD.WIDE.U32 R6, R13, UR28, R236 ;  /* 0x0000001c0d067c25 */ /* 0x000fe2000f8e00ec */
[----:B------:R-:W-:Y:S01]  /*1a20*/  UIADD3 UR5, UR39, -UR46, -UR9 ;  /* 0x8000002e27057290 */ /* 0x000fe2000fffe809 */
[----:B------:R-:W-:Y:S01]  /*1a30*/  BSSY B1, `(.L_x_1897) ;  /* 0x0000a28000017945 */ /* 0x000fe20003800000 */
[----:B------:R-:W-:Y:S01]  /*1a40*/  UIADD3 UR42, UR13, UR24, URZ ;  /* 0x000000180d2a7290 */ /* 0x000fe2000fffe03f */
[C---:B-1----:R-:W-:Y:S01]  /*1a50*/  IMAD R0, R8.reuse, UR35, RZ ;  /* 0x0000002308007c24 */ /* 0x042fe2000f8e02ff */
[----:B------:R-:W-:Y:S01]  /*1a60*/  USHF.R.S32.HI UR24, URZ, 0x1f, UR5 ;  /* 0x0000001f3f187899 */ /* 0x000fe20008011405 */
[----:B------:R-:W-:Y:S01]  /*1a70*/  IMAD.WIDE.U32 R2, R8, UR13, R2 ;  /* 0x0000000d08027c25 */ /* 0x000fe2000f8e0002 */
[----:B------:R-:W-:Y:S01]  /*1a80*/  ULDC.64 UR32, c[0x0][0x400] ;  /* 0x0001000000207ab9 */ /* 0x000fe20000000a00 */
[----:B------:R-:W-:Y:S01]  /*1a90*/  IADD3 R6, P2, R6, UR40, RZ ;  /* 0x0000002806067c10 */ /* 0x000fe2000ff5e0ff */
[----:B------:R-:W-:Y:S01]  /*1aa0*/  ULEA.HI UR24, UR24, UR5, URZ, 0x6 ;  /* 0x0000000518187291 */ /* 0x000fe2000f8f303f */
[----:B------:R-:W-:Y:S01]  /*1ab0*/  IMAD R0, R9, UR13, R0 ;  /* 0x0000000d09007c24 */ /* 0x000fe2000f8e0200 */
[----:B------:R-:W-:Y:S01]  /*1ac0*/  UIADD3 UR13, UP2, UP0, UR53, UR19, UR54 ;  /* 0x00000013350d7290 */ /* 0x000fe2000f85e036 */
[----:B------:R-:W-:Y:S01]  /*1ad0*/  IADD3 R244, R236, 0x40, RZ ;  /* 0x00000040ecf47810 */ /* 0x000fe20007ffe0ff */
[----:B------:R-:W-:Y:S01]  /*1ae0*/  USHF.R.S32.HI UR24, URZ, 0x6, UR24 ;  /* 0x000000063f187899 */ /* 0x000fe20008011418 */
[----:B------:R-:W-:Y:S01]  /*1af0*/  IMAD.IADD R3, R3, 0x1, R0 ;  /* 0x0000000103037824 */ /* 0x000fe200078e0200 */
[----:B------:R-:W-:Y:S01]  /*1b00*/  SHF.R.S32.HI R0, RZ, 0x5, R5 ;  /* 0x00000005ff007819 */ /* 0x000fe20000011405 */
[----:B------:R-:W-:Y:S01]  /*1b10*/  IMAD R5, R15, UR28, RZ ;  /* 0x0000001c0f057c24 */ /* 0x000fe2000f8e02ff */
[----:B------:R-:W-:Y:S01]  /*1b20*/  ULDC.64 UR30, c[0x0][0x258] ;  /* 0x00009600001e7ab9 */ /* 0x000fe20000000a00 */
[----:B------:R-:W-:Y:S01]  /*1b30*/  IMAD.WIDE.U32 R2, R17, UR55, R2 ;  /* 0x0000003711027c25 */ /* 0x000fe2000f8e0002 */
[----:B------:R-:W-:Y:S01]  /*1b40*/  ULDC.64 UR48, c[0x0][0x2b0] ;  /* 0x0000ac0000307ab9 */ /* 0x000fe20000000a00 */
[----:B------:R-:W-:-:S02]  /*1b50*/  UIADD3 UR8, UR43, -0x1, URZ ;  /* 0xffffffff2b087890 */ /* 0x000fc4000fffe03f */
[----:B------:R-:W-:Y:S01]  /*1b60*/  IMAD R0, R0, UR10, R24 ;  /* 0x0000000a00007c24 */ /* 0x000fe2000f8e0218 */
[----:B------:R-:W-:Y:S01]  /*1b70*/  UIADD3.X UR10, UR52, UR11, UR45, UP2, UP0 ;  /* 0x0000000b340a7290 */ /* 0x000fe200097e042d */
[----:B------:R-:W-:Y:S01]  /*1b80*/  IMAD R19, R13, UR29, R5 ;  /* 0x0000001d0d137c24 */ /* 0x000fe2000f8e0205 */
[----:B------:R-:W-:Y:S01]  /*1b90*/  UISETP.LT.AND UP0, UPT, URZ, UR24, UPT ;  /* 0x000000183f00728c */ /* 0x000fe2000bf01270 */
[----:B------:R-:W-:Y:S01]  /*1ba0*/  IADD3 R5, R3, UR21, RZ ;  /* 0x0000001503057c10 */ /* 0x000fe2000fffe0ff */
[----:B------:R-:W-:Y:S01]  /*1bb0*/  IMAD.U32 R18, RZ, RZ, UR30 ;  /* 0x0000001eff127e24 */ /* 0x000fe2000f8e00ff */
[C---:B------:R-:W-:Y:S01]  /*1bc0*/  IADD3 R4, P0, R0.reuse, UR13, RZ ;  /* 0x0000000d00047c10 */ /* 0x040fe2000ff1e0ff */
[----:B------:R-:W-:Y:S01]  /*1bd0*/  USEL UR24, URZ, UR24, !UP0 ;  /* 0x000000183f187287 */ /* 0x000fe2000c000000 */
[----:B------:R-:W-:Y:S01]  /*1be0*/  IADD3.X R7, R7, UR38, R19, P2, !PT ;  /* 0x0000002607077c10 */ /* 0x000fe200097fe413 */
[----:B------:R-:W-:Y:S01]  /*1bf0*/  UIMAD UR13, UR47, UR30, URZ ;  /* 0x0000001e2f0d72a4 */ /* 0x000fe2000f8e023f */
[----:B------:R-:W-:Y:S01]  /*1c00*/  LEA.HI.X.SX32 R0, R0, UR10, 0x1, P0 ;  /* 0x0000000a00007c11 */ /* 0x000fe200080f0eff */
[----:B------:R-:W-:Y:S01]  /*1c10*/  UISETP.GT.AND UP0, UPT, UR43, UR24, UPT ;  /* 0x000000182b00728c */ /* 0x000fe2000bf04270 */
[----:B------:R-:W-:Y:S01]  /*1c20*/  LEA R224, P0, R4, UR32, 0x2 ;  /* 0x0000002004e07c11 */ /* 0x000fe2000f8010ff */
[----:B------:R-:W-:Y:S01]  /*1c30*/  ULDC.64 UR52, c[0x0][0x478] ;  /* 0x00011e0000347ab9 */ /* 0x000fe20000000a00 */
[----:B------:R-:W-:Y:S01]  /*1c40*/  UIMAD UR13, UR55, UR31, UR13 ;  /* 0x0000001f370d72a4 */ /* 0x000fe2000f8e020d */
[----:B------:R-:W-:Y:S01]  /*1c50*/  IMAD.WIDE.U32 R10, R18, UR55, R6 ;  /* 0x00000037120a7c25 */ /* 0x000fe2000f8e0006 */
[----:B------:R-:W-:Y:S01]  /*1c60*/  LEA.HI.X R225, R4, UR33, R0, 0x2, P0 ;  /* 0x0000002104e17c11 */ /* 0x000fe200080f1400 */
[----:B------:R-:W-:Y:S01]  /*1c70*/  UIMAD.WIDE UR34, UR34, 0x4, UR52 ;  /* 0x00000004222278a5 */ /* 0x000fe2000f8e0234 */
[----:B------:R-:W-:Y:S01]  /*1c80*/  PLOP3.LUT P0, PT, PT, PT, UP0, 0x80, 0x0 ;  /* 0x000000000000781c */ /* 0x000fe20003f0f008 */
[----:B------:R-:W-:Y:S01]  /*1c90*/  IMAD.MOV.U32 R4, RZ, RZ, R2 ;  /* 0x000000ffff047224 */ /* 0x000fe200078e0002 */
[----:B------:R-:W-:Y:S01]  /*1ca0*/  ULDC.64 UR30, c[0x0][0x210] ;  /* 0x00008400001e7ab9 */ /* 0x000fe20000000a00 */
[-C--:B------:R-:W-:Y:S01]  /*1cb0*/  IMAD R0, R25, R8.reuse, RZ ;  /* 0x0000000819007224 */ /* 0x080fe200078e02ff */
[----:B------:R-:W-:Y:S01]  /*1cc0*/  ULDC.64 UR32, c[0x0][0x3e0] ;  /* 0x0000f80000207ab9 */ /* 0x000fe20000000a00 */
[----:B------:R-:W-:Y:S01]  /*1cd0*/  IMAD.WIDE.U32 R4, R12, R8, R4 ;  /* 0x000000080c047225 */ /* 0x000fe200078e0004 */
[----:B------:R-:W-:Y:S01]  /*1ce0*/  LEA R231, P3, R10, UR30, 0x1 ;  /* 0x0000001e0ae77c11 */ /* 0x000fe2000f8608ff */
[----:B------:R-:W-:-:S02]  /*1cf0*/  UIMAD.WIDE UR10, UR42, 0x4, UR48 ;  /* 0x000000042a0a78a5 */ /* 0x000fc4000f8e0230 */
[----:B------:R-:W-:Y:S01]  /*1d00*/  IMAD R0, R12, R9, R0 ;  /* 0x000000090c007224 */ /* 0x000fe200078e0200 */
[----:B------:R-:W-:Y:S01]  /*1d10*/  LEA R232, P2, R4, UR32, 0x1 ;  /* 0x0000002004e87c11 */ /* 0x000fe2000f8408ff */
[----:B------:R-:W-:Y:S01]  /*1d20*/  VIADD R20, R11, UR13 ;  /* 0x0000000d0b147c36 */ /* 0x000fe20008000000 */
[----:B------:R-:W-:Y:S01]  /*1d30*/  UMOV UR20, UR34 ;  /* 0x0000002200147c82 */ /* 0x000fe20008000000 */
[----:B------:R-:W-:Y:S01]  /*1d40*/  UMOV UR19, UR35 ;  /* 0x0000002300137c82 */ /* 0x000fe20008000000 */
[----:B------:R-:W-:Y:S01]  /*1d50*/  IADD3 R14, R5, R0, RZ ;  /* 0x00000000050e7210 */ /* 0x000fe20007ffe0ff */
        /* <DEDUP_REMOVED lines=24> */
.L_x_1903:
        /* <DEDUP_REMOVED lines=20> */
.L_x_1904:
        /* <DEDUP_REMOVED lines=38> */
.L_x_1906:
[----:B------:R-:W-:Y:S05]  /*2280*/  BSYNC B0 ;  /* 0x0000000000007941 */ /* 0x000fea0003800000 */
.L_x_1905:
        /* <DEDUP_REMOVED lines=21> */
.L_x_1908:
[----:B------:R-:W-:Y:S05]  /*23e0*/  BSYNC B0 ;  /* 0x0000000000007941 */ /* 0x000fea0003800000 */
.L_x_1907:
        /* <DEDUP_REMOVED lines=34> */
.L_x_1910:
[----:B------:R-:W-:Y:S05]  /*2610*/  BSYNC B0 ;  /* 0x0000000000007941 */ /* 0x000fea0003800000 */
.L_x_1909:
        /* <DEDUP_REMOVED lines=9> */
[----:B------:R-:W-:-:S03]  /*26b0*/  ISETP.GE.AND P0, PT, R246, UR5, PT ;  /* 0x00000005f6007c0c */ /* 0x000fc6000bf06270 */
[----:B------:R-:W-:-:S04]  /*26c0*/  IMAD R2, R2, UR10, RZ ;  /* 0x0000000a02027c24 */ /* 0x000fc8000f8e02ff */
[----:B------:R-:W-:Y:S01]  /*26d0*/  IMAD R0, R0, UR11, R2 ;  /* 0x0000000b00007c24 */ /* 0x000fe2000f8e0202 */
[----:B------:R-:W-:-:S03]  /*26e0*/  LEA R2, P3, R4, UR8, 0x1 ;  /* 0x0000000804027c11 */ /* 0x000fc6000f8608ff */
        /* <DEDUP_REMOVED lines=9> */
.L_x_1902:
[----:B------:R-:W2:Y:S01]  /*2780*/  LDL R29, [R1] ;  /* 0x00000000011d7983 */ /* 0x000ea20000100800 */
        /* <DEDUP_REMOVED lines=57> */
.L_x_1913:
[----:B------:R-:W-:Y:S05]  /*2b20*/  BSYNC B0 ;  /* 0x0000000000007941 */ /* 0x000fea0003800000 */
.L_x_1912:
        /* <DEDUP_REMOVED lines=10> */
[----:B--2---:R-:W-:Y:S01]  /*2bd0*/  IMAD.WIDE.U32 R6, R8, 0x20, RZ ;  /* 0x0000002008067825 */ /* 0x004fe200078e00ff */
[----:B------:R-:W-:Y:S02]  /*2be0*/  ISETP.GE.AND P2, PT, R236, UR18, PT ;  /* 0x00000012ec007c0c */ /* 0x000fe4000bf46270 */
[----:B------:R-:W-:Y:S01]  /*2bf0*/  ISETP.GE.AND P4, PT, R244, UR18, PT ;  /* 0x00000012f4007c0c */ /* 0x000fe2000bf86270 */
[----:B---3--:R-:W-:Y:S01]  /*2c00*/  IMAD.SHL.U32 R2, R9, 0x20, RZ ;  /* 0x0000002009027824 */ /* 0x008fe200078e00ff */
        /* <DEDUP_REMOVED lines=13> */
[----:B------:R2:W-:Y:S04]  /*2ce0*/  @P4 STS.128 [R228+0x13000], RZ ;  /* 0x013000ffe4004388 */ /* 0x0005e80000000c00 */
[----:B------:R-:W-:Y:S01]  /*2cf0*/  @!PT LDS RZ, [RZ] ;  /* 0x00000000fffff984 */ /* 0x000fe20000000800 */
[----:B------:R-:W-:Y:S01]  /*2d00*/  @!PT LDS RZ, [RZ] ;  /* 0x00000000fffff984 */ /* 0x000fe20000000800 */
[----:B------:R-:W-:Y:S01]  /*2d10*/  @!PT LDS RZ, [RZ] ;  /* 0x00000000fffff984 */ /* 0x000fe20000000800 */
[----:B------:R2:W-:Y:S04]  /*2d20*/  @!P4 LDGSTS.E.BYPASS.LTC128B.128 [R228+0x13000], desc[UR6][R4.64+0x80] ;  /* 0x1300008004e4cfae */ /* 0x0005e8000b901d46 */
[----:B------:R2:W-:Y:S01]  /*2d30*/  @P3 STS.128 [R228+0x15000], RZ ;  /* 0x015000ffe4003388 */ /* 0x0005e20000000c00 */
[----:B---3--:R-:W-:-:S04]  /*2d40*/  @!P3 LEA R2, P2, R0, UR32, 0x1 ;  /* 0x000000200002bc11 */ /* 0x008fc8000f8408ff */
[----:B------:R-:W-:-:S05]  /*2d50*/  @!P3 LEA.HI.X R3, R0, UR33, R6, 0x1, P2 ;  /* 0x000000210003bc11 */ /* 0x000fca00090f0c06 */
        /* <DEDUP_REMOVED lines=12> */
.L_x_1915:
[----:B------:R-:W-:Y:S05]  /*2e20*/  BSYNC B0 ;  /* 0x0000000000007941 */ /* 0x000fea0003800000 */
.L_x_1914:
[----:B------:R-:W-:Y:S01]  /*2e30*/  BSSY B0, `(.L_x_1916) ;  /* 0x0000046000007945 */ /* 0x000fe20003800000 */
[----:B------:R-:W-:-:S03]  /*2e40*/  LEA R226, R226, UR4, 0x1 ;  /* 0x00000004e2e27c11 */ /* 0x000fc6000f8e08ff */
        /* <DEDUP_REMOVED lines=18> */
.L_x_1917:
[----:B--2---:R-:W2:Y:S01]  /*2f70*/  LDC.64 R6, c[0x0][0x210] ;  /* 0x00008400ff067b82 */ /* 0x004ea20000000a00 */
[----:B---3--:R-:W-:Y:S01]  /*2f80*/  IMAD.U32 R2, RZ, RZ, UR40 ;  /* 0x00000028ff027e24 */ /* 0x008fe2000f8e00ff */
        /* <DEDUP_REMOVED lines=11> */
[----:B--2---:R-:W-:Y:S01]  /*3040*/  IMAD.WIDE R2, R236, 0x2, R6 ;  /* 0x00000002ec027825 */ /* 0x004fe200078e0206 */
        /* <DEDUP_REMOVED lines=36> */
.L_x_1918:
[----:B------:R-:W-:Y:S05]  /*3290*/  BSYNC B0 ;  /* 0x0000000000007941 */ /* 0x000fea0003800000 */
.L_x_1916:
        /* <DEDUP_REMOVED lines=21> */
.L_x_1920:
[----:B------:R-:W-:Y:S01]  /*33f0*/  ULDC UR18, c[0x0][0x2d0] ;  /* 0x0000b40000127ab9 */ /* 0x000fe20000000800 */
[----:B--23--:R-:W-:Y:S01]  /*3400*/  IMAD.U32 R3, RZ, RZ, UR28 ;  /* 0x0000001cff037e24 */ /* 0x00cfe2000f8e00ff */
        /* <DEDUP_REMOVED lines=49> */
.L_x_1921:
[----:B------:R-:W-:Y:S05]  /*3720*/  BSYNC B0 ;  /* 0x0000000000007941 */ /* 0x000fea0003800000 */
.L_x_1919:
        /* <DEDUP_REMOVED lines=71> */
.L_x_1923:
[----:B------:R-:W-:Y:S05]  /*3ba0*/  BSYNC B0 ;  /* 0x0000000000007941 */ /* 0x000fea0003800000 */
.L_x_1922:
        /* <DEDUP_REMOVED lines=59> */
.L_x_1925:
[----:B------:R-:W-:Y:S05]  /*3f60*/  BSYNC B0 ;  /* 0x0000000000007941 */ /* 0x000fea0003800000 */
.L_x_1924:
        /* <DEDUP_REMOVED lines=64> */
.L_x_1927:
[----:B------:R-:W-:Y:S05]  /*4370*/  BSYNC B0 ;  /* 0x0000000000007941 */ /* 0x000fea0003800000 */
.L_x_1926:
        /* <DEDUP_REMOVED lines=10> */
[----:B------:R-:W-:Y:S01]  /*4420*/  IMAD.MOV.U32 R4, RZ, RZ, R8 ;  /* 0x000000ffff047224 */ /* 0x000fe200078e0008 */
[----:B------:R-:W-:Y:S01]  /*4430*/  IADD3 R0, P2, R21, 0x20, RZ ;  /* 0x0000002015007810 */ /* 0x000fe20007f5e0ff */
[----:B-1-3--:R-:W-:Y:S01]  /*4440*/  IMAD.U32 R2, RZ, RZ, UR36 ;  /* 0x00000024ff027e24 */ /* 0x00afe2000f8e00ff */
[----:B------:R-:W-:Y:S01]  /*4450*/  IADD3.X R7, RZ, R25, RZ, P3, !PT ;  /* 0x00000019ff077210 */ /* 0x000fe20001ffe4ff */
[----:B------:R-:W-:Y:S01]  /*4460*/  IMAD.U32 R3, RZ, RZ, UR37 ;  /* 0x00000025ff037e24 */ /* 0x000fe2000f8e00ff */
[----:B------:R-:W-:Y:S02]  /*4470*/  IADD3.X R6, RZ, R22, RZ, P2, !PT ;  /* 0x00000016ff067210 */ /* 0x000fe400017fe4ff */
[----:B------:R-:W-:Y:S01]  /*4480*/  MOV R5, R13 ;  /* 0x0000000d00057202 */ /* 0x000fe20000000f00 */
[----:B------:R-:W-:Y:S01]  /*4490*/  IMAD R7, R7, UR16, RZ ;  /* 0x0000001007077c24 */ /* 0x000fe2000f8e02ff */
[----:B------:R-:W-:Y:S01]  /*44a0*/  ISETP.GE.AND P3, PT, R244, UR5, PT ;  /* 0x00000005f4007c0c */ /* 0x000fe2000bf66270 */
[----:B------:R-:W-:-:S02]  /*44b0*/  IMAD R6, R6, UR16, RZ ;  /* 0x0000001006067c24 */ /* 0x000fc4000f8e02ff */
[----:B------:R-:W1:Y:S01]  /*44c0*/  @!P1 LDC.64 R10, c[0x0][0x220] ;  /* 0x00008800ff0a9b82 */ /* 0x000e620000000a00 */
[C---:B------:R-:W-:Y:S01]  /*44d0*/  IMAD.WIDE.U32 R4, R12.reuse, UR16, R4 ;  /* 0x000000100c047c25 */ /* 0x040fe2000f8e0004 */
[----:B------:R3:W-:Y:S03]  /*44e0*/  @P1 STS.128 [R228+0x21000], RZ ;  /* 0x021000ffe4001388 */ /* 0x0007e60000000c00 */
[----:B------:R-:W-:Y:S02]  /*44f0*/  IMAD R12, R12, UR17, R7 ;  /* 0x000000110c0c7c24 */ /* 0x000fe4000f8e0207 */
[----:B------:R-:W-:-:S03]  /*4500*/  IMAD.WIDE.U32 R2, R0, UR16, R2 ;  /* 0x0000001000027c25 */ /* 0x000fc6000f8e0002 */
[----:B------:R-:W-:Y:S01]  /*4510*/  IADD3 R12, R5, R12, RZ ;  /* 0x0000000c050c7210 */ /* 0x000fe20007ffe0ff */
[----:B------:R-:W-:-:S04]  /*4520*/  IMAD R0, R0, UR17, R6 ;  /* 0x0000001100007c24 */ /* 0x000fc8000f8e0206 */
[----:B------:R-:W-:Y:S01]  /*4530*/  IMAD.IADD R3, R3, 0x1, R0 ;  /* 0x0000000103037824 */ /* 0x000fe200078e0200 */
        /* <DEDUP_REMOVED lines=28> */
.L_x_1929:
[----:B------:R-:W-:Y:S05]  /*4700*/  BSYNC B0 ;  /* 0x0000000000007941 */ /* 0x000fea0003800000 */
.L_x_1928:
[----:B------:R-:W-:Y:S01]  /*4710*/  ULDC.64 UR16, c[0x0][0x3c8] ;  /* 0x0000f20000107ab9 */ /* 0x000fe20000000a00 */
[----:B------:R-:W-:Y:S01]  /*4720*/  USHF.R.S32.HI UR13, URZ, 0x1f, UR55 ;  /* 0x0000001f3f0d7899 */ /* 0x000fe20008011437 */
[----:B-1----:R-:W1:Y:S01]  /*4730*/  LDC.64 R10, c[0x0][0x3b8] ;  /* 0x0000ee00ff0a7b82 */ /* 0x002e620000000a00 */
[----:B------:R-:W-:Y:S01]  /*4740*/  UISETP.NE.U32.AND UP1, UPT, UR16, URZ, UPT ;  /* 0x0000003f1000728c */ /* 0x000fe2000bf25070 */
[----:B---3--:R-:W3:Y:S01]  /*4750*/  S2R R6, SR_TID.X ;  /* 0x0000000000067919 */ /* 0x008ee20000002100 */
[----:B------:R-:W-:Y:S01]  /*4760*/  IMAD.MOV.U32 R242, RZ, RZ, 0x7f800000 ;  /* 0x7f800000fff27424 */ /* 0x000fe200078e00ff */
[----:B------:R-:W-:Y:S01]  /*4770*/  LEA.HI R0, R27, R28, RZ, 0x4 ;  /* 0x0000001c1b007211 */ /* 0x000fe200078f20ff */
[----:B------:R-:W-:Y:S01]  /*4780*/  UISETP.NE.AND.EX UP1, UPT, UR17, URZ, UPT, UP1 ;  /* 0x0000003f1100728c */ /* 0x000fe2000bf25310 */
[----:B------:R-:W-:Y:S01]  /*4790*/  IMAD.MOV.U32 R243, RZ, RZ, 0x7f800000 ;  /* 0x7f800000fff37424 */ /* 0x000fe200078e00ff */
[----:B------:R-:W0:Y:S01]  /*47a0*/  LDGDEPBAR ;  /* 0x00000000000079af */ /* 0x000e220000000000 */
[----:B------:R-:W-:Y:S01]  /*47b0*/  IMAD.MOV.U32 R217, RZ, RZ, 0x20 ;  /* 0x00000020ffd97424 */ /* 0x000fe200078e00ff */
[----:B------:R-:W-:Y:S01]  /*47c0*/  ULDC UR42, c[0x0][0x398] ;  /* 0x0000e600002a7ab9 */ /* 0x000fe20000000800 */
[----:B------:R-:W-:Y:S01]  /*47d0*/  IMAD.MOV.U32 R216, RZ, RZ, 0x40 ;  /* 0x00000040ffd87424 */ /* 0x000fe200078e00ff */
[----:B------:R-:W-:Y:S01]  /*47e0*/  PLOP3.LUT P3, PT, PT, PT, UP1, 0x80, 0x0 ;  /* 0x000000000000781c */ /* 0x000fe20003f6f018 */
[----:B------:R-:W-:Y:S01]  /*47f0*/  IMAD.MOV.U32 R230, RZ, RZ, R226 ;  /* 0x000000ffffe67224 */ /* 0x000fe200078e00e2 */
[----:B------:R-:W-:-:S02]  /*4800*/  CS2R R190, SRZ ;  /* 0x0000000000be7805 */ /* 0x000fc4000001ff00 */
[----:B------:R-:W-:Y:S02]  /*4810*/  CS2R R188, SRZ ;  /* 0x0000000000bc7805 */ /* 0x000fe4000001ff00 */
[----:B------:R-:W-:Y:S01]  /*4820*/  CS2R R194, SRZ ;  /* 0x0000000000c27805 */ /* 0x000fe2000001ff00 */
[----:B------:R-:W-:Y:S01]  /*4830*/  @UP1 ULDC.64 UR28, c[0x0][0x3d0] ;  /* 0x0000f400001c1ab9 */ /* 0x000fe20000000a00 */
[----:B------:R-:W-:Y:S01]  /*4840*/  @UP1 UMOV UR14, UR55 ;  /* 0x00000037000e1c82 */ /* 0x000fe20008000000 */
[----:B------:R-:W-:Y:S01]  /*4850*/  @UP1 UIMAD UR5, UR56, UR28, URZ ;  /* 0x0000001c380512a4 */ /* 0x000fe2000f8e023f */
[----:B------:R-:W-:Y:S01]  /*4860*/  @UP1 UMOV UR15, UR13 ;  /* 0x0000000d000f1c82 */ /* 0x000fe20008000000 */
[----:B------:R-:W-:Y:S01]  /*4870*/  CS2R R192, SRZ ;  /* 0x0000000000c07805 */ /* 0x000fe2000001ff00 */
[----:B------:R-:W-:Y:S02]  /*4880*/  @UP1 UIMAD.WIDE.U32 UR14, UR50, UR28, UR14 ;  /* 0x0000001c320e12a5 */ /* 0x000fe4000f8e000e */
[----:B------:R-:W-:Y:S01]  /*4890*/  @UP1 UIMAD UR5, UR50, UR29, UR5 ;  /* 0x0000001d320512a4 */ /* 0x000fe2000f8e0205 */
[----:B-1----:R-:W2:Y:S01]  /*48a0*/  LDG.E.64 R4, desc[UR6][R10.64+0x8] ;  /* 0x000008060a047981 */ /* 0x002ea2000c1e1b00 */
[----:B------:R-:W-:-:S02]  /*48b0*/  @UP1 ULEA UR16, UP0, UR14, UR16, 0x2 ;  /* 0x000000100e101291 */ /* 0x000fc4000f80103f */
[----:B------:R-:W-:Y:S01]  /*48c0*/  @UP1 UIADD3 UR5, UR15, UR5, URZ ;  /* 0x000000050f051290 */ /* 0x000fe2000fffe03f */
[----:B------:R-:W-:Y:S02]  /*48d0*/  LOP3.LUT R0, R0, 0xfffffff0, RZ, 0xc0, !PT ;  /* 0xfffffff000007812 */ /* 0x000fe400078ec0ff */
[----:B------:R-:W-:Y:S02]  /*48e0*/  CS2R R186, SRZ ;  /* 0x0000000000ba7805 */ /* 0x000fe4000001ff00 */
[----:B------:R-:W-:Y:S01]  /*48f0*/  CS2R R184, SRZ ;  /* 0x0000000000b87805 */ /* 0x000fe2000001ff00 */
[----:B------:R-:W-:Y:S01]  /*4900*/  @UP1 ULEA.HI.X UR17, UR14, UR17, UR5, 0x2, UP0 ;  /* 0x000000110e111291 */ /* 0x000fe200080f1405 */
[----:B------:R-:W-:Y:S01]  /*4910*/  IMAD.U32 R2, RZ, RZ, UR16 ;  /* 0x00000010ff027e24 */ /* 0x000fe2000f8e00ff */
[----:B------:R-:W-:Y:S01]  /*4920*/  CS2R R182, SRZ ;  /* 0x0000000000b67805 */ /* 0x000fe2000001ff00 */
[----:B---3--:R-:W-:Y:S01]  /*4930*/  IMAD.SHL.U32 R6, R6, 0x2, RZ ;  /* 0x0000000206067824 */ /* 0x008fe200078e00ff */
[----:B------:R-:W-:Y:S01]  /*4940*/  @UP1 ULDC UR5, c[0x0][0x2e8] ;  /* 0x0000ba0000051ab9 */ /* 0x000fe20000000800 */
[----:B------:R-:W-:Y:S01]  /*4950*/  CS2R R180, SRZ ;  /* 0x0000000000b47805 */ /* 0x000fe2000001ff00 */
[----:B------:R-:W-:Y:S01]  /*4960*/  IMAD.U32 R3, RZ, RZ, UR17 ;  /* 0x00000011ff037e24 */ /* 0x000fe2000f8e00ff */
[----:B------:R-:W-:-:S02]  /*4970*/  CS2R R174, SRZ ;  /* 0x0000000000ae7805 */ /* 0x000fc4000001ff00 */
[----:B------:R-:W-:Y:S02]  /*4980*/  CS2R R172, SRZ ;  /* 0x0000000000ac7805 */ /* 0x000fe4000001ff00 */
[----:B------:R-:W-:Y:S02]  /*4990*/  CS2R R178, SRZ ;  /* 0x0000000000b27805 */ /* 0x000fe4000001ff00 */
[----:B------:R-:W-:Y:S01]  /*49a0*/  CS2R R176, SRZ ;  /* 0x0000000000b07805 */ /* 0x000fe2000001ff00 */
[----:B------:R1:W3:Y:S01]  /*49b0*/  @P3 LDG.E R8, desc[UR6][R2.64] ;  /* 0x0000000602083981 */ /* 0x0002e2000c1e1900 */
[----:B------:R-:W-:Y:S02]  /*49c0*/  CS2R R170, SRZ ;  /* 0x0000000000aa7805 */ /* 0x000fe4000001ff00 */
[----:B------:R-:W-:Y:S02]  /*49d0*/  CS2R R168, SRZ ;  /* 0x0000000000a87805 */ /* 0x000fe4000001ff00 */
[----:B------:R-:W-:-:S02]  /*49e0*/  CS2R R166, SRZ ;  /* 0x0000000000a67805 */ /* 0x000fc4000001ff00 */
[----:B------:R-:W-:Y:S02]  /*49f0*/  CS2R R164, SRZ ;  /* 0x0000000000a47805 */ /* 0x000fe4000001ff00 */
[----:B------:R-:W-:Y:S02]  /*4a00*/  CS2R R158, SRZ ;  /* 0x00000000009e7805 */ /* 0x000fe4000001ff00 */
[----:B------:R-:W-:Y:S01]  /*4a10*/  CS2R R156, SRZ ;  /* 0x00000000009c7805 */ /* 0x000fe2000001ff00 */
[----:B------:R-:W4:Y:S01]  /*4a20*/  LDG.E.64 R10, desc[UR6][R10.64] ;  /* 0x000000060a0a7981 */ /* 0x000f22000c1e1b00 */
[----:B------:R-:W-:Y:S01]  /*4a30*/  IMAD.IADD R0, R28, 0x1, -R0 ;  /* 0x000000011c007824 */ /* 0x000fe200078e0a00 */
        /* <DEDUP_REMOVED lines=16> */
[----:B-1----:R-:W-:Y:S01]  /*4b40*/  IMAD.MOV.U32 R2, RZ, RZ, 0x4 ;  /* 0x00000004ff027424 */ /* 0x002fe200078e00ff */
[----:B------:R-:W-:Y:S02]  /*4b50*/  CS2R R82, SRZ ;  /* 0x0000000000527805 */ /* 0x000fe4000001ff00 */
[----:B------:R-:W-:Y:S02]  /*4b60*/  CS2R R80, SRZ ;  /* 0x0000000000507805 */ /* 0x000fe4000001ff00 */
[----:B------:R-:W-:Y:S01]  /*4b70*/  CS2R R74, SRZ ;  /* 0x00000000004a7805 */ /* 0x000fe2000001ff00 */
[----:B------:R-:W-:Y:S01]  /*4b80*/  IMAD.WIDE R2, R235, R2, UR10 ;  /* 0x0000000aeb027e25 */ /* 0x000fe2000f8e0202 */
        /* <DEDUP_REMOVED lines=9> */
[----:B------:R-:W3:Y:S01]  /*4c20*/  @P3 MUFU.RCP R7, UR5 ;  /* 0x0000000500073d08 */ /* 0x000ee20008001000 */
[----:B------:R-:W-:Y:S01]  /*4c30*/  UIMAD UR5, UR50, UR61, UR55 ;  /* 0x0000003d320572a4 */ /* 0x000fe2000f8e0237 */
        /* <DEDUP_REMOVED lines=21> */
[----:B------:R-:W-:Y:S01]  /*4d90*/  ULDC UR21, c[0x0][0x2ec] ;  /* 0x0000bb0000157ab9 */ /* 0x000fe20000000800 */
[----:B-1----:R-:W-:-:S04]  /*4da0*/  LEA.HI R2, R27, R28, RZ, 0x7 ;  /* 0x0000001c1b027211 */ /* 0x002fc800078f38ff */
[----:B------:R-:W-:Y:S02]  /*4db0*/  SHF.R.S32.HI R250, RZ, 0x7, R2 ;  /* 0x00000007fffa7819 */ /* 0x000fe40000011402 */
[----:B------:R-:W-:-:S03]  /*4dc0*/  SHF.R.S32.HI R3, RZ, 0x1f, R0 ;  /* 0x0000001fff037819 */ /* 0x000fc60000011400 */
[----:B------:R-:W-:Y:S01]  /*4dd0*/  IMAD.SHL.U32 R2, R250, 0x20, RZ ;  /* 0x00000020fa027824 */ /* 0x000fe200078e00ff */
[----:B------:R-:W-:-:S04]  /*4de0*/  LEA.HI R3, R3, R0, RZ, 0x3 ;  /* 0x0000000003037211 */ /* 0x000fc800078f18ff */
[----:B------:R-:W-:Y:S02]  /*4df0*/  LOP3.LUT R6, R2, 0x6, R6, 0xf8, !PT ;  /* 0x0000000602067812 */ /* 0x000fe400078ef806 */
[----:B------:R-:W-:Y:S01]  /*4e00*/  LOP3.LUT R2, R3, 0xfffffff8, RZ, 0xc0, !PT ;  /* 0xfffffff803027812 */ /* 0x000fe200078ec0ff */
[----:B------:R-:W-:-:S04]  /*4e10*/  USHF.L.U32 UR5, UR5, 0x5, URZ ;  /* 0x0000000505057899 */ /* 0x000fc8000800063f */
[----:B------:R-:W-:Y:S01]  /*4e20*/  IMAD.IADD R2, R0, 0x1, -R2 ;  /* 0x0000000100027824 */ /* 0x000fe200078e0a02 */
[----:B------:R-:W-:-:S04]  /*4e30*/  USHF.R.S32.HI UR13, URZ, 0x1f, UR5 ;  /* 0x0000001f3f0d7899 */ /* 0x000fc80008011405 */
[----:B------:R-:W-:Y:S02]  /*4e40*/  R2P PR, R2, 0x6 ;  /* 0x0000000602007804 */ /* 0x000fe40000000000 */
[----:B------:R-:W-:-:S03]  /*4e50*/  SHF.R.S32.HI R2, RZ, 0x1f, R24 ;  /* 0x0000001fff027819 */ /* 0x000fc60000011418 */
[----:B------:R-:W-:Y:S01]  /*4e60*/  SEL R217, R217, 0xffffffe0, !P1 ;  /* 0xffffffe0d9d97807 */ /* 0x000fe20004800000 */
[----:B------:R-:W-:Y:S01]  /*4e70*/  IMAD.U32 R3, RZ, RZ, UR23 ;  /* 0x00000017ff037e24 */ /* 0x000fe2000f8e00ff */
[----:B------:R-:W-:-:S03]  /*4e80*/  SEL R216, R216, 0xffffffc0, !P2 ;  /* 0xffffffc0d8d87807 */ /* 0x000fc60005000000 */
[C---:B------:R-:W-:Y:S01]  /*4e90*/  IMAD.IADD R219, R218.reuse, 0x1, R217 ;  /* 0x00000001dadb7824 */ /* 0x040fe200078e02d9 */
[----:B------:R-:W-:Y:S01]  /*4ea0*/  UIADD3 UR29, -UR9, 0x40, UR39 ;  /* 0x00000040091d7890 */ /* 0x000fe2000fffe127 */
[----:B------:R-:W-:Y:S01]  /*4eb0*/  IMAD R229, R3, 0x40, R6 ;  /* 0x0000004003e57824 */ /* 0x000fe200078e0206 */
[----:B------:R-:W-:Y:S02]  /*4ec0*/  CS2R R28, SRZ ;  /* 0x00000000001c7805 */ /* 0x000fe4000001ff00 */
[----:B------:R-:W-:Y:S01]  /*4ed0*/  CS2R R26, SRZ ;  /* 0x00000000001a7805 */ /* 0x000fe2000001ff00 */
[----:B------:R-:W-:Y:S02]  /*4ee0*/  IMAD.IADD R220, R218, 0x1, R216 ;  /* 0x00000001dadc7824 */ /* 0x000fe400078e02d8 */
[----:B------:R-:W-:Y:S01]  /*4ef0*/  IMAD.IADD R221, R216, 0x1, R219 ;  /* 0x00000001d8dd7824 */ /* 0x000fe200078e02db */
[----:B------:R-:W-:Y:S01]  /*4f00*/  UMOV UR17, UR18 ;  /* 0x0000001200117c82 */ /* 0x000fe20008000000 */
[----:B------:R-:W-:Y:S01]  /*4f10*/  UIADD3 UR29, UR29, -UR46, URZ ;  /* 0x8000002e1d1d7290 */ /* 0x000fe2000fffe03f */
[----:B--2---:R-:W-:-:S04]  /*4f20*/  IADD3 R249, P5, P4, R4, UR5, R24 ;  /* 0x0000000504f97c10 */ /* 0x004fc8000fcbe018 */
[----:B------:R-:W-:Y:S01]  /*4f30*/  IADD3.X R251, R5, UR13, R2, P5, P4 ;  /* 0x0000000d05fb7c10 */ /* 0x000fe2000afe8402 */
[----:B------:R-:W-:Y:S02]  /*4f40*/  VIADD R2, R222, 0x4000 ;  /* 0x00004000de027836 */ /* 0x000fe40000000000 */
[----:B---3--:R-:W-:-:S05]  /*4f50*/  @P3 FMUL.FTZ R0, R8, R7 ;  /* 0x0000000708003220 */ /* 0x008fca0000410000 */
[----:B------:R-:W-:Y:S01]  /*4f60*/  @P3 R2UR UR14, R0 ;  /* 0x00000000000e32ca */ /* 0x000fe200000e0000 */
[----:B------:R-:W-:Y:S01]  /*4f70*/  VIADD R0, R223, 0x4000 ;  /* 0x00004000df007836 */ /* 0x000fe20000000000 */
[----:B----4-:R-:W-:Y:S02]  /*4f80*/  R2UR UR25, R11 ;  /* 0x000000000b1972ca */ /* 0x010fe400000e0000 */
[----:B------:R-:W-:Y:S02]  /*4f90*/  R2UR UR26, R10 ;  /* 0x000000000a1a72ca */ /* 0x000fe400000e0000 */
[----:B------:R-:W-:Y:S02]  /*4fa0*/  SEL R0, R0, R223, !P0 ;  /* 0x000000df00007207 */ /* 0x000fe40004000000 */
[----:B------:R-:W-:Y:S02]  /*4fb0*/  SEL R2, R2, R222, !P0 ;  /* 0x000000de02027207 */ /* 0x000fe40004000000 */
[----:B------:R-:W-:-:S02]  /*4fc0*/  CS2R R24, SRZ ;  /* 0x0000000000187805 */ /* 0x000fc4000001ff00 */
[----:B------:R-:W-:Y:S02]  /*4fd0*/  LEA R208, R0, UR4, 0x1 ;  /* 0x0000000400d07c11 */ /* 0x000fe4000f8e08ff */
[----:B------:R-:W-:Y:S01]  /*4fe0*/  LEA R213, R2, UR4, 0x1 ;  /* 0x0000000402d57c11 */ /* 0x000fe2000f8e08ff */
[----:B------:R-:W-:Y:S01]  /*4ff0*/  UMOV UR5, URZ ;  /* 0x0000003f00057c82 */ /* 0x000fe20008000000 */
[----:B------:R-:W-:Y:S01]  /*5000*/  @UP1 UMOV UR5, UR14 ;  /* 0x0000000e00051c82 */ /* 0x000fe20008000000 */
[----:B------:R-:W-:Y:S02]  /*5010*/  UIADD3 UR41, UR25, 0x646e171e, URZ ;  /* 0x646e171e19297890 */ /* 0x000fe4000fffe03f */
[----:B------:R-:W-:Y:S02]  /*5020*/  UIADD3 UR40, UR26, -0x4ab325aa, URZ ;  /* 0xb54cda561a287890 */ /* 0x000fe4000fffe03f */
[----:B------:R-:W-:Y:S02]  /*5030*/  UIADD3 UR39, UR25, -0x56f99767, URZ ;  /* 0xa906689919277890 */ /* 0x000fe4000fffe03f */
[----:B------:R-:W-:-:S02]  /*5040*/  UIADD3 UR38, UR26, 0x1715609d, URZ ;  /* 0x1715609d1a267890 */ /* 0x000fc4000fffe03f */
[----:B------:R-:W-:Y:S02]  /*5050*/  UIADD3 UR37, UR25, -0x126145ec, URZ ;  /* 0xed9eba1419257890 */ /* 0x000fe4000fffe03f */
[----:B------:R-:W-:Y:S02]  /*5060*/  UIADD3 UR36, UR26, 0x78dde6e4, URZ ;  /* 0x78dde6e41a247890 */ /* 0x000fe4000fffe03f */
[----:B------:R-:W-:Y:S02]  /*5070*/  UIADD3 UR35, UR25, 0x32370b8f, URZ ;  /* 0x32370b8f19237890 */ /* 0x000fe4000fffe03f */
[----:B------:R-:W-:Y:S02]  /*5080*/  UIADD3 UR34, UR26, -0x255992d5, URZ ;  /* 0xdaa66d2b1a227890 */ /* 0x000fe4000fffe03f */
[----:B------:R-:W-:Y:S02]  /*5090*/  UIADD3 UR33, UR25, 0x76cf5d0a, URZ ;  /* 0x76cf5d0a19217890 */ /* 0x000fe4000fffe03f */
[----:B------:R-:W-:-:S02]  /*50a0*/  UIADD3 UR32, UR26, 0x3c6ef372, URZ ;  /* 0x3c6ef3721a207890 */ /* 0x000fc4000fffe03f */
[----:B------:R-:W-:Y:S02]  /*50b0*/  UIADD3 UR31, UR25, -0x4498517b, URZ ;  /* 0xbb67ae85191f7890 */ /* 0x000fe4000fffe03f */
[----:B------:R-:W-:-:S12]  /*50c0*/  UIADD3 UR30, UR26, -0x61c88647, URZ ;  /* 0x9e3779b91a1e7890 */ /* 0x000fd8000fffe03f */
.L_x_1934:
[----:B------:R-:W0:Y:S01]  /*50d0*/  LDGDEPBAR ;  /* 0x00000000000079af */ /* 0x000e220000000000 */
[C---:B------:R-:W-:Y:S01]  /*50e0*/  IMAD.IADD R3, R213.reuse, 0x1, R217 ;  /* 0x00000001d5037824 */ /* 0x040fe200078e02d9 */
[----:B------:R-:W-:Y:S01]  /*50f0*/  USHF.L.U32 UR13, UR8, 0x6, URZ ;  /* 0x00000006080d7899 */ /* 0x000fe2000800063f */
[--C-:B------:R-:W-:Y:S01]  /*5100*/  IMAD.IADD R2, R213, 0x1, R216.reuse ;  /* 0x00000001d5027824 */ /* 0x100fe200078e02d8 */
[----:B------:R-:W-:Y:S01]  /*5110*/  UMOV UR14, UR59 ;  /* 0x0000003b000e7c82 */ /* 0x000fe20008000000 */
[----:B------:R-:W-:Y:S01]  /*5120*/  IMAD.IADD R0, R3, 0x1, R216 ;  /* 0x0000000103007824 */ /* 0x000fe200078e02d8 */
[----:B------:R-:W-:Y:S01]  /*5130*/  UISETP.GE.AND UP0, UPT, UR13, UR29, UPT ;  /* 0x0000001d0d00728c */ /* 0x000fe2000bf06270 */
[----:B------:R-:W-:Y:S02]  /*5140*/  IMAD.U32 R112, RZ, RZ, UR20 ;  /* 0x00000014ff707e24 */ /* 0x000fe4000f8e00ff */
[----:B------:R-:W-:Y:S03]  /*5150*/  IMAD.U32 R113, RZ, RZ, UR19 ;  /* 0x00000013ff717e24 */ /* 0x000fe6000f8e00ff */
[C---:B------:R-:W-:Y:S04]  /*5160*/  LEA R112, P0, R235.reuse, R112, 0x2 ;  /* 0x00000070eb707211 */ /* 0x040fe800078010ff */
[C---:B------:R-:W-:Y:S01]  /*5170*/  LEA.HI.X.SX32 R113, R235.reuse, R113, 0x2, P0 ;  /* 0x00000071eb717211 */ /* 0x040fe200000f16ff */
        /* <DEDUP_REMOVED lines=101> */
[----:B------:R1:W-:Y:S01]  /*57d0*/  LDSM.16.M88.4 R92, [R0+0x6000] ;  /* 0x00600000005c783b */ /* 0x0003e20000000200 */
[C---:B---3--:R-:W-:Y:S06]  /*57e0*/  HMMA.16816.F32 R4, R96.reuse, R108, R4 ;  /* 0x0000006c6004723c */ /* 0x048fec0000001804 */
[C---:B------:R-:W-:Y:S01]  /*57f0*/  HMMA.16816.F32 R8, R96.reuse, R110, R8 ;  /* 0x0000006e6008723c */ /* 0x040fe20000001808 */
[----:B------:R-:W3:Y:S05]  /*5800*/  LDSM.16.M88.4 R108, [R211+0x1e000] ;  /* 0x01e00000d36c783b */ /* 0x000eea0000000200 */
[C---:B----4-:R-:W-:Y:S06]  /*5810*/  HMMA.16816.F32 R12, R96.reuse, R88, R12 ;  /* 0x00000058600c723c */ /* 0x050fec000000180c */
[----:B------:R-:W-:Y:S01]  /*5820*/  HMMA.16816.F32 R16, R96, R90, R16 ;  /* 0x0000005a6010723c */ /* 0x000fe20000001810 */
[----:B------:R-:W4:Y:S04]  /*5830*/  LDSM.16.M88.4 R88, [R211+0x1e800] ;  /* 0x01e80000d358783b */ /* 0x000f280000000200 */
[----:B-1----:R-:W-:Y:S01]  /*5840*/  IADD3 R0, R235, -UR12, -R229 ;  /* 0x8000000ceb007c10 */ /* 0x002fe2000fffe8e5 */
[C---:B------:R-:W-:Y:S05]  /*5850*/  HMMA.16816.F32 R4, R100.reuse, R104, R4 ;  /* 0x000000686404723c */ /* 0x040fea0000001804 */
[----:B------:R-:W-:Y:S01]  /*5860*/  VIADD R0, R0, UR9 ;  /* 0x0000000900007c36 */ /* 0x000fe20008000000 */
[C---:B------:R-:W-:Y:S05]  /*5870*/  HMMA.16816.F32 R8, R100.reuse, R106, R8 ;  /* 0x0000006a6408723c */ /* 0x040fea0000001808 */
[----:B------:R-:W-:Y:S01]  /*5880*/  VIADD R0, R0, UR13 ;  /* 0x0000000d00007c36 */ /* 0x000fe20008000000 */
[C---:B--2---:R-:W-:Y:S05]  /*5890*/  HMMA.16816.F32 R12, R100.reuse, R84, R12 ;  /* 0x00000054640c723c */ /* 0x044fea000000180c */
[----:B------:R-:W-:Y:S01]  /*58a0*/  IABS R97, R0 ;  /* 0x0000000000617213 */ /* 0x000fe20000000000 */
[----:B------:R-:W-:Y:S05]  /*58b0*/  HMMA.16816.F32 R16, R100, R86, R16 ;  /* 0x000000566410723c */ /* 0x000fea0000001810 */
[----:B------:R-:W-:Y:S01]  /*58c0*/  VIADD R2, R0, 0x7 ;  /* 0x0000000700027836 */ /* 0x000fe20000000000 */
[C---:B---3--:R-:W-:Y:S05]  /*58d0*/  HMMA.16816.F32 R4, R92.reuse, R108, R4 ;  /* 0x0000006c5c04723c */ /* 0x048fea0000001804 */
[----:B------:R-:W-:Y:S01]  /*58e0*/  ISETP.GE.AND P0, PT, R2, RZ, PT ;  /* 0x000000ff0200720c */ /* 0x000fe20003f06270 */
[C---:B------:R-:W-:Y:S01]  /*58f0*/  VIADD R3, R0.reuse, 0x8 ;  /* 0x0000000800037836 */ /* 0x040fe20000000000 */
[C---:B------:R-:W-:Y:S04]  /*5900*/  HMMA.16816.F32 R8, R92.reuse, R110, R8 ;  /* 0x0000006e5c08723c */ /* 0x040fe80000001808 */
[----:B------:R-:W-:Y:S01]  /*5910*/  ISETP.GE.AND P1, PT, R3, RZ, PT ;  /* 0x000000ff0300720c */ /* 0x000fe20003f26270 */
[C---:B------:R-:W-:Y:S01]  /*5920*/  VIADD R87, R0.reuse, 0xffffffe7 ;  /* 0xffffffe700577836 */ /* 0x040fe20000000000 */
[C---:B----4-:R-:W-:Y:S05]  /*5930*/  HMMA.16816.F32 R12, R92.reuse, R88, R12 ;  /* 0x000000585c0c723c */ /* 0x050fea000000180c */
[C---:B------:R-:W-:Y:S01]  /*5940*/  @!P0 IADD3 R2, -R0.reuse, -0x7, RZ ;  /* 0xfffffff900028810 */ /* 0x040fe20007ffe1ff */
[C---:B------:R-:W-:Y:S01]  /*5950*/  VIADD R86, R0.reuse, 0xffffffff ;  /* 0xffffffff00567836 */ /* 0x040fe20000000000 */
[----:B------:R-:W-:Y:S01]  /*5960*/  ISETP.GE.AND P0, PT, R87, RZ, PT ;  /* 0x000000ff5700720c */ /* 0x000fe20003f06270 */
[C---:B------:R-:W-:Y:S01]  /*5970*/  VIADD R85, R0.reuse, 0xfffffff8 ;  /* 0xfffffff800557836 */ /* 0x040fe20000000000 */
[----:B------:R-:W-:Y:S03]  /*5980*/  HMMA.16816.F32 R16, R92, R90, R16 ;  /* 0x0000005a5c10723c */ /* 0x000fe60000001810 */
[C---:B------:R-:W-:Y:S01]  /*5990*/  @!P1 IADD3 R3, -R0.reuse, -0x8, RZ ;  /* 0xfffffff800039810 */ /* 0x040fe20007ffe1ff */
[----:B------:R-:W-:Y:S01]  /*59a0*/  VIADD R84, R0, 0xfffffff7 ;  /* 0xfffffff700547836 */ /* 0x000fe20000000000 */
[----:B------:R-:W-:Y:S01]  /*59b0*/  ISETP.GE.AND P6, PT, R86, RZ, PT ;  /* 0x000000ff5600720c */ /* 0x000fe20003fc6270 */
[C---:B------:R-:W-:Y:S01]  /*59c0*/  VIADD R96, R0.reuse, 0xfffffff0 ;  /* 0xfffffff000607836 */ /* 0x040fe20000000000 */
[----:B------:R-:W-:Y:S01]  /*59d0*/  ISETP.GE.AND P5, PT, R85, RZ, PT ;  /* 0x000000ff5500720c */ /* 0x000fe20003fa6270 */
[----:B------:R-:W-:Y:S01]  /*59e0*/  VIADD R89, R0, 0xffffffef ;  /* 0xffffffef00597836 */ /* 0x000fe20000000000 */
[----:B------:R-:W-:Y:S02]  /*59f0*/  ISETP.GE.AND P4, PT, R84, RZ, PT ;  /* 0x000000ff5400720c */ /* 0x000fe40003f86270 */
[----:B------:R-:W-:Y:S01]  /*5a00*/  ISETP.GE.AND P3, PT, R96, RZ, PT ;  /* 0x000000ff6000720c */ /* 0x000fe20003f66270 */
[C---:B------:R-:W-:Y:S01]  /*5a10*/  VIADD R88, R0.reuse, 0xffffffe8 ;  /* 0xffffffe800587836 */ /* 0x040fe20000000000 */
[----:B------:R-:W-:Y:S02]  /*5a20*/  ISETP.GE.AND P2, PT, R89, RZ, PT ;  /* 0x000000ff5900720c */ /* 0x000fe40003f46270 */
[----:B------:R-:W-:Y:S02]  /*5a30*/  @!P0 IADD3 R87, -R0, 0x19, RZ ;  /* 0x0000001900578810 */ /* 0x000fe40007ffe1ff */
[----:B------:R-:W-:Y:S02]  /*5a40*/  ISETP.GE.AND P1, PT, R88, RZ, PT ;  /* 0x000000ff5800720c */ /* 0x000fe40003f26270 */
        /* <DEDUP_REMOVED lines=46> */
.L_x_1930:
[----:B------:R-:W-:Y:S01]  /*5d30*/  UIADD3 UR16, UR9, 0x1, -UR12 ;  /* 0x0000000109107890 */ /* 0x000fe2000fffe80c */
[----:B------:R-:W-:Y:S01]  /*5d40*/  VIADD R2, R235, UR13 ;  /* 0x0000000deb027c36 */ /* 0x000fe20008000000 */
[----:B------:R-:W-:Y:S01]  /*5d50*/  UIADD3 UR15, -UR14, UR9, -UR12 ;  /* 0x000000090e0f7290 */ /* 0x000fe2000fffe90c */
[C---:B------:R-:W-:Y:S01]  /*5d60*/  VIADD R90, R229.reuse, 0x1 ;  /* 0x00000001e55a7836 */ /* 0x040fe20000000000 */
[----:B------:R-:W-:Y:S01]  /*5d70*/  UIADD3 UR13, UR16, UR42, URZ ;  /* 0x0000002a100d7290 */ /* 0x000fe2000fffe03f */
[----:B------:R-:W-:Y:S01]  /*5d80*/  IMAD.U32 R91, RZ, RZ, UR42 ;  /* 0x0000002aff5b7e24 */ /* 0x000fe2000f8e00ff */
[----:B------:R-:W-:Y:S01]  /*5d90*/  UMOV UR17, UR14 ;  /* 0x0000000e00117c82 */ /* 0x000fe20008000000 */
[C---:B------:R-:W-:Y:S01]  /*5da0*/  VIADD R89, R229.reuse, 0x8 ;  /* 0x00000008e5597836 */ /* 0x040fe20000000000 */
[----:B------:R-:W-:Y:S01]  /*5db0*/  VIADDMNMX R0, R2, UR15, RZ, !PT ;  /* 0x0000000f02007c46 */ /* 0x000fe2000f8001ff */
[C---:B------:R-:W-:Y:S02]  /*5dc0*/  VIADD R88, R229.reuse, 0x9 ;  /* 0x00000009e5587836 */ /* 0x040fe40000000000 */
[----:B------:R-:W-:Y:S01]  /*5dd0*/  IMAD.U32 R3, RZ, RZ, UR13 ;  /* 0x0000000dff037e24 */ /* 0x000fe2000f8e00ff */
[CC--:B------:R-:W-:Y:S01]  /*5de0*/  ISETP.GE.AND P0, PT, R229.reuse, R0.reuse, PT ;  /* 0x00000000e500720c */ /* 0x0c0fe20003f06270 */
[C---:B------:R-:W-:Y:S01]  /*5df0*/  VIADD R87, R229.reuse, 0x10 ;  /* 0x00000010e5577836 */ /* 0x040fe20000000000 */
[----:B------:R-:W-:Y:S01]  /*5e00*/  ISETP.GE.AND P6, PT, R90, R0, PT ;  /* 0x000000005a00720c */ /* 0x000fe20003fc6270 */
[----:B------:R-:W-:Y:S01]  /*5e10*/  VIADD R86, R229, 0x11 ;  /* 0x00000011e5567836 */ /* 0x000fe20000000000 */
[----:B------:R-:W-:Y:S01]  /*5e20*/  VIADDMNMX R3, R3, R2, UR9, PT ;  /* 0x0000000903037e46 */ /* 0x000fe2000b800102 */
[----:B------:R-:W-:Y:S01]  /*5e30*/  VIADD R2, R2, 0x8 ;  /* 0x0000000802027836 */ /* 0x000fe20000000000 */
[-C--:B------:R-:W-:Y:S01]  /*5e40*/  ISETP.GE.AND P5, PT, R89, R0.reuse, PT ;  /* 0x000000005900720c */ /* 0x080fe20003fa6270 */
[C---:B------:R-:W-:Y:S01]  /*5e50*/  VIADD R85, R229.reuse, 0x18 ;  /* 0x00000018e5557836 */ /* 0x040fe20000000000 */
[CC--:B------:R-:W-:Y:S01]  /*5e60*/  ISETP.GE.OR P0, PT, R229.reuse, R3.reuse, !P0 ;  /* 0x00000003e500720c */ /* 0x0c0fe20004706670 */
[----:B------:R-:W-:Y:S01]  /*5e70*/  VIADD R84, R229, 0x19 ;  /* 0x00000019e5547836 */ /* 0x000fe20000000000 */
[----:B------:R-:W-:Y:S02]  /*5e80*/  IADD3 R91, R2, UR16, R91 ;  /* 0x00000010025b7c10 */ /* 0x000fe4000fffe05b */
[-C--:B------:R-:W-:Y:S02]  /*5e90*/  ISETP.GE.OR P6, PT, R90, R3.reuse, !P6 ;  /* 0x000000035a00720c */ /* 0x080fe400077c6670 */
[----:B------:R-:W-:Y:S02]  /*5ea0*/  VIADDMNMX R2, R2, UR15, RZ, !PT ;  /* 0x0000000f02027c46 */ /* 0x000fe4000f8001ff */
        /* <DEDUP_REMOVED lines=44> */
.L_x_1931:
[C---:B------:R-:W-:Y:S01]  /*6170*/  FMUL.FTZ R0, R242.reuse, 1.4426950216293334961 ;  /* 0x3fb8aa3bf2007820 */ /* 0x040fe20000410000 */
[----:B------:R-:W-:Y:S01]  /*6180*/  FSETP.NEU.FTZ.AND P1, PT, R242, -INF , PT ;  /* 0xff800000f200780b */ /* 0x000fe20003f3d000 */
[----:B------:R-:W-:Y:S02]  /*6190*/  IMAD.U32 R3, RZ, RZ, UR8 ;  /* 0x00000008ff037e24 */ /* 0x000fe4000f8e00ff */
[----:B------:R-:W-:Y:S01]  /*61a0*/  FMUL.FTZ R84, R243, 1.4426950216293334961 ;  /* 0x3fb8aa3bf3547820 */ /* 0x000fe20000410000 */
[----:B------:R-:W-:Y:S01]  /*61b0*/  IMAD.U32 R2, RZ, RZ, UR23 ;  /* 0x00000017ff027e24 */ /* 0x000fe2000f8e00ff */
[----:B------:R-:W-:Y:S01]  /*61c0*/  FSEL R0, R0, RZ, P1 ;  /* 0x000000ff00007208 */ /* 0x000fe20000800000 */
[----:B------:R-:W-:Y:S01]  /*61d0*/  IMAD R3, R3, 0x4, R252 ;  /* 0x0000000403037824 */ /* 0x000fe200078e02fc */
[----:B------:R-:W-:Y:S01]  /*61e0*/  FSETP.NEU.FTZ.AND P0, PT, R243, -INF , PT ;  /* 0xff800000f300780b */ /* 0x000fe20003f1d000 */
[----:B------:R-:W-:Y:S01]  /*61f0*/  IMAD R2, R2, 0x2, R250 ;  /* 0x0000000202027824 */ /* 0x000fe200078e02fa */
[----:B------:R-:W-:Y:S01]  /*6200*/  UISETP.GT.AND UP2, UPT, UR8, UR24, UPT ;  /* 0x000000180800728c */ /* 0x000fe2000bf44270 */
[--C-:B------:R-:W-:Y:S01]  /*6210*/  FFMA.FTZ R86, R8, UR21, -R0.reuse ;  /* 0x0000001508567c23 */ /* 0x100fe20008010800 */
[----:B------:R-:W-:Y:S01]  /*6220*/  FSEL R8, R84, RZ, P0 ;  /* 0x000000ff54087208 */ /* 0x000fe20000000000 */
[----:B------:R-:W-:Y:S01]  /*6230*/  IMAD.WIDE.U32 R84, R3, -0x326172a9, RZ ;  /* 0xcd9e8d5703547825 */ /* 0x000fe200078e00ff */
[----:B------:R-:W-:Y:S01]  /*6240*/  LOP3.LUT R2, R2, UR25, RZ, 0x3c, !PT ;  /* 0x0000001902027c12 */ /* 0x000fe2000f8e3cff */
[----:B------:R1:W2:Y:S02]  /*6250*/  MUFU.EX2 R129, R86 ;  /* 0x0000005600817308 */ /* 0x0002a40000000800 */
[----:B------:R-:W-:Y:S01]  /*6260*/  FFMA.FTZ R4, R4, UR21, -R0 ;  /* 0x0000001504047c23 */ /* 0x000fe20008010800 */
[--C-:B------:R-:W-:Y:S01]  /*6270*/  FFMA.FTZ R6, R6, UR21, -R8.reuse ;  /* 0x0000001506067c23 */ /* 0x100fe20008010808 */
[----:B------:R-:W-:Y:S01]  /*6280*/  LOP3.LUT R90, R85, UR26, R251, 0x96, !PT ;  /* 0x0000001a555a7c12 */ /* 0x000fe2000f8e96fb */
[----:B------:R-:W-:Y:S01]  /*6290*/  FFMA.FTZ R7, R7, UR21, -R8 ;  /* 0x0000001507077c23 */ /* 0x000fe20008010808 */
[----:B------:R-:W-:Y:S01]  /*62a0*/  FFMA.FTZ R5, R5, UR21, -R0 ;  /* 0x0000001505057c23 */ /* 0x000fe20008010800 */
[--C-:B------:R-:W-:Y:S01]  /*62b0*/  FFMA.FTZ R11, R11, UR21, -R8.reuse ;  /* 0x000000150b0b7c23 */ /* 0x100fe20008010808 */
[----:B------:R-:W-:Y:S01]  /*62c0*/  FFMA.FTZ R10, R10, UR21, -R8 ;  /* 0x000000150a0a7c23 */ /* 0x000fe20008010808 */
[----:B------:R-:W-:Y:S01]  /*62d0*/  IMAD.WIDE.U32 R90, R90, -0x2daee0ad, RZ ;  /* 0xd2511f535a5a7825 */ /* 0x000fe200078e00ff */
[----:B------:R3:W-:Y:S03]  /*62e0*/  MUFU.EX2 R124, R6 ;  /* 0x00000006007c7308 */ /* 0x0007e60000000800 */
[--C-:B------:R-:W-:Y:S01]  /*62f0*/  FFMA.FTZ R16, R16, UR21, -R0.reuse ;  /* 0x0000001510107c23 */ /* 0x100fe20008010800 */
[----:B------:R-:W-:Y:S01]  /*6300*/  FFMA.FTZ R9, R9, UR21, -R0 ;  /* 0x0000001509097c23 */ /* 0x000fe20008010800 */
[--C-:B------:R-:W-:Y:S01]  /*6310*/  FFMA.FTZ R15, R15, UR21, -R8.reuse ;  /* 0x000000150f0f7c23 */ /* 0x100fe20008010808 */
[----:B------:R-:W-:Y:S01]  /*6320*/  FFMA.FTZ R19, R19, UR21, -R8 ;  /* 0x0000001513137c23 */ /* 0x000fe20008010808 */
[----:B-1----:R-:W-:Y:S03]  /*6330*/  IMAD.WIDE.U32 R86, R249, -0x2daee0ad, RZ ;  /* 0xd2511f53f9567825 */ /* 0x002fe600078e00ff */
[----:B------:R1:W-:Y:S02]  /*6340*/  MUFU.EX2 R127, R7 ;  /* 0x00000007007f7308 */ /* 0x0003e40000000800 */
[----:B------:R-:W-:Y:S02]  /*6350*/  LOP3.LUT R2, R2, R87, RZ, 0x3c, !PT ;  /* 0x0000005702027212 */ /* 0x000fe400078e3cff */
[----:B------:R-:W-:Y:S06]  /*6360*/  LOP3.LUT R86, R91, UR31, R86, 0x96, !PT ;  /* 0x0000001f5b567c12 */ /* 0x000fec000f8e9656 */
[----:B------:R4:W-:Y:S01]  /*6370*/  MUFU.EX2 R126, R4 ;  /* 0x00000004007e7308 */ /* 0x0009e20000000800 */
[----:B------:R-:W-:Y:S04]  /*6380*/  IMAD.WIDE.U32 R2, R2, -0x326172a9, RZ ;  /* 0xcd9e8d5702027825 */ /* 0x000fe800078e00ff */
[----:B------:R-:W-:Y:S01]  /*6390*/  IMAD.WIDE.U32 R86, R86, -0x326172a9, RZ ;  /* 0xcd9e8d5756567825 */ /* 0x000fe200078e00ff */
[----:B------:R-:W-:Y:S04]  /*63a0*/  LOP3.LUT R88, R3, UR30, R84, 0x96, !PT ;  /* 0x0000001e03587c12 */ /* 0x000fe8000f8e9654 */
[----:B------:R-:W-:Y:S01]  /*63b0*/  MUFU.EX2 R121, R5 ;  /* 0x0000000500797308 */ /* 0x000fe20000000800 */
[----:B------:R-:W-:Y:S01]  /*63c0*/  LOP3.LUT R84, R87, UR32, R2, 0x96, !PT ;  /* 0x0000002057547c12 */ /* 0x000fe2000f8e9602 */
[----:B------:R-:W-:Y:S04]  /*63d0*/  IMAD.WIDE.U32 R88, R88, -0x2daee0ad, RZ ;  /* 0xd2511f5358587825 */ /* 0x000fe800078e00ff */
[----:B------:R-:W-:Y:S01]  /*63e0*/  IMAD.WIDE.U32 R84, R84, -0x2daee0ad, RZ ;  /* 0xd2511f5354547825 */ /* 0x000fe200078e00ff */
[----:B------:R-:W-:Y:S03]  /*63f0*/  LOP3.LUT R2, R89, UR33, R90, 0x96, !PT ;  /* 0x0000002159027c12 */ /* 0x000fe6000f8e965a */
[----:B------:R-:W2:Y:S01]  /*6400*/  MUFU.EX2 R128, R11 ;  /* 0x0000000b00807308 */ /* 0x000ea20000000800 */
[----:B------:R-:W-:Y:S01]  /*6410*/  LOP3.LUT R87, R85, UR35, R88, 0x96, !PT ;  /* 0x0000002355577c12 */ /* 0x000fe2000f8e9658 */
[----:B------:R-:W-:Y:S08]  /*6420*/  IMAD.WIDE.U32 R2, R2, -0x326172a9, RZ ;  /* 0xcd9e8d5702027825 */ /* 0x000ff000078e00ff */
[----:B------:R-:W-:Y:S01]  /*6430*/  MUFU.EX2 R122, R10 ;  /* 0x0000000a007a7308 */ /* 0x000fe20000000800 */
[----:B------:R-:W-:Y:S01]  /*6440*/  LOP3.LUT R88, R3, UR34, R86, 0x96, !PT ;  /* 0x0000002203587c12 */ /* 0x000fe2000f8e9656 */
[----:B------:R-:W-:Y:S04]  /*6450*/  IMAD.WIDE.U32 R86, R87, -0x326172a9, RZ ;  /* 0xcd9e8d5757567825 */ /* 0x000fe800078e00ff */
[----:B------:R-:W-:Y:S01]  /*6460*/  IMAD.WIDE.U32 R88, R88, -0x2daee0ad, RZ ;  /* 0xd2511f5358587825 */ /* 0x000fe200078e00ff */
[----:B------:R-:W-:Y:S03]  /*6470*/  LOP3.LUT R85, R87, UR36, R2, 0x96, !PT ;  /* 0x0000002457557c12 */ /* 0x000fe6000f8e9602 */
[----:B------:R2:W2:Y:S01]  /*6480*/  MUFU.EX2 R130, R16 ;  /* 0x0000001000827308 */ /* 0x0004a20000000800 */
[----:B------:R-:W-:Y:S01]  /*6490*/  FFMA.FTZ R87, R12, UR21, -R0 ;  /* 0x000000150c577c23 */ /* 0x000fe20008010800 */
[----:B---3--:R-:W-:Y:S01]  /*64a0*/  LOP3.LUT R6, R89, UR37, R84, 0x96, !PT ;  /* 0x0000002559067c12 */ /* 0x008fe2000f8e9654 */
[----:B------:R-:W-:Y:S04]  /*64b0*/  IMAD.WIDE.U32 R84, R85, -0x2daee0ad, RZ ;  /* 0xd2511f5355547825 */ /* 0x000fe800078e00ff */
[--C-:B------:R-:W-:Y:S01]  /*64c0*/  FFMA.FTZ R89, R13, UR21, -R0.reuse ;  /* 0x000000150d597c23 */ /* 0x100fe20008010800 */
[----:B------:R-:W-:Y:S01]  /*64d0*/  FFMA.FTZ R0, R17, UR21, -R0 ;  /* 0x0000001511007c23 */ /* 0x000fe20008010800 */
[----:B-1----:R-:W-:Y:S01]  /*64e0*/  IMAD.WIDE.U32 R6, R6, -0x326172a9, RZ ;  /* 0xcd9e8d5706067825 */ /* 0x002fe200078e00ff */
[----:B------:R-:W-:Y:S01]  /*64f0*/  LOP3.LUT R2, R85, UR39, R88, 0x96, !PT ;  /* 0x0000002755027c12 */ /* 0x000fe2000f8e9658 */
[----:B------:R1:W-:Y:S03]  /*6500*/  MUFU.EX2 R125, R9 ;  /* 0x00000009007d7308 */ /* 0x0003e60000000800 */
[----:B----4-:R-:W-:Y:S01]  /*6510*/  LOP3.LUT R4, R7, UR38, R86, 0x96, !PT ;  /* 0x0000002607047c12 */ /* 0x010fe2000f8e9656 */
[----:B------:R-:W-:Y:S04]  /*6520*/  IMAD.WIDE.U32 R2, R2, -0x326172a9, RZ ;  /* 0xcd9e8d5702027825 */ /* 0x000fe800078e00ff */
[----:B--2---:R-:W-:Y:S01]  /*6530*/  FFMA.FTZ R16, R14, UR21, -R8 ;  /* 0x000000150e107c23 */ /* 0x004fe20008010808 */
[----:B------:R-:W-:Y:S01]  /*6540*/  IMAD.WIDE.U32 R4, R4, -0x2daee0ad, RZ ;  /* 0xd2511f5304047825 */ /* 0x000fe200078e00ff */
[----:B------:R-:W-:Y:S01]  /*6550*/  LOP3.LUT R11, R2, 0xff, RZ, 0xc0, !PT ;  /* 0x000000ff020b7812 */ /* 0x000fe200078ec0ff */
[----:B------:R-:W-:Y:S01]  /*6560*/  MUFU.EX2 R118, R0 ;  /* 0x0000000000767308 */ /* 0x000fe20000000800 */
[----:B------:R-:W-:Y:S01]  /*6570*/  SHF.R.U32.HI R10, RZ, 0x18, R2 ;  /* 0x00000018ff0a7819 */ /* 0x000fe20000011602 */
[----:B------:R-:W-:Y:S01]  /*6580*/  FFMA.FTZ R8, R18, UR21, -R8 ;  /* 0x0000001512087c23 */ /* 0x000fe20008010808 */
[----:B------:R-:W-:Y:S02]  /*6590*/  SHF.R.U32.HI R12, RZ, 0x10, R2 ;  /* 0x00000010ff0c7819 */ /* 0x000fe40000011602 */
[----:B------:R-:W-:Y:S02]  /*65a0*/  LOP3.LUT R13, R2, 0xffff, RZ, 0xc0, !PT ;  /* 0x0000ffff020d7812 */ /* 0x000fe400078ec0ff */
[----:B------:R-:W-:Y:S03]  /*65b0*/  LOP3.LUT R2, R4, 0xff, RZ, 0xc0, !PT ;  /* 0x000000ff04027812 */ /* 0x000fe600078ec0ff */
[----:B------:R-:W-:Y:S01]  /*65c0*/  MUFU.EX2 R120, R87 ;  /* 0x0000005700787308 */ /* 0x000fe20000000800 */
[----:B------:R-:W-:Y:S02]  /*65d0*/  LOP3.LUT R7, R3, UR40, R6, 0x96, !PT ;  /* 0x0000002803077c12 */ /* 0x000fe4000f8e9606 */
[----:B------:R-:W-:Y:S02]  /*65e0*/  ISETP.LE.U32.AND P5, PT, R11, UR22, PT ;  /* 0x000000160b007c0c */ /* 0x000fe4000bfa3070 */
[----:B------:R-:W-:Y:S02]  /*65f0*/  ISETP.LE.U32.AND P1, PT, R10, UR22, PT ;  /* 0x000000160a007c0c */ /* 0x000fe4000bf23070 */
[----:B------:R-:W-:Y:S03]  /*6600*/  ISETP.LE.U32.AND P3, PT, R2, UR22, PT ;  /* 0x0000001602007c0c */ /* 0x000fe6000bf63070 */
[----:B------:R-:W-:Y:S01]  /*6610*/  MUFU.EX2 R117, R89 ;  /* 0x0000005900757308 */ /* 0x000fe20000000800 */
[--C-:B------:R-:W-:Y:S02]  /*6620*/  SHF.R.U32.HI R2, RZ, 0x18, R7.reuse ;  /* 0x00000018ff027819 */ /* 0x100fe40000011607 */
[----:B------:R-:W-:Y:S02]  /*6630*/  LOP3.LUT R3, R7, 0xff, RZ, 0xc0, !PT ;  /* 0x000000ff07037812 */ /* 0x000fe400078ec0ff */
[----:B------:R-:W-:Y:S02]  /*6640*/  ISETP.LE.U32.AND P4, PT, R2, UR22, PT ;  /* 0x0000001602007c0c */ /* 0x000fe4000bf83070 */
[----:B------:R-:W-:Y:S03]  /*6650*/  LOP3.LUT R6, R5, UR41, R84, 0x96, !PT ;  /* 0x0000002905067c12 */ /* 0x000fe6000f8e9654 */
[----:B------:R-:W-:Y:S01]  /*6660*/  MUFU.EX2 R116, R16 ;  /* 0x0000001000747308 */ /* 0x000fe20000000800 */
[----:B------:R-:W-:Y:S02]  /*6670*/  SHF.R.U32.HI R2, RZ, 0x10, R7 ;  /* 0x00000010ff027819 */ /* 0x000fe40000011607 */
[----:B------:R-:W-:Y:S02]  /*6680*/  ISETP.LE.U32.AND P2, PT, R3, UR22, PT ;  /* 0x0000001603007c0c */ /* 0x000fe4000bf43070 */
[----:B------:R-:W-:Y:S02]  /*6690*/  LOP3.LUT R3, R6, 0xff, RZ, 0xc0, !PT ;  /* 0x000000ff06037812 */ /* 0x000fe400078ec0ff */
[----:B------:R-:W-:Y:S03]  /*66a0*/  LOP3.LUT R2, R2, 0xff, RZ, 0xc0, !PT ;  /* 0x000000ff02027812 */ /* 0x000fe600078ec0ff */
[----:B------:R-:W-:Y:S01]  /*66b0*/  MUFU.EX2 R119, R15 ;  /* 0x0000000f00777308 */ /* 0x000fe20000000800 */
[----:B------:R-:W-:Y:S02]  /*66c0*/  LOP3.LUT R7, R7, 0xffff, RZ, 0xc0, !PT ;  /* 0x0000ffff07077812 */ /* 0x000fe400078ec0ff */
[--C-:B------:R-:W-:Y:S02]  /*66d0*/  SHF.R.U32.HI R14, RZ, 0x10, R4.reuse ;  /* 0x00000010ff0e7819 */ /* 0x100fe40000011604 */
[----:B-1----:R-:W-:Y:S02]  /*66e0*/  SHF.R.U32.HI R9, RZ, 0x18, R4 ;  /* 0x00000018ff097819 */ /* 0x002fe40000011604 */
[----:B------:R-:W-:Y:S03]  /*66f0*/  LOP3.LUT R5, R4, 0xffff, RZ, 0xc0, !PT ;  /* 0x0000ffff04057812 */ /* 0x000fe600078ec0ff */
[----:B------:R-:W1:Y:S01]  /*6700*/  MUFU.EX2 R123, R19 ;  /* 0x00000013007b7308 */ /* 0x000e620000000800 */
[----:B------:R-:W-:Y:S02]  /*6710*/  LOP3.LUT R4, R12, 0xff, RZ, 0xc0, !PT ;  /* 0x000000ff0c047812 */ /* 0x000fe400078ec0ff */
[----:B------:R-:W-:Y:S02]  /*6720*/  ISETP.LE.U32.AND P0, PT, R9, UR22, PT ;  /* 0x0000001609007c0c */ /* 0x000fe4000bf03070 */
[----:B------:R-:W-:Y:S02]  /*6730*/  ISETP.LE.U32.AND P6, PT, R4, UR22, PT ;  /* 0x0000001604007c0c */ /* 0x000fe4000bfc3070 */
[--C-:B------:R-:W-:Y:S03]  /*6740*/  SHF.R.U32.HI R4, RZ, 0x18, R6.reuse ;  /* 0x00000018ff047819 */ /* 0x100fe60000011606 */
[----:B------:R-:W2:Y:S01]  /*6750*/  MUFU.EX2 R115, R8 ;  /* 0x0000000800737308 */ /* 0x000ea20000000800 */
[----:B------:R-:W-:Y:S01]  /*6760*/  @!P5 FADD.FTZ R129, -R129, -RZ ;  /* 0x800000ff8181d221 */ /* 0x000fe20000010100 */
[----:B------:R-:W-:Y:S01]  /*6770*/  @!P1 FADD.FTZ R128, -R128, -RZ ;  /* 0x800000ff80809221 */ /* 0x000fe20000010100 */
[----:B------:R-:W-:Y:S01]  /*6780*/  ISETP.LE.U32.AND P5, PT, R3, UR22, PT ;  /* 0x0000001603007c0c */ /* 0x000fe2000bfa3070 */
[----:B------:R-:W-:Y:S01]  /*6790*/  @!P4 FADD.FTZ R127, -R127, -RZ ;  /* 0x800000ff7f7fc221 */ /* 0x000fe20000010100 */
[----:B------:R-:W-:Y:S01]  /*67a0*/  ISETP.LE.U32.AND P1, PT, R2, UR22, PT ;  /* 0x0000001602007c0c */ /* 0x000fe2000bf23070 */
[----:B------:R-:W-:Y:S01]  /*67b0*/  @!P2 FADD.FTZ R126, -R126, -RZ ;  /* 0x800000ff7e7ea221 */ /* 0x000fe20000010100 */
[----:B------:R-:W-:Y:S01]  /*67c0*/  SHF.R.U32.HI R3, RZ, 0x8, R13 ;  /* 0x00000008ff037819 */ /* 0x000fe2000001160d */
[----:B------:R-:W-:Y:S01]  /*67d0*/  @!P3 FADD.FTZ R130, -R130, -RZ ;  /* 0x800000ff8282b221 */ /* 0x000fe20000010100 */
[----:B------:R-:W-:Y:S01]  /*67e0*/  SHF.R.U32.HI R2, RZ, 0x8, R7 ;  /* 0x00000008ff027819 */ /* 0x000fe20000011607 */
[----:B------:R-:W-:Y:S01]  /*67f0*/  @!P6 FADD.FTZ R122, -R122, -RZ ;  /* 0x800000ff7a7ae221 */ /* 0x000fe20000010100 */
[----:B------:R-:W-:Y:S01]  /*6800*/  LOP3.LUT R3, R3, 0xffff, RZ, 0xc0, !PT ;  /* 0x0000ffff03037812 */ /* 0x000fe200078ec0ff */
[----:B-1----:R-:W-:Y:S01]  /*6810*/  @!P0 FADD.FTZ R123, -R123, -RZ ;  /* 0x800000ff7b7b8221 */ /* 0x002fe20000010100 */
[----:B------:R-:W-:Y:S02]  /*6820*/  LOP3.LUT R2, R2, 0xffff, RZ, 0xc0, !PT ;  /* 0x0000ffff02027812 */ /* 0x000fe400078ec0ff */
[----:B------:R-:W-:Y:S01]  /*6830*/  ISETP.LE.U32.AND P4, PT, R3, UR22, PT ;  /* 0x0000001603007c0c */ /* 0x000fe2000bf83070 */
[----:B------:R-:W-:Y:S01]  /*6840*/  @!P5 FADD.FTZ R120, -R120, -RZ ;  /* 0x800000ff7878d221 */ /* 0x000fe20000010100 */
[----:B------:R-:W-:Y:S01]  /*6850*/  LOP3.LUT R3, R14, 0xff, RZ, 0xc0, !PT ;  /* 0x000000ff0e037812 */ /* 0x000fe200078ec0ff */
[----:B------:R-:W-:Y:S01]  /*6860*/  @!P1 FADD.FTZ R124, -R124, -RZ ;  /* 0x800000ff7c7c9221 */ /* 0x000fe20000010100 */
[----:B------:R-:W-:Y:S02]  /*6870*/  ISETP.LE.U32.AND P2, PT, R2, UR22, PT ;  /* 0x0000001602007c0c */ /* 0x000fe4000bf43070 */
[----:B------:R-:W-:Y:S02]  /*6880*/  ISETP.LE.U32.AND P1, PT, R3, UR22, PT ;  /* 0x0000001603007c0c */ /* 0x000fe4000bf23070 */
[----:B------:R-:W-:Y:S02]  /*6890*/  SHF.R.U32.HI R3, RZ, 0x10, R6 ;  /* 0x00000010ff037819 */ /* 0x000fe40000011606 */
[----:B------:R-:W-:Y:S02]  /*68a0*/  LOP3.LUT R6, R6, 0xffff, RZ, 0xc0, !PT ;  /* 0x0000ffff06067812 */ /* 0x000fe400078ec0ff */
[----:B------:R-:W-:Y:S01]  /*68b0*/  SHF.R.U32.HI R2, RZ, 0x8, R5 ;  /* 0x00000008ff027819 */ /* 0x000fe20000011605 */
[----:B------:R-:W-:Y:S01]  /*68c0*/  @!P4 FADD.FTZ R125, -R125, -RZ ;  /* 0x800000ff7d7dc221 */ /* 0x000fe20000010100 */
[----:B------:R-:W-:Y:S02]  /*68d0*/  SHF.R.U32.HI R6, RZ, 0x8, R6 ;  /* 0x00000008ff067819 */ /* 0x000fe40000011606 */
[----:B------:R-:W-:Y:S01]  /*68e0*/  LOP3.LUT R0, R2, 0xffff, RZ, 0xc0, !PT ;  /* 0x0000ffff02007812 */ /* 0x000fe200078ec0ff */
[----:B------:R-:W-:Y:S01]  /*68f0*/  @!P2 FADD.FTZ R121, -R121, -RZ ;  /* 0x800000ff7979a221 */ /* 0x000fe20000010100 */
[----:B------:R-:W-:Y:S01]  /*6900*/  LOP3.LUT R3, R3, 0xff, RZ, 0xc0, !PT ;  /* 0x000000ff03037812 */ /* 0x000fe200078ec0ff */
[----:B--2---:R-:W-:Y:S01]  /*6910*/  @!P1 FADD.FTZ R115, -R115, -RZ ;  /* 0x800000ff73739221 */ /* 0x004fe20000010100 */
[----:B------:R-:W-:Y:S02]  /*6920*/  LOP3.LUT R2, R6, 0xffff, RZ, 0xc0, !PT ;  /* 0x0000ffff06027812 */ /* 0x000fe400078ec0ff */
[----:B------:R-:W-:Y:S02]  /*6930*/  ISETP.LE.U32.AND P4, PT, R3, UR22, PT ;  /* 0x0000001603007c0c */ /* 0x000fe4000bf83070 */
[----:B------:R-:W-:Y:S02]  /*6940*/  ISETP.LE.U32.AND P6, PT, R2, UR22, PT ;  /* 0x0000001602007c0c */ /* 0x000fe4000bfc3070 */
[----:B------:R-:W-:Y:S02]  /*6950*/  F2FP.RELU.F16.F32.PACK_AB R2, R127, R124 ;  /* 0x0000007c7f02723e */ /* 0x000fe400000008ff */
[----:B------:R-:W-:Y:S02]  /*6960*/  F2FP.RELU.F16.F32.PACK_AB R3, R121, R126 ;  /* 0x0000007e7903723e */ /* 0x000fe400000008ff */
[----:B------:R-:W-:Y:S01]  /*6970*/  ISETP.LE.U32.AND P2, PT, R0, UR22, PT ;  /* 0x0000001600007c0c */ /* 0x000fe2000bf43070 */
[----:B------:R1:W-:Y:S01]  /*6980*/  STS [R238+0x2a400], R2 ;  /* 0x02a40002ee007388 */ /* 0x0003e20000000800 */
[----:B------:R-:W-:Y:S02]  /*6990*/  F2FP.RELU.F16.F32.PACK_AB R0, R125, R129 ;  /* 0x000000817d00723e */ /* 0x000fe400000008ff */
[----:B------:R-:W-:Y:S03]  /*69a0*/  ISETP.LE.U32.AND P3, PT, R4, UR22, PT ;  /* 0x0000001604007c0c */ /* 0x000fe6000bf63070 */
[----:B------:R2:W-:Y:S01]  /*69b0*/  STS [R238+0x2a000], R3 ;  /* 0x02a00003ee007388 */ /* 0x0005e20000000800 */
[----:B------:R-:W-:Y:S01]  /*69c0*/  @!P4 FADD.FTZ R116, -R116, -RZ ;  /* 0x800000ff7474c221 */ /* 0x000fe20000010100 */
[----:B------:R-:W-:Y:S01]  /*69d0*/  @!P6 FADD.FTZ R117, -R117, -RZ ;  /* 0x800000ff7575e221 */ /* 0x000fe20000010100 */
[----:B------:R-:W-:Y:S03]  /*69e0*/  FSETP.GE.FTZ.AND P0, PT, R127, RZ, PT ;  /* 0x000000ff7f00720b */ /* 0x000fe60003f16000 */
[----:B------:R3:W-:Y:S01]  /*69f0*/  STS [R241+0x2a000], R0 ;  /* 0x02a00000f1007388 */ /* 0x0007e20000000800 */
[----:B------:R-:W-:Y:S02]  /*6a00*/  FSETP.GE.FTZ.AND P1, PT, R124, RZ, PT ;  /* 0x000000ff7c00720b */ /* 0x000fe40003f36000 */
[----:B------:R-:W-:Y:S01]  /*6a10*/  F2FP.RELU.F16.F32.PACK_AB R5, R117, R120 ;  /* 0x000000787505723e */ /* 0x000fe200000008ff */
[----:B------:R-:W-:Y:S01]  /*6a20*/  @!P2 FADD.FTZ R118, -R118, -RZ ;  /* 0x800000ff7676a221 */ /* 0x000fe20000010100 */
[----:B------:R-:W-:Y:S01]  /*6a30*/  FSETP.GE.FTZ.AND P2, PT, R121, RZ, PT ;  /* 0x000000ff7900720b */ /* 0x000fe20003f56000 */
[----:B------:R-:W-:Y:S01]  /*6a40*/  @!P3 FADD.FTZ R119, -R119, -RZ ;  /* 0x800000ff7777b221 */ /* 0x000fe20000010100 */
[----:B------:R-:W-:Y:S04]  /*6a50*/  FSETP.GE.FTZ.AND P3, PT, R126, RZ, PT ;  /* 0x000000ff7e00720b */ /* 0x000fe80003f76000 */
[----:B------:R-:W-:Y:S02]  /*6a60*/  F2FP.RELU.F16.F32.PACK_AB R4, R119, R116 ;  /* 0x000000747704723e */ /* 0x000fe400000008ff */
[----:B-1----:R-:W-:Y:S02]  /*6a70*/  F2FP.RELU.F16.F32.PACK_AB R2, R123, R115 ;  /* 0x000000737b02723e */ /* 0x002fe400000008ff */
[----:B--2---:R-:W-:Y:S02]  /*6a80*/  F2FP.RELU.F16.F32.PACK_AB R3, R118, R130 ;  /* 0x000000827603723e */ /* 0x004fe400000008ff */
[----:B---3--:R-:W-:Y:S05]  /*6a90*/  F2FP.RELU.F16.F32.PACK_AB R0, R128, R122 ;  /* 0x0000007a8000723e */ /* 0x008fea00000008ff */
[----:B------:R1:W-:Y:S06]  /*6aa0*/  STS [R241+0x2a400], R0 ;  /* 0x02a40000f1007388 */ /* 0x0003ec0000000800 */
[----:B------:R-:W-:Y:S06]  /*6ab0*/  STS [R239+0x2a000], R5 ;  /* 0x02a00005ef007388 */ /* 0x000fec0000000800 */
[----:B------:R-:W-:Y:S06]  /*6ac0*/  STS [R239+0x2a400], R4 ;  /* 0x02a40004ef007388 */ /* 0x000fec0000000800 */
[----:B------:R2:W-:Y:S06]  /*6ad0*/  STS [R240+0x2a400], R2 ;  /* 0x02a40002f0007388 */ /* 0x0005ec0000000800 */
[----:B------:R3:W-:Y:S06]  /*6ae0*/  STS [R240+0x2a000], R3 ;  /* 0x02a00003f0007388 */ /* 0x0007ec0000000800 */
[----:B------:R-:W-:Y:S01]  /*6af0*/  LDSM.16.M88.4 R8, [R209+0x20000] ;  /* 0x02000000d108783b */ /* 0x000fe20000000200 */
[----:B-1----:R-:W-:Y:S05]  /*6b00*/  LEA R0, R222, UR4, 0x1 ;  /* 0x00000004de007c11 */ /* 0x002fea000f8e08ff */
[----:B------:R-:W-:Y:S06]  /*6b10*/  LDSM.16.M88.4 R84, [R209+0x20800] ;  /* 0x02080000d154783b */ /* 0x000fec0000000200 */
[----:B------:R-:W1:Y:S01]  /*6b20*/  LDSM.16.M88.4 R16, [R0+0x10000] ;  /* 0x010000000010783b */ /* 0x000e620000000200 */
[--C-:B--2---:R-:W-:Y:S05]  /*6b30*/  IMAD.IADD R2, R217, 0x1, R0.reuse ;  /* 0x00000001d9027824 */ /* 0x104fea00078e0200 */
[----:B------:R-:W-:Y:S01]  /*6b40*/  LDSM.16.M88.4 R92, [R210+0x20000] ;  /* 0x02000000d25c783b */ /* 0x000fe20000000200 */
[C---:B---3--:R-:W-:Y:S02]  /*6b50*/  IMAD.IADD R3, R216.reuse, 0x1, R0 ;  /* 0x00000001d8037824 */ /* 0x048fe400078e0200 */
[----:B------:R-:W-:Y:S03]  /*6b60*/  IMAD.IADD R112, R216, 0x1, R2 ;  /* 0x00000001d8707824 */ /* 0x000fe600078e0202 */
[----:B------:R-:W2:Y:S06]  /*6b70*/  LDSM.16.M88.4 R88, [R2+0x10000] ;  /* 0x010000000258783b */ /* 0x000eac0000000200 */
[----:B------:R-:W3:Y:S06]  /*6b80*/  LDSM.16.M88.4 R96, [R210+0x20800] ;  /* 0x02080000d260783b */ /* 0x000eec0000000200 */
[----:B------:R-:W-:Y:S06]  /*6b90*/  LDSM.16.M88.4 R100, [R3+0x10000] ;  /* 0x010000000364783b */ /* 0x000fec0000000200 */
[----:B------:R-:W4:Y:S06]  /*6ba0*/  LDSM.16.M88.4 R104, [R212+0x20000] ;  /* 0x02000000d468783b */ /* 0x000f2c0000000200 */
        /* <DEDUP_REMOVED lines=107> */
[-C--:B------:R-:W-:Y:S01]  /*7260*/  FSEL R0, R0, R114.reuse, P3 ;  /* 0x0000007200007208 */ /* 0x080fe20001800000 */
[----:B------:R-:W-:Y:S01]  /*7270*/  FADD.FTZ R2, -R113, R11 ;  /* 0x0000000b71027221 */ /* 0x000fe20000010100 */
[----:B------:R-:W-:Y:S01]  /*7280*/  FSEL R85, R5, R114, P2 ;  /* 0x0000007205557208 */ /* 0x000fe20001000000 */
[----:B------:R-:W-:Y:S01]  /*7290*/  FADD.FTZ R4, -R114, R9 ;  /* 0x0000000972047221 */ /* 0x000fe20000010100 */
[----:B------:R-:W-:Y:S01]  /*72a0*/  FSEL R84, R7, R113, P0 ;  /* 0x0000007107547208 */ /* 0x000fe20000000000 */
[----:B------:R-:W-:Y:S01]  /*72b0*/  FMUL.FTZ R0, R126, R0 ;  /* 0x000000007e007220 */ /* 0x000fe20000410000 */
[----:B------:R-:W-:Y:S01]  /*72c0*/  FSETP.GE.FTZ.AND P0, PT, R128, RZ, PT ;  /* 0x000000ff8000720b */ /* 0x000fe20003f16000 */
[----:B------:R-:W-:Y:S01]  /*72d0*/  FMUL.FTZ R85, R121, R85 ;  /* 0x0000005579557220 */ /* 0x000fe20000410000 */
[----:B------:R-:W-:Y:S01]  /*72e0*/  FSETP.GE.FTZ.AND P2, PT, R125, RZ, PT ;  /* 0x000000ff7d00720b */ /* 0x000fe20003f56000 */
[----:B------:R-:W-:Y:S01]  /*72f0*/  FADD.FTZ R12, -R114, R12 ;  /* 0x0000000c720c7221 */ /* 0x000fe20000010100 */
[-C--:B------:R-:W-:Y:S01]  /*7300*/  FSEL R2, R2, R113.reuse, P0 ;  /* 0x0000007102027208 */ /* 0x080fe20000000000 */
[C---:B------:R-:W-:Y:S01]  /*7310*/  FADD.FTZ R6, -R113.reuse, R6 ;  /* 0x0000000671067221 */ /* 0x040fe20000010100 */
[----:B------:R-:W-:Y:S01]  /*7320*/  FSETP.GE.FTZ.AND P0, PT, R120, RZ, PT ;  /* 0x000000ff7800720b */ /* 0x000fe20003f16000 */
[----:B------:R-:W-:Y:S01]  /*7330*/  FADD.FTZ R8, -R114, R8 ;  /* 0x0000000872087221 */ /* 0x000fe20000010100 */
[----:B------:R-:W-:Y:S01]  /*7340*/  FSEL R4, R4, R114, P2 ;  /* 0x0000007204047208 */ /* 0x000fe20001000000 */
[----:B------:R-:W-:Y:S01]  /*7350*/  FADD.FTZ R15, -R113, R15 ;  /* 0x0000000f710f7221 */ /* 0x000fe20000010100 */
[----:B------:R-:W-:Y:S01]  /*7360*/  F2FP.F16.F32.PACK_AB R85, R85, R0 ;  /* 0x000000005555723e */ /* 0x000fe200000000ff */
[----:B------:R-:W-:Y:S01]  /*7370*/  FADD.FTZ R3, -R113, R10 ;  /* 0x0000000a71037221 */ /* 0x000fe20000010100 */
[----:B------:R-:W-:Y:S01]  /*7380*/  FSEL R0, R12, R114, P0 ;  /* 0x000000720c007208 */ /* 0x000fe20000000000 */
[----:B------:R-:W-:Y:S01]  /*7390*/  FMUL.FTZ R9, R125, R4 ;  /* 0x000000047d097220 */ /* 0x000fe20000410000 */
[----:B------:R-:W-:Y:S01]  /*73a0*/  FSETP.GE.FTZ.AND P3, PT, R129, RZ, PT ;  /* 0x000000ff8100720b */ /* 0x000fe20003f76000 */
[----:B------:R-:W-:Y:S01]  /*73b0*/  FADD.FTZ R13, -R114, R13 ;  /* 0x0000000d720d7221 */ /* 0x000fe20000010100 */
[----:B------:R-:W-:Y:S01]  /*73c0*/  FSETP.GE.FTZ.AND P0, PT, R119, RZ, PT ;  /* 0x000000ff7700720b */ /* 0x000fe20003f16000 */
[----:B------:R-:W-:Y:S01]  /*73d0*/  FMUL.FTZ R4, R120, R0 ;  /* 0x0000000078047220 */ /* 0x000fe20000410000 */
[-C--:B------:R-:W-:Y:S01]  /*73e0*/  FSEL R6, R6, R113.reuse, P1 ;  /* 0x0000007106067208 */ /* 0x080fe20000800000 */
[----:B------:R-:W-:Y:S01]  /*73f0*/  FADD.FTZ R14, -R113, R14 ;  /* 0x0000000e710e7221 */ /* 0x000fe20000010100 */
[----:B------:R-:W-:Y:S01]  /*7400*/  FSETP.GE.FTZ.AND P1, PT, R122, RZ, PT ;  /* 0x000000ff7a00720b */ /* 0x000fe20003f36000 */
[----:B------:R-:W-:Y:S01]  /*7410*/  FMUL.FTZ R7, R128, R2 ;  /* 0x0000000280077220 */ /* 0x000fe20000410000 */
[----:B------:R-:W-:Y:S01]  /*7420*/  FSEL R5, R8, R114, P3 ;  /* 0x0000007208057208 */ /* 0x000fe20001800000 */
[----:B------:R-:W-:Y:S01]  /*7430*/  FMUL.FTZ R6, R124, R6 ;  /* 0x000000067c067220 */ /* 0x000fe20000410000 */
[-C--:B------:R-:W-:Y:S01]  /*7440*/  FSEL R0, R15, R113.reuse, P0 ;  /* 0x000000710f007208 */ /* 0x080fe20000000000 */
[----:B------:R-:W-:Y:S01]  /*7450*/  FMUL.FTZ R84, R127, R84 ;  /* 0x000000547f547220 */ /* 0x000fe20000410000 */
[----:B------:R-:W-:Y:S01]  /*7460*/  FSEL R3, R3, R113, P1 ;  /* 0x0000007103037208 */ /* 0x000fe20000800000 */
[----:B------:R-:W-:Y:S01]  /*7470*/  FMUL.FTZ R10, R129, R5 ;  /* 0x00000005810a7220 */ /* 0x000fe20000410000 */
[----:B------:R-:W-:Y:S01]  /*7480*/  FSETP.GE.FTZ.AND P2, PT, R117, RZ, PT ;  /* 0x000000ff7500720b */ /* 0x000fe20003f56000 */
[----:B------:R-:W-:Y:S01]  /*7490*/  FMUL.FTZ R5, R119, R0 ;  /* 0x0000000077057220 */ /* 0x000fe20000410000 */
[----:B------:R-:W-:Y:S01]  /*74a0*/  FSETP.GE.FTZ.AND P1, PT, R116, RZ, PT ;  /* 0x000000ff7400720b */ /* 0x000fe20003f36000 */
[----:B------:R-:W-:Y:S01]  /*74b0*/  FADD.FTZ R0, -R113, R18 ;  /* 0x0000001271007221 */ /* 0x000fe20000010100 */
[----:B------:R-:W-:Y:S01]  /*74c0*/  FSETP.GE.FTZ.AND P0, PT, R115, RZ, PT ;  /* 0x000000ff7300720b */ /* 0x000fe20003f16000 */
[----:B------:R-:W-:Y:S01]  /*74d0*/  FMUL.FTZ R8, R122, R3 ;  /* 0x000000037a087220 */ /* 0x000fe20000410000 */
[----:B------:R-:W-:Y:S02]  /*74e0*/  FSEL R3, R13, R114, P2 ;  /* 0x000000720d037208 */ /* 0x000fe40001000000 */
[----:B------:R-:W-:Y:S02]  /*74f0*/  FSEL R2, R14, R113, P1 ;  /* 0x000000710e027208 */ /* 0x000fe40000800000 */
[----:B------:R-:W-:Y:S01]  /*7500*/  FSETP.GE.FTZ.AND P2, PT, R118, RZ, PT ;  /* 0x000000ff7600720b */ /* 0x000fe20003f56000 */
[----:B------:R-:W-:Y:S01]  /*7510*/  FMUL.FTZ R14, R117, R3 ;  /* 0x00000003750e7220 */ /* 0x000fe20000410000 */
[----:B------:R-:W-:Y:S01]  /*7520*/  FSETP.GE.FTZ.AND P1, PT, R123, RZ, PT ;  /* 0x000000ff7b00720b */ /* 0x000fe20003f36000 */
[----:B------:R-:W-:Y:S01]  /*7530*/  FMUL.FTZ R3, R116, R2 ;  /* 0x0000000274037220 */ /* 0x000fe20000410000 */
[----:B------:R-:W-:Y:S01]  /*7540*/  FSEL R0, R0, R113, P0 ;  /* 0x0000007100007208 */ /* 0x000fe20000000000 */
[----:B------:R-:W-:Y:S01]  /*7550*/  FADD.FTZ R2, -R114, R16 ;  /* 0x0000001072027221 */ /* 0x000fe20000010100 */
[----:B------:R-:W-:Y:S02]  /*7560*/  PLOP3.LUT P0, PT, PT, PT, UP2, 0x80, 0x0 ;  /* 0x000000000000781c */ /* 0x000fe40003f0f028 */
[----:B------:R-:W-:Y:S02]  /*7570*/  FSETP.GE.FTZ.AND P3, PT, R130, RZ, PT ;  /* 0x000000ff8200720b */ /* 0x000fe40003f76000 */
[----:B------:R-:W-:Y:S02]  /*7580*/  F2FP.F16.F32.PACK_AB R84, R84, R6 ;  /* 0x000000065454723e */ /* 0x000fe400000000ff */
[----:B------:R-:W-:Y:S01]  /*7590*/  FSEL R2, R2, R114, P3 ;  /* 0x0000007202027208 */ /* 0x000fe20001800000 */
[----:B------:R-:W-:Y:S01]  /*75a0*/  @P2 FADD.FTZ R114, -R114, R17 ;  /* 0x0000001172722221 */ /* 0x000fe20000010100 */
[----:B------:R-:W-:Y:S01]  /*75b0*/  F2FP.F16.F32.PACK_AB R16, R9, R10 ;  /* 0x0000000a0910723e */ /* 0x000fe200000000ff */
[----:B------:R-:W-:Y:S01]  /*75c0*/  @P1 FADD.FTZ R113, -R113, R19 ;  /* 0x0000001371711221 */ /* 0x000fe20000010100 */
[----:B------:R-:W-:Y:S01]  /*75d0*/  F2FP.F16.F32.PACK_AB R15, R7, R8 ;  /* 0x00000008070f723e */ /* 0x000fe200000000ff */
[----:B------:R-:W-:Y:S01]  /*75e0*/  FMUL.FTZ R18, R130, R2 ;  /* 0x0000000282127220 */ /* 0x000fe20000410000 */
[----:B------:R-:W-:Y:S01]  /*75f0*/  F2FP.F16.F32.PACK_AB R14, R14, R4 ;  /* 0x000000040e0e723e */ /* 0x000fe200000000ff */
[----:B------:R-:W-:Y:S01]  /*7600*/  FMUL.FTZ R17, R115, R0 ;  /* 0x0000000073117220 */ /* 0x000fe20000410000 */
[----:B------:R-:W-:Y:S01]  /*7610*/  F2FP.F16.F32.PACK_AB R5, R5, R3 ;  /* 0x000000030505723e */ /* 0x000fe200000000ff */
        /* <DEDUP_REMOVED lines=35> */
[C---:B------:R-:W-:Y:S01]  /*7850*/  @!P4 LEA R8, P2, R0.reuse, R231, 0x1 ;  /* 0x000000e70008c211 */ /* 0x040fe200078408ff */
[----:B------:R3:W-:Y:S01]  /*7860*/  @P5 STS [R226+0x2004], RZ ;  /* 0x002004ffe2005388 */ /* 0x0007e20000000800 */
[CCC-:B------:R-:W-:Y:S02]  /*7870*/  @!P5 LEA.HI.X R11, R0.reuse, R233.reuse, R4.reuse, 0x1, P1 ;  /* 0x000000e9000bd211 */ /* 0x1c0fe400008f0c04 */
[C---:B------:R-:W-:Y:S01]  /*7880*/  @!P4 LEA.HI.X R9, R0.reuse, R233, R4, 0x1, P2 ;  /* 0x000000e90009c211 */ /* 0x040fe200010f0c04 */
        /* <DEDUP_REMOVED lines=59> */
.L_x_1932:
[----:B------:R-:W-:Y:S01]  /*7c40*/  STS [R238+0x28000], R85 ;  /* 0x02800055ee007388 */ /* 0x000fe20000000800 */
[----:B---3--:R-:W-:Y:S01]  /*7c50*/  F2FP.F16.F32.PACK_AB R3, R114, R18 ;  /* 0x000000127203723e */ /* 0x008fe200000000ff */
[----:B------:R-:W1:Y:S01]  /*7c60*/  LDC R227, c[0x0][0x270] ;  /* 0x00009c00ffe37b82 */ /* 0x000e620000000800 */
        /* <DEDUP_REMOVED lines=8> */
[----:B-1----:R-:W-:Y:S04]  /*7cf0*/  IMAD R227, R227, UR43, RZ ;  /* 0x0000002be3e37c24 */ /* 0x002fe8000f8e02ff */
[----:B------:R1:W-:Y:S01]  /*7d00*/  STS [R240+0x28400], R2 ;  /* 0x02840002f0007388 */ /* 0x0003e20000000800 */
[----:B------:R-:W-:Y:S01]  /*7d10*/  BAR.SYNC.DEFER_BLOCKING 0x0 ;  /* 0x0000000000007b1d */ /* 0x000fe20000010000 */
[----:B-1----:R-:W-:Y:S05]  /*7d20*/  IMAD.U32 R2, R227, -0x40, RZ ;  /* 0xffffffc0e3027824 */ /* 0x002fea00078e00ff */
[----:B------:R-:W-:Y:S01]  /*7d30*/  LDSM.16.MT88.4 R4, [R214+0x2a000] ;  /* 0x02a00000d604783b */ /* 0x000fe20000004200 */
[C---:B------:R-:W-:Y:S04]  /*7d40*/  LEA R224, P1, R2.reuse, R224, 0x2 ;  /* 0x000000e002e07211 */ /* 0x040fe800078210ff */
[----:B------:R-:W1:Y:S01]  /*7d50*/  LDSM.16.MT88.4 R8, [R0+0x10000] ;  /* 0x010000000008783b */ /* 0x000e620000004200 */
[----:B------:R-:W-:Y:S04]  /*7d60*/  LEA.HI.X.SX32 R225, R2, R225, 0x2, P1 ;  /* 0x000000e102e17211 */ /* 0x000fe800008f16ff */
        /* <DEDUP_REMOVED lines=155> */
.L_x_1933:
[----:B------:R-:W-:Y:S01]  /*8720*/  LDSM.16.M88.4 R128, [R218] ;  /* 0x00000000da80783b */ /* 0x000fe20000000200 */
[----:B------:R-:W-:Y:S01]  /*8730*/  @UP2 UIADD3 UR14, UP0, UR10, -0x100, URZ ;  /* 0xffffff000a0e2890 */ /* 0x000fe2000ff1e03f */
[----:B---3--:R-:W-:Y:S01]  /*8740*/  IMAD.MOV.U32 R2, RZ, RZ, 0x4 ;  /* 0x00000004ff027424 */ /* 0x008fe200078e00ff */
[----:B------:R-:W-:Y:S01]  /*8750*/  UISETP.GT.AND UP1, UPT, UR8, UR24, UPT ;  /* 0x000000180800728c */ /* 0x000fe2000bf24270 */
[----:B------:R-:W1:Y:S01]  /*8760*/  LDSM.16.MT88.4 R16, [R0+0x18000] ;  /* 0x018000000010783b */ /* 0x000e620000004200 */
[----:B------:R-:W-:Y:S03]  /*8770*/  @UP2 UIADD3.X UR13, UR11, -0x1, URZ, UP0, !UPT ;  /* 0xffffffff0b0d2890 */ /* 0x000fe600087fe43f */
[----:B------:R-:W2:Y:S01]  /*8780*/  LDSM.16.M88.4 R124, [R218+0x1000] ;  /* 0x00100000da7c783b */ /* 0x000ea20000000200 */
[----:B------:R-:W-:Y:S03]  /*8790*/  @UP2 UMOV UR10, UR14 ;  /* 0x0000000e000a2c82 */ /* 0x000fe60008000000 */
[----:B------:R-:W3:Y:S01]  /*87a0*/  LDSM.16.MT88.4 R96, [R0+0x1a000] ;  /* 0x01a000000060783b */ /* 0x000ee20000004200 */
[----:B------:R-:W-:Y:S01]  /*87b0*/  @UP2 UMOV UR11, UR13 ;  /* 0x0000000d000b2c82 */ /* 0x000fe20008000000 */
[----:B------:R-:W-:Y:S01]  /*87c0*/  ULOP3.LUT UR13, UR8, 0x1, URZ, 0xc0, !UPT ;  /* 0x00000001080d7892 */ /* 0x000fe2000f8ec03f */
[----:B------:R-:W-:Y:S01]  /*87d0*/  @P0 IMAD.WIDE R2, R235, R2, UR10 ;  /* 0x0000000aeb020e25 */ /* 0x000fe2000f8e0202 */
[----:B------:R-:W4:Y:S01]  /*87e0*/  LDSM.16.MT88.4 R112, [R0+0x1c000] ;  /* 0x01c000000070783b */ /* 0x000f220000004200 */
[----:B------:R-:W-:Y:S02]  /*87f0*/  UIADD3 UR8, UR8, -0x1, URZ ;  /* 0xffffffff08087890 */ /* 0x000fe4000fffe03f */
[----:B------:R-:W-:Y:S01]  /*8800*/  UISETP.NE.U32.AND UP0, UPT, UR13, 0x1, UPT ;  /* 0x000000010d00788c */ /* 0x000fe2000bf05070 */
[----:B------:R-:W4:Y:S04]  /*8810*/  LDSM.16.MT88.4 R196, [R0+0x1e000] ;  /* 0x01e0000000c4783b */ /* 0x000f280000004200 */
        /* <DEDUP_REMOVED lines=675> */
.L_x_1935:
        /* <DEDUP_REMOVED lines=21> */
.L_x_1936:
[----:B------:R-:W-:Y:S01]  /*b3a0*/  BAR.SYNC.DEFER_BLOCKING 0x0 ;  /* 0x0000000000007b1d */ /* 0x000fe20000010000 */
[----:B------:R-:W-:Y:S01]  /*b3b0*/  USHF.R.S32.HI UR8, URZ, 0x1f, UR5 ;  /* 0x0000001f3f087899 */ /* 0x000fe20008011405 */
[----:B------:R-:W-:Y:S01]  /*b3c0*/  SHF.R.S32.HI R7, RZ, 0x1f, R236 ;  /* 0x0000001fff077819 */ /* 0x000fe200000114ec */
        /* <DEDUP_REMOVED lines=58> */
.L_x_1938:
[----:B------:R-:W-:Y:S05]  /*b770*/  BSYNC B0 ;  /* 0x0000000000007941 */ /* 0x000fea0003800000 */
.L_x_1937:
        /* <DEDUP_REMOVED lines=22> */
.L_x_1940:
[----:B------:R-:W-:Y:S05]  /*b8e0*/  BSYNC B0 ;  /* 0x0000000000007941 */ /* 0x000fea0003800000 */
.L_x_1939:
        /* <DEDUP_REMOVED lines=38> */
.L_x_1942:
[----:B------:R-:W-:Y:S05]  /*bb50*/  BSYNC B0 ;  /* 0x0000000000007941 */ /* 0x000fea0003800000 */
.L_x_1941:
        /* <DEDUP_REMOVED lines=21> */
.L_x_1911:
[----:B------:R-:W-:Y:S05]  /*bcb0*/  BSYNC B1 ;  /* 0x0000000000017941 */ /* 0x000fea0003800000 */
.L_x_1897:
        /* <DEDUP_REMOVED lines=12> */
.L_x_1943:
[----:B------:R-:W-:Y:S05]  /*bd80*/  EXIT ;  /* 0x000000000000794d */ /* 0x000fea0003800000 */
.L_x_1945:
        /* <DEDUP_REMOVED lines=15> */
.L_x_2072:


//--------------------- .text._ZN5flash44flash_bwd_dq_dk_dv_loop_seqk_parallel_kernelI23Flash_bwd_kernel_traitsILi256ELi64ELi64ELi8ELi4ELi2ELi2ELb0ELb0EN7cutlass6half_tE19Flash_kernel_traitsILi256ELi64ELi64ELi8ES3_EELb0ELb0ELb1ELb1ELb0ELb0ELb1EEEvNS_16Flash_bwd_paramsE --------------------------
	.section	.text._ZN5flash44flash_bwd_dq_dk_dv_loop_seqk_parallel_kernelI23Flash_bwd_kernel_traitsILi256ELi64ELi64ELi8ELi4ELi2ELi2ELb0ELb0EN7cutlass6half_tE19Flash_kernel_traitsILi256ELi64ELi64ELi8ES3_EELb0ELb0ELb1ELb1ELb0ELb0ELb1EEEvNS_16Flash_bwd_paramsE,"ax",@progbits
	.align	128
        .global         _ZN5flash44flash_bwd_dq_dk_dv_loop_seqk_parallel_kernelI23Flash_bwd_kernel_traitsILi256ELi64ELi64ELi8ELi4ELi2ELi2ELb0ELb0EN7cutlass6half_tE19Flash_kernel_traitsILi256ELi64ELi64ELi8ES3_EELb0ELb0ELb1ELb1ELb0ELb0ELb1EEEvNS_16Flash_bwd_paramsE
        .type           _ZN5flash44flash_bwd_dq_dk_dv_loop_seqk_parallel_kernelI23Flash_bwd_kernel_traitsILi256ELi64ELi64ELi8ELi4ELi2ELi2ELb0ELb0EN7cutlass6half_tE19Flash_kernel_traitsILi256ELi64ELi64ELi8ES3_EELb0ELb0ELb1ELb1ELb0ELb0ELb1EEEvNS_16Flash_bwd_paramsE,@function
        .size           _ZN5flash44flash_bwd_dq_dk_dv_loop_seqk_parallel_kernelI23Flash_bwd_kernel_traitsILi256ELi64ELi64ELi8ELi4ELi2ELi2ELb0ELb0EN7cutlass6half_tE19Flash_kernel_traitsILi256ELi64ELi64ELi8ES3_EELb0ELb0ELb1ELb1ELb0ELb0ELb1EEEvNS_16Flash_bwd_paramsE,(.L_x_2073 - _ZN5flash44flash_bwd_dq_dk_dv_loop_seqk_parallel_kernelI23Flash_bwd_kernel_traitsILi256ELi64ELi64ELi8ELi4ELi2ELi2ELb0ELb0EN7cutlass6half_tE19Flash_kernel_traitsILi256ELi64ELi64ELi8ES3_EELb0ELb0ELb1ELb1ELb0ELb0ELb1EEEvNS_16Flash_bwd_paramsE)
        .other          _ZN5flash44flash_bwd_dq_dk_dv_loop_seqk_parallel_kernelI23Flash_bwd_kernel_traitsILi256ELi64ELi64ELi8ELi4ELi2ELi2ELb0ELb0EN7cutlass6half_tE19Flash_kernel_traitsILi256ELi64ELi64ELi8ES3_EELb0ELb0ELb1ELb1ELb0ELb0ELb1EEEvNS_16Flash_bwd_paramsE,@"STO_CUDA_ENTRY STV_DEFAULT"
_ZN5flash44flash_bwd_dq_dk_dv_loop_seqk_parallel_kernelI23Flash_bwd_kernel_traitsILi256ELi64ELi64ELi8ELi4ELi2ELi2ELb0ELb0EN7cutlass6half_tE19Flash_kernel_traitsILi256ELi64ELi64ELi8ES3_EELb0ELb0ELb1ELb1ELb0ELb0ELb1EEEvNS_16Flash_bwd_paramsE:
.text._ZN5flash44flash_bwd_dq_dk_dv_loop_seqk_parallel_kernelI23Flash_bwd_kernel_traitsILi256ELi64ELi64ELi8ELi4ELi2ELi2ELb0ELb0EN7cutlass6half_tE19Flash_kernel_traitsILi256ELi64ELi64ELi8ES3_EELb0ELb0ELb1ELb1ELb0ELb0ELb1EEEvNS_16Flash_bwd_paramsE:
        /* <DEDUP_REMOVED lines=161> */
.L_x_1994:
        /* <DEDUP_REMOVED lines=19> */
[----:B-1-3--:R-:W-:Y:S01]  /*0b40*/  IMAD.U32 R12, RZ, RZ, UR8 ;  /* 0x00000008ff0c7e24 */ /* 0x00afe2000f8e00ff */
        /* <DEDUP_REMOVED lines=53> */
.L_x_1946:
        /* <DEDUP_REMOVED lines=20> */
[----:B------:R-:W-:Y:S02]  /*0fe0*/  ULDC.64 UR26, c[0x0][0x240] ;  /* 0x00009000001a7ab9 */ /* 0x000fe40000000a00 */
[----:B------:R-:W-:-:S02]  /*0ff0*/  UIMAD UR30, UR45, UR13, UR12 ;  /* 0x0000000d2d1e72a4 */ /* 0x000fc4000f8e020c */
        /* <DEDUP_REMOVED lines=12> */
[----:B------:R-:W-:Y:S02]  /*10c0*/  ULEA.HI UR29, UR16, UR11, URZ, 0x6 ;  /* 0x0000000b101d7291 */ /* 0x000fe4000f8f303f */
[----:B------:R-:W-:Y:S01]  /*10d0*/  UIADD3 UR9, UR9, 0x3f, URZ ;  /* 0x0000003f09097890 */ /* 0x000fe2000fffe03f */
[----:B------:R-:W-:Y:S01]  /*10e0*/  ULDC UR55, c[0x0][0x2d4] ;  /* 0x0000b50000377ab9 */ /* 0x000fe20000000800 */
[----:B------:R-:W-:Y:S02]  /*10f0*/  UIMAD.WIDE.U32 UR20, UR5, UR26, URZ ;  /* 0x0000001a051472a5 */ /* 0x000fe4000f8e003f */
[----:B------:R-:W-:Y:S02]  /*1100*/  USHF.R.S32.HI UR11, URZ, 0x1f, UR9 ;  /* 0x0000001f3f0b7899 */ /* 0x000fe40008011409 */
[----:B------:R-:W-:Y:S01]  /*1110*/  USHF.R.S32.HI UR43, URZ, 0x1f, UR55 ;  /* 0x0000001f3f2b7899 */ /* 0x000fe20008011437 */
[----:B------:R-:W-:Y:S01]  /*1120*/  @UP2 ULDC.64 UR14, c[0x0][0x420] ;  /* 0x00010800000e2ab9 */ /* 0x000fe20000000a00 */
[----:B-1----:R-:W1:Y:S01]  /*1130*/  MUFU.RCP R12, R12 ;  /* 0x0000000c000c7308 */ /* 0x002e620000001000 */
[----:B------:R-:W-:-:S02]  /*1140*/  ULEA.HI UR9, UR11, UR9, URZ, 0x6 ;  /* 0x000000090b097291 */ /* 0x000fc4000f8f303f */
[----:B------:R-:W-:Y:S02]  /*1150*/  @UP2 UIMAD.WIDE.U32 UR46, UR5, UR14, URZ ;  /* 0x0000000e052e22a5 */ /* 0x000fe4000f8e003f */
[----:B------:R-:W-:Y:S02]  /*1160*/  USHF.L.U32 UR18, UR45, 0x7, URZ ;  /* 0x000000072d127899 */ /* 0x000fe4000800063f */
[----:B------:R-:W-:Y:S02]  /*1170*/  USEL UR41, UR22, UR20, !UP2 ;  /* 0x0000001416297287 */ /* 0x000fe4000d000000 */
[----:B------:R-:W-:Y:S02]  /*1180*/  USHF.L.U64.HI UR14, UR45, 0x7, UR54 ;  /* 0x000000072d0e7899 */ /* 0x000fe40008010236 */
[----:B------:R-:W-:Y:S02]  /*1190*/  UIMAD UR22, UR43, UR45, URZ ;  /* 0x0000002d2b1672a4 */ /* 0x000fe4000f8e023f */
[----:B------:R-:W-:-:S02]  /*11a0*/  USHF.R.S32.HI UR11, URZ, 0x6, UR29 ;  /* 0x000000063f0b7899 */ /* 0x000fc4000801141d */
[----:B------:R-:W-:Y:S01]  /*11b0*/  USHF.R.S32.HI UR9, URZ, 0x6, UR9 ;  /* 0x000000063f097899 */ /* 0x000fe20008011409 */
[----:B-1----:R-:W-:Y:S01]  /*11c0*/  VIADD R12, R12, 0xffffffe ;  /* 0x0ffffffe0c0c7836 */ /* 0x002fe20000000000 */
[----:B------:R-:W-:Y:S01]  /*11d0*/  ULDC UR60, c[0x0][0x2dc] ;  /* 0x0000b700003c7ab9 */ /* 0x000fe20000000800 */
[----:B------:R-:W-:Y:S01]  /*11e0*/  ULDC UR59, c[0x0][0x270] ;  /* 0x00009c00003b7ab9 */ /* 0x000fe20000000800 */
[----:B------:R-:W-:Y:S01]  /*11f0*/  USEL UR31, UR18, URZ, UP0 ;  /* 0x0000003f121f7287 */ /* 0x000fe20008000000 */
[----:B------:R-:W1:Y:S01]  /*1200*/  F2I.FTZ.U32.TRUNC.NTZ R13, R12 ;  /* 0x0000000c000d7305 */ /* 0x000e62000021f000 */
[----:B------:R-:W-:Y:S02]  /*1210*/  UIMAD UR28, UR5, UR27, URZ ;  /* 0x0000001b051c72a4 */ /* 0x000fe4000f8e023f */
[----:B------:R-:W-:Y:S02]  /*1220*/  UIMAD.WIDE UR12, UR60, UR59, URZ ;  /* 0x0000003b3c0c72a5 */ /* 0x000fe4000f8e023f */
[----:B------:R-:W-:-:S02]  /*1230*/  UIMAD.WIDE.U32 UR18, UR45, UR55, URZ ;  /* 0x000000372d1272a5 */ /* 0x000fc4000f8e003f */
[----:B------:R-:W-:Y:S02]  /*1240*/  USEL UR32, UR14, URZ, UP0 ;  /* 0x0000003f0e207287 */ /* 0x000fe40008000000 */
[----:B------:R-:W-:Y:S02]  /*1250*/  UIMAD UR22, UR54, UR55, UR22 ;  /* 0x00000037361672a4 */ /* 0x000fe4000f8e0216 */
[----:B------:R-:W-:Y:S02]  /*1260*/  UISETP.LT.AND UP0, UPT, UR11, UR9, UPT ;  /* 0x000000090b00728c */ /* 0x000fe4000bf01270 */
[----:B------:R-:W-:Y:S01]  /*1270*/  UIADD3 UR37, UR23, UR30, URZ ;  /* 0x0000001e17257290 */ /* 0x000fe2000fffe03f */
[----:B-1----:R-:W-:Y:S01]  /*1280*/  IMAD.MOV R3, RZ, RZ, -R13 ;  /* 0x000000ffff037224 */ /* 0x002fe200078e0a0d */
[----:B------:R-:W-:Y:S01]  /*1290*/  @UP2 UIADD3 UR37, UR21, UR28, URZ ;  /* 0x0000001c15252290 */ /* 0x000fe2000fffe03f */
[----:B------:R-:W-:Y:S01]  /*12a0*/  IMAD.MOV.U32 R12, RZ, RZ, RZ ;  /* 0x000000ffff0c7224 */ /* 0x000fe200078e00ff */
[----:B------:R-:W-:Y:S01]  /*12b0*/  @UP2 UIMAD UR42, UR5, UR15, UR47 ;  /* 0x0000000f052a22a4 */ /* 0x000fe2000f8e022f */
[----:B------:R-:W-:Y:S01]  /*12c0*/  IMAD R8, R3, R11, RZ ;  /* 0x0000000b03087224 */ /* 0x000fe200078e02ff */
[----:B------:R-:W-:Y:S01]  /*12d0*/  IABS R3, UR53 ;  /* 0x0000003500037c13 */ /* 0x000fe20008000000 */
[----:B------:R-:W-:-:S02]  /*12e0*/  UIMAD UR28, UR13, UR18, URZ ;  /* 0x000000120d1c72a4 */ /* 0x000fc4000f8e023f */
[----:B------:R-:W-:Y:S01]  /*12f0*/  IMAD.HI.U32 R8, R13, R8, R12 ;  /* 0x000000080d087227 */ /* 0x000fe200078e000c */
[----:B------:R-:W-:Y:S01]  /*1300*/  UIADD3 UR22, UR19, UR22, URZ ;  /* 0x0000001613167290 */ /* 0x000fe2000fffe03f */
[----:B------:R-:W-:Y:S01]  /*1310*/  ULDC.U8 UR15, c[0x0][0x3d8] ;  /* 0x0000f600000f7ab9 */ /* 0x000fe20000000000 */
[----:B------:R-:W-:-:S03]  /*1320*/  USEL UR43, UR11, UR9, UP0 ;  /* 0x000000090b2b7287 */ /* 0x000fc60008000000 */
[----:B------:R-:W-:Y:S01]  /*1330*/  IMAD.HI.U32 R12, R8, R3, RZ ;  /* 0x00000003080c7227 */ /* 0x000fe200078e00ff */
[----:B------:R-:W-:Y:S02]  /*1340*/  UISETP.NE.AND UP3, UPT, UR15, URZ, UPT ;  /* 0x0000003f0f00728c */ /* 0x000fe4000bf65270 */
[----:B------:R-:W-:Y:S02]  /*1350*/  UIMAD.WIDE.U32 UR20, UR12, UR18, URZ ;  /* 0x000000120c1472a5 */ /* 0x000fe4000f8e003f */
[----:B------:R-:W-:Y:S01]  /*1360*/  IADD3 R8, -R12, RZ, RZ ;  /* 0x000000ff0c087210 */ /* 0x000fe20007ffe1ff */
[----:B------:R-:W-:Y:S02]  /*1370*/  UIMAD UR9, UR12, UR22, UR28 ;  /* 0x000000160c0972a4 */ /* 0x000fe4000f8e021c */
[----:B------:R-:W-:Y:S02]  /*1380*/  ULEA UR11, UR43, 0xffffffc0, 0x6 ;  /* 0xffffffc02b0b7891 */ /* 0x000fe4000f8e303f */
[----:B------:R-:W-:Y:S01]  /*1390*/  IMAD R8, R11, R8, R3 ;  /* 0x000000080b087224 */ /* 0x000fe200078e0203 */
[----:B------:R-:W-:Y:S01]  /*13a0*/  UISETP.NE.AND UP1, UPT, UR40, -0x1, UPT ;  /* 0xffffffff2800788c */ /* 0x000fe2000bf25270 */
[----:B------:R-:W-:Y:S01]  /*13b0*/  LOP3.LUT R3, R2, UR53, RZ, 0x3c, !PT ;  /* 0x0000003502037c12 */ /* 0x000fe2000f8e3cff */
[----:B------:R-:W-:-:S02]  /*13c0*/  UIADD3 UR48, UR21, UR9, URZ ;  /* 0x0000000915307290 */ /* 0x000fc4000fffe03f */
[----:B------:R-:W-:Y:S01]  /*13d0*/  ISETP.GT.U32.AND P1, PT, R11, R8, PT ;  /* 0x000000080b00720c */ /* 0x000fe20003f24070 */
[----:B------:R-:W-:Y:S01]  /*13e0*/  UIMAD.WIDE.U32 UR18, UR12, UR5, URZ ;  /* 0x000000050c1272a5 */ /* 0x000fe2000f8e003f */
[----:B------:R-:W-:Y:S01]  /*13f0*/  ISETP.GE.AND P2, PT, R3, RZ, PT ;  /* 0x000000ff0300720c */ /* 0x000fe20003f46270 */
[----:B------:R-:W-:Y:S02]  /*1400*/  UIADD3 UR9, UP0, UR11, UR31, URZ ;  /* 0x0000001f0b097290 */ /* 0x000fe4000ff1e03f */
[----:B------:R-:W-:Y:S01]  /*1410*/  USHF.R.S32.HI UR28, URZ, 0x1f, UR11 ;  /* 0x0000001f3f1c7899 */ /* 0x000fe2000801140b */
[----:B------:R-:W-:Y:S01]  /*1420*/  ULDC UR61, c[0x0][0x2c4] ;  /* 0x0000b100003d7ab9 */ /* 0x000fe20000000800 */
[----:B------:R-:W-:Y:S02]  /*1430*/  UIMAD UR23, UR13, UR5, URZ ;  /* 0x000000050d1772a4 */ /* 0x000fe4000f8e023f */
[----:B------:R-:W-:Y:S02]  /*1440*/  USEL UR52, UR20, UR18, !UP2 ;  /* 0x0000001214347287 */ /* 0x000fe4000d000000 */
[----:B------:R-:W-:-:S02]  /*1450*/  UIMAD UR13, UR13, UR9, URZ ;  /* 0x000000090d0d72a4 */ /* 0x000fc4000f8e023f */
[----:B------:R-:W-:Y:S01]  /*1460*/  @!P1 IMAD.IADD R8, R8, 0x1, -R11 ;  /* 0x0000000108089824 */ /* 0x000fe200078e0a0b */
[----:B------:R-:W-:Y:S01]  /*1470*/  UIMAD.WIDE.U32 UR30, UR12, UR9, URZ ;  /* 0x000000090c1e72a5 */ /* 0x000fe2000f8e003f */
[----:B------:R-:W-:Y:S01]  /*1480*/  @!P1 VIADD R12, R12, 0x1 ;  /* 0x000000010c0c9836 */ /* 0x000fe20000000000 */
[----:B------:R-:W-:Y:S01]  /*1490*/  UIADD3.X UR18, UR28, UR32, URZ, UP0, !UPT ;  /* 0x000000201c127290 */ /* 0x000fe200087fe43f */
[----:B------:R-:W-:Y:S01]  /*14a0*/  PLOP3.LUT P1, PT, PT, PT, UP1, 0x80, 0x0 ;  /* 0x000000000000781c */ /* 0x000fe20003f2f018 */
[----:B------:R-:W-:Y:S01]  /*14b0*/  @UP3 UIMAD UR9, UR45, UR61, URZ ;  /* 0x0000003d2d0932a4 */ /* 0x000fe2000f8e023f */
[----:B------:R-:W-:Y:S01]  /*14c0*/  ISETP.GE.U32.AND P0, PT, R8, R11, PT ;  /* 0x0000000b0800720c */ /* 0x000fe20003f06070 */
[----:B------:R-:W-:Y:S02]  /*14d0*/  UIMAD UR50, UR50, UR17, UR35 ;  /* 0x00000011323272a4 */ /* 0x000fe4000f8e0223 */
[----:B------:R-:W-:Y:S01]  /*14e0*/  @UP1 UIADD3 UR35, UR25, UR40, URZ ;  /* 0x0000002819231290 */ /* 0x000fe2000fffe03f */
[----:B------:R-:W-:Y:S01]  /*14f0*/  ULDC.U8 UR17, c[0x0][0x480] ;  /* 0x0001200000117ab9 */ /* 0x000fe20000000000 */
[----:B------:R-:W-:-:S02]  /*1500*/  @UP1 UIADD3 UR36, UR25, UR40, URZ ;  /* 0x0000002819241290 */ /* 0x000fc4000fffe03f */
[----:B------:R-:W-:Y:S02]  /*1510*/  UISETP.NE.AND UP4, UPT, UR17, URZ, UPT ;  /* 0x0000003f1100728c */ /* 0x000fe4000bf85270 */
[----:B------:R-:W-:Y:S01]  /*1520*/  UIMAD UR13, UR12, UR18, UR13 ;  /* 0x000000120c0d72a4 */ /* 0x000fe2000f8e020d */
[----:B------:R-:W-:Y:S01]  /*1530*/  @UP1 ULDC.64 UR14, c[0x0][0x248] ;  /* 0x00009200000e1ab9 */ /* 0x000fe20000000a00 */
[----:B------:R-:W-:Y:S01]  /*1540*/  @UP1 ULDC.64 UR16, c[0x0][0x250] ;  /* 0x0000940000101ab9 */ /* 0x000fe20000000a00 */
[----:B------:R-:W-:Y:S01]  /*1550*/  @UP3 USEL UR12, UR9, UR5, !UP2 ;  /* 0x00000005090c3287 */ /* 0x000fe2000d000000 */
[----:B------:R-:W-:Y:S01]  /*1560*/  @P0 IADD3 R12, R12, 0x1, RZ ;  /* 0x000000010c0c0810 */ /* 0x000fe20007ffe0ff */
[----:B------:R-:W-:Y:S01]  /*1570*/  @UP2 UIADD3 UR48, UR19, UR23, URZ ;  /* 0x0000001713302290 */ /* 0x000fe2000fffe03f */
[----:B------:R-:W-:Y:S01]  /*1580*/  PLOP3.LUT P0, PT, PT, PT, UP3, 0x80, 0x0 ;  /* 0x000000000000781c */ /* 0x000fe20003f0f038 */
[----:B------:R-:W-:Y:S02]  /*1590*/  @UP1 UIMAD.WIDE.U32 UR20, UR35, UR14, URZ ;  /* 0x0000000e231412a5 */ /* 0x000fe4000f8e003f */
        /* <DEDUP_REMOVED lines=33> */
.L_x_1948:
        /* <DEDUP_REMOVED lines=13> */
.L_x_1949:
        /* <DEDUP_REMOVED lines=11> */
.L_x_1950:
[----:B------:R-:W-:-:S04]  /*1930*/  UIMAD UR5, UR45, UR59, UR53 ;  /* 0x0000003b2d0572a4 */ /* 0x000fc8000f8e0235 */
[----:B------:R-:W-:-:S12]  /*1940*/  UIMAD UR5, UR5, UR55, URZ ;  /* 0x00000037050572a4 */ /* 0x000fd8000f8e023f */
.L_x_1951:
[----:B------:R-:W2:Y:S01]  /*1950*/  LDL.64 R12, [R1+0x10] ;  /* 0x00001000010c7983 */ /* 0x000ea20000100a00 */
[----:B------:R-:W1:Y:S03]  /*1960*/  LDC.64 R2, c[0x0][0x420] ;  /* 0x00010800ff027b82 */ /* 0x000e660000000a00 */
[----:B------:R3:W4:Y:S01]  /*1970*/  LDL.64 R32, [R1+0x10] ;  /* 0x0000100001207983 */ /* 0x0007220000100a00 */
[----:B------:R-:W-:Y:S01]  /*1980*/  UIMAD UR12, UR60, UR59, URZ ;  /* 0x0000003b3c0c72a4 */ /* 0x000fe2000f8e023f */
[----:B------:R-:W-:Y:S01]  /*1990*/  LEA.HI R17, R4, R5, RZ, 0x5 ;  /* 0x0000000504117211 */ /* 0x000fe200078f28ff */
[----:B------:R-:W-:Y:S01]  /*19a0*/  UIADD3 UR39, UR11, UR5, URZ ;  /* 0x000000050b277290 */ /* 0x000fe2000fffe03f */
[----:B------:R-:W-:Y:S01]  /*19b0*/  IADD3 R15, P2, R6, UR11, RZ ;  /* 0x0000000b060f7c10 */ /* 0x000fe2000ff5e0ff */
[----:B------:R-:W-:Y:S01]  /*19c0*/  USHF.L.U32 UR5, UR12, 0x6, URZ ;  /* 0x000000060c057899 */ /* 0x000fe2000800063f */
[----:B------:R-:W-:Y:S01]  /*19d0*/  BSSY B1, `(.L_x_1947) ;  /* 0x00009e9000017945 */ /* 0x000fe20003800000 */
[----:B------:R-:W-:Y:S01]  /*19e0*/  UIADD3 UR13, -UR8, UR10, UR33 ;  /* 0x0000000a080d7290 */ /* 0x000fe2000fffe121 */
[----:B------:R-:W-:Y:S01]  /*19f0*/  IADD3.X R19, R7, UR28, RZ, P2, !PT ;  /* 0x0000001c07137c10 */ /* 0x000fe200097fe4ff */
[----:B------:R-:W-:-:S02]  /*1a00*/  UIADD3 UR21, UP2, UP0, UR30, UR5, UR49 ;  /* 0x000000051e157290 */ /* 0x000fc4000f85e031 */
[----:B------:R-:W-:Y:S02]  /*1a10*/  USHF.R.S32.HI UR5, URZ, 0x1f, UR5 ;  /* 0x0000001f3f057899 */ /* 0x000fe40008011405 */
[----:B------:R-:W-:Y:S01]  /*1a20*/  USHF.R.S32.HI UR38, URZ, 0x1f, UR53 ;  /* 0x0000001f3f267899 */ /* 0x000fe20008011435 */
[----:B------:R-:W-:Y:S01]  /*1a30*/  IMAD R16, R19, UR26, RZ ;  /* 0x0000001a13107c24 */ /* 0x000fe2000f8e02ff */
[----:B------:R-:W-:Y:S01]  /*1a40*/  ULDC UR46, c[0x0][0x398] ;  /* 0x0000e600002e7ab9 */ /* 0x000fe20000000800 */
[----:B------:R-:W-:Y:S01]  /*1a50*/  ULDC.64 UR30, c[0x0][0x428] ;  /* 0x00010a00001e7ab9 */ /* 0x000fe20000000a00 */
[----:B------:R-:W-:Y:S01]  /*1a60*/  UIADD3.X UR20, UR23, UR5, UR29, UP2, UP0 ;  /* 0x0000000517147290 */ /* 0x000fe200097e041d */
[----:B------:R-:W-:Y:S01]  /*1a70*/  IMAD R16, R15, UR27, R16 ;  /* 0x0000001b0f107c24 */ /* 0x000fe2000f8e0210 */
[----:B------:R-:W-:Y:S01]  /*1a80*/  UIADD3 UR5, UR13, -UR46, URZ ;  /* 0x8000002e0d057290 */ /* 0x000fe2000fffe03f */
[----:B-1----:R-:W-:Y:S01]  /*1a90*/  IMAD R14, R2, UR28, RZ ;  /* 0x0000001c020e7c24 */ /* 0x002fe2000f8e02ff */
[----:B------:R-:W-:Y:S01]  /*1aa0*/  UIADD3 UR13, UP2, UP0, UR51, UR21, UR52 ;  /* 0x00000015330d7290 */ /* 0x000fe2000f85e034 */
[----:B------:R-:W-:Y:S01]  /*1ab0*/  ULDC.64 UR28, c[0x0][0x400] ;  /* 0x00010000001c7ab9 */ /* 0x000fe20000000a00 */
[----:B------:R-:W-:Y:S01]  /*1ac0*/  ULDC.64 UR18, c[0x0][0x258] ;  /* 0x0000960000127ab9 */ /* 0x000fe20000000a00 */
[----:B------:R-:W-:Y:S01]  /*1ad0*/  USHF.R.S32.HI UR23, URZ, 0x1f, UR5 ;  /* 0x0000001f3f177899 */ /* 0x000fe20008011405 */
[----:B------:R-:W-:Y:S01]  /*1ae0*/  ULDC.64 UR60, c[0x0][0x2b0] ;  /* 0x0000ac00003c7ab9 */ /* 0x000fe20000000a00 */
[----:B------:R-:W-:-:S02]  /*1af0*/  UIADD3 UR9, UR43, -0x1, URZ ;  /* 0xffffffff2b097890 */ /* 0x000fc4000fffe03f */
[----:B------:R-:W-:-:S04]  /*1b00*/  ULEA.HI UR23, UR23, UR5, URZ, 0x6 ;  /* 0x0000000517177291 */ /* 0x000fc8000f8f303f */
[----:B------:R-:W-:Y:S01]  /*1b10*/  USHF.R.S32.HI UR23, URZ, 0x6, UR23 ;  /* 0x000000063f177899 */ /* 0x000fe20008011417 */
[----:B--2---:R-:W-:Y:S02]  /*1b20*/  IMAD R13, R3, UR11, R14 ;  /* 0x0000000b030d7c24 */ /* 0x004fe4000f8e020e */
        /* <DEDUP_REMOVED lines=11> */
[----:B------:R-:W-:Y:S01]  /*1be0*/  UIMAD UR12, UR38, UR30, URZ ;  /* 0x0000001e260c72a4 */ /* 0x000fe2000f8e023f */
[----:B------:R-:W-:Y:S01]  /*1bf0*/  MOV R17, UR30 ;  /* 0x0000001e00117c02 */ /* 0x000fe20008000f00 */
[----:B------:R-:W-:Y:S01]  /*1c00*/  STL [R1+0x14], R33 ;  /* 0x0000142101007387 */ /* 0x000fe20000100800 */
[----:B------:R-:W-:Y:S01]  /*1c10*/  UIMAD UR30, UR38, UR18, URZ ;  /* 0x00000012261e72a4 */ /* 0x000fe2000f8e023f */
[----:B------:R-:W-:Y:S01]  /*1c20*/  IMAD.WIDE.U32 R24, R2, UR11, R20 ;  /* 0x0000000b02187c25 */ /* 0x000fe2000f8e0014 */
[----:B------:R-:W-:-:S02]  /*1c30*/  UIMAD UR31, UR53, UR31, UR12 ;  /* 0x0000001f351f72a4 */ /* 0x000fc4000f8e020c */
[----:B------:R-:W-:Y:S01]  /*1c40*/  UIADD3.X UR12, UR50, UR20, UR48, UP2, UP0 ;  /* 0x00000014320c7290 */ /* 0x000fe200097e0430 */
[----:B------:R-:W-:Y:S01]  /*1c50*/  IMAD.IADD R25, R25, 0x1, R13 ;  /* 0x0000000119197824 */ /* 0x000fe200078e020d */
[C---:B------:R-:W-:Y:S01]  /*1c60*/  IADD3 R13, P0, R12.reuse, UR13, RZ ;  /* 0x0000000d0c0d7c10 */ /* 0x040fe2000ff1e0ff */
[----:B------:R-:W-:Y:S01]  /*1c70*/  IMAD.WIDE.U32 R20, R15, UR26, R32 ;  /* 0x0000001a0f147c25 */ /* 0x000fe2000f8e0020 */
[----:B------:R-:W-:Y:S02]  /*1c80*/  UIMAD UR30, UR53, UR19, UR30 ;  /* 0x00000013351e72a4 */ /* 0x000fe4000f8e021e */
[----:B------:R-:W-:Y:S01]  /*1c90*/  LEA.HI.X.SX32 R12, R12, UR12, 0x1, P0 ;  /* 0x0000000c0c0c7c11 */ /* 0x000fe200080f0eff */
[----:B------:R-:W-:Y:S01]  /*1ca0*/  IMAD.WIDE.U32 R24, R17, UR53, R24 ;  /* 0x0000003511187c25 */ /* 0x000fe2000f8e0018 */
[----:B------:R-:W-:Y:S01]  /*1cb0*/  LEA R22, P0, R13, UR28, 0x2 ;  /* 0x0000001c0d167c11 */ /* 0x000fe2000f8010ff */
[----:B------:R-:W-:Y:S01]  /*1cc0*/  ULDC.64 UR12, c[0x0][0x210] ;  /* 0x00008400000c7ab9 */ /* 0x000fe20000000a00 */
[----:B------:R-:W-:Y:S01]  /*1cd0*/  IADD3 R20, P2, R20, UR41, RZ ;  /* 0x0000002914147c10 */ /* 0x000fe2000ff5e0ff */
[----:B------:R-:W-:Y:S01]  /*1ce0*/  VIADD R25, R25, UR31 ;  /* 0x0000001f19197c36 */ /* 0x000fe20008000000 */
[----:B------:R-:W-:Y:S01]  /*1cf0*/  LEA.HI.X R23, R13, UR29, R12, 0x2, P0 ;  /* 0x0000001d0d177c11 */ /* 0x000fe200080f140c */
[----:B------:R-:W-:Y:S01]  /*1d00*/  IMAD.U32 R13, RZ, RZ, UR18 ;  /* 0x00000012ff0d7e24 */ /* 0x000fe2000f8e00ff */
[----:B------:R-:W-:Y:S01]  /*1d10*/  IADD3.X R21, R21, UR37, R16, P2, !PT ;  /* 0x0000002515157c10 */ /* 0x000fe200097fe410 */
[----:B------:R-:W-:Y:S01]  /*1d20*/  IMAD.WIDE.U32 R24, R6, R2, R24 ;  /* 0x0000000206187225 */ /* 0x000fe200078e0018 */
[----:B------:R-:W-:Y:S01]  /*1d30*/  ULDC.64 UR28, c[0x0][0x3e0] ;  /* 0x0000f800001c7ab9 */ /* 0x000fe20000000a00 */
[----:B------:R1:W-:Y:S01]  /*1d40*/  STL.64 [R1+0x68], R22 ;  /* 0x0000681601007387 */ /* 0x0003e20000100a00 */
[----:B------:R-:W-:Y:S01]  /*1d50*/  UISETP.LT.AND UP0, UPT, URZ, UR23, UPT ;  /* 0x000000173f00728c */ /* 0x000fe2000bf01270 */
[----:B------:R-:W-:Y:S01]  /*1d60*/  IMAD.WIDE.U32 R20, R13, UR53, R20 ;  /* 0x000000350d147c25 */ /* 0x000fe2000f8e0014 */
[----:B------:R-:W-:Y:S01]  /*1d70*/  LEA R37, P2, R24, UR28, 0x1 ;  /* 0x0000001c18257c11 */ /* 0x000fe2000f8408ff */
[----:B------:R3:W-:Y:S01]  /*1d80*/  STL [R1+0x40], R31 ;  /* 0x0000401f01007387 */ /* 0x0007e20000100800 */
[----:B------:R-:W-:Y:S01]  /*1d90*/  USEL UR23, URZ, UR23, !UP0 ;  /* 0x000000173f177287 */ /* 0x000fe2000c000000 */
[----:B------:R-:W-:-:S02]  /*1da0*/  LEA R35, P3, R20, UR12, 0x1 ;  /* 0x0000000c14237c11 */ /* 0x000fc4000f8608ff */
[----:B------:R3:W-:Y:S01]  /*1db0*/  STL [R1+0x3c], R30 ;  /* 0x00003c1e01007387 */ /* 0x0007e20000100800 */
[----:B------:R-:W-:Y:S01]  /*1dc0*/  IADD3 R14, R21, UR30, RZ ;  /* 0x0000001e150e7c10 */ /* 0x000fe2000fffe0ff */
[----:B------:R-:W-:Y:S02]  /*1dd0*/  UISETP.GT.AND UP0, UPT, UR43, UR23, UPT ;  /* 0x000000172b00728c */ /* 0x000fe4000bf04270 */
[----:B------:R3:W-:Y:S01]  /*1de0*/  STL [R1+0x38], R29 ;  /* 0x0000381d01007387 */ /* 0x0007e20000100800 */
[----:B------:R-:W-:Y:S01]  /*1df0*/  LEA.HI.X R34, R20, UR13, R14, 0x1, P3 ;  /* 0x0000000d14227c11 */ /* 0x000fe200098f0c0e */
[----:B------:R-:W-:Y:S02]  /*1e00*/  UIADD3 UR38, UR11, UR44, URZ ;  /* 0x0000002c0b267290 */ /* 0x000fe4000fffe03f */
[----:B------:R3:W-:Y:S01]  /*1e10*/  STL [R1+0x4c], R35 ;  /* 0x00004c2301007387 */ /* 0x0007e20000100800 */
[----:B------:R-:W-:Y:S01]  /*1e20*/  PLOP3.LUT P0, PT, PT, PT, UP0, 0x80, 0x0 ;  /* 0x000000000000781c */ /* 0x000fe20003f0f008 */
[----:B------:R-:W-:-:S02]  /*1e30*/  ULDC.64 UR48, c[0x0][0x478] ;  /* 0x00011e0000307ab9 */ /* 0x000fc40000000a00 */
[----:B------:R3:W-:Y:S01]  /*1e40*/  STL [R1+0x54], R37 ;  /* 0x0000542501007387 */ /* 0x0007e20000100800 */
[----:B------:R-:W-:Y:S02]  /*1e50*/  UIMAD.WIDE UR18, UR39, 0x4, UR48 ;  /* 0x00000004271278a5 */ /* 0x000fe4000f8e0230 */
[----:B------:R-:W-:Y:S01]  /*1e60*/  UIMAD.WIDE UR38, UR38, 0x4, UR60 ;  /* 0x00000004262678a5 */ /* 0x000fe2000f8e023c */
[----:B------:R3:W-:Y:S01]  /*1e70*/  STL [R1+0x48], R34 ;  /* 0x0000482201007387 */ /* 0x0007e20000100800 */
[----:B-1----:R-:W-:-:S03]  /*1e80*/  IMAD R23, R7, R2, RZ ;  /* 0x0000000207177224 */ /* 0x002fc600078e02ff */
[----:B------:R-:W-:Y:S01]  /*1e90*/  UMOV UR21, UR18 ;  /* 0x0000001200157c82 */ /* 0x000fe20008000000 */
[----:B------:R-:W-:Y:S01]  /*1ea0*/  UMOV UR20, UR19 ;  /* 0x0000001300147c82 */ /* 0x000fe20008000000 */
[----:B------:R-:W-:Y:S01]  /*1eb0*/  UMOV UR19, UR38 ;  /* 0x0000002600137c82 */ /* 0x000fe20008000000 */
[----:B------:R-:W-:Y:S01]  /*1ec0*/  IMAD R23, R6, R3, R23 ;  /* 0x0000000306177224 */ /* 0x000fe200078e0217 */
[----:B------:R-:W-:-:S03]  /*1ed0*/  UMOV UR18, UR39 ;  /* 0x0000002700127c82 */ /* 0x000fc60008000000 */
        /* <DEDUP_REMOVED lines=23> */
.L_x_1953:
        /* <DEDUP_REMOVED lines=20> */
.L_x_1954:
        /* <DEDUP_REMOVED lines=37> */
.L_x_1956:
[----:B------:R-:W-:Y:S05]  /*23e0*/  BSYNC B0 ;  /* 0x0000000000007941 */ /* 0x000fea0003800000 */
.L_x_1955:
        /* <DEDUP_REMOVED lines=21> */
.L_x_1958:
[----:B------:R-:W-:Y:S05]  /*2540*/  BSYNC B0 ;  /* 0x0000000000007941 */ /* 0x000fea0003800000 */
.L_x_1957:
        /* <DEDUP_REMOVED lines=33> */
.L_x_1960:
[----:B------:R-:W-:Y:S05]  /*2760*/  BSYNC B0 ;  /* 0x0000000000007941 */ /* 0x000fea0003800000 */
.L_x_1959:
        /* <DEDUP_REMOVED lines=22> */
.L_x_1952:
        /* <DEDUP_REMOVED lines=59> */
.L_x_1963:
[----:B------:R-:W-:Y:S05]  /*2c80*/  BSYNC B0 ;  /* 0x0000000000007941 */ /* 0x000fea0003800000 */
.L_x_1962:
        /* <DEDUP_REMOVED lines=47> */
.L_x_1965:
[----:B------:R-:W-:Y:S05]  /*2f80*/  BSYNC B0 ;  /* 0x0000000000007941 */ /* 0x000fea0003800000 */
.L_x_1964:
        /* <DEDUP_REMOVED lines=21> */
.L_x_1967:
        /* <DEDUP_REMOVED lines=50> */
.L_x_1968:
[----:B------:R-:W-:Y:S05]  /*3400*/  BSYNC B0 ;  /* 0x0000000000007941 */ /* 0x000fea0003800000 */
.L_x_1966:
        /* <DEDUP_REMOVED lines=21> */
.L_x_1970:
        /* <DEDUP_REMOVED lines=51> */
.L_x_1971:
[----:B------:R-:W-:Y:S05]  /*3890*/  BSYNC B0 ;  /* 0x0000000000007941 */ /* 0x000fea0003800000 */
.L_x_1969:
        /* <DEDUP_REMOVED lines=72> */
.L_x_1973:
[----:B------:R-:W-:Y:S05]  /*3d20*/  BSYNC B0 ;  /* 0x0000000000007941 */ /* 0x000fea0003800000 */
.L_x_1972:
        /* <DEDUP_REMOVED lines=58> */
.L_x_1975:
[----:B------:R-:W-:Y:S05]  /*40d0*/  BSYNC B0 ;  /* 0x0000000000007941 */ /* 0x000fea0003800000 */
.L_x_1974:
        /* <DEDUP_REMOVED lines=64> */
.L_x_1977:
[----:B------:R-:W-:Y:S05]  /*44e0*/  BSYNC B0 ;  /* 0x0000000000007941 */ /* 0x000fea0003800000 */
.L_x_1976:
        /* <DEDUP_REMOVED lines=56> */
.L_x_1979:
[----:B------:R-:W-:Y:S05]  /*4870*/  BSYNC B0 ;  /* 0x0000000000007941 */ /* 0x000fea0003800000 */
.L_x_1978:
        /* <DEDUP_REMOVED lines=10> */
[----:B------:R-:W-:Y:S01]  /*4920*/  ULDC UR26, c[0x0][0x2d0] ;  /* 0x0000b400001a7ab9 */ /* 0x000fe20000000800 */
[----:B------:R-:W-:Y:S01]  /*4930*/  ULDC UR28, c[0x0][0x398] ;  /* 0x0000e600001c7ab9 */ /* 0x000fe20000000800 */
[----:B------:R-:W-:Y:S01]  /*4940*/  ULDC UR29, c[0x0][0x2dc] ;  /* 0x0000b700001d7ab9 */ /* 0x000fe20000000800 */
        /* <DEDUP_REMOVED lines=10> */
[----:B------:R-:W-:Y:S01]  /*49f0*/  IMAD.U32 R10, RZ, RZ, UR14 ;  /* 0x0000000eff0a7e24 */ /* 0x000fe2000f8e00ff */
[----:B------:R-:W-:Y:S01]  /*4a00*/  IADD3 R8, P1, R8, UR19, RZ ;  /* 0x0000001308087c10 */ /* 0x000fe2000ff3e0ff */
[----:B------:R-:W-:Y:S01]  /*4a10*/  @UP1 ULDC UR5, c[0x0][0x2e8] ;  /* 0x0000ba0000051ab9 */ /* 0x000fe20000000800 */
[----:B------:R-:W-:Y:S01]  /*4a20*/  SHF.L.U64.HI R6, R84, 0x2, R2 ;  /* 0x0000000254067819 */ /* 0x000fe20000010202 */
[----:B------:R-:W-:Y:S01]  /*4a30*/  IMAD.MOV.U32 R242, RZ, RZ, 0x20 ;  /* 0x00000020fff27424 */ /* 0x000fe200078e00ff */
[----:B------:R-:W-:Y:S01]  /*4a40*/  LOP3.LUT R4, R4, 0xfffffff0, RZ, 0xc0, !PT ;  /* 0xfffffff004047812 */ /* 0x000fe200078ec0ff */
[----:B------:R-:W-:Y:S02]  /*4a50*/  IMAD.U32 R11, RZ, RZ, UR15 ;  /* 0x0000000fff0b7e24 */ /* 0x000fe4000f8e00ff */
[----:B------:R-:W-:Y:S02]  /*4a60*/  IMAD.MOV.U32 R241, RZ, RZ, 0x40 ;  /* 0x00000040fff17424 */ /* 0x000fe400078e00ff */
[----:B------:R-:W-:Y:S01]  /*4a70*/  VIADD R244, R251, 0x4000 ;  /* 0x00004000fbf47836 */ /* 0x000fe20000000000 */
[----:B------:R-:W4:Y:S01]  /*4a80*/  @P3 LDG.E R3, desc[UR6][R10.64] ;  /* 0x000000060a033981 */ /* 0x000f22000c1e1900 */
[----:B------:R-:W-:Y:S01]  /*4a90*/  IADD3.X R9, R6, UR18, RZ, P1, !PT ;  /* 0x0000001206097c10 */ /* 0x000fe20008ffe4ff */
[----:B------:R-:W-:Y:S01]  /*4aa0*/  VIADD R243, R252, 0x4000 ;  /* 0x00004000fcf37836 */ /* 0x000fe20000000000 */
[----:B------:R-:W-:Y:S01]  /*4ab0*/  UIADD3 UR33, UR33, UR10, URZ ;  /* 0x0000000a21217290 */ /* 0x000fe2000fffe03f */
[----:B------:R-:W-:-:S02]  /*4ac0*/  CS2R R190, SRZ ;  /* 0x0000000000be7805 */ /* 0x000fc4000001ff00 */
[----:B------:R-:W-:Y:S01]  /*4ad0*/  CS2R R188, SRZ ;  /* 0x0000000000bc7805 */ /* 0x000fe2000001ff00 */
[----:B------:R-:W5:Y:S01]  /*4ae0*/  @!P6 LDG.E R12, desc[UR6][R8.64] ;  /* 0x00000006080ce981 */ /* 0x000f62000c1e1900 */
[----:B------:R-:W-:Y:S02]  /*4af0*/  CS2R R194, SRZ ;  /* 0x0000000000c27805 */ /* 0x000fe4000001ff00 */
[----:B------:R-:W-:Y:S02]  /*4b00*/  CS2R R192, SRZ ;  /* 0x0000000000c07805 */ /* 0x000fe4000001ff00 */
[----:B------:R-:W-:Y:S01]  /*4b10*/  CS2R R186, SRZ ;  /* 0x0000000000ba7805 */ /* 0x000fe2000001ff00 */
[----:B------:R-:W5:Y:S01]  /*4b20*/  @!P5 LDG.E R7, desc[UR6][R8.64+0x20] ;  /* 0x000020060807d981 */ /* 0x000f62000c1e1900 */
[----:B------:R-:W-:Y:S01]  /*4b30*/  IMAD.IADD R5, R5, 0x1, -R4 ;  /* 0x0000000105057824 */ /* 0x000fe200078e0a04 */
[----:B------:R-:W4:Y:S01]  /*4b40*/  @P3 MUFU.RCP R6, UR5 ;  /* 0x0000000500063d08 */ /* 0x000f220008001000 */
[----:B------:R-:W-:Y:S01]  /*4b50*/  SHF.L.U64.HI R2, R84, 0x2, R2 ;  /* 0x0000000254027819 */ /* 0x000fe20000010202 */
[----:B------:R-:W-:Y:S01]  /*4b60*/  UIADD3 UR27, -UR8, 0x40, UR33 ;  /* 0x00000040081b7890 */ /* 0x000fe2000fffe121 */
[----:B------:R-:W-:-:S02]  /*4b70*/  SEL R244, R244, R251, !P0 ;  /* 0x000000fbf4f47207 */ /* 0x000fc40004000000 */
[----:B------:R-:W-:Y:S02]  /*4b80*/  CS2R R184, SRZ ;  /* 0x0000000000b87805 */ /* 0x000fe4000001ff00 */
[----:B------:R-:W-:Y:S02]  /*4b90*/  SHF.R.S32.HI R4, RZ, 0x1f, R5 ;  /* 0x0000001fff047819 */ /* 0x000fe40000011405 */
[----:B------:R-:W-:Y:S02]  /*4ba0*/  CS2R R182, SRZ ;  /* 0x0000000000b67805 */ /* 0x000fe4000001ff00 */
[----:B------:R-:W-:Y:S02]  /*4bb0*/  SEL R243, R243, R252, !P0 ;  /* 0x000000fcf3f37207 */ /* 0x000fe40004000000 */
        /* <DEDUP_REMOVED lines=16> */
[----:B------:R-:W-:Y:S01]  /*4cc0*/  IMAD.MOV.U32 R4, RZ, RZ, R26 ;  /* 0x000000ffff047224 */ /* 0x000fe200078e001a */
[----:B------:R-:W-:Y:S02]  /*4cd0*/  CS2R R160, SRZ ;  /* 0x0000000000a07805 */ /* 0x000fe4000001ff00 */
[----:B------:R-:W-:Y:S02]  /*4ce0*/  CS2R R154, SRZ ;  /* 0x00000000009a7805 */ /* 0x000fe4000001ff00 */
[----:B------:R-:W-:Y:S02]  /*4cf0*/  CS2R R152, SRZ ;  /* 0x0000000000987805 */ /* 0x000fe4000001ff00 */
[----:B------:R-:W-:Y:S01]  /*4d00*/  SEL R242, R242, 0xffffffe0, !P1 ;  /* 0xffffffe0f2f27807 */ /* 0x000fe20004800000 */
[----:B------:R-:W-:Y:S01]  /*4d10*/  STL [R1+0x58], R4 ;  /* 0x0000580401007387 */ /* 0x000fe20000100800 */
[----:B------:R-:W-:-:S02]  /*4d20*/  SEL R241, R241, 0xffffffc0, !P2 ;  /* 0xffffffc0f1f17807 */ /* 0x000fc40005000000 */
[----:B------:R-:W-:Y:S02]  /*4d30*/  CS2R R150, SRZ ;  /* 0x0000000000967805 */ /* 0x000fe4000001ff00 */
[----:B------:R-:W-:Y:S01]  /*4d40*/  CS2R R148, SRZ ;  /* 0x0000000000947805 */ /* 0x000fe2000001ff00 */
[----:B------:R-:W-:Y:S01]  /*4d50*/  IMAD.IADD R240, R245, 0x1, R242 ;  /* 0x00000001f5f07824 */ /* 0x000fe200078e02f2 */
        /* <DEDUP_REMOVED lines=41> */
[----:B------:R-:W-:Y:S01]  /*4ff0*/  ULDC UR22, c[0x0][0x394] ;  /* 0x0000e50000167ab9 */ /* 0x000fe20000000800 */
[----:B------:R-:W-:Y:S01]  /*5000*/  LEA R243, R243, UR4, 0x1 ;  /* 0x00000004f3f37c11 */ /* 0x000fe2000f8e08ff */
[----:B------:R-:W-:Y:S01]  /*5010*/  UMOV UR5, URZ ;  /* 0x0000003f00057c82 */ /* 0x000fe20008000000 */
[----:B------:R-:W-:Y:S01]  /*5020*/  UMOV UR16, UR22 ;  /* 0x0000001600107c82 */ /* 0x000fe20008000000 */
        /* <DEDUP_REMOVED lines=13> */
.L_x_1984:
[----:B------:R-:W2:Y:S01]  /*5100*/  LDL R119, [R1+0x2c] ;  /* 0x00002c0001777983 */ /* 0x000ea20000100800 */
[C---:B------:R-:W-:Y:S01]  /*5110*/  IADD3 R118, R243.reuse, R242, RZ ;  /* 0x000000f2f3767210 */ /* 0x040fe20007ffe0ff */
[----:B------:R-:W-:Y:S01]  /*5120*/  USHF.L.U32 UR11, UR9, 0x6, URZ ;  /* 0x00000006090b7899 */ /* 0x000fe2000800063f */
[-C--:B------:R-:W-:Y:S02]  /*5130*/  IADD3 R117, R243, R241.reuse, RZ ;  /* 0x000000f1f3757210 */ /* 0x080fe40007ffe0ff */
[----:B------:R-:W3:Y:S01]  /*5140*/  LDL R237, [R1+0x30] ;  /* 0x0000300001ed7983 */ /* 0x000ee20000100800 */
[----:B------:R-:W-:Y:S01]  /*5150*/  IADD3 R116, R118, R241, RZ ;  /* 0x000000f176747210 */ /* 0x000fe20007ffe0ff */
[----:B------:R-:W-:Y:S01]  /*5160*/  UISETP.GE.AND UP0, UPT, UR11, UR27, UPT ;  /* 0x0000001b0b00728c */ /* 0x000fe2000bf06270 */
[----:B------:R-:W-:Y:S02]  /*5170*/  MOV R201, UR24 ;  /* 0x0000001800c97c02 */ /* 0x000fe40008000f00 */
[----:B------:R-:W0:Y:S01]  /*5180*/  LDGDEPBAR ;  /* 0x00000000000079af */ /* 0x000e220000000000 */
[----:B------:R-:W-:Y:S04]  /*5190*/  UMOV UR13, UR57 ;  /* 0x00000039000d7c82 */ /* 0x000fe80008000000 */
[----:B------:R-:W4:Y:S05]  /*51a0*/  LDL R124, [R1] ;  /* 0x00000000017c7983 */ /* 0x000f2a0000100800 */
[----:B------:R-:W4:Y:S01]  /*51b0*/  LDL R209, [R1+0x4] ;  /* 0x0000040001d17983 */ /* 0x000f220000100800 */
[----:B------:R-:W-:Y:S04]  /*51c0*/  DEPBAR.LE SB0, 0x0 ;  /* 0x000080000000791a */ /* 0x000fe80000000000 */
[----:B------:R-:W-:Y:S06]  /*51d0*/  BAR.SYNC.DEFER_BLOCKING 0x0 ;  /* 0x0000000000007b1d */ /* 0x000fec0000010000 */
[----:B------:R-:W-:Y:S05]  /*51e0*/  LDSM.16.M88.4 R84, [R243] ;  /* 0x00000000f354783b */ /* 0x000fea0000000200 */
[----:B------:R-:W1:Y:S05]  /*51f0*/  LDSM.16.M88.4 R88, [R250+UR4+0x18000] ;  /* 0x01800004fa58783b */ /* 0x000e6a0008000200 */
[----:B------:R-:W1:Y:S05]  /*5200*/  LDSM.16.M88.4 R92, [R250+UR4+0x18800] ;  /* 0x01880004fa5c783b */ /* 0x000e6a0008000200 */
[----:B------:R-:W-:Y:S05]  /*5210*/  LDSM.16.M88.4 R96, [R118] ;  /* 0x000000007660783b */ /* 0x000fea0000000200 */
[----:B------:R-:W1:Y:S05]  /*5220*/  LDSM.16.M88.4 R100, [R249] ;  /* 0x00000000f964783b */ /* 0x000e6a0000000200 */
[----:B------:R-:W1:Y:S05]  /*5230*/  LDSM.16.M88.4 R104, [R249+0x800] ;  /* 0x00080000f968783b */ /* 0x000e6a0000000200 */
[----:B------:R-:W-:Y:S05]  /*5240*/  LDSM.16.M88.4 R108, [R117] ;  /* 0x00000000756c783b */ /* 0x000fea0000000200 */
[----:B------:R-:W1:Y:S02]  /*5250*/  LDSM.16.M88.4 R112, [R248] ;  /* 0x00000000f870783b */ /* 0x000e640000000200 */
[C---:B-1----:R-:W-:Y:S06]  /*5260*/  HMMA.16816.F32 R4, R84.reuse, R88, RZ ;  /* 0x000000585404723c */ /* 0x042fec00000018ff */
[C---:B------:R-:W-:Y:S01]  /*5270*/  HMMA.16816.F32 R8, R84.reuse, R90, RZ ;  /* 0x0000005a5408723c */ /* 0x040fe200000018ff */
[----:B------:R-:W-:Y:S05]  /*5280*/  LDSM.16.M88.4 R88, [R116] ;  /* 0x000000007458783b */ /* 0x000fea0000000200 */
[C---:B------:R-:W-:Y:S06]  /*5290*/  HMMA.16816.F32 R12, R84.reuse, R92, RZ ;  /* 0x0000005c540c723c */ /* 0x040fec00000018ff */
[----:B------:R-:W-:Y:S01]  /*52a0*/  HMMA.16816.F32 R16, R84, R94, RZ ;  /* 0x0000005e5410723c */ /* 0x000fe200000018ff */
[----:B------:R-:W1:Y:S05]  /*52b0*/  LDSM.16.M88.4 R84, [R248+0x800] ;  /* 0x00080000f854783b */ /* 0x000e6a0000000200 */
[C---:B------:R-:W-:Y:S01]  /*52c0*/  HMMA.16816.F32 R4, R96.reuse, R100, R4 ;  /* 0x000000646004723c */ /* 0x040fe20000001804 */
[----:B------:R-:W1:Y:S05]  /*52d0*/  LDSM.16.M88.4 R92, [R247] ;  /* 0x00000000f75c783b */ /* 0x000e6a0000000200 */
[C---:B------:R-:W-:Y:S01]  /*52e0*/  HMMA.16816.F32 R8, R96.reuse, R102, R8 ;  /* 0x000000666008723c */ /* 0x040fe20000001808 */
[----:B------:R-:W-:Y:S05]  /*52f0*/  LDSM.16.M88.4 R100, [R243+0x2000] ;  /* 0x00200000f364783b */ /* 0x000fea0000000200 */
[C---:B------:R-:W-:Y:S06]  /*5300*/  HMMA.16816.F32 R12, R96.reuse, R104, R12 ;  /* 0x00000068600c723c */ /* 0x040fec000000180c */
[----:B------:R-:W-:Y:S01]  /*5310*/  HMMA.16816.F32 R16, R96, R106, R16 ;  /* 0x0000006a6010723c */ /* 0x000fe20000001810 */
[----:B------:R-:W1:Y:S05]  /*5320*/  LDSM.16.M88.4 R96, [R247+0x800] ;  /* 0x00080000f760783b */ /* 0x000e6a0000000200 */
[C---:B------:R-:W-:Y:S01]  /*5330*/  HMMA.16816.F32 R4, R108.reuse, R112, R4 ;  /* 0x000000706c04723c */ /* 0x040fe20000001804 */
[----:B------:R-:W1:Y:S05]  /*5340*/  LDSM.16.M88.4 R104, [R250+UR4+0x1a000] ;  /* 0x01a00004fa68783b */ /* 0x000e6a0008000200 */
        /* <DEDUP_REMOVED lines=9> */
[C---:B------:R-:W-:Y:S06]  /*53e0*/  HMMA.16816.F32 R12, R88.reuse, R96, R12 ;  /* 0x00000060580c723c */ /* 0x040fec000000180c */
[----:B------:R-:W-:Y:S01]  /*53f0*/  HMMA.16816.F32 R16, R88, R98, R16 ;  /* 0x000000625810723c */ /* 0x000fe20000001810 */
[----:B------:R-:W1:Y:S05]  /*5400*/  LDSM.16.M88.4 R88, [R249+0x2800] ;  /* 0x00280000f958783b */ /* 0x000e6a0000000200 */
[C---:B------:R-:W-:Y:S01]  /*5410*/  HMMA.16816.F32 R4, R100.reuse, R104, R4 ;  /* 0x000000686404723c */ /* 0x040fe20000001804 */
[----:B------:R-:W1:Y:S05]  /*5420*/  LDSM.16.M88.4 R96, [R248+0x2000] ;  /* 0x00200000f860783b */ /* 0x000e6a0000000200 */
        /* <DEDUP_REMOVED lines=23> */
[C---:B------:R-:W-:Y:S06]  /*55a0*/  HMMA.16816.F32 R12, R100.reuse, R88, R12 ;  /* 0x00000058640c723c */ /* 0x040fec000000180c */
[----:B------:R-:W-:Y:S01]  /*55b0*/  HMMA.16816.F32 R16, R100, R90, R16 ;  /* 0x0000005a6410723c */ /* 0x000fe20000001810 */
[----:B------:R-:W4:Y:S05]  /*55c0*/  LDSM.16.M88.4 R88, [R249+0x4800] ;  /* 0x00480000f958783b */ /* 0x000f2a0000000200 */
[C---:B------:R-:W-:Y:S01]  /*55d0*/  HMMA.16816.F32 R4, R108.reuse, R112, R4 ;  /* 0x000000706c04723c */ /* 0x040fe20000001804 */
[----:B------:R-:W4:Y:S04]  /*55e0*/  LDSM.16.M88.4 R100, [R117+0x4000] ;  /* 0x004000007564783b */ /* 0x000f280000000200 */
[----:B--2---:R-:W-:Y:S01]  /*55f0*/  IADD3 R122, P0, R119, UR21, RZ ;  /* 0x00000015777a7c10 */ /* 0x004fe2000ff1e0ff */
[C---:B------:R-:W-:Y:S01]  /*5600*/  HMMA.16816.F32 R8, R108.reuse, R114, R8 ;  /* 0x000000726c08723c */ /* 0x040fe20000001808 */
[----:B------:R-:W-:Y:S04]  /*5610*/  LDSM.16.M88.4 R112, [R247+0x4000] ;  /* 0x00400000f770783b */ /* 0x000fe80000000200 */
[----:B---3--:R-:W-:Y:S01]  /*5620*/  IADD3.X R123, R237, UR20, RZ, P0, !PT ;  /* 0x00000014ed7b7c10 */ /* 0x008fe200087fe4ff */
[C---:B-1----:R-:W-:Y:S04]  /*5630*/  HMMA.16816.F32 R12, R108.reuse, R84, R12 ;  /* 0x000000546c0c723c */ /* 0x042fe8000000180c */
[----:B------:R-:W5:Y:S01]  /*5640*/  LDG.E R120, desc[UR6][R122.64] ;  /* 0x000000067a787981 */ /* 0x000f62000c1e1900 */
[----:B----4-:R-:W-:Y:S01]  /*5650*/  LEA R201, R201, R124, 0x6 ;  /* 0x0000007cc9c97211 */ /* 0x010fe200078e30ff */
[----:B------:R-:W-:Y:S03]  /*5660*/  HMMA.16816.F32 R16, R108, R86, R16 ;  /* 0x000000566c10723c */ /* 0x000fe60000001810 */
[----:B------:R1:W5:Y:S03]  /*5670*/  LDG.E R119, desc[UR6][R122.64+0x20] ;  /* 0x000020067a777981 */ /* 0x000366000c1e1900 */
[C---:B------:R-:W-:Y:S02]  /*5680*/  HMMA.16816.F32 R4, R92.reuse, R96, R4 ;  /* 0x000000605c04723c */ /* 0x040fe40000001804 */
[----:B------:R-:W2:Y:S04]  /*5690*/  LDSM.16.M88.4 R84, [R248+0x4800] ;  /* 0x00480000f854783b */ /* 0x000ea80000000200 */
[C---:B------:R-:W-:Y:S01]  /*56a0*/  HMMA.16816.F32 R8, R92.reuse, R98, R8 ;  /* 0x000000625c08723c */ /* 0x040fe20000001808 */
[----:B------:R-:W3:Y:S05]  /*56b0*/  LDSM.16.M88.4 R108, [R116+0x4000] ;  /* 0x00400000746c783b */ /* 0x000eea0000000200 */
[C---:B------:R-:W-:Y:S01]  /*56c0*/  HMMA.16816.F32 R12, R92.reuse, R88, R12 ;  /* 0x000000585c0c723c */ /* 0x040fe2000000180c */
[----:B------:R-:W-:Y:S05]  /*56d0*/  LDSM.16.M88.4 R96, [R250+UR4+0x1e000] ;  /* 0x01e00004fa60783b */ /* 0x000fea0008000200 */
[----:B------:R-:W-:Y:S01]  /*56e0*/  HMMA.16816.F32 R16, R92, R90, R16 ;  /* 0x0000005a5c10723c */ /* 0x000fe20000001810 */
[----:B------:R-:W4:Y:S04]  /*56f0*/  LDSM.16.M88.4 R88, [R247+0x4800] ;  /* 0x00480000f758783b */ /* 0x000f280000000200 */
[----:B-1----:R-:W-:Y:S01]  /*5700*/  IADD3 R123, R209, -UR10, -R201 ;  /* 0x8000000ad17b7c10 */ /* 0x002fe2000fffe8c9 */
[C---:B------:R-:W-:Y:S01]  /*5710*/  HMMA.16816.F32 R4, R100.reuse, R104, R4 ;  /* 0x000000686404723c */ /* 0x040fe20000001804 */
[----:B------:R-:W1:Y:S04]  /*5720*/  LDSM.16.M88.4 R92, [R243+0x6000] ;  /* 0x00600000f35c783b */ /* 0x000e680000000200 */
[----:B------:R-:W-:Y:S01]  /*5730*/  IADD3 R123, R123, UR8, RZ ;  /* 0x000000087b7b7c10 */ /* 0x000fe2000fffe0ff */
[C---:B------:R-:W-:Y:S01]  /*5740*/  HMMA.16816.F32 R8, R100.reuse, R106, R8 ;  /* 0x0000006a6408723c */ /* 0x040fe20000001808 */
[----:B------:R-:W-:Y:S04]  /*5750*/  LDSM.16.M88.4 R104, [R249+0x6000] ;  /* 0x00600000f968783b */ /* 0x000fe80000000200 */
[----:B------:R-:W-:Y:S01]  /*5760*/  IADD3 R123, R123, UR11, RZ ;  /* 0x0000000b7b7b7c10 */ /* 0x000fe2000fffe0ff */
[C---:B--2---:R-:W-:Y:S05]  /*5770*/  HMMA.16816.F32 R12, R100.reuse, R84, R12 ;  /* 0x00000054640c723c */ /* 0x044fea000000180c */
[C---:B------:R-:W-:Y:S02]  /*5780*/  IADD3 R197, R123.reuse, 0x8, RZ ;  /* 0x000000087bc57810 */ /* 0x040fe40007ffe0ff */
[----:B------:R-:W-:Y:S01]  /*5790*/  IADD3 R196, R123, 0x7, RZ ;  /* 0x000000077bc47810 */ /* 0x000fe20007ffe0ff */
[----:B------:R-:W-:Y:S01]  /*57a0*/  HMMA.16816.F32 R16, R100, R86, R16 ;  /* 0x000000566410723c */ /* 0x000fe20000001810 */
[----:B------:R-:W2:Y:S02]  /*57b0*/  LDSM.16.M88.4 R84, [R250+UR4+0x1e800] ;  /* 0x01e80004fa54783b */ /* 0x000ea40008000200 */
[----:B------:R-:W-:Y:S02]  /*57c0*/  ISETP.GE.AND P1, PT, R197, RZ, PT ;  /* 0x000000ffc500720c */ /* 0x000fe40003f26270 */
[----:B------:R-:W-:Y:S01]  /*57d0*/  ISETP.GE.AND P0, PT, R196, RZ, PT ;  /* 0x000000ffc400720c */ /* 0x000fe20003f06270 */
[C---:B---3--:R-:W-:Y:S01]  /*57e0*/  HMMA.16816.F32 R4, R108.reuse, R112, R4 ;  /* 0x000000706c04723c */ /* 0x048fe20000001804 */
[----:B------:R-:W3:Y:S04]  /*57f0*/  LDSM.16.M88.4 R100, [R118+0x6000] ;  /* 0x006000007664783b */ /* 0x000ee80000000200 */
[C---:B------:R-:W-:Y:S01]  /*5800*/  IADD3 R124, R123.reuse, -0x10, RZ ;  /* 0xfffffff07b7c7810 */ /* 0x040fe20007ffe0ff */
[C---:B------:R-:W-:Y:S01]  /*5810*/  HMMA.16816.F32 R8, R108.reuse, R114, R8 ;  /* 0x000000726c08723c */ /* 0x040fe20000001808 */
[----:B------:R-:W-:Y:S02]  /*5820*/  LDSM.16.M88.4 R112, [R248+0x6000] ;  /* 0x00600000f870783b */ /* 0x000fe40000000200 */
[----:B------:R-:W-:Y:S02]  /*5830*/  ISETP.GE.AND P3, PT, R124, RZ, PT ;  /* 0x000000ff7c00720c */ /* 0x000fe40003f66270 */
[----:B------:R-:W-:Y:S01]  /*5840*/  IADD3 R207, R123, -0x1, RZ ;  /* 0xffffffff7bcf7810 */ /* 0x000fe20007ffe0ff */
[C---:B----4-:R-:W-:Y:S03]  /*5850*/  HMMA.16816.F32 R12, R108.reuse, R88, R12 ;  /* 0x000000586c0c723c */ /* 0x050fe6000000180c */
[----:B------:R-:W-:Y:S02]  /*5860*/  ISETP.GE.AND P6, PT, R207, RZ, PT ;  /* 0x000000ffcf00720c */ /* 0x000fe40003fc6270 */
[C---:B------:R-:W-:Y:S01]  /*5870*/  IADD3 R222, R123.reuse, -0x8, RZ ;  /* 0xfffffff87bde7810 */ /* 0x040fe20007ffe0ff */
[----:B------:R-:W-:Y:S01]  /*5880*/  HMMA.16816.F32 R16, R108, R90, R16 ;  /* 0x0000005a6c10723c */ /* 0x000fe20000001810 */
[----:B------:R-:W4:Y:S02]  /*5890*/  LDSM.16.M88.4 R88, [R249+0x6800] ;  /* 0x00680000f958783b */ /* 0x000f240000000200 */
[----:B------:R-:W-:Y:S02]  /*58a0*/  ISETP.GE.AND P5, PT, R222, RZ, PT ;  /* 0x000000ffde00720c */ /* 0x000fe40003fa6270 */
[C---:B------:R-:W-:Y:S01]  /*58b0*/  IADD3 R220, R123.reuse, -0x9, RZ ;  /* 0xfffffff77bdc7810 */ /* 0x040fe20007ffe0ff */
[C---:B-1----:R-:W-:Y:S01]  /*58c0*/  HMMA.16816.F32 R4, R92.reuse, R96, R4 ;  /* 0x000000605c04723c */ /* 0x042fe20000001804 */
[----:B------:R-:W1:Y:S04]  /*58d0*/  LDSM.16.M88.4 R108, [R117+0x6000] ;  /* 0x00600000756c783b */ /* 0x000e680000000200 */
[C---:B------:R-:W-:Y:S01]  /*58e0*/  IADD3 R125, R123.reuse, -0x11, RZ ;  /* 0xffffffef7b7d7810 */ /* 0x040fe20007ffe0ff */
[C---:B------:R-:W-:Y:S01]  /*58f0*/  HMMA.16816.F32 R8, R92.reuse, R98, R8 ;  /* 0x000000625c08723c */ /* 0x040fe20000001808 */
[----:B------:R-:W-:Y:S02]  /*5900*/  LDSM.16.M88.4 R96, [R247+0x6000] ;  /* 0x00600000f760783b */ /* 0x000fe40000000200 */
[----:B------:R-:W-:Y:S02]  /*5910*/  ISETP.GE.AND P4, PT, R220, RZ, PT ;  /* 0x000000ffdc00720c */ /* 0x000fe40003f86270 */
[----:B------:R-:W-:Y:S01]  /*5920*/  IADD3 R205, R123, -0x18, RZ ;  /* 0xffffffe87bcd7810 */ /* 0x000fe20007ffe0ff */
[C---:B--2---:R-:W-:Y:S03]  /*5930*/  HMMA.16816.F32 R12, R92.reuse, R84, R12 ;  /* 0x000000545c0c723c */ /* 0x044fe6000000180c */
[----:B------:R-:W-:Y:S02]  /*5940*/  ISETP.GE.AND P2, PT, R125, RZ, PT ;  /* 0x000000ff7d00720c */ /* 0x000fe40003f46270 */
[C---:B------:R-:W-:Y:S01]  /*5950*/  IADD3 R206, R123.reuse, -0x19, RZ ;  /* 0xffffffe77bce7810 */ /* 0x040fe20007ffe0ff */
[----:B------:R-:W-:Y:S01]  /*5960*/  HMMA.16816.F32 R16, R92, R86, R16 ;  /* 0x000000565c10723c */ /* 0x000fe20000001810 */
[----:B------:R-:W2:Y:S04]  /*5970*/  LDSM.16.M88.4 R84, [R248+0x6800] ;  /* 0x00680000f854783b */ /* 0x000ea80000000200 */
[C---:B------:R-:W-:Y:S01]  /*5980*/  @!P1 IADD3 R197, -R123.reuse, -0x8, RZ ;  /* 0xfffffff87bc59810 */ /* 0x040fe20007ffe1ff */
[C---:B---3--:R-:W-:Y:S01]  /*5990*/  HMMA.16816.F32 R4, R100.reuse, R104, R4 ;  /* 0x000000686404723c */ /* 0x048fe20000001804 */
[----:B------:R-:W3:Y:S04]  /*59a0*/  LDSM.16.M88.4 R92, [R116+0x6000] ;  /* 0x00600000745c783b */ /* 0x000ee80000000200 */
[----:B------:R-:W-:Y:S01]  /*59b0*/  @!P0 IADD3 R196, -R123, -0x7, RZ ;  /* 0xfffffff97bc48810 */ /* 0x000fe20007ffe1ff */
[C---:B------:R-:W-:Y:S03]  /*59c0*/  HMMA.16816.F32 R8, R100.reuse, R106, R8 ;  /* 0x0000006a6408723c */ /* 0x040fe60000001808 */
[----:B------:R-:W-:Y:S02]  /*59d0*/  ISETP.GE.AND P1, PT, R205, RZ, PT ;  /* 0x000000ffcd00720c */ /* 0x000fe40003f26270 */
[----:B------:R-:W-:Y:S01]  /*59e0*/  ISETP.GE.AND P0, PT, R206, RZ, PT ;  /* 0x000000ffce00720c */ /* 0x000fe20003f06270 */
[C---:B----4-:R-:W-:Y:S05]  /*59f0*/  HMMA.16816.F32 R12, R100.reuse, R88, R12 ;  /* 0x00000058640c723c */ /* 0x050fea000000180c */
[----:B------:R-:W-:Y:S01]  /*5a00*/  I2FP.F32.S32 R197, R197 ;  /* 0x000000c500c57245 */ /* 0x000fe20000201400 */
[----:B------:R-:W-:Y:S05]  /*5a10*/  HMMA.16816.F32 R16, R100, R90, R16 ;  /* 0x0000005a6410723c */ /* 0x000fea0000001810 */
[----:B------:R-:W-:Y:S01]  /*5a20*/  I2FP.F32.S32 R196, R196 ;  /* 0x000000c400c47245 */ /* 0x000fe20000201400 */
[C---:B-1----:R-:W-:Y:S05]  /*5a30*/  HMMA.16816.F32 R4, R108.reuse, R112, R4 ;  /* 0x000000706c04723c */ /* 0x042fea0000001804 */
[C---:B------:R-:W-:Y:S01]  /*5a40*/  @!P3 IADD3 R124, -R123.reuse, 0x10, RZ ;  /* 0x000000107b7cb810 */ /* 0x040fe20007ffe1ff */
[C---:B------:R-:W-:Y:S05]  /*5a50*/  HMMA.16816.F32 R8, R108.reuse, R114, R8 ;  /* 0x000000726c08723c */ /* 0x040fea0000001808 */
[C---:B------:R-:W-:Y:S01]  /*5a60*/  @!P6 IADD3 R207, -R123.reuse, 0x1, RZ ;  /* 0x000000017bcfe810 */ /* 0x040fe20007ffe1ff */
[C---:B--2---:R-:W-:Y:S05]  /*5a70*/  HMMA.16816.F32 R12, R108.reuse, R84, R12 ;  /* 0x000000546c0c723c */ /* 0x044fea000000180c */
[C---:B------:R-:W-:Y:S01]  /*5a80*/  @!P5 IADD3 R222, -R123.reuse, 0x8, RZ ;  /* 0x000000087bded810 */ /* 0x040fe20007ffe1ff */
[----:B------:R-:W-:Y:S01]  /*5a90*/  HMMA.16816.F32 R16, R108, R86, R16 ;  /* 0x000000566c10723c */ /* 0x000fe20000001810 */
[----:B------:R-:W1:Y:S04]  /*5aa0*/  LDSM.16.M88.4 R84, [R247+0x6800] ;  /* 0x00680000f754783b */ /* 0x000e680000000200 */
[C---:B------:R-:W-:Y:S01]  /*5ab0*/  @!P4 IADD3 R220, -R123.reuse, 0x9, RZ ;  /* 0x000000097bdcc810 */ /* 0x040fe20007ffe1ff */
[C---:B---3--:R-:W-:Y:S05]  /*5ac0*/  HMMA.16816.F32 R4, R92.reuse, R96, R4 ;  /* 0x000000605c04723c */ /* 0x048fea0000001804 */
[C---:B------:R-:W-:Y:S01]  /*5ad0*/  @!P2 IADD3 R125, -R123.reuse, 0x11, RZ ;  /* 0x000000117b7da810 */ /* 0x040fe20007ffe1ff */
[C---:B------:R-:W-:Y:S05]  /*5ae0*/  HMMA.16816.F32 R8, R92.reuse, R98, R8 ;  /* 0x000000625c08723c */ /* 0x040fea0000001808 */
[C---:B------:R-:W-:Y:S02]  /*5af0*/  @!P1 IADD3 R205, -R123.reuse, 0x18, RZ ;  /* 0x000000187bcd9810 */ /* 0x040fe40007ffe1ff */
[----:B------:R-:W-:Y:S02]  /*5b00*/  @!P0 IADD3 R206, -R123, 0x19, RZ ;  /* 0x000000197bce8810 */ /* 0x000fe40007ffe1ff */
[----:B------:R-:W-:Y:S02]  /*5b10*/  PLOP3.LUT P0, PT, PT, PT, UP0, 0x80, 0x0 ;  /* 0x000000000000781c */ /* 0x000fe40003f0f008 */
[----:B------:R-:W-:Y:S02]  /*5b20*/  IABS R131, R123 ;  /* 0x0000007b00837213 */ /* 0x000fe40000000000 */
[----:B------:R-:W-:Y:S02]  /*5b30*/  I2FP.F32.S32 R123, R124 ;  /* 0x0000007c007b7245 */ /* 0x000fe40000201400 */
[----:B------:R-:W-:Y:S02]  /*5b40*/  I2FP.F32.S32 R131, R131 ;  /* 0x0000008300837245 */ /* 0x000fe40000201400 */
[----:B------:R-:W-:Y:S01]  /*5b50*/  I2FP.F32.S32 R222, R222 ;  /* 0x000000de00de7245 */ /* 0x000fe20000201400 */
[----:B------:R-:W-:Y:S01]  /*5b60*/  FMUL.FTZ R122, R6, UR12 ;  /* 0x0000000c067a7c20 */ /* 0x000fe20008410000 */
[----:B------:R-:W-:Y:S01]  /*5b70*/  FMUL.FTZ R121, R7, UR12 ;  /* 0x0000000c07797c20 */ /* 0x000fe20008410000 */
[----:B------:R-:W-:Y:S01]  /*5b80*/  FMUL.FTZ R232, R4, UR12 ;  /* 0x0000000c04e87c20 */ /* 0x000fe20008410000 */
[----:B------:R-:W-:Y:S01]  /*5b90*/  FMUL.FTZ R212, R5, UR12 ;  /* 0x0000000c05d47c20 */ /* 0x000fe20008410000 */
[----:B------:R-:W-:Y:S02]  /*5ba0*/  I2FP.F32.S32 R220, R220 ;  /* 0x000000dc00dc7245 */ /* 0x000fe40000201400 */
[----:B------:R-:W2:Y:S01]  /*5bb0*/  MUFU.TANH R122, R122 ;  /* 0x0000007a007a7308 */ /* 0x000ea20000002400 */
[----:B------:R-:W-:Y:S01]  /*5bc0*/  FMUL.FTZ R228, R8, UR12 ;  /* 0x0000000c08e47c20 */ /* 0x000fe20008410000 */
[----:B------:R-:W-:Y:S01]  /*5bd0*/  FMUL.FTZ R210, R9, UR12 ;  /* 0x0000000c09d27c20 */ /* 0x000fe20008410000 */
[----:B------:R-:W-:Y:S01]  /*5be0*/  FMUL.FTZ R126, R10, UR12 ;  /* 0x0000000c0a7e7c20 */ /* 0x000fe20008410000 */
[----:B------:R-:W-:Y:S01]  /*5bf0*/  FMUL.FTZ R129, R11, UR12 ;  /* 0x0000000c0b817c20 */ /* 0x000fe20008410000 */
[C---:B-1----:R-:W-:Y:S05]  /*5c00*/  HMMA.16816.F32 R12, R92.reuse, R84, R12 ;  /* 0x000000545c0c723c */ /* 0x042fea000000180c */
[----:B------:R-:W1:Y:S01]  /*5c10*/  MUFU.TANH R121, R121 ;  /* 0x0000007900797308 */ /* 0x000e620000002400 */
[----:B------:R-:W-:Y:S01]  /*5c20*/  I2FP.F32.S32 R207, R207 ;  /* 0x000000cf00cf7245 */ /* 0x000fe20000201400 */
[----:B------:R-:W-:Y:S08]  /*5c30*/  HMMA.16816.F32 R16, R92, R86, R16 ;  /* 0x000000565c10723c */ /* 0x000ff00000001810 */
[----:B------:R-:W3:Y:S03]  /*5c40*/  MUFU.TANH R232, R232 ;  /* 0x000000e800e87308 */ /* 0x000ee60000002400 */
[----:B--2---:R-:W-:Y:S01]  /*5c50*/  FFMA.FTZ R230, R197, -UR5, R122 ;  /* 0x80000005c5e67c23 */ /* 0x004fe2000801007a */
[----:B------:R-:W-:Y:S01]  /*5c60*/  FFMA.FTZ R199, -R122, R122, 1 ;  /* 0x3f8000007ac77423 */ /* 0x000fe2000001017a */
[----:B------:R-:W-:Y:S02]  /*5c70*/  I2FP.F32.S32 R205, R205 ;  /* 0x000000cd00cd7245 */ /* 0x000fe40000201400 */
[----:B------:R-:W-:Y:S01]  /*5c80*/  I2FP.F32.S32 R206, R206 ;  /* 0x000000ce00ce7245 */ /* 0x000fe20000201400 */
[----:B------:R-:W-:Y:S02]  /*5c90*/  FMUL.FTZ R199, R199, UR12 ;  /* 0x0000000cc7c77c20 */ /* 0x000fe40008410000 */
[----:B------:R-:W2:Y:S01]  /*5ca0*/  MUFU.TANH R228, R228 ;  /* 0x000000e400e47308 */ /* 0x000ea20000002400 */
[----:B-1----:R-:W-:Y:S01]  /*5cb0*/  FFMA.FTZ R204, R196, -UR5, R121 ;  /* 0x80000005c4cc7c23 */ /* 0x002fe20008010079 */
[----:B------:R-:W-:Y:S01]  /*5cc0*/  FFMA.FTZ R197, -R121, R121, 1 ;  /* 0x3f80000079c57423 */ /* 0x000fe20000010179 */
[----:B------:R-:W-:Y:S01]  /*5cd0*/  I2FP.F32.S32 R125, R125 ;  /* 0x0000007d007d7245 */ /* 0x000fe20000201400 */
[----:B------:R-:W-:Y:S01]  /*5ce0*/  FMUL.FTZ R224, R12, UR12 ;  /* 0x0000000c0ce07c20 */ /* 0x000fe20008410000 */
[----:B------:R-:W-:Y:S01]  /*5cf0*/  FMUL.FTZ R127, R14, UR12 ;  /* 0x0000000c0e7f7c20 */ /* 0x000fe20008410000 */
[----:B------:R-:W-:Y:S04]  /*5d00*/  FMUL.FTZ R203, R15, UR12 ;  /* 0x0000000c0fcb7c20 */ /* 0x000fe80008410000 */
[----:B------:R-:W-:Y:S01]  /*5d10*/  MUFU.TANH R210, R210 ;  /* 0x000000d200d27308 */ /* 0x000fe20000002400 */
[----:B------:R-:W-:Y:S01]  /*5d20*/  FMUL.FTZ R208, R13, UR12 ;  /* 0x0000000c0dd07c20 */ /* 0x000fe20008410000 */
[----:B---3--:R-:W-:Y:S01]  /*5d30*/  FFMA.FTZ R200, -R232, R232, 1 ;  /* 0x3f800000e8c87423 */ /* 0x008fe200000101e8 */
[----:B------:R-:W-:Y:S01]  /*5d40*/  FMUL.FTZ R128, R17, UR12 ;  /* 0x0000000c11807c20 */ /* 0x000fe20008410000 */
[----:B------:R-:W-:Y:S01]  /*5d50*/  FMUL.FTZ R130, R18, UR12 ;  /* 0x0000000c12827c20 */ /* 0x000fe20008410000 */
[----:B------:R-:W-:Y:S01]  /*5d60*/  FMUL.FTZ R234, R19, UR12 ;  /* 0x0000000c13ea7c20 */ /* 0x000fe20008410000 */
[----:B------:R-:W-:Y:S01]  /*5d70*/  FMUL.FTZ R202, R16, UR12 ;  /* 0x0000000c10ca7c20 */ /* 0x000fe20008410000 */
[----:B------:R-:W-:Y:S03]  /*5d80*/  FFMA.FTZ R232, R131, -UR5, R232 ;  /* 0x8000000583e87c23 */ /* 0x000fe600080100e8 */
[----:B------:R-:W1:Y:S01]  /*5d90*/  MUFU.TANH R224, R224 ;  /* 0x000000e000e07308 */ /* 0x000e620000002400 */
[----:B--2---:R-:W-:Y:S01]  /*5da0*/  FFMA.FTZ R196, -R228, R228, 1 ;  /* 0x3f800000e4c47423 */ /* 0x004fe200000101e4 */
[----:B------:R-:W-:Y:S01]  /*5db0*/  FFMA.FTZ R228, R222, -UR5, R228 ;  /* 0x80000005dee47c23 */ /* 0x000fe200080100e4 */
[----:B------:R-:W-:Y:S01]  /*5dc0*/  FMUL.FTZ R197, R197, UR12 ;  /* 0x0000000cc5c57c20 */ /* 0x000fe20008410000 */
[----:B------:R-:W-:Y:S01]  /*5dd0*/  FMUL.FTZ R200, R200, UR12 ;  /* 0x0000000cc8c87c20 */ /* 0x000fe20008410000 */
[----:B------:R-:W-:Y:S05]  /*5de0*/  FMUL.FTZ R196, R196, UR12 ;  /* 0x0000000cc4c47c20 */ /* 0x000fea0008410000 */
[----:B------:R1:W2:Y:S10]  /*5df0*/  MUFU.TANH R121, R128 ;  /* 0x0000008000797308 */ /* 0x0002b40000002400 */
[----:B------:R3:W4:Y:S10]  /*5e00*/  MUFU.TANH R122, R130 ;  /* 0x00000082007a7308 */ /* 0x0007340000002400 */
[----:B------:R-:W4:Y:S01]  /*5e10*/  MUFU.TANH R126, R126 ;  /* 0x0000007e007e7308 */ /* 0x000f220000002400 */
[----:B-1----:R-:W-:Y:S01]  /*5e20*/  FFMA.FTZ R128, -R224, R224, 1 ;  /* 0x3f800000e0807423 */ /* 0x002fe200000101e0 */
[C---:B------:R-:W-:Y:S01]  /*5e30*/  FFMA.FTZ R224, R123.reuse, -UR5, R224 ;  /* 0x800000057be07c23 */ /* 0x040fe200080100e0 */
[----:B--2---:R-:W-:Y:S02]  /*5e40*/  FFMA.FTZ R206, R206, -UR5, R121 ;  /* 0x80000005cece7c23 */ /* 0x004fe40008010079 */
[----:B------:R-:W-:Y:S05]  /*5e50*/  FMUL.FTZ R128, R128, UR12 ;  /* 0x0000000c80807c20 */ /* 0x000fea0008410000 */
[----:B------:R-:W-:Y:S01]  /*5e60*/  MUFU.TANH R129, R129 ;  /* 0x0000008100817308 */ /* 0x000fe20000002400 */
[----:B---3--:R-:W-:Y:S01]  /*5e70*/  FFMA.FTZ R130, -R210, R210, 1 ;  /* 0x3f800000d2827423 */ /* 0x008fe200000101d2 */
[----:B----4-:R-:W-:Y:S01]  /*5e80*/  FFMA.FTZ R216, R123, -UR5, R122 ;  /* 0x800000057bd87c23 */ /* 0x010fe2000801007a */
[----:B------:R-:W-:Y:S01]  /*5e90*/  FFMA.FTZ R210, R220, -UR5, R210 ;  /* 0x80000005dcd27c23 */ /* 0x000fe200080100d2 */
[----:B------:R-:W-:Y:S01]  /*5ea0*/  FFMA.FTZ R123, -R122, R122, 1 ;  /* 0x3f8000007a7b7423 */ /* 0x000fe2000001017a */
[----:B------:R-:W-:Y:S01]  /*5eb0*/  FFMA.FTZ R122, -R121, R121, 1 ;  /* 0x3f800000797a7423 */ /* 0x000fe20000010179 */
[----:B------:R-:W-:Y:S04]  /*5ec0*/  FMUL.FTZ R130, R130, UR12 ;  /* 0x0000000c82827c20 */ /* 0x000fe80008410000 */
[----:B------:R-:W1:Y:S01]  /*5ed0*/  MUFU.TANH R127, R127 ;  /* 0x0000007f007f7308 */ /* 0x000e620000002400 */
[----:B------:R-:W-:Y:S01]  /*5ee0*/  FFMA.FTZ R226, R131, -UR5, R126 ;  /* 0x8000000583e27c23 */ /* 0x000fe2000801007e */
[----:B------:R-:W-:Y:S01]  /*5ef0*/  FFMA.FTZ R131, -R126, R126, 1 ;  /* 0x3f8000007e837423 */ /* 0x000fe2000001017e */
[----:B------:R-:W-:Y:S01]  /*5f00*/  FMUL.FTZ R123, R123, UR12 ;  /* 0x0000000c7b7b7c20 */ /* 0x000fe20008410000 */
[----:B------:R-:W-:Y:S02]  /*5f10*/  FMUL.FTZ R122, R122, UR12 ;  /* 0x0000000c7a7a7c20 */ /* 0x000fe40008410000 */
[----:B------:R-:W-:Y:S04]  /*5f20*/  FMUL.FTZ R131, R131, UR12 ;  /* 0x0000000c83837c20 */ /* 0x000fe80008410000 */
[----:B------:R-:W2:Y:S10]  /*5f30*/  MUFU.TANH R203, R203 ;  /* 0x000000cb00cb7308 */ /* 0x000eb40000002400 */
[----:B------:R3:W4:Y:S01]  /*5f40*/  MUFU.TANH R124, R202 ;  /* 0x000000ca007c7308 */ /* 0x0007220000002400 */
[----:B-1----:R-:W-:Y:S01]  /*5f50*/  FFMA.FTZ R222, R222, -UR5, R127 ;  /* 0x80000005dede7c23 */ /* 0x002fe2000801007f */
[----:B------:R-:W-:Y:S04]  /*5f60*/  FFMA.FTZ R127, -R127, R127, 1 ;  /* 0x3f8000007f7f7423 */ /* 0x000fe8000001017f */
[----:B------:R-:W-:Y:S04]  /*5f70*/  FMUL.FTZ R127, R127, UR12 ;  /* 0x0000000c7f7f7c20 */ /* 0x000fe80008410000 */
[----:B------:R-:W1:Y:S01]  /*5f80*/  MUFU.TANH R212, R212 ;  /* 0x000000d400d47308 */ /* 0x000e620000002400 */
[----:B--2---:R-:W-:Y:S01]  /*5f90*/  FFMA.FTZ R220, R220, -UR5, R203 ;  /* 0x80000005dcdc7c23 */ /* 0x004fe200080100cb */
[----:B------:R-:W-:Y:S08]  /*5fa0*/  FFMA.FTZ R203, -R203, R203, 1 ;  /* 0x3f800000cbcb7423 */ /* 0x000ff000000101cb */
[----:B------:R-:W2:Y:S01]  /*5fb0*/  MUFU.TANH R208, R208 ;  /* 0x000000d000d07308 */ /* 0x000ea20000002400 */
[----:B---3--:R-:W-:Y:S01]  /*5fc0*/  FFMA.FTZ R202, R207, -UR5, R129 ;  /* 0x80000005cfca7c23 */ /* 0x008fe20008010081 */
[----:B----4-:R-:W-:Y:S01]  /*5fd0*/  FFMA.FTZ R218, R205, -UR5, R124 ;  /* 0x80000005cdda7c23 */ /* 0x010fe2000801007c */
[----:B------:R-:W-:Y:S01]  /*5fe0*/  FFMA.FTZ R129, -R129, R129, 1 ;  /* 0x3f80000081817423 */ /* 0x000fe20000010181 */
[----:B------:R-:W-:Y:S03]  /*5ff0*/  FFMA.FTZ R124, -R124, R124, 1 ;  /* 0x3f8000007c7c7423 */ /* 0x000fe6000001017c */
[----:B------:R-:W-:Y:S03]  /*6000*/  FMUL.FTZ R129, R129, UR12 ;  /* 0x0000000c81817c20 */ /* 0x000fe60008410000 */
[----:B------:R-:W3:Y:S01]  /*6010*/  MUFU.TANH R234, R234 ;  /* 0x000000ea00ea7308 */ /* 0x000ee20000002400 */
[----:B-1----:R-:W-:Y:S01]  /*6020*/  FFMA.FTZ R198, -R212, R212, 1 ;  /* 0x3f800000d4c67423 */ /* 0x002fe200000101d4 */
[----:B------:R-:W-:Y:S01]  /*6030*/  FFMA.FTZ R212, R207, -UR5, R212 ;  /* 0x80000005cfd47c23 */ /* 0x000fe200080100d4 */
[----:B------:R-:W-:Y:S02]  /*6040*/  FMUL.FTZ R124, R124, UR12 ;  /* 0x0000000c7c7c7c20 */ /* 0x000fe40008410000 */
[----:B------:R-:W-:Y:S01]  /*6050*/  FMUL.FTZ R198, R198, UR12 ;  /* 0x0000000cc6c67c20 */ /* 0x000fe20008410000 */
[----:B--2---:R-:W-:Y:S01]  /*6060*/  FFMA.FTZ R126, -R208, R208, 1 ;  /* 0x3f800000d07e7423 */ /* 0x004fe200000101d0 */
[C---:B------:R-:W-:Y:S03]  /*6070*/  FFMA.FTZ R208, R125.reuse, -UR5, R208 ;  /* 0x800000057dd07c23 */ /* 0x040fe600080100d0 */
[----:B------:R-:W-:Y:S01]  /*6080*/  FMUL.FTZ R126, R126, UR12 ;  /* 0x0000000c7e7e7c20 */ /* 0x000fe20008410000 */
[----:B---3--:R-:W-:Y:S01]  /*6090*/  FFMA.FTZ R121, -R234, R234, 1 ;  /* 0x3f800000ea797423 */ /* 0x008fe200000101ea */
[----:B------:R-:W-:Y:S01]  /*60a0*/  FFMA.FTZ R214, R125, -UR5, R234 ;  /* 0x800000057dd67c23 */ /* 0x000fe200080100ea */
[----:B------:R-:W-:Y:S02]  /*60b0*/  FMUL.FTZ R125, R203, UR12 ;  /* 0x0000000ccb7d7c20 */ /* 0x000fe40008410000 */
        /* <DEDUP_REMOVED lines=14> */
.L_x_1980:
        /* <DEDUP_REMOVED lines=13> */
[C---:B------:R-:W-:Y:S01]  /*6270*/  ISETP.GE.AND P0, PT, R12.reuse, R14, PT ;  /* 0x0000000e0c00720c */ /* 0x040fe20003f06270 */
[----:B------:R-:W-:Y:S01]  /*6280*/  VIADD R8, R201, 0x11 ;  /* 0x00000011c9087836 */ /* 0x000fe20000000000 */
        /* <DEDUP_REMOVED lines=53> */
.L_x_1981:
        /* <DEDUP_REMOVED lines=11> */
[----:B------:R1:W5:Y:S04]  /*6690*/  LDL R219, [R1+0x40] ;  /* 0x0000400001db7983 */ /* 0x0003680000100800 */
[----:B------:R1:W5:Y:S04]  /*66a0*/  LDL R217, [R1+0x3c] ;  /* 0x00003c0001d97983 */ /* 0x0003680000100800 */
[----:B------:R1:W5:Y:S01]  /*66b0*/  LDL R215, [R1+0x38] ;  /* 0x0000380001d77983 */ /* 0x0003620000100800 */
[C---:B--2---:R-:W-:Y:S01]  /*66c0*/  FMUL.FTZ R7, R5.reuse, 1.4426950216293334961 ;  /* 0x3fb8aa3b05077820 */ /* 0x044fe20000410000 */
[----:B------:R-:W-:Y:S01]  /*66d0*/  FSETP.NEU.FTZ.AND P0, PT, R5, -INF , PT ;  /* 0xff8000000500780b */ /* 0x000fe20003f1d000 */
[C---:B---3--:R-:W-:Y:S03]  /*66e0*/  FMUL.FTZ R5, R4.reuse, 1.4426950216293334961 ;  /* 0x3fb8aa3b04057820 */ /* 0x048fe60000410000 */
        /* <DEDUP_REMOVED lines=21> */
[----:B------:R1:W5:Y:S01]  /*6840*/  LDL.64 R232, [R1+0x10] ;  /* 0x0000100001e87983 */ /* 0x0003620000100a00 */
[----:B------:R-:W-:Y:S06]  /*6850*/  PLOP3.LUT P0, PT, PT, PT, UP0, 0x80, 0x0 ;  /* 0x000000000000781c */ /* 0x000fec0003f0f008 */
        /* <DEDUP_REMOVED lines=300> */
.L_x_1982:
        /* <DEDUP_REMOVED lines=177> */
.L_x_1983:
        /* <DEDUP_REMOVED lines=638> */
.L_x_1985:
        /* <DEDUP_REMOVED lines=21> */
.L_x_1986:
        /* <DEDUP_REMOVED lines=62> */
.L_x_1988:
[----:B------:R-:W-:Y:S05]  /*b340*/  BSYNC B0 ;  /* 0x0000000000007941 */ /* 0x000fea0003800000 */
.L_x_1987:
        /* <DEDUP_REMOVED lines=21> */
.L_x_1990:
[----:B------:R-:W-:Y:S05]  /*b4a0*/  BSYNC B0 ;  /* 0x0000000000007941 */ /* 0x000fea0003800000 */
.L_x_1989:
        /* <DEDUP_REMOVED lines=26> */
[C---:B-1----:R-:W-:Y:S01]  /*b650*/  IMAD R3, R53.reuse, UR13, R36 ;  /* 0x0000000d35037c24 */ /* 0x042fe2000f8e0224 */
        /* <DEDUP_REMOVED lines=10> */
[----:B------:R1:W-:Y:S02]  /*b700*/  @!P0 STG.E.128 desc[UR6][R42.64+0x180], R16 ;  /* 0x000180102a008986 */ /* 0x0003e4000c101d06 */
.L_x_1992:
[----:B------:R-:W-:Y:S05]  /*b710*/  BSYNC B0 ;  /* 0x0000000000007941 */ /* 0x000fea0003800000 */
.L_x_1991:
        /* <DEDUP_REMOVED lines=12> */
[----:B-1--4-:R-:W-:-:S03]  /*b7e0*/  LEA R4, P4, R36, UR8, 0x1 ;  /* 0x0000000824047c11 */ /* 0x012fc6000f8808ff */
[----:B------:R-:W-:-:S04]  /*b7f0*/  IMAD R2, R53, UR13, R2 ;  /* 0x0000000d35027c24 */ /* 0x000fc8000f8e0202 */
[----:B------:R-:W-:-:S05]  /*b800*/  IMAD.IADD R2, R2, 0x1, R37 ;  /* 0x0000000102027824 */ /* 0x000fca00078e0225 */
[----:B------:R-:W-:-:S05]  /*b810*/  LEA.HI.X R5, R36, UR9, R2, 0x1, P4 ;  /* 0x0000000924057c11 */ /* 0x000fca000a0f0c02 */
[----:B------:R1:W-:Y:S04]  /*b820*/  @!P3 STG.E.128 desc[UR6][R4.64], R32 ;  /* 0x000000200400b986 */ /* 0x0003e8000c101d06 */
[----:B------:R1:W-:Y:S04]  /*b830*/  @!P2 STG.E.128 desc[UR6][R4.64+0x80], R28 ;  /* 0x0000801c0400a986 */ /* 0x0003e8000c101d06 */
[----:B------:R1:W-:Y:S04]  /*b840*/  @!P1 STG.E.128 desc[UR6][R4.64+0x100], R24 ;  /* 0x0001001804009986 */ /* 0x0003e8000c101d06 */
[----:B------:R1:W-:Y:S02]  /*b850*/  @!P0 STG.E.128 desc[UR6][R4.64+0x180], R20 ;  /* 0x0001801404008986 */ /* 0x0003e4000c101d06 */
.L_x_1961:
[----:B------:R-:W-:Y:S05]  /*b860*/  BSYNC B1 ;  /* 0x0000000000017941 */ /* 0x000fea0003800000 */
.L_x_1947:
        /* <DEDUP_REMOVED lines=12> */
.L_x_1993:
[----:B------:R-:W-:Y:S05]  /*b930*/  EXIT ;  /* 0x000000000000794d */ /* 0x000fea0003800000 */
.L_x_1995:
        /* <DEDUP_REMOVED lines=12> */
.L_x_2073:


//--------------------- .text._ZN5flash25flash_bwd_dot_do_o_kernelILb0E23Flash_bwd_kernel_traitsILi256ELi64ELi64ELi8ELi4ELi2ELi2ELb0ELb0EN7cutlass6half_tE19Flash_kernel_traitsILi256ELi64ELi64ELi8ES3_EEEEvNS_16Flash_bwd_paramsE --------------------------
	.section	.text._ZN5flash25flash_bwd_dot_do_o_kernelILb0E23Flash_bwd_kernel_traitsILi256ELi64ELi64ELi8ELi4ELi2ELi2ELb0ELb0EN7cutlass6half_tE19Flash_kernel_traitsILi256ELi64ELi64ELi8ES3_EEEEvNS_16Flash_bwd_paramsE,"ax",@progbits
	.align	128
        .global         _ZN5flash25flash_bwd_dot_do_o_kernelILb0E23Flash_bwd_kernel_traitsILi256ELi64ELi64ELi8ELi4ELi2ELi2ELb0ELb0EN7cutlass6half_tE19Flash_kernel_traitsILi256ELi64ELi64ELi8ES3_EEEEvNS_16Flash_bwd_paramsE
        .type           _ZN5flash25flash_bwd_dot_do_o_kernelILb0E23Flash_bwd_kernel_traitsILi256ELi64ELi64ELi8ELi4ELi2ELi2ELb0ELb0EN7cutlass6half_tE19Flash_kernel_traitsILi256ELi64ELi64ELi8ES3_EEEEvNS_16Flash_bwd_paramsE,@function
        .size           _ZN5flash25flash_bwd_dot_do_o_kernelILb0E23Flash_bwd_kernel_traitsILi256ELi64ELi64ELi8ELi4ELi2ELi2ELb0ELb0EN7cutlass6half_tE19Flash_kernel_traitsILi256ELi64ELi64ELi8ES3_EEEEvNS_16Flash_bwd_paramsE,(.L_x_2074 - _ZN5flash25flash_bwd_dot_do_o_kernelILb0E23Flash_bwd_kernel_traitsILi256ELi64ELi64ELi8ELi4ELi2ELi2ELb0ELb0EN7cutlass6half_tE19Flash_kernel_traitsILi256ELi64ELi64ELi8ES3_EEEEvNS_16Flash_bwd_paramsE)
        .other          _ZN5flash25flash_bwd_dot_do_o_kernelILb0E23Flash_bwd_kernel_traitsILi256ELi64ELi64ELi8ELi4ELi2ELi2ELb0ELb0EN7cutlass6half_tE19Flash_kernel_traitsILi256ELi64ELi64ELi8ES3_EEEEvNS_16Flash_bwd_paramsE,@"STO_CUDA_ENTRY STV_DEFAULT"
_ZN5flash25flash_bwd_dot_do_o_kernelILb0E23Flash_bwd_kernel_traitsILi256ELi64ELi64ELi8ELi4ELi2ELi2ELb0ELb0EN7cutlass6half_tE19Flash_kernel_traitsILi256ELi64ELi64ELi8ES3_EEEEvNS_16Flash_bwd_paramsE:
.text._ZN5flash25flash_bwd_dot_do_o_kernelILb0E23Flash_bwd_kernel_traitsILi256ELi64ELi64ELi8ELi4ELi2ELi2ELb0ELb0EN7cutlass6half_tE19Flash_kernel_traitsILi256ELi64ELi64ELi8ES3_EEEEvNS_16Flash_bwd_paramsE:
        /* <DEDUP_REMOVED lines=52> */
.L_x_1996:
[----:B------:R-:W0:Y:S08]  /*0340*/  LDC R54, c[0x0][0x270] ;  /* 0x00009c00ff367b82 */ /* 0x000e300000000800 */
[----:B------:R-:W1:Y:S01]  /*0350*/  LDC R3, c[0x0][0x2d4] ;  /* 0x0000b500ff037b82 */ /* 0x000e620000000800 */
[----:B0-----:R-:W-:-:S04]  /*0360*/  IMAD R54, R7, R54, UR5 ;  /* 0x0000000507367e24 */ /* 0x001fc8000f8e0236 */
[----:B-1----:R-:W-:-:S07]  /*0370*/  IMAD R54, R54, R3, RZ ;  /* 0x0000000336367224 */ /* 0x002fce00078e02ff */
.L_x_1997:
        /* <DEDUP_REMOVED lines=57> */
.L_x_1999:
[----:B------:R-:W-:Y:S05]  /*0710*/  BSYNC B0 ;  /* 0x0000000000007941 */ /* 0x000fea0003800000 */
.L_x_1998:
        /* <DEDUP_REMOVED lines=45> */
.L_x_2001:
[----:B------:R-:W-:Y:S05]  /*09f0*/  BSYNC B0 ;  /* 0x0000000000007941 */ /* 0x000fea0003800000 */
.L_x_2000:
        /* <DEDUP_REMOVED lines=52> */
.L_x_2003:
[----:B------:R-:W-:Y:S05]  /*0d40*/  BSYNC B0 ;  /* 0x0000000000007941 */ /* 0x000fea0003800000 */
.L_x_2002:
        /* <DEDUP_REMOVED lines=38> */
.L_x_2005:
[----:B------:R-:W-:Y:S05]  /*0fb0*/  BSYNC B0 ;  /* 0x0000000000007941 */ /* 0x000fea0003800000 */
.L_x_2004:
        /* <DEDUP_REMOVED lines=218> */
.L_x_2006:
        /* <DEDUP_REMOVED lines=10> */
.L_x_2074:


//--------------------- .text._ZN5flash25flash_bwd_dot_do_o_kernelILb1E23Flash_bwd_kernel_traitsILi256ELi64ELi64ELi8ELi4ELi2ELi2ELb0ELb0EN7cutlass6half_tE19Flash_kernel_traitsILi256ELi64ELi64ELi8ES3_EEEEvNS_16Flash_bwd_paramsE --------------------------
	.section	.text._ZN5flash25flash_bwd_dot_do_o_kernelILb1E23Flash_bwd_kernel_traitsILi256ELi64ELi64ELi8ELi4ELi2ELi2ELb0ELb0EN7cutlass6half_tE19Flash_kernel_traitsILi256ELi64ELi64ELi8ES3_EEEEvNS_16Flash_bwd_paramsE,"ax",@progbits
	.align	128
        .global         _ZN5flash25flash_bwd_dot_do_o_kernelILb1E23Flash_bwd_kernel_traitsILi256ELi64ELi64ELi8ELi4ELi2ELi2ELb0ELb0EN7cutlass6half_tE19Flash_kernel_traitsILi256ELi64ELi64ELi8ES3_EEEEvNS_16Flash_bwd_paramsE
        .type           _ZN5flash25flash_bwd_dot_do_o_kernelILb1E23Flash_bwd_kernel_traitsILi256ELi64ELi64ELi8ELi4ELi2ELi2ELb0ELb0EN7cutlass6half_tE19Flash_kernel_traitsILi256ELi64ELi64ELi8ES3_EEEEvNS_16Flash_bwd_paramsE,@function
        .size           _ZN5flash25flash_bwd_dot_do_o_kernelILb1E23Flash_bwd_kernel_traitsILi256ELi64ELi64ELi8ELi4ELi2ELi2ELb0ELb0EN7cutlass6half_tE19Flash_kernel_traitsILi256ELi64ELi64ELi8ES3_EEEEvNS_16Flash_bwd_paramsE,(.L_x_2075 - _ZN5flash25flash_bwd_dot_do_o_kernelILb1E23Flash_bwd_kernel_traitsILi256ELi64ELi64ELi8ELi4ELi2ELi2ELb0ELb0EN7cutlass6half_tE19Flash_kernel_traitsILi256ELi64ELi64ELi8ES3_EEEEvNS_16Flash_bwd_paramsE)
        .other          _ZN5flash25flash_bwd_dot_do_o_kernelILb1E23Flash_bwd_kernel_traitsILi256ELi64ELi64ELi8ELi4ELi2ELi2ELb0ELb0EN7cutlass6half_tE19Flash_kernel_traitsILi256ELi64ELi64ELi8ES3_EEEEvNS_16Flash_bwd_paramsE,@"STO_CUDA_ENTRY STV_DEFAULT"
_ZN5flash25flash_bwd_dot_do_o_kernelILb1E23Flash_bwd_kernel_traitsILi256ELi64ELi64ELi8ELi4ELi2ELi2ELb0ELb0EN7cutlass6half_tE19Flash_kernel_traitsILi256ELi64ELi64ELi8ES3_EEEEvNS_16Flash_bwd_paramsE:
.text._ZN5flash25flash_bwd_dot_do_o_kernelILb1E23Flash_bwd_kernel_traitsILi256ELi64ELi64ELi8ELi4ELi2ELi2ELb0ELb0EN7cutlass6half_tE19Flash_kernel_traitsILi256ELi64ELi64ELi8ES3_EEEEvNS_16Flash_bwd_paramsE:
        /* <DEDUP_REMOVED lines=62> */
.L_x_2007:
        /* <DEDUP_REMOVED lines=27> */
.L_x_2008:
[----:B------:R-:W-:-:S04]  /*0590*/  IMAD R52, R52, R53, R25 ;  /* 0x0000003534347224 */ /* 0x000fc800078e0219 */
[----:B------:R-:W-:-:S07]  /*05a0*/  IMAD R52, R52, R31, RZ ;  /* 0x0000001f34347224 */ /* 0x000fce00078e02ff */
.L_x_2009:
        /* <DEDUP_REMOVED lines=76> */
.L_x_2011:
[----:B------:R-:W-:Y:S05]  /*0a70*/  BSYNC B0 ;  /* 0x0000000000007941 */ /* 0x000fea0003800000 */
.L_x_2010:
        /* <DEDUP_REMOVED lines=38> */
.L_x_2013:
[----:B------:R-:W-:Y:S05]  /*0ce0*/  BSYNC B0 ;  /* 0x0000000000007941 */ /* 0x000fea0003800000 */
.L_x_2012:
        /* <DEDUP_REMOVED lines=48> */
.L_x_2015:
[----:B------:R-:W-:Y:S05]  /*0ff0*/  BSYNC B0 ;  /* 0x0000000000007941 */ /* 0x000fea0003800000 */
.L_x_2014:
        /* <DEDUP_REMOVED lines=43> */
.L_x_2017:
[----:B------:R-:W-:Y:S05]  /*12b0*/  BSYNC B0 ;  /* 0x0000000000007941 */ /* 0x000fea0003800000 */
.L_x_2016:
        /* <DEDUP_REMOVED lines=242> */
.L_x_2018:
        /* <DEDUP_REMOVED lines=10> */
.L_x_2075:


//--------------------- .nv.shared._ZN5flash27flash_bwd_convert_dq_kernelI23Flash_bwd_kernel_traitsILi256ELi64ELi32ELi8ELi4ELi1ELi2ELb1ELb1EN7cutlass6half_tE19Flash_kernel_traitsILi256ELi64ELi32ELi8ES3_EEEEvNS_16Flash_bwd_paramsEi --------------------------
	.section	.nv.shared._ZN5flash27flash_bwd_convert_dq_kernelI23Flash_bwd_kernel_traitsILi256ELi64ELi32ELi8ELi4ELi1ELi2ELb1ELb1EN7cutlass6half_tE19Flash_kernel_traitsILi256ELi64ELi32ELi8ES3_EEEEvNS_16Flash_bwd_paramsEi,"aw",@nobits
	.sectionflags	@""
	.align	16
	.zero		1024


//--------------------- .nv.shared.reserved.0     --------------------------
	.section	.nv.shared.reserved.0,"aw",@nobits
	.weak		__nv_reservedSMEM_offset_0_alias
	.size		__nv_reservedSMEM_offset_0_alias, 0, 0
	.other		__nv_reservedSMEM_offset_0_alias,@"STO_CUDA_RESERVED_SHARED STV_DEFAULT"
__nv_reservedSMEM_offset_0_alias:
	.zero		0


//--------------------- .nv.global                --------------------------
	.section	.nv.global,"aw",@nobits
.nv.global:
	.type		_ZN66_INTERNAL_c896cc1e_30_flash_bwd_hdim256_fp16_sm80_cu_d53ad458_32094cute1_E,@object
	.size		_ZN66_INTERNAL_c896cc1e_30_flash_bwd_hdim256_fp16_sm80_cu_d53ad458_32094cute1_E,(_ZN66_INTERNAL_c896cc1e_30_flash_bwd_hdim256_fp16_sm80_cu_d53ad458_32094cuda3std3__45__cpo6cbeginE - _ZN66_INTERNAL_c896cc1e_30_flash_bwd_hdim256_fp16_sm80_cu_d53ad458_32094cute1_E)
_ZN66_INTERNAL_c896cc1e_30_flash_bwd_hdim256_fp16_sm80_cu_d53ad458_32094cute1_E:
	.zero		1
	.type		_ZN66_INTERNAL_c896cc1e_30_flash_bwd_hdim256_fp16_sm80_cu_d53ad458_32094cuda3std3__45__cpo6cbeginE,@object
	.size		_ZN66_INTERNAL_c896cc1e_30_flash_bwd_hdim256_fp16_sm80_cu_d53ad458_32094cuda3std3__45__cpo6cbeginE,(_ZN66_INTERNAL_c896cc1e_30_flash_bwd_hdim256_fp16_sm80_cu_d53ad458_32094cuda3std3__48in_placeE - _ZN66_INTERNAL_c896cc1e_30_flash_bwd_hdim256_fp16_sm80_cu_d53ad458_32094cuda3std3__45__cpo6cbeginE)
_ZN66_INTERNAL_c896cc1e_30_flash_bwd_hdim256_fp16_sm80_cu_d53ad458_32094cuda3std3__45__cpo6cbeginE:
	.zero		1
	.type		_ZN66_INTERNAL_c896cc1e_30_flash_bwd_hdim256_fp16_sm80_cu_d53ad458_32094cuda3std3__48in_placeE,@object
	.size		_ZN66_INTERNAL_c896cc1e_30_flash_bwd_hdim256_fp16_sm80_cu_d53ad458_32094cuda3std3__48in_placeE,(_ZN66_INTERNAL_c896cc1e_30_flash_bwd_hdim256_fp16_sm80_cu_d53ad458_32094cuda3std6ranges3__45__cpo9iter_moveE - _ZN66_INTERNAL_c896cc1e_30_flash_bwd_hdim256_fp16_sm80_cu_d53ad458_32094cuda3std3__48in_placeE)
_ZN66_INTERNAL_c896cc1e_30_flash_bwd_hdim256_fp16_sm80_cu_d53ad458_32094cuda3std3__48in_placeE:
	.zero		1
	.type		_ZN66_INTERNAL_c896cc1e_30_flash_bwd_hdim256_fp16_sm80_cu_d53ad458_32094cuda3std6ranges3__45__cpo9iter_moveE,@object
	.size		_ZN66_INTERNAL_c896cc1e_30_flash_bwd_hdim256_fp16_sm80_cu_d53ad458_32094cuda3std6ranges3__45__cpo9iter_moveE,(_ZN66_INTERNAL_c896cc1e_30_flash_bwd_hdim256_fp16_sm80_cu_d53ad458_32094cuda3std3__45__cpo5beginE - _ZN66_INTERNAL_c896cc1e_30_flash_bwd_hdim256_fp16_sm80_cu_d53ad458_32094cuda3std6ranges3__45__cpo9iter_moveE)
_ZN66_INTERNAL_c896cc1e_30_flash_bwd_hdim256_fp16_sm80_cu_d53ad458_32094cuda3std6ranges3__45__cpo9iter_moveE:
	.zero		1
	.type		_ZN66_INTERNAL_c896cc1e_30_flash_bwd_hdim256_fp16_sm80_cu_d53ad458_32094cuda3std3__45__cpo5beginE,@object
	.size		_ZN66_INTERNAL_c896cc1e_30_flash_bwd_hdim256_fp16_sm80_cu_d53ad458_32094cuda3std3__45__cpo5beginE,(_ZN66_INTERNAL_c896cc1e_30_flash_bwd_hdim256_fp16_sm80_cu_d53ad458_32094cuda3std3__468_GLOBAL__N__c896cc1e_30_flash_bwd_hdim256_fp16_sm80_cu_d53ad458_32096ignoreE - _ZN66_INTERNAL_c896cc1e_30_flash_bwd_hdim256_fp16_sm80_cu_d53ad458_32094cuda3std3__45__cpo5beginE)
_ZN66_INTERNAL_c896cc1e_30_flash_bwd_hdim256_fp16_sm80_cu_d53ad458_32094cuda3std3__45__cpo5beginE:
	.zero		1
	.type		_ZN66_INTERNAL_c896cc1e_30_flash_bwd_hdim256_fp16_sm80_cu_d53ad458_32094cuda3std3__468_GLOBAL__N__c896cc1e_30_flash_bwd_hdim256_fp16_sm80_cu_d53ad458_32096ignoreE,@object
	.size		_ZN66_INTERNAL_c896cc1e_30_flash_bwd_hdim256_fp16_sm80_cu_d53ad458_32094cuda3std3__468_GLOBAL__N__c896cc1e_30_flash_bwd_hdim256_fp16_sm80_cu_d53ad458_32096ignoreE,(_ZN66_INTERNAL_c896cc1e_30_flash_bwd_hdim256_fp16_sm80_cu_d53ad458_32094cute7productE - _ZN66_INTERNAL_c896cc1e_30_flash_bwd_hdim256_fp16_sm80_cu_d53ad458_32094cuda3std3__468_GLOBAL__N__c896cc1e_30_flash_bwd_hdim256_fp16_sm80_cu_d53ad458_32096ignoreE)
_ZN66_INTERNAL_c896cc1e_30_flash_bwd_hdim256_fp16_sm80_cu_d53ad458_32094cuda3std3__468_GLOBAL__N__c896cc1e_30_flash_bwd_hdim256_fp16_sm80_cu_d53ad458_32096ignoreE:
	.zero		1
	.type		_ZN66_INTERNAL_c896cc1e_30_flash_bwd_hdim256_fp16_sm80_cu_d53ad458_32094cute7productE,@object
	.size		_ZN66_INTERNAL_c896cc1e_30_flash_bwd_hdim256_fp16_sm80_cu_d53ad458_32094cute7productE,(_ZN66_INTERNAL_c896cc1e_30_flash_bwd_hdim256_fp16_sm80_cu_d53ad458_32094cuda3std3__45__cpo3endE - _ZN66_INTERNAL_c896cc1e_30_flash_bwd_hdim256_fp16_sm80_cu_d53ad458_32094cute7productE)
_ZN66_INTERNAL_c896cc1e_30_flash_bwd_hdim256_fp16_sm80_cu_d53ad458_32094cute7productE:
	.zero		1
	.type		_ZN66_INTERNAL_c896cc1e_30_flash_bwd_hdim256_fp16_sm80_cu_d53ad458_32094cuda3std3__45__cpo3endE,@object
	.size		_ZN66_INTERNAL_c896cc1e_30_flash_bwd_hdim256_fp16_sm80_cu_d53ad458_32094cuda3std3__45__cpo3endE,(_ZN66_INTERNAL_c896cc1e_30_flash_bwd_hdim256_fp16_sm80_cu_d53ad458_32094cuda3std3__419piecewise_constructE - _ZN66_INTERNAL_c896cc1e_30_flash_bwd_hdim256_fp16_sm80_cu_d53ad458_32094cuda3std3__45__cpo3endE)
_ZN66_INTERNAL_c896cc1e_30_flash_bwd_hdim256_fp16_sm80_cu_d53ad458_32094cuda3std3__45__cpo3endE:
	.zero		1
	.type		_ZN66_INTERNAL_c896cc1e_30_flash_bwd_hdim256_fp16_sm80_cu_d53ad458_32094cuda3std3__419piecewise_constructE,@object
	.size		_ZN66_INTERNAL_c896cc1e_30_flash_bwd_hdim256_fp16_sm80_cu_d53ad458_32094cuda3std3__419piecewise_constructE,(_ZN66_INTERNAL_c896cc1e_30_flash_bwd_hdim256_fp16_sm80_cu_d53ad458_32094cuda3std3__45__cpo4cendE - _ZN66_INTERNAL_c896cc1e_30_flash_bwd_hdim256_fp16_sm80_cu_d53ad458_32094cuda3std3__419piecewise_constructE)
_ZN66_INTERNAL_c896cc1e_30_flash_bwd_hdim256_fp16_sm80_cu_d53ad458_32094cuda3std3__419piecewise_constructE:
	.zero		1
	.type		_ZN66_INTERNAL_c896cc1e_30_flash_bwd_hdim256_fp16_sm80_cu_d53ad458_32094cuda3std3__45__cpo4cendE,@object
	.size		_ZN66_INTERNAL_c896cc1e_30_flash_bwd_hdim256_fp16_sm80_cu_d53ad458_32094cuda3std3__45__cpo4cendE,(_ZN66_INTERNAL_c896cc1e_30_flash_bwd_hdim256_fp16_sm80_cu_d53ad458_32094cuda3std6ranges3__45__cpo4swapE - _ZN66_INTERNAL_c896cc1e_30_flash_bwd_hdim256_fp16_sm80_cu_d53ad458_32094cuda3std3__45__cpo4cendE)
_ZN66_INTERNAL_c896cc1e_30_flash_bwd_hdim256_fp16_sm80_cu_d53ad458_32094cuda3std3__45__cpo4cendE:
	.zero		1
	.type		_ZN66_INTERNAL_c896cc1e_30_flash_bwd_hdim256_fp16_sm80_cu_d53ad458_32094cuda3std6ranges3__45__cpo4swapE,@object
	.size		_ZN66_INTERNAL_c896cc1e_30_flash_bwd_hdim256_fp16_sm80_cu_d53ad458_32094cuda3std6ranges3__45__cpo4swapE,(.L_7 - _ZN66_INTERNAL_c896cc1e_30_flash_bwd_hdim256_fp16_sm80_cu_d53ad458_32094cuda3std6ranges3__45__cpo4swapE)
_ZN66_INTERNAL_c896cc1e_30_flash_bwd_hdim256_fp16_sm80_cu_d53ad458_32094cuda3std6ranges3__45__cpo4swapE:
	.zero		1
.L_7:


//--------------------- .nv.shared._ZN5flash44flash_bwd_dq_dk_dv_loop_seqk_parallel_kernelI23Flash_bwd_kernel_traitsILi256ELi64ELi32ELi8ELi4ELi1ELi2ELb1ELb1EN7cutlass6half_tE19Flash_kernel_traitsILi256ELi64ELi32ELi8ES3_EELb0ELb0ELb0ELb0ELb0ELb0ELb0EEEvNS_16Flash_bwd_paramsE --------------------------
	.section	.nv.shared._ZN5flash44flash_bwd_dq_dk_dv_loop_seqk_parallel_kernelI23Flash_bwd_kernel_traitsILi256ELi64ELi32ELi8ELi4ELi1ELi2ELb1ELb1EN7cutlass6half_tE19Flash_kernel_traitsILi256ELi64ELi32ELi8ES3_EELb0ELb0ELb0ELb0ELb0ELb0ELb0EEEvNS_16Flash_bwd_paramsE,"aw",@nobits
	.sectionflags	@""
	.align	16
	.zero		1024


//--------------------- .nv.shared._ZN5flash44flash_bwd_dq_dk_dv_loop_seqk_parallel_kernelI23Flash_bwd_kernel_traitsILi256ELi64ELi32ELi8ELi4ELi1ELi2ELb1ELb1EN7cutlass6half_tE19Flash_kernel_traitsILi256ELi64ELi32ELi8ES3_EELb0ELb0ELb0ELb0ELb0ELb0ELb1EEEvNS_16Flash_bwd_paramsE --------------------------
	.section	.nv.shared._ZN5flash44flash_bwd_dq_dk_dv_loop_seqk_parallel_kernelI23Flash_bwd_kernel_traitsILi256ELi64ELi32ELi8ELi4ELi1ELi2ELb1ELb1EN7cutlass6half_tE19Flash_kernel_traitsILi256ELi64ELi32ELi8ES3_EELb0ELb0ELb0ELb0ELb0ELb0ELb1EEEvNS_16Flash_bwd_paramsE,"aw",@nobits
	.sectionflags	@""
	.align	16
	.zero		1024


//--------------------- .nv.shared._ZN5flash44flash_bwd_dq_dk_dv_loop_seqk_parallel_kernelI23Flash_bwd_kernel_traitsILi256ELi64ELi32ELi8ELi4ELi1ELi2ELb1ELb1EN7cutlass6half_tE19Flash_kernel_traitsILi256ELi64ELi32ELi8ES3_EELb0ELb0ELb1ELb0ELb0ELb0ELb0EEEvNS_16Flash_bwd_paramsE --------------------------
	.section	.nv.shared._ZN5flash44flash_bwd_dq_dk_dv_loop_seqk_parallel_kernelI23Flash_bwd_kernel_traitsILi256ELi64ELi32ELi8ELi4ELi1ELi2ELb1ELb1EN7cutlass6half_tE19Flash_kernel_traitsILi256ELi64ELi32ELi8ES3_EELb0ELb0ELb1ELb0ELb0ELb0ELb0EEEvNS_16Flash_bwd_paramsE,"aw",@nobits
	.sectionflags	@""
	.align	16
	.zero		1024


//--------------------- .nv.shared._ZN5flash44flash_bwd_dq_dk_dv_loop_seqk_parallel_kernelI23Flash_bwd_kernel_traitsILi256ELi64ELi32ELi8ELi4ELi1ELi2ELb1ELb1EN7cutlass6half_tE19Flash_kernel_traitsILi256ELi64ELi32ELi8ES3_EELb0ELb0ELb1ELb0ELb0ELb0ELb1EEEvNS_16Flash_bwd_paramsE --------------------------
	.section	.nv.shared._ZN5flash44flash_bwd_dq_dk_dv_loop_seqk_parallel_kernelI23Flash_bwd_kernel_traitsILi256ELi64ELi32ELi8ELi4ELi1ELi2ELb1ELb1EN7cutlass6half_tE19Flash_kernel_traitsILi256ELi64ELi32ELi8ES3_EELb0ELb0ELb1ELb0ELb0ELb0ELb1EEEvNS_16Flash_bwd_paramsE,"aw",@nobits
	.sectionflags	@""
	.align	16
	.zero		1024


//--------------------- .nv.shared._ZN5flash44flash_bwd_dq_dk_dv_loop_seqk_parallel_kernelI23Flash_bwd_kernel_traitsILi256ELi64ELi32ELi8ELi4ELi1ELi2ELb1ELb1EN7cutlass6half_tE19Flash_kernel_traitsILi256ELi64ELi32ELi8ES3_EELb0ELb0ELb0ELb0ELb0ELb1ELb0EEEvNS_16Flash_bwd_paramsE --------------------------
	.section	.nv.shared._ZN5flash44flash_bwd_dq_dk_dv_loop_seqk_parallel_kernelI23Flash_bwd_kernel_traitsILi256ELi64ELi32ELi8ELi4ELi1ELi2ELb1ELb1EN7cutlass6half_tE19Flash_kernel_traitsILi256ELi64ELi32ELi8ES3_EELb0ELb0ELb0ELb0ELb0ELb1ELb0EEEvNS_16Flash_bwd_paramsE,"aw",@nobits
	.sectionflags	@""
	.align	16
	.zero		1024


//--------------------- .nv.shared._ZN5flash44flash_bwd_dq_dk_dv_loop_seqk_parallel_kernelI23Flash_bwd_kernel_traitsILi256ELi64ELi32ELi8ELi4ELi1ELi2ELb1ELb1EN7cutlass6half_tE19Flash_kernel_traitsILi256ELi64ELi32ELi8ES3_EELb0ELb0ELb0ELb0ELb0ELb1ELb1EEEvNS_16Flash_bwd_paramsE --------------------------
	.section	.nv.shared._ZN5flash44flash_bwd_dq_dk_dv_loop_seqk_parallel_kernelI23Flash_bwd_kernel_traitsILi256ELi64ELi32ELi8ELi4ELi1ELi2ELb1ELb1EN7cutlass6half_tE19Flash_kernel_traitsILi256ELi64ELi32ELi8ES3_EELb0ELb0ELb0ELb0ELb0ELb1ELb1EEEvNS_16Flash_bwd_paramsE,"aw",@nobits
	.sectionflags	@""
	.align	16
	.zero		1024


//--------------------- .nv.shared._ZN5flash44flash_bwd_dq_dk_dv_loop_seqk_parallel_kernelI23Flash_bwd_kernel_traitsILi256ELi64ELi32ELi8ELi4ELi1ELi2ELb1ELb1EN7cutlass6half_tE19Flash_kernel_traitsILi256ELi64ELi32ELi8ES3_EELb0ELb0ELb0ELb1ELb0ELb0ELb0EEEvNS_16Flash_bwd_paramsE --------------------------
	.section	.nv.shared._ZN5flash44flash_bwd_dq_dk_dv_loop_seqk_parallel_kernelI23Flash_bwd_kernel_traitsILi256ELi64ELi32ELi8ELi4ELi1ELi2ELb1ELb1EN7cutlass6half_tE19Flash_kernel_traitsILi256ELi64ELi32ELi8ES3_EELb0ELb0ELb0ELb1ELb0ELb0ELb0EEEvNS_16Flash_bwd_paramsE,"aw",@nobits
	.sectionflags	@""
	.align	16
	.zero		1024


//--------------------- .nv.shared._ZN5flash44flash_bwd_dq_dk_dv_loop_seqk_parallel_kernelI23Flash_bwd_kernel_traitsILi256ELi64ELi32ELi8ELi4ELi1ELi2ELb1ELb1EN7cutlass6half_tE19Flash_kernel_traitsILi256ELi64ELi32ELi8ES3_EELb0ELb0ELb0ELb1ELb0ELb0ELb1EEEvNS_16Flash_bwd_paramsE --------------------------
	.section	.nv.shared._ZN5flash44flash_bwd_dq_dk_dv_loop_seqk_parallel_kernelI23Flash_bwd_kernel_traitsILi256ELi64ELi32ELi8ELi4ELi1ELi2ELb1ELb1EN7cutlass6half_tE19Flash_kernel_traitsILi256ELi64ELi32ELi8ES3_EELb0ELb0ELb0ELb1ELb0ELb0ELb1EEEvNS_16Flash_bwd_paramsE,"aw",@nobits
	.sectionflags	@""
	.align	16
	.zero		1024


//--------------------- .nv.shared._ZN5flash44flash_bwd_dq_dk_dv_loop_seqk_parallel_kernelI23Flash_bwd_kernel_traitsILi256ELi64ELi32ELi8ELi4ELi1ELi2ELb1ELb1EN7cutlass6half_tE19Flash_kernel_traitsILi256ELi64ELi32ELi8ES3_EELb0ELb0ELb1ELb0ELb0ELb1ELb0EEEvNS_16Flash_bwd_paramsE --------------------------
	.section	.nv.shared._ZN5flash44flash_bwd_dq_dk_dv_loop_seqk_parallel_kernelI23Flash_bwd_kernel_traitsILi256ELi64ELi32ELi8ELi4ELi1ELi2ELb1ELb1EN7cutlass6half_tE19Flash_kernel_traitsILi256ELi64ELi32ELi8ES3_EELb0ELb0ELb1ELb0ELb0ELb1ELb0EEEvNS_16Flash_bwd_paramsE,"aw",@nobits
	.sectionflags	@""
	.align	16
	.zero		1024


//--------------------- .nv.shared._ZN5flash44flash_bwd_dq_dk_dv_loop_seqk_parallel_kernelI23Flash_bwd_kernel_traitsILi256ELi64ELi32ELi8ELi4ELi1ELi2ELb1ELb1EN7cutlass6half_tE19Flash_kernel_traitsILi256ELi64ELi32ELi8ES3_EELb0ELb0ELb1ELb0ELb0ELb1ELb1EEEvNS_16Flash_bwd_paramsE --------------------------
	.section	.nv.shared._ZN5flash44flash_bwd_dq_dk_dv_loop_seqk_parallel_kernelI23Flash_bwd_kernel_traitsILi256ELi64ELi32ELi8ELi4ELi1ELi2ELb1ELb1EN7cutlass6half_tE19Flash_kernel_traitsILi256ELi64ELi32ELi8ES3_EELb0ELb0ELb1ELb0ELb0ELb1ELb1EEEvNS_16Flash_bwd_paramsE,"aw",@nobits
	.sectionflags	@""
	.align	16
	.zero		1024


//--------------------- .nv.shared._ZN5flash44flash_bwd_dq_dk_dv_loop_seqk_parallel_kernelI23Flash_bwd_kernel_traitsILi256ELi64ELi32ELi8ELi4ELi1ELi2ELb1ELb1EN7cutlass6half_tE19Flash_kernel_traitsILi256ELi64ELi32ELi8ES3_EELb0ELb0ELb1ELb1ELb0ELb0ELb0EEEvNS_16Flash_bwd_paramsE --------------------------
	.section	.nv.shared._ZN5flash44flash_bwd_dq_dk_dv_loop_seqk_parallel_kernelI23Flash_bwd_kernel_traitsILi256ELi64ELi32ELi8ELi4ELi1ELi2ELb1ELb1EN7cutlass6half_tE19Flash_kernel_traitsILi256ELi64ELi32ELi8ES3_EELb0ELb0ELb1ELb1ELb0ELb0ELb0EEEvNS_16Flash_bwd_paramsE,"aw",@nobits
	.sectionflags	@""
	.align	16
	.zero		1024


//--------------------- .nv.shared._ZN5flash44flash_bwd_dq_dk_dv_loop_seqk_parallel_kernelI23Flash_bwd_kernel_traitsILi256ELi64ELi32ELi8ELi4ELi1ELi2ELb1ELb1EN7cutlass6half_tE19Flash_kernel_traitsILi256ELi64ELi32ELi8ES3_EELb0ELb0ELb1ELb1ELb0ELb0ELb1EEEvNS_16Flash_bwd_paramsE --------------------------
	.section	.nv.shared._ZN5flash44flash_bwd_dq_dk_dv_loop_seqk_parallel_kernelI23Flash_bwd_kernel_traitsILi256ELi64ELi32ELi8ELi4ELi1ELi2ELb1ELb1EN7cutlass6half_tE19Flash_kernel_traitsILi256ELi64ELi32ELi8ES3_EELb0ELb0ELb1ELb1ELb0ELb0ELb1EEEvNS_16Flash_bwd_paramsE,"aw",@nobits
	.sectionflags	@""
	.align	16
	.zero		1024


//--------------------- .nv.shared._ZN5flash25flash_bwd_dot_do_o_kernelILb0E23Flash_bwd_kernel_traitsILi256ELi64ELi32ELi8ELi4ELi1ELi2ELb1ELb1EN7cutlass6half_tE19Flash_kernel_traitsILi256ELi64ELi32ELi8ES3_EEEEvNS_16Flash_bwd_paramsE --------------------------
	.section	.nv.shared._ZN5flash25flash_bwd_dot_do_o_kernelILb0E23Flash_bwd_kernel_traitsILi256ELi64ELi32ELi8ELi4ELi1ELi2ELb1ELb1EN7cutlass6half_tE19Flash_kernel_traitsILi256ELi64ELi32ELi8ES3_EEEEvNS_16Flash_bwd_paramsE,"aw",@nobits
	.sectionflags	@""
	.align	16
	.zero		1024


//--------------------- .nv.shared._ZN5flash25flash_bwd_dot_do_o_kernelILb1E23Flash_bwd_kernel_traitsILi256ELi64ELi32ELi8ELi4ELi1ELi2ELb1ELb1EN7cutlass6half_tE19Flash_kernel_traitsILi256ELi64ELi32ELi8ES3_EEEEvNS_16Flash_bwd_paramsE --------------------------
	.section	.nv.shared._ZN5flash25flash_bwd_dot_do_o_kernelILb1E23Flash_bwd_kernel_traitsILi256ELi64ELi32ELi8ELi4ELi1ELi2ELb1ELb1EN7cutlass6half_tE19Flash_kernel_traitsILi256ELi64ELi32ELi8ES3_EEEEvNS_16Flash_bwd_paramsE,"aw",@nobits
	.sectionflags	@""
	.align	16
	.zero		1024


//--------------------- .nv.shared._ZN5flash44flash_bwd_dq_dk_dv_loop_seqk_parallel_kernelI23Flash_bwd_kernel_traitsILi256ELi64ELi64ELi8ELi4ELi2ELi2ELb0ELb1EN7cutlass6half_tE19Flash_kernel_traitsILi256ELi64ELi64ELi8ES3_EELb0ELb0ELb0ELb0ELb0ELb0ELb0EEEvNS_16Flash_bwd_paramsE --------------------------
	.section	.nv.shared._ZN5flash44flash_bwd_dq_dk_dv_loop_seqk_parallel_kernelI23Flash_bwd_kernel_traitsILi256ELi64ELi64ELi8ELi4ELi2ELi2ELb0ELb1EN7cutlass6half_tE19Flash_kernel_traitsILi256ELi64ELi64ELi8ES3_EELb0ELb0ELb0ELb0ELb0ELb0ELb0EEEvNS_16Flash_bwd_paramsE,"aw",@nobits
	.sectionflags	@""
	.align	16
	.zero		1024


//--------------------- .nv.shared._ZN5flash44flash_bwd_dq_dk_dv_loop_seqk_parallel_kernelI23Flash_bwd_kernel_traitsILi256ELi64ELi64ELi8ELi4ELi2ELi2ELb0ELb1EN7cutlass6half_tE19Flash_kernel_traitsILi256ELi64ELi64ELi8ES3_EELb0ELb0ELb1ELb0ELb0ELb0ELb0EEEvNS_16Flash_bwd_paramsE --------------------------
	.section	.nv.shared._ZN5flash44flash_bwd_dq_dk_dv_loop_seqk_parallel_kernelI23Flash_bwd_kernel_traitsILi256ELi64ELi64ELi8ELi4ELi2ELi2ELb0ELb1EN7cutlass6half_tE19Flash_kernel_traitsILi256ELi64ELi64ELi8ES3_EELb0ELb0ELb1ELb0ELb0ELb0ELb0EEEvNS_16Flash_bwd_paramsE,"aw",@nobits
	.sectionflags	@""
	.align	16
	.zero		1024


//--------------------- .nv.shared._ZN5flash44flash_bwd_dq_dk_dv_loop_seqk_parallel_kernelI23Flash_bwd_kernel_traitsILi256ELi64ELi64ELi8ELi4ELi2ELi2ELb0ELb1EN7cutlass6half_tE19Flash_kernel_traitsILi256ELi64ELi64ELi8ES3_EELb0ELb0ELb0ELb0ELb0ELb1ELb0EEEvNS_16Flash_bwd_paramsE --------------------------
	.section	.nv.shared._ZN5flash44flash_bwd_dq_dk_dv_loop_seqk_parallel_kernelI23Flash_bwd_kernel_traitsILi256ELi64ELi64ELi8ELi4ELi2ELi2ELb0ELb1EN7cutlass6half_tE19Flash_kernel_traitsILi256ELi64ELi64ELi8ES3_EELb0ELb0ELb0ELb0ELb0ELb1ELb0EEEvNS_16Flash_bwd_paramsE,"aw",@nobits
	.sectionflags	@""
	.align	16
	.zero		1024


//--------------------- .nv.shared._ZN5flash44flash_bwd_dq_dk_dv_loop_seqk_parallel_kernelI23Flash_bwd_kernel_traitsILi256ELi64ELi64ELi8ELi4ELi2ELi2ELb0ELb1EN7cutlass6half_tE19Flash_kernel_traitsILi256ELi64ELi64ELi8ES3_EELb0ELb0ELb0ELb1ELb0ELb0ELb0EEEvNS_16Flash_bwd_paramsE --------------------------
	.section	.nv.shared._ZN5flash44flash_bwd_dq_dk_dv_loop_seqk_parallel_kernelI23Flash_bwd_kernel_traitsILi256ELi64ELi64ELi8ELi4ELi2ELi2ELb0ELb1EN7cutlass6half_tE19Flash_kernel_traitsILi256ELi64ELi64ELi8ES3_EELb0ELb0ELb0ELb1ELb0ELb0ELb0EEEvNS_16Flash_bwd_paramsE,"aw",@nobits
	.sectionflags	@""
	.align	16
	.zero		1024


//--------------------- .nv.shared._ZN5flash44flash_bwd_dq_dk_dv_loop_seqk_parallel_kernelI23Flash_bwd_kernel_traitsILi256ELi64ELi64ELi8ELi4ELi2ELi2ELb0ELb1EN7cutlass6half_tE19Flash_kernel_traitsILi256ELi64ELi64ELi8ES3_EELb0ELb0ELb1ELb0ELb0ELb1ELb0EEEvNS_16Flash_bwd_paramsE --------------------------
	.section	.nv.shared._ZN5flash44flash_bwd_dq_dk_dv_loop_seqk_parallel_kernelI23Flash_bwd_kernel_traitsILi256ELi64ELi64ELi8ELi4ELi2ELi2ELb0ELb1EN7cutlass6half_tE19Flash_kernel_traitsILi256ELi64ELi64ELi8ES3_EELb0ELb0ELb1ELb0ELb0ELb1ELb0EEEvNS_16Flash_bwd_paramsE,"aw",@nobits
	.sectionflags	@""
	.align	16
	.zero		1024


//--------------------- .nv.shared._ZN5flash44flash_bwd_dq_dk_dv_loop_seqk_parallel_kernelI23Flash_bwd_kernel_traitsILi256ELi64ELi64ELi8ELi4ELi2ELi2ELb0ELb1EN7cutlass6half_tE19Flash_kernel_traitsILi256ELi64ELi64ELi8ES3_EELb0ELb0ELb1ELb1ELb0ELb0ELb0EEEvNS_16Flash_bwd_paramsE --------------------------
	.section	.nv.shared._ZN5flash44flash_bwd_dq_dk_dv_loop_seqk_parallel_kernelI23Flash_bwd_kernel_traitsILi256ELi64ELi64ELi8ELi4ELi2ELi2ELb0ELb1EN7cutlass6half_tE19Flash_kernel_traitsILi256ELi64ELi64ELi8ES3_EELb0ELb0ELb1ELb1ELb0ELb0ELb0EEEvNS_16Flash_bwd_paramsE,"aw",@nobits
	.sectionflags	@""
	.align	16
	.zero		1024


//--------------------- .nv.shared._ZN5flash44flash_bwd_dq_dk_dv_loop_seqk_parallel_kernelI23Flash_bwd_kernel_traitsILi256ELi64ELi64ELi8ELi4ELi2ELi2ELb0ELb0EN7cutlass6half_tE19Flash_kernel_traitsILi256ELi64ELi64ELi8ES3_EELb0ELb0ELb0ELb0ELb0ELb0ELb0EEEvNS_16Flash_bwd_paramsE --------------------------
	.section	.nv.shared._ZN5flash44flash_bwd_dq_dk_dv_loop_seqk_parallel_kernelI23Flash_bwd_kernel_traitsILi256ELi64ELi64ELi8ELi4ELi2ELi2ELb0ELb0EN7cutlass6half_tE19Flash_kernel_traitsILi256ELi64ELi64ELi8ES3_EELb0ELb0ELb0ELb0ELb0ELb0ELb0EEEvNS_16Flash_bwd_paramsE,"aw",@nobits
	.sectionflags	@""
	.align	16
	.zero		1024


//--------------------- .nv.shared._ZN5flash44flash_bwd_dq_dk_dv_loop_seqk_parallel_kernelI23Flash_bwd_kernel_traitsILi256ELi64ELi64ELi8ELi4ELi2ELi2ELb0ELb0EN7cutlass6half_tE19Flash_kernel_traitsILi256ELi64ELi64ELi8ES3_EELb0ELb0ELb1ELb0ELb0ELb0ELb0EEEvNS_16Flash_bwd_paramsE --------------------------
	.section	.nv.shared._ZN5flash44flash_bwd_dq_dk_dv_loop_seqk_parallel_kernelI23Flash_bwd_kernel_traitsILi256ELi64ELi64ELi8ELi4ELi2ELi2ELb0ELb0EN7cutlass6half_tE19Flash_kernel_traitsILi256ELi64ELi64ELi8ES3_EELb0ELb0ELb1ELb0ELb0ELb0ELb0EEEvNS_16Flash_bwd_paramsE,"aw",@nobits
	.sectionflags	@""
	.align	16
	.zero		1024


//--------------------- .nv.shared._ZN5flash44flash_bwd_dq_dk_dv_loop_seqk_parallel_kernelI23Flash_bwd_kernel_traitsILi256ELi64ELi64ELi8ELi4ELi2ELi2ELb0ELb0EN7cutlass6half_tE19Flash_kernel_traitsILi256ELi64ELi64ELi8ES3_EELb0ELb0ELb0ELb0ELb0ELb1ELb0EEEvNS_16Flash_bwd_paramsE --------------------------
	.section	.nv.shared._ZN5flash44flash_bwd_dq_dk_dv_loop_seqk_parallel_kernelI23Flash_bwd_kernel_traitsILi256ELi64ELi64ELi8ELi4ELi2ELi2ELb0ELb0EN7cutlass6half_tE19Flash_kernel_traitsILi256ELi64ELi64ELi8ES3_EELb0ELb0ELb0ELb0ELb0ELb1ELb0EEEvNS_16Flash_bwd_paramsE,"aw",@nobits
	.sectionflags	@""
	.align	16
	.zero		1024


//--------------------- .nv.shared._ZN5flash44flash_bwd_dq_dk_dv_loop_seqk_parallel_kernelI23Flash_bwd_kernel_traitsILi256ELi64ELi64ELi8ELi4ELi2ELi2ELb0ELb0EN7cutlass6half_tE19Flash_kernel_traitsILi256ELi64ELi64ELi8ES3_EELb0ELb0ELb0ELb1ELb0ELb0ELb0EEEvNS_16Flash_bwd_paramsE --------------------------
	.section	.nv.shared._ZN5flash44flash_bwd_dq_dk_dv_loop_seqk_parallel_kernelI23Flash_bwd_kernel_traitsILi256ELi64ELi64ELi8ELi4ELi2ELi2ELb0ELb0EN7cutlass6half_tE19Flash_kernel_traitsILi256ELi64ELi64ELi8ES3_EELb0ELb0ELb0ELb1ELb0ELb0ELb0EEEvNS_16Flash_bwd_paramsE,"aw",@nobits
	.sectionflags	@""
	.align	16
	.zero		1024


//--------------------- .nv.shared._ZN5flash44flash_bwd_dq_dk_dv_loop_seqk_parallel_kernelI23Flash_bwd_kernel_traitsILi256ELi64ELi64ELi8ELi4ELi2ELi2ELb0ELb0EN7cutlass6half_tE19Flash_kernel_traitsILi256ELi64ELi64ELi8ES3_EELb0ELb0ELb1ELb0ELb0ELb1ELb0EEEvNS_16Flash_bwd_paramsE --------------------------
	.section	.nv.shared._ZN5flash44flash_bwd_dq_dk_dv_loop_seqk_parallel_kernelI23Flash_bwd_kernel_traitsILi256ELi64ELi64ELi8ELi4ELi2ELi2ELb0ELb0EN7cutlass6half_tE19Flash_kernel_traitsILi256ELi64ELi64ELi8ES3_EELb0ELb0ELb1ELb0ELb0ELb1ELb0EEEvNS_16Flash_bwd_paramsE,"aw",@nobits
	.sectionflags	@""
	.align	16
	.zero		1024


//--------------------- .nv.shared._ZN5flash44flash_bwd_dq_dk_dv_loop_seqk_parallel_kernelI23Flash_bwd_kernel_traitsILi256ELi64ELi64ELi8ELi4ELi2ELi2ELb0ELb0EN7cutlass6half_tE19Flash_kernel_traitsILi256ELi64ELi64ELi8ES3_EELb0ELb0ELb1ELb1ELb0ELb0ELb0EEEvNS_16Flash_bwd_paramsE --------------------------
	.section	.nv.shared._ZN5flash44flash_bwd_dq_dk_dv_loop_seqk_parallel_kernelI23Flash_bwd_kernel_traitsILi256ELi64ELi64ELi8ELi4ELi2ELi2ELb0ELb0EN7cutlass6half_tE19Flash_kernel_traitsILi256ELi64ELi64ELi8ES3_EELb0ELb0ELb1ELb1ELb0ELb0ELb0EEEvNS_16Flash_bwd_paramsE,"aw",@nobits
	.sectionflags	@""
	.align	16
	.zero		1024


//--------------------- .nv.shared._ZN5flash27flash_bwd_convert_dq_kernelI23Flash_bwd_kernel_traitsILi256ELi64ELi64ELi8ELi4ELi2ELi2ELb0ELb1EN7cutlass6half_tE19Flash_kernel_traitsILi256ELi64ELi64ELi8ES3_EEEEvNS_16Flash_bwd_paramsEi --------------------------
	.section	.nv.shared._ZN5flash27flash_bwd_convert_dq_kernelI23Flash_bwd_kernel_traitsILi256ELi64ELi64ELi8ELi4ELi2ELi2ELb0ELb1EN7cutlass6half_tE19Flash_kernel_traitsILi256ELi64ELi64ELi8ES3_EEEEvNS_16Flash_bwd_paramsEi,"aw",@nobits
	.sectionflags	@""
	.align	16
	.zero		1024


//--------------------- .nv.shared._ZN5flash44flash_bwd_dq_dk_dv_loop_seqk_parallel_kernelI23Flash_bwd_kernel_traitsILi256ELi64ELi64ELi8ELi4ELi2ELi2ELb0ELb1EN7cutlass6half_tE19Flash_kernel_traitsILi256ELi64ELi64ELi8ES3_EELb1ELb0ELb0ELb0ELb0ELb0ELb0EEEvNS_16Flash_bwd_paramsE --------------------------
	.section	.nv.shared._ZN5flash44flash_bwd_dq_dk_dv_loop_seqk_parallel_kernelI23Flash_bwd_kernel_traitsILi256ELi64ELi64ELi8ELi4ELi2ELi2ELb0ELb1EN7cutlass6half_tE19Flash_kernel_traitsILi256ELi64ELi64ELi8ES3_EELb1ELb0ELb0ELb0ELb0ELb0ELb0EEEvNS_16Flash_bwd_paramsE,"aw",@nobits
	.sectionflags	@""
	.align	16
	.zero		1024


//--------------------- .nv.shared._ZN5flash44flash_bwd_dq_dk_dv_loop_seqk_parallel_kernelI23Flash_bwd_kernel_traitsILi256ELi64ELi64ELi8ELi4ELi2ELi2ELb0ELb1EN7cutlass6half_tE19Flash_kernel_traitsILi256ELi64ELi64ELi8ES3_EELb0ELb0ELb0ELb0ELb0ELb0ELb1EEEvNS_16Flash_bwd_paramsE --------------------------
	.section	.nv.shared._ZN5flash44flash_bwd_dq_dk_dv_loop_seqk_parallel_kernelI23Flash_bwd_kernel_traitsILi256ELi64ELi64ELi8ELi4ELi2ELi2ELb0ELb1EN7cutlass6half_tE19Flash_kernel_traitsILi256ELi64ELi64ELi8ES3_EELb0ELb0ELb0ELb0ELb0ELb0ELb1EEEvNS_16Flash_bwd_paramsE,"aw",@nobits
	.sectionflags	@""
	.align	16
	.zero		1024


//--------------------- .nv.shared._ZN5flash44flash_bwd_dq_dk_dv_loop_seqk_parallel_kernelI23Flash_bwd_kernel_traitsILi256ELi64ELi64ELi8ELi4ELi2ELi2ELb0ELb1EN7cutlass6half_tE19Flash_kernel_traitsILi256ELi64ELi64ELi8ES3_EELb1ELb0ELb1ELb0ELb0ELb0ELb0EEEvNS_16Flash_bwd_paramsE --------------------------
	.section	.nv.shared._ZN5flash44flash_bwd_dq_dk_dv_loop_seqk_parallel_kernelI23Flash_bwd_kernel_traitsILi256ELi64ELi64ELi8ELi4ELi2ELi2ELb0ELb1EN7cutlass6half_tE19Flash_kernel_traitsILi256ELi64ELi64ELi8ES3_EELb1ELb0ELb1ELb0ELb0ELb0ELb0EEEvNS_16Flash_bwd_paramsE,"aw",@nobits
	.sectionflags	@""
	.align	16
	.zero		1024


//--------------------- .nv.shared._ZN5flash44flash_bwd_dq_dk_dv_loop_seqk_parallel_kernelI23Flash_bwd_kernel_traitsILi256ELi64ELi64ELi8ELi4ELi2ELi2ELb0ELb1EN7cutlass6half_tE19Flash_kernel_traitsILi256ELi64ELi64ELi8ES3_EELb0ELb0ELb1ELb0ELb0ELb0ELb1EEEvNS_16Flash_bwd_paramsE --------------------------
	.section	.nv.shared._ZN5flash44flash_bwd_dq_dk_dv_loop_seqk_parallel_kernelI23Flash_bwd_kernel_traitsILi256ELi64ELi64ELi8ELi4ELi2ELi2ELb0ELb1EN7cutlass6half_tE19Flash_kernel_traitsILi256ELi64ELi64ELi8ES3_EELb0ELb0ELb1ELb0ELb0ELb0ELb1EEEvNS_16Flash_bwd_paramsE,"aw",@nobits
	.sectionflags	@""
	.align	16
	.zero		1024


//--------------------- .nv.shared._ZN5flash44flash_bwd_dq_dk_dv_loop_seqk_parallel_kernelI23Flash_bwd_kernel_traitsILi256ELi64ELi64ELi8ELi4ELi2ELi2ELb0ELb1EN7cutlass6half_tE19Flash_kernel_traitsILi256ELi64ELi64ELi8ES3_EELb1ELb0ELb0ELb0ELb0ELb1ELb0EEEvNS_16Flash_bwd_paramsE --------------------------
	.section	.nv.shared._ZN5flash44flash_bwd_dq_dk_dv_loop_seqk_parallel_kernelI23Flash_bwd_kernel_traitsILi256ELi64ELi64ELi8ELi4ELi2ELi2ELb0ELb1EN7cutlass6half_tE19Flash_kernel_traitsILi256ELi64ELi64ELi8ES3_EELb1ELb0ELb0ELb0ELb0ELb1ELb0EEEvNS_16Flash_bwd_paramsE,"aw",@nobits
	.sectionflags	@""
	.align	16
	.zero		1024


//--------------------- .nv.shared._ZN5flash44flash_bwd_dq_dk_dv_loop_seqk_parallel_kernelI23Flash_bwd_kernel_traitsILi256ELi64ELi64ELi8ELi4ELi2ELi2ELb0ELb1EN7cutlass6half_tE19Flash_kernel_traitsILi256ELi64ELi64ELi8ES3_EELb0ELb0ELb0ELb0ELb0ELb1ELb1EEEvNS_16Flash_bwd_paramsE --------------------------
	.section	.nv.shared._ZN5flash44flash_bwd_dq_dk_dv_loop_seqk_parallel_kernelI23Flash_bwd_kernel_traitsILi256ELi64ELi64ELi8ELi4ELi2ELi2ELb0ELb1EN7cutlass6half_tE19Flash_kernel_traitsILi256ELi64ELi64ELi8ES3_EELb0ELb0ELb0ELb0ELb0ELb1ELb1EEEvNS_16Flash_bwd_paramsE,"aw",@nobits
	.sectionflags	@""
	.align	16
	.zero		1024


//--------------------- .nv.shared._ZN5flash44flash_bwd_dq_dk_dv_loop_seqk_parallel_kernelI23Flash_bwd_kernel_traitsILi256ELi64ELi64ELi8ELi4ELi2ELi2ELb0ELb1EN7cutlass6half_tE19Flash_kernel_traitsILi256ELi64ELi64ELi8ES3_EELb1ELb0ELb0ELb1ELb0ELb0ELb0EEEvNS_16Flash_bwd_paramsE --------------------------
	.section	.nv.shared._ZN5flash44flash_bwd_dq_dk_dv_loop_seqk_parallel_kernelI23Flash_bwd_kernel_traitsILi256ELi64ELi64ELi8ELi4ELi2ELi2ELb0ELb1EN7cutlass6half_tE19Flash_kernel_traitsILi256ELi64ELi64ELi8ES3_EELb1ELb0ELb0ELb1ELb0ELb0ELb0EEEvNS_16Flash_bwd_paramsE,"aw",@nobits
	.sectionflags	@""
	.align	16
	.zero		1024


//--------------------- .nv.shared._ZN5flash44flash_bwd_dq_dk_dv_loop_seqk_parallel_kernelI23Flash_bwd_kernel_traitsILi256ELi64ELi64ELi8ELi4ELi2ELi2ELb0ELb1EN7cutlass6half_tE19Flash_kernel_traitsILi256ELi64ELi64ELi8ES3_EELb0ELb0ELb0ELb1ELb0ELb0ELb1EEEvNS_16Flash_bwd_paramsE --------------------------
	.section	.nv.shared._ZN5flash44flash_bwd_dq_dk_dv_loop_seqk_parallel_kernelI23Flash_bwd_kernel_traitsILi256ELi64ELi64ELi8ELi4ELi2ELi2ELb0ELb1EN7cutlass6half_tE19Flash_kernel_traitsILi256ELi64ELi64ELi8ES3_EELb0ELb0ELb0ELb1ELb0ELb0ELb1EEEvNS_16Flash_bwd_paramsE,"aw",@nobits
	.sectionflags	@""
	.align	16
	.zero		1024


//--------------------- .nv.shared._ZN5flash44flash_bwd_dq_dk_dv_loop_seqk_parallel_kernelI23Flash_bwd_kernel_traitsILi256ELi64ELi64ELi8ELi4ELi2ELi2ELb0ELb1EN7cutlass6half_tE19Flash_kernel_traitsILi256ELi64ELi64ELi8ES3_EELb1ELb0ELb1ELb0ELb0ELb1ELb0EEEvNS_16Flash_bwd_paramsE --------------------------
	.section	.nv.shared._ZN5flash44flash_bwd_dq_dk_dv_loop_seqk_parallel_kernelI23Flash_bwd_kernel_traitsILi256ELi64ELi64ELi8ELi4ELi2ELi2ELb0ELb1EN7cutlass6half_tE19Flash_kernel_traitsILi256ELi64ELi64ELi8ES3_EELb1ELb0ELb1ELb0ELb0ELb1ELb0EEEvNS_16Flash_bwd_paramsE,"aw",@nobits
	.sectionflags	@""
	.align	16
	.zero		1024


//--------------------- .nv.shared._ZN5flash44flash_bwd_dq_dk_dv_loop_seqk_parallel_kernelI23Flash_bwd_kernel_traitsILi256ELi64ELi64ELi8ELi4ELi2ELi2ELb0ELb1EN7cutlass6half_tE19Flash_kernel_traitsILi256ELi64ELi64ELi8ES3_EELb0ELb0ELb1ELb0ELb0ELb1ELb1EEEvNS_16Flash_bwd_paramsE --------------------------
	.section	.nv.shared._ZN5flash44flash_bwd_dq_dk_dv_loop_seqk_parallel_kernelI23Flash_bwd_kernel_traitsILi256ELi64ELi64ELi8ELi4ELi2ELi2ELb0ELb1EN7cutlass6half_tE19Flash_kernel_traitsILi256ELi64ELi64ELi8ES3_EELb0ELb0ELb1ELb0ELb0ELb1ELb1EEEvNS_16Flash_bwd_paramsE,"aw",@nobits
	.sectionflags	@""
	.align	16
	.zero		1024


//--------------------- .nv.shared._ZN5flash44flash_bwd_dq_dk_dv_loop_seqk_parallel_kernelI23Flash_bwd_kernel_traitsILi256ELi64ELi64ELi8ELi4ELi2ELi2ELb0ELb1EN7cutlass6half_tE19Flash_kernel_traitsILi256ELi64ELi64ELi8ES3_EELb1ELb0ELb1ELb1ELb0ELb0ELb0EEEvNS_16Flash_bwd_paramsE --------------------------
	.section	.nv.shared._ZN5flash44flash_bwd_dq_dk_dv_loop_seqk_parallel_kernelI23Flash_bwd_kernel_traitsILi256ELi64ELi64ELi8ELi4ELi2ELi2ELb0ELb1EN7cutlass6half_tE19Flash_kernel_traitsILi256ELi64ELi64ELi8ES3_EELb1ELb0ELb1ELb1ELb0ELb0ELb0EEEvNS_16Flash_bwd_paramsE,"aw",@nobits
	.sectionflags	@""
	.align	16
	.zero		1024


//--------------------- .nv.shared._ZN5flash44flash_bwd_dq_dk_dv_loop_seqk_parallel_kernelI23Flash_bwd_kernel_traitsILi256ELi64ELi64ELi8ELi4ELi2ELi2ELb0ELb1EN7cutlass6half_tE19Flash_kernel_traitsILi256ELi64ELi64ELi8ES3_EELb0ELb0ELb1ELb1ELb0ELb0ELb1EEEvNS_16Flash_bwd_paramsE --------------------------
	.section	.nv.shared._ZN5flash44flash_bwd_dq_dk_dv_loop_seqk_parallel_kernelI23Flash_bwd_kernel_traitsILi256ELi64ELi64ELi8ELi4ELi2ELi2ELb0ELb1EN7cutlass6half_tE19Flash_kernel_traitsILi256ELi64ELi64ELi8ES3_EELb0ELb0ELb1ELb1ELb0ELb0ELb1EEEvNS_16Flash_bwd_paramsE,"aw",@nobits
	.sectionflags	@""
	.align	16
	.zero		1024


//--------------------- .nv.shared._ZN5flash25flash_bwd_dot_do_o_kernelILb0E23Flash_bwd_kernel_traitsILi256ELi64ELi64ELi8ELi4ELi2ELi2ELb0ELb1EN7cutlass6half_tE19Flash_kernel_traitsILi256ELi64ELi64ELi8ES3_EEEEvNS_16Flash_bwd_paramsE --------------------------
	.section	.nv.shared._ZN5flash25flash_bwd_dot_do_o_kernelILb0E23Flash_bwd_kernel_traitsILi256ELi64ELi64ELi8ELi4ELi2ELi2ELb0ELb1EN7cutlass6half_tE19Flash_kernel_traitsILi256ELi64ELi64ELi8ES3_EEEEvNS_16Flash_bwd_paramsE,"aw",@nobits
	.sectionflags	@""
	.align	16
	.zero		1024


//--------------------- .nv.shared._ZN5flash25flash_bwd_dot_do_o_kernelILb1E23Flash_bwd_kernel_traitsILi256ELi64ELi64ELi8ELi4ELi2ELi2ELb0ELb1EN7cutlass6half_tE19Flash_kernel_traitsILi256ELi64ELi64ELi8ES3_EEEEvNS_16Flash_bwd_paramsE --------------------------
	.section	.nv.shared._ZN5flash25flash_bwd_dot_do_o_kernelILb1E23Flash_bwd_kernel_traitsILi256ELi64ELi64ELi8ELi4ELi2ELi2ELb0ELb1EN7cutlass6half_tE19Flash_kernel_traitsILi256ELi64ELi64ELi8ES3_EEEEvNS_16Flash_bwd_paramsE,"aw",@nobits
	.sectionflags	@""
	.align	16
	.zero		1024


//--------------------- .nv.shared._ZN5flash27flash_bwd_convert_dq_kernelI23Flash_bwd_kernel_traitsILi256ELi64ELi64ELi8ELi4ELi2ELi2ELb0ELb0EN7cutlass6half_tE19Flash_kernel_traitsILi256ELi64ELi64ELi8ES3_EEEEvNS_16Flash_bwd_paramsEi --------------------------
	.section	.nv.shared._ZN5flash27flash_bwd_convert_dq_kernelI23Flash_bwd_kernel_traitsILi256ELi64ELi64ELi8ELi4ELi2ELi2ELb0ELb0EN7cutlass6half_tE19Flash_kernel_traitsILi256ELi64ELi64ELi8ES3_EEEEvNS_16Flash_bwd_paramsEi,"aw",@nobits
	.sectionflags	@""
	.align	16
	.zero		1024


//--------------------- .nv.shared._ZN5flash44flash_bwd_dq_dk_dv_loop_seqk_parallel_kernelI23Flash_bwd_kernel_traitsILi256ELi64ELi64ELi8ELi4ELi2ELi2ELb0ELb0EN7cutlass6half_tE19Flash_kernel_traitsILi256ELi64ELi64ELi8ES3_EELb1ELb0ELb0ELb0ELb0ELb0ELb0EEEvNS_16Flash_bwd_paramsE --------------------------
	.section	.nv.shared._ZN5flash44flash_bwd_dq_dk_dv_loop_seqk_parallel_kernelI23Flash_bwd_kernel_traitsILi256ELi64ELi64ELi8ELi4ELi2ELi2ELb0ELb0EN7cutlass6half_tE19Flash_kernel_traitsILi256ELi64ELi64ELi8ES3_EELb1ELb0ELb0ELb0ELb0ELb0ELb0EEEvNS_16Flash_bwd_paramsE,"aw",@nobits
	.sectionflags	@""
	.align	16
	.zero		1024


//--------------------- .nv.shared._ZN5flash44flash_bwd_dq_dk_dv_loop_seqk_parallel_kernelI23Flash_bwd_kernel_traitsILi256ELi64ELi64ELi8ELi4ELi2ELi2ELb0ELb0EN7cutlass6half_tE19Flash_kernel_traitsILi256ELi64ELi64ELi8ES3_EELb0ELb0ELb0ELb0ELb0ELb0ELb1EEEvNS_16Flash_bwd_paramsE --------------------------
	.section	.nv.shared._ZN5flash44flash_bwd_dq_dk_dv_loop_seqk_parallel_kernelI23Flash_bwd_kernel_traitsILi256ELi64ELi64ELi8ELi4ELi2ELi2ELb0ELb0EN7cutlass6half_tE19Flash_kernel_traitsILi256ELi64ELi64ELi8ES3_EELb0ELb0ELb0ELb0ELb0ELb0ELb1EEEvNS_16Flash_bwd_paramsE,"aw",@nobits
	.sectionflags	@""
	.align	16
	.zero		1024


//--------------------- .nv.shared._ZN5flash44flash_bwd_dq_dk_dv_loop_seqk_parallel_kernelI23Flash_bwd_kernel_traitsILi256ELi64ELi64ELi8ELi4ELi2ELi2ELb0ELb0EN7cutlass6half_tE19Flash_kernel_traitsILi256ELi64ELi64ELi8ES3_EELb1ELb0ELb1ELb0ELb0ELb0ELb0EEEvNS_16Flash_bwd_paramsE --------------------------
	.section	.nv.shared._ZN5flash44flash_bwd_dq_dk_dv_loop_seqk_parallel_kernelI23Flash_bwd_kernel_traitsILi256ELi64ELi64ELi8ELi4ELi2ELi2ELb0ELb0EN7cutlass6half_tE19Flash_kernel_traitsILi256ELi64ELi64ELi8ES3_EELb1ELb0ELb1ELb0ELb0ELb0ELb0EEEvNS_16Flash_bwd_paramsE,"aw",@nobits
	.sectionflags	@""
	.align	16
	.zero		1024


//--------------------- .nv.shared._ZN5flash44flash_bwd_dq_dk_dv_loop_seqk_parallel_kernelI23Flash_bwd_kernel_traitsILi256ELi64ELi64ELi8ELi4ELi2ELi2ELb0ELb0EN7cutlass6half_tE19Flash_kernel_traitsILi256ELi64ELi64ELi8ES3_EELb0ELb0ELb1ELb0ELb0ELb0ELb1EEEvNS_16Flash_bwd_paramsE --------------------------
	.section	.nv.shared._ZN5flash44flash_bwd_dq_dk_dv_loop_seqk_parallel_kernelI23Flash_bwd_kernel_traitsILi256ELi64ELi64ELi8ELi4ELi2ELi2ELb0ELb0EN7cutlass6half_tE19Flash_kernel_traitsILi256ELi64ELi64ELi8ES3_EELb0ELb0ELb1ELb0ELb0ELb0ELb1EEEvNS_16Flash_bwd_paramsE,"aw",@nobits
	.sectionflags	@""
	.align	16
	.zero		1024


//--------------------- .nv.shared._ZN5flash44flash_bwd_dq_dk_dv_loop_seqk_parallel_kernelI23Flash_bwd_kernel_traitsILi256ELi64ELi64ELi8ELi4ELi2ELi2ELb0ELb0EN7cutlass6half_tE19Flash_kernel_traitsILi256ELi64ELi64ELi8ES3_EELb1ELb0ELb0ELb0ELb0ELb1ELb0EEEvNS_16Flash_bwd_paramsE --------------------------
	.section	.nv.shared._ZN5flash44flash_bwd_dq_dk_dv_loop_seqk_parallel_kernelI23Flash_bwd_kernel_traitsILi256ELi64ELi64ELi8ELi4ELi2ELi2ELb0ELb0EN7cutlass6half_tE19Flash_kernel_traitsILi256ELi64ELi64ELi8ES3_EELb1ELb0ELb0ELb0ELb0ELb1ELb0EEEvNS_16Flash_bwd_paramsE,"aw",@nobits
	.sectionflags	@""
	.align	16
	.zero		1024


//--------------------- .nv.shared._ZN5flash44flash_bwd_dq_dk_dv_loop_seqk_parallel_kernelI23Flash_bwd_kernel_traitsILi256ELi64ELi64ELi8ELi4ELi2ELi2ELb0ELb0EN7cutlass6half_tE19Flash_kernel_traitsILi256ELi64ELi64ELi8ES3_EELb0ELb0ELb0ELb0ELb0ELb1ELb1EEEvNS_16Flash_bwd_paramsE --------------------------
	.section	.nv.shared._ZN5flash44flash_bwd_dq_dk_dv_loop_seqk_parallel_kernelI23Flash_bwd_kernel_traitsILi256ELi64ELi64ELi8ELi4ELi2ELi2ELb0ELb0EN7cutlass6half_tE19Flash_kernel_traitsILi256ELi64ELi64ELi8ES3_EELb0ELb0ELb0ELb0ELb0ELb1ELb1EEEvNS_16Flash_bwd_paramsE,"aw",@nobits
	.sectionflags	@""
	.align	16
	.zero		1024


//--------------------- .nv.shared._ZN5flash44flash_bwd_dq_dk_dv_loop_seqk_parallel_kernelI23Flash_bwd_kernel_traitsILi256ELi64ELi64ELi8ELi4ELi2ELi2ELb0ELb0EN7cutlass6half_tE19Flash_kernel_traitsILi256ELi64ELi64ELi8ES3_EELb1ELb0ELb0ELb1ELb0ELb0ELb0EEEvNS_16Flash_bwd_paramsE --------------------------
	.section	.nv.shared._ZN5flash44flash_bwd_dq_dk_dv_loop_seqk_parallel_kernelI23Flash_bwd_kernel_traitsILi256ELi64ELi64ELi8ELi4ELi2ELi2ELb0ELb0EN7cutlass6half_tE19Flash_kernel_traitsILi256ELi64ELi64ELi8ES3_EELb1ELb0ELb0ELb1ELb0ELb0ELb0EEEvNS_16Flash_bwd_paramsE,"aw",@nobits
	.sectionflags	@""
	.align	16
	.zero		1024


//--------------------- .nv.shared._ZN5flash44flash_bwd_dq_dk_dv_loop_seqk_parallel_kernelI23Flash_bwd_kernel_traitsILi256ELi64ELi64ELi8ELi4ELi2ELi2ELb0ELb0EN7cutlass6half_tE19Flash_kernel_traitsILi256ELi64ELi64ELi8ES3_EELb0ELb0ELb0ELb1ELb0ELb0ELb1EEEvNS_16Flash_bwd_paramsE --------------------------
	.section	.nv.shared._ZN5flash44flash_bwd_dq_dk_dv_loop_seqk_parallel_kernelI23Flash_bwd_kernel_traitsILi256ELi64ELi64ELi8ELi4ELi2ELi2ELb0ELb0EN7cutlass6half_tE19Flash_kernel_traitsILi256ELi64ELi64ELi8ES3_EELb0ELb0ELb0ELb1ELb0ELb0ELb1EEEvNS_16Flash_bwd_paramsE,"aw",@nobits
	.sectionflags	@""
	.align	16
	.zero		1024


//--------------------- .nv.shared._ZN5flash44flash_bwd_dq_dk_dv_loop_seqk_parallel_kernelI23Flash_bwd_kernel_traitsILi256ELi64ELi64ELi8ELi4ELi2ELi2ELb0ELb0EN7cutlass6half_tE19Flash_kernel_traitsILi256ELi64ELi64ELi8ES3_EELb1ELb0ELb1ELb0ELb0ELb1ELb0EEEvNS_16Flash_bwd_paramsE --------------------------
	.section	.nv.shared._ZN5flash44flash_bwd_dq_dk_dv_loop_seqk_parallel_kernelI23Flash_bwd_kernel_traitsILi256ELi64ELi64ELi8ELi4ELi2ELi2ELb0ELb0EN7cutlass6half_tE19Flash_kernel_traitsILi256ELi64ELi64ELi8ES3_EELb1ELb0ELb1ELb0ELb0ELb1ELb0EEEvNS_16Flash_bwd_paramsE,"aw",@nobits
	.sectionflags	@""
	.align	16
	.zero		1024


//--------------------- .nv.shared._ZN5flash44flash_bwd_dq_dk_dv_loop_seqk_parallel_kernelI23Flash_bwd_kernel_traitsILi256ELi64ELi64ELi8ELi4ELi2ELi2ELb0ELb0EN7cutlass6half_tE19Flash_kernel_traitsILi256ELi64ELi64ELi8ES3_EELb0ELb0ELb1ELb0ELb0ELb1ELb1EEEvNS_16Flash_bwd_paramsE --------------------------
	.section	.nv.shared._ZN5flash44flash_bwd_dq_dk_dv_loop_seqk_parallel_kernelI23Flash_bwd_kernel_traitsILi256ELi64ELi64ELi8ELi4ELi2ELi2ELb0ELb0EN7cutlass6half_tE19Flash_kernel_traitsILi256ELi64ELi64ELi8ES3_EELb0ELb0ELb1ELb0ELb0ELb1ELb1EEEvNS_16Flash_bwd_paramsE,"aw",@nobits
	.sectionflags	@""
	.align	16
	.zero		1024


//--------------------- .nv.shared._ZN5flash44flash_bwd_dq_dk_dv_loop_seqk_parallel_kernelI23Flash_bwd_kernel_traitsILi256ELi64ELi64ELi8ELi4ELi2ELi2ELb0ELb0EN7cutlass6half_tE19Flash_kernel_traitsILi256ELi64ELi64ELi8ES3_EELb1ELb0ELb1ELb1ELb0ELb0ELb0EEEvNS_16Flash_bwd_paramsE --------------------------
	.section	.nv.shared._ZN5flash44flash_bwd_dq_dk_dv_loop_seqk_parallel_kernelI23Flash_bwd_kernel_traitsILi256ELi64ELi64ELi8ELi4ELi2ELi2ELb0ELb0EN7cutlass6half_tE19Flash_kernel_traitsILi256ELi64ELi64ELi8ES3_EELb1ELb0ELb1ELb1ELb0ELb0ELb0EEEvNS_16Flash_bwd_paramsE,"aw",@nobits
	.sectionflags	@""
	.align	16
	.zero		1024


//--------------------- .nv.shared._ZN5flash44flash_bwd_dq_dk_dv_loop_seqk_parallel_kernelI23Flash_bwd_kernel_traitsILi256ELi64ELi64ELi8ELi4ELi2ELi2ELb0ELb0EN7cutlass6half_tE19Flash_kernel_traitsILi256ELi64ELi64ELi8ES3_EELb0ELb0ELb1ELb1ELb0ELb0ELb1EEEvNS_16Flash_bwd_paramsE --------------------------
	.section	.nv.shared._ZN5flash44flash_bwd_dq_dk_dv_loop_seqk_parallel_kernelI23Flash_bwd_kernel_traitsILi256ELi64ELi64ELi8ELi4ELi2ELi2ELb0ELb0EN7cutlass6half_tE19Flash_kernel_traitsILi256ELi64ELi64ELi8ES3_EELb0ELb0ELb1ELb1ELb0ELb0ELb1EEEvNS_16Flash_bwd_paramsE,"aw",@nobits
	.sectionflags	@""
	.align	16
	.zero		1024


//--------------------- .nv.shared._ZN5flash25flash_bwd_dot_do_o_kernelILb0E23Flash_bwd_kernel_traitsILi256ELi64ELi64ELi8ELi4ELi2ELi2ELb0ELb0EN7cutlass6half_tE19Flash_kernel_traitsILi256ELi64ELi64ELi8ES3_EEEEvNS_16Flash_bwd_paramsE --------------------------
	.section	.nv.shared._ZN5flash25flash_bwd_dot_do_o_kernelILb0E23Flash_bwd_kernel_traitsILi256ELi64ELi64ELi8ELi4ELi2ELi2ELb0ELb0EN7cutlass6half_tE19Flash_kernel_traitsILi256ELi64ELi64ELi8ES3_EEEEvNS_16Flash_bwd_paramsE,"aw",@nobits
	.sectionflags	@""
	.align	16
	.zero		1024


//--------------------- .nv.shared._ZN5flash25flash_bwd_dot_do_o_kernelILb1E23Flash_bwd_kernel_traitsILi256ELi64ELi64ELi8ELi4ELi2ELi2ELb0ELb0EN7cutlass6half_tE19Flash_kernel_traitsILi256ELi64ELi64ELi8ES3_EEEEvNS_16Flash_bwd_paramsE --------------------------
	.section	.nv.shared._ZN5flash25flash_bwd_dot_do_o_kernelILb1E23Flash_bwd_kernel_traitsILi256ELi64ELi64ELi8ELi4ELi2ELi2ELb0ELb0EN7cutlass6half_tE19Flash_kernel_traitsILi256ELi64ELi64ELi8ES3_EEEEvNS_16Flash_bwd_paramsE,"aw",@nobits
	.sectionflags	@""
	.align	16
	.zero		1024


//--------------------- .nv.constant0._ZN5flash27flash_bwd_convert_dq_kernelI23Flash_bwd_kernel_traitsILi256ELi64ELi32ELi8ELi4ELi1ELi2ELb1ELb1EN7cutlass6half_tE19Flash_kernel_traitsILi256ELi64ELi32ELi8ES3_EEEEvNS_16Flash_bwd_paramsEi --------------------------
	.section	.nv.constant0._ZN5flash27flash_bwd_convert_dq_kernelI23Flash_bwd_kernel_traitsILi256ELi64ELi32ELi8ELi4ELi1ELi2ELb1ELb1EN7cutlass6half_tE19Flash_kernel_traitsILi256ELi64ELi32ELi8ES3_EEEEvNS_16Flash_bwd_paramsEi,"a",@progbits
	.sectionflags	@""
	.align	4
.nv.constant0._ZN5flash27flash_bwd_convert_dq_kernelI23Flash_bwd_kernel_traitsILi256ELi64ELi32ELi8ELi4ELi1ELi2ELb1ELb1EN7cutlass6half_tE19Flash_kernel_traitsILi256ELi64ELi32ELi8ES3_EEEEvNS_16Flash_bwd_paramsEi:
	.zero		1172


//--------------------- .nv.constant0._ZN5flash44flash_bwd_dq_dk_dv_loop_seqk_parallel_kernelI23Flash_bwd_kernel_traitsILi256ELi64ELi32ELi8ELi4ELi1ELi2ELb1ELb1EN7cutlass6half_tE19Flash_kernel_traitsILi256ELi64ELi32ELi8ES3_EELb0ELb0ELb0ELb0ELb0ELb0ELb0EEEvNS_16Flash_bwd_paramsE --------------------------
	.section	.nv.constant0._ZN5flash44flash_bwd_dq_dk_dv_loop_seqk_parallel_kernelI23Flash_bwd_kernel_traitsILi256ELi64ELi32ELi8ELi4ELi1ELi2ELb1ELb1EN7cutlass6half_tE19Flash_kernel_traitsILi256ELi64ELi32ELi8ES3_EELb0ELb0ELb0ELb0ELb0ELb0ELb0EEEvNS_16Flash_bwd_paramsE,"a",@progbits
	.sectionflags	@""
	.align	4
.nv.constant0._ZN5flash44flash_bwd_dq_dk_dv_loop_seqk_parallel_kernelI23Flash_bwd_kernel_traitsILi256ELi64ELi32ELi8ELi4ELi1ELi2ELb1ELb1EN7cutlass6half_tE19Flash_kernel_traitsILi256ELi64ELi32ELi8ES3_EELb0ELb0ELb0ELb0ELb0ELb0ELb0EEEvNS_16Flash_bwd_paramsE:
	.zero		1168


//--------------------- .nv.constant0._ZN5flash44flash_bwd_dq_dk_dv_loop_seqk_parallel_kernelI23Flash_bwd_kernel_traitsILi256ELi64ELi32ELi8ELi4ELi1ELi2ELb1ELb1EN7cutlass6half_tE19Flash_kernel_traitsILi256ELi64ELi32ELi8ES3_EELb0ELb0ELb0ELb0ELb0ELb0ELb1EEEvNS_16Flash_bwd_paramsE --------------------------
	.section	.nv.constant0._ZN5flash44flash_bwd_dq_dk_dv_loop_seqk_parallel_kernelI23Flash_bwd_kernel_traitsILi256ELi64ELi32ELi8ELi4ELi1ELi2ELb1ELb1EN7cutlass6half_tE19Flash_kernel_traitsILi256ELi64ELi32ELi8ES3_EELb0ELb0ELb0ELb0ELb0ELb0ELb1EEEvNS_16Flash_bwd_paramsE,"a",@progbits
	.sectionflags	@""
	.align	4
.nv.constant0._ZN5flash44flash_bwd_dq_dk_dv_loop_seqk_parallel_kernelI23Flash_bwd_kernel_traitsILi256ELi64ELi32ELi8ELi4ELi1ELi2ELb1ELb1EN7cutlass6half_tE19Flash_kernel_traitsILi256ELi64ELi32ELi8ES3_EELb0ELb0ELb0ELb0ELb0ELb0ELb1EEEvNS_16Flash_bwd_paramsE:
	.zero		1168


//--------------------- .nv.constant0._ZN5flash44flash_bwd_dq_dk_dv_loop_seqk_parallel_kernelI23Flash_bwd_kernel_traitsILi256ELi64ELi32ELi8ELi4ELi1ELi2ELb1ELb1EN7cutlass6half_tE19Flash_kernel_traitsILi256ELi64ELi32ELi8ES3_EELb0ELb0ELb1ELb0ELb0ELb0ELb0EEEvNS_16Flash_bwd_paramsE --------------------------
	.section	.nv.constant0._ZN5flash44flash_bwd_dq_dk_dv_loop_seqk_parallel_kernelI23Flash_bwd_kernel_traitsILi256ELi64ELi32ELi8ELi4ELi1ELi2ELb1ELb1EN7cutlass6half_tE19Flash_kernel_traitsILi256ELi64ELi32ELi8ES3_EELb0ELb0ELb1ELb0ELb0ELb0ELb0EEEvNS_16Flash_bwd_paramsE,"a",@progbits
	.sectionflags	@""
	.align	4
.nv.constant0._ZN5flash44flash_bwd_dq_dk_dv_loop_seqk_parallel_kernelI23Flash_bwd_kernel_traitsILi256ELi64ELi32ELi8ELi4ELi1ELi2ELb1ELb1EN7cutlass6half_tE19Flash_kernel_traitsILi256ELi64ELi32ELi8ES3_EELb0ELb0ELb1ELb0ELb0ELb0ELb0EEEvNS_16Flash_bwd_paramsE:
	.zero		1168


//--------------------- .nv.constant0._ZN5flash44flash_bwd_dq_dk_dv_loop_seqk_parallel_kernelI23Flash_bwd_kernel_traitsILi256ELi64ELi32ELi8ELi4ELi1ELi2ELb1ELb1EN7cutlass6half_tE19Flash_kernel_traitsILi256ELi64ELi32ELi8ES3_EELb0ELb0ELb1ELb0ELb0ELb0ELb1EEEvNS_16Flash_bwd_paramsE --------------------------
	.section	.nv.constant0._ZN5flash44flash_bwd_dq_dk_dv_loop_seqk_parallel_kernelI23Flash_bwd_kernel_traitsILi256ELi64ELi32ELi8ELi4ELi1ELi2ELb1ELb1EN7cutlass6half_tE19Flash_kernel_traitsILi256ELi64ELi32ELi8ES3_EELb0ELb0ELb1ELb0ELb0ELb0ELb1EEEvNS_16Flash_bwd_paramsE,"a",@progbits
	.sectionflags	@""
	.align	4
.nv.constant0._ZN5flash44flash_bwd_dq_dk_dv_loop_seqk_parallel_kernelI23Flash_bwd_kernel_traitsILi256ELi64ELi32ELi8ELi4ELi1ELi2ELb1ELb1EN7cutlass6half_tE19Flash_kernel_traitsILi256ELi64ELi32ELi8ES3_EELb0ELb0ELb1ELb0ELb0ELb0ELb1EEEvNS_16Flash_bwd_paramsE:
	.zero		1168


//--------------------- .nv.constant0._ZN5flash44flash_bwd_dq_dk_dv_loop_seqk_parallel_kernelI23Flash_bwd_kernel_traitsILi256ELi64ELi32ELi8ELi4ELi1ELi2ELb1ELb1EN7cutlass6half_tE19Flash_kernel_traitsILi256ELi64ELi32ELi8ES3_EELb0ELb0ELb0ELb0ELb0ELb1ELb0EEEvNS_16Flash_bwd_paramsE --------------------------
	.section	.nv.constant0._ZN5flash44flash_bwd_dq_dk_dv_loop_seqk_parallel_kernelI23Flash_bwd_kernel_traitsILi256ELi64ELi32ELi8ELi4ELi1ELi2ELb1ELb1EN7cutlass6half_tE19Flash_kernel_traitsILi256ELi64ELi32ELi8ES3_EELb0ELb0ELb0ELb0ELb0ELb1ELb0EEEvNS_16Flash_bwd_paramsE,"a",@progbits
	.sectionflags	@""
	.align	4
.nv.constant0._ZN5flash44flash_bwd_dq_dk_dv_loop_seqk_parallel_kernelI23Flash_bwd_kernel_traitsILi256ELi64ELi32ELi8ELi4ELi1ELi2ELb1ELb1EN7cutlass6half_tE19Flash_kernel_traitsILi256ELi64ELi32ELi8ES3_EELb0ELb0ELb0ELb0ELb0ELb1ELb0EEEvNS_16Flash_bwd_paramsE:
	.zero		1168


//--------------------- .nv.constant0._ZN5flash44flash_bwd_dq_dk_dv_loop_seqk_parallel_kernelI23Flash_bwd_kernel_traitsILi256ELi64ELi32ELi8ELi4ELi1ELi2ELb1ELb1EN7cutlass6half_tE19Flash_kernel_traitsILi256ELi64ELi32ELi8ES3_EELb0ELb0ELb0ELb0ELb0ELb1ELb1EEEvNS_16Flash_bwd_paramsE --------------------------
	.section	.nv.constant0._ZN5flash44flash_bwd_dq_dk_dv_loop_seqk_parallel_kernelI23Flash_bwd_kernel_traitsILi256ELi64ELi32ELi8ELi4ELi1ELi2ELb1ELb1EN7cutlass6half_tE19Flash_kernel_traitsILi256ELi64ELi32ELi8ES3_EELb0ELb0ELb0ELb0ELb0ELb1ELb1EEEvNS_16Flash_bwd_paramsE,"a",@progbits
	.sectionflags	@""
	.align	4
.nv.constant0._ZN5flash44flash_bwd_dq_dk_dv_loop_seqk_parallel_kernelI23Flash_bwd_kernel_traitsILi256ELi64ELi32ELi8ELi4ELi1ELi2ELb1ELb1EN7cutlass6half_tE19Flash_kernel_traitsILi256ELi64ELi32ELi8ES3_EELb0ELb0ELb0ELb0ELb0ELb1ELb1EEEvNS_16Flash_bwd_paramsE:
	.zero		1168


//--------------------- .nv.constant0._ZN5flash44flash_bwd_dq_dk_dv_loop_seqk_parallel_kernelI23Flash_bwd_kernel_traitsILi256ELi64ELi32ELi8ELi4ELi1ELi2ELb1ELb1EN7cutlass6half_tE19Flash_kernel_traitsILi256ELi64ELi32ELi8ES3_EELb0ELb0ELb0ELb1ELb0ELb0ELb0EEEvNS_16Flash_bwd_paramsE --------------------------
	.section	.nv.constant0._ZN5flash44flash_bwd_dq_dk_dv_loop_seqk_parallel_kernelI23Flash_bwd_kernel_traitsILi256ELi64ELi32ELi8ELi4ELi1ELi2ELb1ELb1EN7cutlass6half_tE19Flash_kernel_traitsILi256ELi64ELi32ELi8ES3_EELb0ELb0ELb0ELb1ELb0ELb0ELb0EEEvNS_16Flash_bwd_paramsE,"a",@progbits
	.sectionflags	@""
	.align	4
.nv.constant0._ZN5flash44flash_bwd_dq_dk_dv_loop_seqk_parallel_kernelI23Flash_bwd_kernel_traitsILi256ELi64ELi32ELi8ELi4ELi1ELi2ELb1ELb1EN7cutlass6half_tE19Flash_kernel_traitsILi256ELi64ELi32ELi8ES3_EELb0ELb0ELb0ELb1ELb0ELb0ELb0EEEvNS_16Flash_bwd_paramsE:
	.zero		1168


//--------------------- .nv.constant0._ZN5flash44flash_bwd_dq_dk_dv_loop_seqk_parallel_kernelI23Flash_bwd_kernel_traitsILi256ELi64ELi32ELi8ELi4ELi1ELi2ELb1ELb1EN7cutlass6half_tE19Flash_kernel_traitsILi256ELi64ELi32ELi8ES3_EELb0ELb0ELb0ELb1ELb0ELb0ELb1EEEvNS_16Flash_bwd_paramsE --------------------------
	.section	.nv.constant0._ZN5flash44flash_bwd_dq_dk_dv_loop_seqk_parallel_kernelI23Flash_bwd_kernel_traitsILi256ELi64ELi32ELi8ELi4ELi1ELi2ELb1ELb1EN7cutlass6half_tE19Flash_kernel_traitsILi256ELi64ELi32ELi8ES3_EELb0ELb0ELb0ELb1ELb0ELb0ELb1EEEvNS_16Flash_bwd_paramsE,"a",@progbits
	.sectionflags	@""
	.align	4
.nv.constant0._ZN5flash44flash_bwd_dq_dk_dv_loop_seqk_parallel_kernelI23Flash_bwd_kernel_traitsILi256ELi64ELi32ELi8ELi4ELi1ELi2ELb1ELb1EN7cutlass6half_tE19Flash_kernel_traitsILi256ELi64ELi32ELi8ES3_EELb0ELb0ELb0ELb1ELb0ELb0ELb1EEEvNS_16Flash_bwd_paramsE:
	.zero		1168


//--------------------- .nv.constant0._ZN5flash44flash_bwd_dq_dk_dv_loop_seqk_parallel_kernelI23Flash_bwd_kernel_traitsILi256ELi64ELi32ELi8ELi4ELi1ELi2ELb1ELb1EN7cutlass6half_tE19Flash_kernel_traitsILi256ELi64ELi32ELi8ES3_EELb0ELb0ELb1ELb0ELb0ELb1ELb0EEEvNS_16Flash_bwd_paramsE --------------------------
	.section	.nv.constant0._ZN5flash44flash_bwd_dq_dk_dv_loop_seqk_parallel_kernelI23Flash_bwd_kernel_traitsILi256ELi64ELi32ELi8ELi4ELi1ELi2ELb1ELb1EN7cutlass6half_tE19Flash_kernel_traitsILi256ELi64ELi32ELi8ES3_EELb0ELb0ELb1ELb0ELb0ELb1ELb0EEEvNS_16Flash_bwd_paramsE,"a",@progbits
	.sectionflags	@""
	.align	4
.nv.constant0._ZN5flash44flash_bwd_dq_dk_dv_loop_seqk_parallel_kernelI23Flash_bwd_kernel_traitsILi256ELi64ELi32ELi8ELi4ELi1ELi2ELb1ELb1EN7cutlass6half_tE19Flash_kernel_traitsILi256ELi64ELi32ELi8ES3_EELb0ELb0ELb1ELb0ELb0ELb1ELb0EEEvNS_16Flash_bwd_paramsE:
	.zero		1168


//--------------------- .nv.constant0._ZN5flash44flash_bwd_dq_dk_dv_loop_seqk_parallel_kernelI23Flash_bwd_kernel_traitsILi256ELi64ELi32ELi8ELi4ELi1ELi2ELb1ELb1EN7cutlass6half_tE19Flash_kernel_traitsILi256ELi64ELi32ELi8ES3_EELb0ELb0ELb1ELb0ELb0ELb1ELb1EEEvNS_16Flash_bwd_paramsE --------------------------
	.section	.nv.constant0._ZN5flash44flash_bwd_dq_dk_dv_loop_seqk_parallel_kernelI23Flash_bwd_kernel_traitsILi256ELi64ELi32ELi8ELi4ELi1ELi2ELb1ELb1EN7cutlass6half_tE19Flash_kernel_traitsILi256ELi64ELi32ELi8ES3_EELb0ELb0ELb1ELb0ELb0ELb1ELb1EEEvNS_16Flash_bwd_paramsE,"a",@progbits
	.sectionflags	@""
	.align	4
.nv.constant0._ZN5flash44flash_bwd_dq_dk_dv_loop_seqk_parallel_kernelI23Flash_bwd_kernel_traitsILi256ELi64ELi32ELi8ELi4ELi1ELi2ELb1ELb1EN7cutlass6half_tE19Flash_kernel_traitsILi256ELi64ELi32ELi8ES3_EELb0ELb0ELb1ELb0ELb0ELb1ELb1EEEvNS_16Flash_bwd_paramsE:
	.zero		1168


//--------------------- .nv.constant0._ZN5flash44flash_bwd_dq_dk_dv_loop_seqk_parallel_kernelI23Flash_bwd_kernel_traitsILi256ELi64ELi32ELi8ELi4ELi1ELi2ELb1ELb1EN7cutlass6half_tE19Flash_kernel_traitsILi256ELi64ELi32ELi8ES3_EELb0ELb0ELb1ELb1ELb0ELb0ELb0EEEvNS_16Flash_bwd_paramsE --------------------------
	.section	.nv.constant0._ZN5flash44flash_bwd_dq_dk_dv_loop_seqk_parallel_kernelI23Flash_bwd_kernel_traitsILi256ELi64ELi32ELi8ELi4ELi1ELi2ELb1ELb1EN7cutlass6half_tE19Flash_kernel_traitsILi256ELi64ELi32ELi8ES3_EELb0ELb0ELb1ELb1ELb0ELb0ELb0EEEvNS_16Flash_bwd_paramsE,"a",@progbits
	.sectionflags	@""
	.align	4
.nv.constant0._ZN5flash44flash_bwd_dq_dk_dv_loop_seqk_parallel_kernelI23Flash_bwd_kernel_traitsILi256ELi64ELi32ELi8ELi4ELi1ELi2ELb1ELb1EN7cutlass6half_tE19Flash_kernel_traitsILi256ELi64ELi32ELi8ES3_EELb0ELb0ELb1ELb1ELb0ELb0ELb0EEEvNS_16Flash_bwd_paramsE:
	.zero		1168


//--------------------- .nv.constant0._ZN5flash44flash_bwd_dq_dk_dv_loop_seqk_parallel_kernelI23Flash_bwd_kernel_traitsILi256ELi64ELi32ELi8ELi4ELi1ELi2ELb1ELb1EN7cutlass6half_tE19Flash_kernel_traitsILi256ELi64ELi32ELi8ES3_EELb0ELb0ELb1ELb1ELb0ELb0ELb1EEEvNS_16Flash_bwd_paramsE --------------------------
	.section	.nv.constant0._ZN5flash44flash_bwd_dq_dk_dv_loop_seqk_parallel_kernelI23Flash_bwd_kernel_traitsILi256ELi64ELi32ELi8ELi4ELi1ELi2ELb1ELb1EN7cutlass6half_tE19Flash_kernel_traitsILi256ELi64ELi32ELi8ES3_EELb0ELb0ELb1ELb1ELb0ELb0ELb1EEEvNS_16Flash_bwd_paramsE,"a",@progbits
	.sectionflags	@""
	.align	4
.nv.constant0._ZN5flash44flash_bwd_dq_dk_dv_loop_seqk_parallel_kernelI23Flash_bwd_kernel_traitsILi256ELi64ELi32ELi8ELi4ELi1ELi2ELb1ELb1EN7cutlass6half_tE19Flash_kernel_traitsILi256ELi64ELi32ELi8ES3_EELb0ELb0ELb1ELb1ELb0ELb0ELb1EEEvNS_16Flash_bwd_paramsE:
	.zero		1168


//--------------------- .nv.constant0._ZN5flash25flash_bwd_dot_do_o_kernelILb0E23Flash_bwd_kernel_traitsILi256ELi64ELi32ELi8ELi4ELi1ELi2ELb1ELb1EN7cutlass6half_tE19Flash_kernel_traitsILi256ELi64ELi32ELi8ES3_EEEEvNS_16Flash_bwd_paramsE --------------------------
	.section	.nv.constant0._ZN5flash25flash_bwd_dot_do_o_kernelILb0E23Flash_bwd_kernel_traitsILi256ELi64ELi32ELi8ELi4ELi1ELi2ELb1ELb1EN7cutlass6half_tE19Flash_kernel_traitsILi256ELi64ELi32ELi8ES3_EEEEvNS_16Flash_bwd_paramsE,"a",@progbits
	.sectionflags	@""
	.align	4
.nv.constant0._ZN5flash25flash_bwd_dot_do_o_kernelILb0E23Flash_bwd_kernel_traitsILi256ELi64ELi32ELi8ELi4ELi1ELi2ELb1ELb1EN7cutlass6half_tE19Flash_kernel_traitsILi256ELi64ELi32ELi8ES3_EEEEvNS_16Flash_bwd_paramsE:
	.zero		1168


//--------------------- .nv.constant0._ZN5flash25flash_bwd_dot_do_o_kernelILb1E23Flash_bwd_kernel_traitsILi256ELi64ELi32ELi8ELi4ELi1ELi2ELb1ELb1EN7cutlass6half_tE19Flash_kernel_traitsILi256ELi64ELi32ELi8ES3_EEEEvNS_16Flash_bwd_paramsE --------------------------
	.section	.nv.constant0._ZN5flash25flash_bwd_dot_do_o_kernelILb1E23Flash_bwd_kernel_traitsILi256ELi64ELi32ELi8ELi4ELi1ELi2ELb1ELb1EN7cutlass6half_tE19Flash_kernel_traitsILi256ELi64ELi32ELi8ES3_EEEEvNS_16Flash_bwd_paramsE,"a",@progbits
	.sectionflags	@""
	.align	4
.nv.constant0._ZN5flash25flash_bwd_dot_do_o_kernelILb1E23Flash_bwd_kernel_traitsILi256ELi64ELi32ELi8ELi4ELi1ELi2ELb1ELb1EN7cutlass6half_tE19Flash_kernel_traitsILi256ELi64ELi32ELi8ES3_EEEEvNS_16Flash_bwd_paramsE:
	.zero		1168


//--------------------- .nv.constant0._ZN5flash44flash_bwd_dq_dk_dv_loop_seqk_parallel_kernelI23Flash_bwd_kernel_traitsILi256ELi64ELi64ELi8ELi4ELi2ELi2ELb0ELb1EN7cutlass6half_tE19Flash_kernel_traitsILi256ELi64ELi64ELi8ES3_EELb0ELb0ELb0ELb0ELb0ELb0ELb0EEEvNS_16Flash_bwd_paramsE --------------------------
	.section	.nv.constant0._ZN5flash44flash_bwd_dq_dk_dv_loop_seqk_parallel_kernelI23Flash_bwd_kernel_traitsILi256ELi64ELi64ELi8ELi4ELi2ELi2ELb0ELb1EN7cutlass6half_tE19Flash_kernel_traitsILi256ELi64ELi64ELi8ES3_EELb0ELb0ELb0ELb0ELb0ELb0ELb0EEEvNS_16Flash_bwd_paramsE,"a",@progbits
	.sectionflags	@""
	.align	4
.nv.constant0._ZN5flash44flash_bwd_dq_dk_dv_loop_seqk_parallel_kernelI23Flash_bwd_kernel_traitsILi256ELi64ELi64ELi8ELi4ELi2ELi2ELb0ELb1EN7cutlass6half_tE19Flash_kernel_traitsILi256ELi64ELi64ELi8ES3_EELb0ELb0ELb0ELb0ELb0ELb0ELb0EEEvNS_16Flash_bwd_paramsE:
	.zero		1168


//--------------------- .nv.constant0._ZN5flash44flash_bwd_dq_dk_dv_loop_seqk_parallel_kernelI23Flash_bwd_kernel_traitsILi256ELi64ELi64ELi8ELi4ELi2ELi2ELb0ELb1EN7cutlass6half_tE19Flash_kernel_traitsILi256ELi64ELi64ELi8ES3_EELb0ELb0ELb1ELb0ELb0ELb0ELb0EEEvNS_16Flash_bwd_paramsE --------------------------
	.section	.nv.constant0._ZN5flash44flash_bwd_dq_dk_dv_loop_seqk_parallel_kernelI23Flash_bwd_kernel_traitsILi256ELi64ELi64ELi8ELi4ELi2ELi2ELb0ELb1EN7cutlass6half_tE19Flash_kernel_traitsILi256ELi64ELi64ELi8ES3_EELb0ELb0ELb1ELb0ELb0ELb0ELb0EEEvNS_16Flash_bwd_paramsE,"a",@progbits
	.sectionflags	@""
	.align	4
.nv.constant0._ZN5flash44flash_bwd_dq_dk_dv_loop_seqk_parallel_kernelI23Flash_bwd_kernel_traitsILi256ELi64ELi64ELi8ELi4ELi2ELi2ELb0ELb1EN7cutlass6half_tE19Flash_kernel_traitsILi256ELi64ELi64ELi8ES3_EELb0ELb0ELb1ELb0ELb0ELb0ELb0EEEvNS_16Flash_bwd_paramsE:
	.zero		1168


//--------------------- .nv.constant0._ZN5flash44flash_bwd_dq_dk_dv_loop_seqk_parallel_kernelI23Flash_bwd_kernel_traitsILi256ELi64ELi64ELi8ELi4ELi2ELi2ELb0ELb1EN7cutlass6half_tE19Flash_kernel_traitsILi256ELi64ELi64ELi8ES3_EELb0ELb0ELb0ELb0ELb0ELb1ELb0EEEvNS_16Flash_bwd_paramsE --------------------------
	.section	.nv.constant0._ZN5flash44flash_bwd_dq_dk_dv_loop_seqk_parallel_kernelI23Flash_bwd_kernel_traitsILi256ELi64ELi64ELi8ELi4ELi2ELi2ELb0ELb1EN7cutlass6half_tE19Flash_kernel_traitsILi256ELi64ELi64ELi8ES3_EELb0ELb0ELb0ELb0ELb0ELb1ELb0EEEvNS_16Flash_bwd_paramsE,"a",@progbits
	.sectionflags	@""
	.align	4
.nv.constant0._ZN5flash44flash_bwd_dq_dk_dv_loop_seqk_parallel_kernelI23Flash_bwd_kernel_traitsILi256ELi64ELi64ELi8ELi4ELi2ELi2ELb0ELb1EN7cutlass6half_tE19Flash_kernel_traitsILi256ELi64ELi64ELi8ES3_EELb0ELb0ELb0ELb0ELb0ELb1ELb0EEEvNS_16Flash_bwd_paramsE:
	.zero		1168


//--------------------- .nv.constant0._ZN5flash44flash_bwd_dq_dk_dv_loop_seqk_parallel_kernelI23Flash_bwd_kernel_traitsILi256ELi64ELi64ELi8ELi4ELi2ELi2ELb0ELb1EN7cutlass6half_tE19Flash_kernel_traitsILi256ELi64ELi64ELi8ES3_EELb0ELb0ELb0ELb1ELb0ELb0ELb0EEEvNS_16Flash_bwd_paramsE --------------------------
	.section	.nv.constant0._ZN5flash44flash_bwd_dq_dk_dv_loop_seqk_parallel_kernelI23Flash_bwd_kernel_traitsILi256ELi64ELi64ELi8ELi4ELi2ELi2ELb0ELb1EN7cutlass6half_tE19Flash_kernel_traitsILi256ELi64ELi64ELi8ES3_EELb0ELb0ELb0ELb1ELb0ELb0ELb0EEEvNS_16Flash_bwd_paramsE,"a",@progbits
	.sectionflags	@""
	.align	4
.nv.constant0._ZN5flash44flash_bwd_dq_dk_dv_loop_seqk_parallel_kernelI23Flash_bwd_kernel_traitsILi256ELi64ELi64ELi8ELi4ELi2ELi2ELb0ELb1EN7cutlass6half_tE19Flash_kernel_traitsILi256ELi64ELi64ELi8ES3_EELb0ELb0ELb0ELb1ELb0ELb0ELb0EEEvNS_16Flash_bwd_paramsE:
	.zero		1168


//--------------------- .nv.constant0._ZN5flash44flash_bwd_dq_dk_dv_loop_seqk_parallel_kernelI23Flash_bwd_kernel_traitsILi256ELi64ELi64ELi8ELi4ELi2ELi2ELb0ELb1EN7cutlass6half_tE19Flash_kernel_traitsILi256ELi64ELi64ELi8ES3_EELb0ELb0ELb1ELb0ELb0ELb1ELb0EEEvNS_16Flash_bwd_paramsE --------------------------
	.section	.nv.constant0._ZN5flash44flash_bwd_dq_dk_dv_loop_seqk_parallel_kernelI23Flash_bwd_kernel_traitsILi256ELi64ELi64ELi8ELi4ELi2ELi2ELb0ELb1EN7cutlass6half_tE19Flash_kernel_traitsILi256ELi64ELi64ELi8ES3_EELb0ELb0ELb1ELb0ELb0ELb1ELb0EEEvNS_16Flash_bwd_paramsE,"a",@progbits
	.sectionflags	@""
	.align	4
.nv.constant0._ZN5flash44flash_bwd_dq_dk_dv_loop_seqk_parallel_kernelI23Flash_bwd_kernel_traitsILi256ELi64ELi64ELi8ELi4ELi2ELi2ELb0ELb1EN7cutlass6half_tE19Flash_kernel_traitsILi256ELi64ELi64ELi8ES3_EELb0ELb0ELb1ELb0ELb0ELb1ELb0EEEvNS_16Flash_bwd_paramsE:
	.zero		1168


//--------------------- .nv.constant0._ZN5flash44flash_bwd_dq_dk_dv_loop_seqk_parallel_kernelI23Flash_bwd_kernel_traitsILi256ELi64ELi64ELi8ELi4ELi2ELi2ELb0ELb1EN7cutlass6half_tE19Flash_kernel_traitsILi256ELi64ELi64ELi8ES3_EELb0ELb0ELb1ELb1ELb0ELb0ELb0EEEvNS_16Flash_bwd_paramsE --------------------------
	.section	.nv.constant0._ZN5flash44flash_bwd_dq_dk_dv_loop_seqk_parallel_kernelI23Flash_bwd_kernel_traitsILi256ELi64ELi64ELi8ELi4ELi2ELi2ELb0ELb1EN7cutlass6half_tE19Flash_kernel_traitsILi256ELi64ELi64ELi8ES3_EELb0ELb0ELb1ELb1ELb0ELb0ELb0EEEvNS_16Flash_bwd_paramsE,"a",@progbits
	.sectionflags	@""
	.align	4
.nv.constant0._ZN5flash44flash_bwd_dq_dk_dv_loop_seqk_parallel_kernelI23Flash_bwd_kernel_traitsILi256ELi64ELi64ELi8ELi4ELi2ELi2ELb0ELb1EN7cutlass6half_tE19Flash_kernel_traitsILi256ELi64ELi64ELi8ES3_EELb0ELb0ELb1ELb1ELb0ELb0ELb0EEEvNS_16Flash_bwd_paramsE:
	.zero		1168


//--------------------- .nv.constant0._ZN5flash44flash_bwd_dq_dk_dv_loop_seqk_parallel_kernelI23Flash_bwd_kernel_traitsILi256ELi64ELi64ELi8ELi4ELi2ELi2ELb0ELb0EN7cutlass6half_tE19Flash_kernel_traitsILi256ELi64ELi64ELi8ES3_EELb0ELb0ELb0ELb0ELb0ELb0ELb0EEEvNS_16Flash_bwd_paramsE --------------------------
	.section	.nv.constant0._ZN5flash44flash_bwd_dq_dk_dv_loop_seqk_parallel_kernelI23Flash_bwd_kernel_traitsILi256ELi64ELi64ELi8ELi4ELi2ELi2ELb0ELb0EN7cutlass6half_tE19Flash_kernel_traitsILi256ELi64ELi64ELi8ES3_EELb0ELb0ELb0ELb0ELb0ELb0ELb0EEEvNS_16Flash_bwd_paramsE,"a",@progbits
	.sectionflags	@""
	.align	4
.nv.constant0._ZN5flash44flash_bwd_dq_dk_dv_loop_seqk_parallel_kernelI23Flash_bwd_kernel_traitsILi256ELi64ELi64ELi8ELi4ELi2ELi2ELb0ELb0EN7cutlass6half_tE19Flash_kernel_traitsILi256ELi64ELi64ELi8ES3_EELb0ELb0ELb0ELb0ELb0ELb0ELb0EEEvNS_16Flash_bwd_paramsE:
	.zero		1168


//--------------------- .nv.constant0._ZN5flash44flash_bwd_dq_dk_dv_loop_seqk_parallel_kernelI23Flash_bwd_kernel_traitsILi256ELi64ELi64ELi8ELi4ELi2ELi2ELb0ELb0EN7cutlass6half_tE19Flash_kernel_traitsILi256ELi64ELi64ELi8ES3_EELb0ELb0ELb1ELb0ELb0ELb0ELb0EEEvNS_16Flash_bwd_paramsE --------------------------
	.section	.nv.constant0._ZN5flash44flash_bwd_dq_dk_dv_loop_seqk_parallel_kernelI23Flash_bwd_kernel_traitsILi256ELi64ELi64ELi8ELi4ELi2ELi2ELb0ELb0EN7cutlass6half_tE19Flash_kernel_traitsILi256ELi64ELi64ELi8ES3_EELb0ELb0ELb1ELb0ELb0ELb0ELb0EEEvNS_16Flash_bwd_paramsE,"a",@progbits
	.sectionflags	@""
	.align	4
.nv.constant0._ZN5flash44flash_bwd_dq_dk_dv_loop_seqk_parallel_kernelI23Flash_bwd_kernel_traitsILi256ELi64ELi64ELi8ELi4ELi2ELi2ELb0ELb0EN7cutlass6half_tE19Flash_kernel_traitsILi256ELi64ELi64ELi8ES3_EELb0ELb0ELb1ELb0ELb0ELb0ELb0EEEvNS_16Flash_bwd_paramsE:
	.zero		1168


//--------------------- .nv.constant0._ZN5flash44flash_bwd_dq_dk_dv_loop_seqk_parallel_kernelI23Flash_bwd_kernel_traitsILi256ELi64ELi64ELi8ELi4ELi2ELi2ELb0ELb0EN7cutlass6half_tE19Flash_kernel_traitsILi256ELi64ELi64ELi8ES3_EELb0ELb0ELb0ELb0ELb0ELb1ELb0EEEvNS_16Flash_bwd_paramsE --------------------------
	.section	.nv.constant0._ZN5flash44flash_bwd_dq_dk_dv_loop_seqk_parallel_kernelI23Flash_bwd_kernel_traitsILi256ELi64ELi64ELi8ELi4ELi2ELi2ELb0ELb0EN7cutlass6half_tE19Flash_kernel_traitsILi256ELi64ELi64ELi8ES3_EELb0ELb0ELb0ELb0ELb0ELb1ELb0EEEvNS_16Flash_bwd_paramsE,"a",@progbits
	.sectionflags	@""
	.align	4
.nv.constant0._ZN5flash44flash_bwd_dq_dk_dv_loop_seqk_parallel_kernelI23Flash_bwd_kernel_traitsILi256ELi64ELi64ELi8ELi4ELi2ELi2ELb0ELb0EN7cutlass6half_tE19Flash_kernel_traitsILi256ELi64ELi64ELi8ES3_EELb0ELb0ELb0ELb0ELb0ELb1ELb0EEEvNS_16Flash_bwd_paramsE:
	.zero		1168


//--------------------- .nv.constant0._ZN5flash44flash_bwd_dq_dk_dv_loop_seqk_parallel_kernelI23Flash_bwd_kernel_traitsILi256ELi64ELi64ELi8ELi4ELi2ELi2ELb0ELb0EN7cutlass6half_tE19Flash_kernel_traitsILi256ELi64ELi64ELi8ES3_EELb0ELb0ELb0ELb1ELb0ELb0ELb0EEEvNS_16Flash_bwd_paramsE --------------------------
	.section	.nv.constant0._ZN5flash44flash_bwd_dq_dk_dv_loop_seqk_parallel_kernelI23Flash_bwd_kernel_traitsILi256ELi64ELi64ELi8ELi4ELi2ELi2ELb0ELb0EN7cutlass6half_tE19Flash_kernel_traitsILi256ELi64ELi64ELi8ES3_EELb0ELb0ELb0ELb1ELb0ELb0ELb0EEEvNS_16Flash_bwd_paramsE,"a",@progbits
	.sectionflags	@""
	.align	4
.nv.constant0._ZN5flash44flash_bwd_dq_dk_dv_loop_seqk_parallel_kernelI23Flash_bwd_kernel_traitsILi256ELi64ELi64ELi8ELi4ELi2ELi2ELb0ELb0EN7cutlass6half_tE19Flash_kernel_traitsILi256ELi64ELi64ELi8ES3_EELb0ELb0ELb0ELb1ELb0ELb0ELb0EEEvNS_16Flash_bwd_paramsE:
	.zero		1168


//--------------------- .nv.constant0._ZN5flash44flash_bwd_dq_dk_dv_loop_seqk_parallel_kernelI23Flash_bwd_kernel_traitsILi256ELi64ELi64ELi8ELi4ELi2ELi2ELb0ELb0EN7cutlass6half_tE19Flash_kernel_traitsILi256ELi64ELi64ELi8ES3_EELb0ELb0ELb1ELb0ELb0ELb1ELb0EEEvNS_16Flash_bwd_paramsE --------------------------
	.section	.nv.constant0._ZN5flash44flash_bwd_dq_dk_dv_loop_seqk_parallel_kernelI23Flash_bwd_kernel_traitsILi256ELi64ELi64ELi8ELi4ELi2ELi2ELb0ELb0EN7cutlass6half_tE19Flash_kernel_traitsILi256ELi64ELi64ELi8ES3_EELb0ELb0ELb1ELb0ELb0ELb1ELb0EEEvNS_16Flash_bwd_paramsE,"a",@progbits
	.sectionflags	@""
	.align	4
.nv.constant0._ZN5flash44flash_bwd_dq_dk_dv_loop_seqk_parallel_kernelI23Flash_bwd_kernel_traitsILi256ELi64ELi64ELi8ELi4ELi2ELi2ELb0ELb0EN7cutlass6half_tE19Flash_kernel_traitsILi256ELi64ELi64ELi8ES3_EELb0ELb0ELb1ELb0ELb0ELb1ELb0EEEvNS_16Flash_bwd_paramsE:
	.zero		1168


//--------------------- .nv.constant0._ZN5flash44flash_bwd_dq_dk_dv_loop_seqk_parallel_kernelI23Flash_bwd_kernel_traitsILi256ELi64ELi64ELi8ELi4ELi2ELi2ELb0ELb0EN7cutlass6half_tE19Flash_kernel_traitsILi256ELi64ELi64ELi8ES3_EELb0ELb0ELb1ELb1ELb0ELb0ELb0EEEvNS_16Flash_bwd_paramsE --------------------------
	.section	.nv.constant0._ZN5flash44flash_bwd_dq_dk_dv_loop_seqk_parallel_kernelI23Flash_bwd_kernel_traitsILi256ELi64ELi64ELi8ELi4ELi2ELi2ELb0ELb0EN7cutlass6half_tE19Flash_kernel_traitsILi256ELi64ELi64ELi8ES3_EELb0ELb0ELb1ELb1ELb0ELb0ELb0EEEvNS_16Flash_bwd_paramsE,"a",@progbits
	.sectionflags	@""
	.align	4
.nv.constant0._ZN5flash44flash_bwd_dq_dk_dv_loop_seqk_parallel_kernelI23Flash_bwd_kernel_traitsILi256ELi64ELi64ELi8ELi4ELi2ELi2ELb0ELb0EN7cutlass6half_tE19Flash_kernel_traitsILi256ELi64ELi64ELi8ES3_EELb0ELb0ELb1ELb1ELb0ELb0ELb0EEEvNS_16Flash_bwd_paramsE:
	.zero		1168


//--------------------- .nv.constant0._ZN5flash27flash_bwd_convert_dq_kernelI23Flash_bwd_kernel_traitsILi256ELi64ELi64ELi8ELi4ELi2ELi2ELb0ELb1EN7cutlass6half_tE19Flash_kernel_traitsILi256ELi64ELi64ELi8ES3_EEEEvNS_16Flash_bwd_paramsEi --------------------------
	.section	.nv.constant0._ZN5flash27flash_bwd_convert_dq_kernelI23Flash_bwd_kernel_traitsILi256ELi64ELi64ELi8ELi4ELi2ELi2ELb0ELb1EN7cutlass6half_tE19Flash_kernel_traitsILi256ELi64ELi64ELi8ES3_EEEEvNS_16Flash_bwd_paramsEi,"a",@progbits
	.sectionflags	@""
	.align	4
.nv.constant0._ZN5flash27flash_bwd_convert_dq_kernelI23Flash_bwd_kernel_traitsILi256ELi64ELi64ELi8ELi4ELi2ELi2ELb0ELb1EN7cutlass6half_tE19Flash_kernel_traitsILi256ELi64ELi64ELi8ES3_EEEEvNS_16Flash_bwd_paramsEi:
	.zero		1172


//--------------------- .nv.constant0._ZN5flash44flash_bwd_dq_dk_dv_loop_seqk_parallel_kernelI23Flash_bwd_kernel_traitsILi256ELi64ELi64ELi8ELi4ELi2ELi2ELb0ELb1EN7cutlass6half_tE19Flash_kernel_traitsILi256ELi64ELi64ELi8ES3_EELb1ELb0ELb0ELb0ELb0ELb0ELb0EEEvNS_16Flash_bwd_paramsE --------------------------
	.section	.nv.constant0._ZN5flash44flash_bwd_dq_dk_dv_loop_seqk_parallel_kernelI23Flash_bwd_kernel_traitsILi256ELi64ELi64ELi8ELi4ELi2ELi2ELb0ELb1EN7cutlass6half_tE19Flash_kernel_traitsILi256ELi64ELi64ELi8ES3_EELb1ELb0ELb0ELb0ELb0ELb0ELb0EEEvNS_16Flash_bwd_paramsE,"a",@progbits
	.sectionflags	@""
	.align	4
.nv.constant0._ZN5flash44flash_bwd_dq_dk_dv_loop_seqk_parallel_kernelI23Flash_bwd_kernel_traitsILi256ELi64ELi64ELi8ELi4ELi2ELi2ELb0ELb1EN7cutlass6half_tE19Flash_kernel_traitsILi256ELi64ELi64ELi8ES3_EELb1ELb0ELb0ELb0ELb0ELb0ELb0EEEvNS_16Flash_bwd_paramsE:
	.zero		1168


//--------------------- .nv.constant0._ZN5flash44flash_bwd_dq_dk_dv_loop_seqk_parallel_kernelI23Flash_bwd_kernel_traitsILi256ELi64ELi64ELi8ELi4ELi2ELi2ELb0ELb1EN7cutlass6half_tE19Flash_kernel_traitsILi256ELi64ELi64ELi8ES3_EELb0ELb0ELb0ELb0ELb0ELb0ELb1EEEvNS_16Flash_bwd_paramsE --------------------------
	.section	.nv.constant0._ZN5flash44flash_bwd_dq_dk_dv_loop_seqk_parallel_kernelI23Flash_bwd_kernel_traitsILi256ELi64ELi64ELi8ELi4ELi2ELi2ELb0ELb1EN7cutlass6half_tE19Flash_kernel_traitsILi256ELi64ELi64ELi8ES3_EELb0ELb0ELb0ELb0ELb0ELb0ELb1EEEvNS_16Flash_bwd_paramsE,"a",@progbits
	.sectionflags	@""
	.align	4
.nv.constant0._ZN5flash44flash_bwd_dq_dk_dv_loop_seqk_parallel_kernelI23Flash_bwd_kernel_traitsILi256ELi64ELi64ELi8ELi4ELi2ELi2ELb0ELb1EN7cutlass6half_tE19Flash_kernel_traitsILi256ELi64ELi64ELi8ES3_EELb0ELb0ELb0ELb0ELb0ELb0ELb1EEEvNS_16Flash_bwd_paramsE:
	.zero		1168


//--------------------- .nv.constant0._ZN5flash44flash_bwd_dq_dk_dv_loop_seqk_parallel_kernelI23Flash_bwd_kernel_traitsILi256ELi64ELi64ELi8ELi4ELi2ELi2ELb0ELb1EN7cutlass6half_tE19Flash_kernel_traitsILi256ELi64ELi64ELi8ES3_EELb1ELb0ELb1ELb0ELb0ELb0ELb0EEEvNS_16Flash_bwd_paramsE --------------------------
	.section	.nv.constant0._ZN5flash44flash_bwd_dq_dk_dv_loop_seqk_parallel_kernelI23Flash_bwd_kernel_traitsILi256ELi64ELi64ELi8ELi4ELi2ELi2ELb0ELb1EN7cutlass6half_tE19Flash_kernel_traitsILi256ELi64ELi64ELi8ES3_EELb1ELb0ELb1ELb0ELb0ELb0ELb0EEEvNS_16Flash_bwd_paramsE,"a",@progbits
	.sectionflags	@""
	.align	4
.nv.constant0._ZN5flash44flash_bwd_dq_dk_dv_loop_seqk_parallel_kernelI23Flash_bwd_kernel_traitsILi256ELi64ELi64ELi8ELi4ELi2ELi2ELb0ELb1EN7cutlass6half_tE19Flash_kernel_traitsILi256ELi64ELi64ELi8ES3_EELb1ELb0ELb1ELb0ELb0ELb0ELb0EEEvNS_16Flash_bwd_paramsE:
	.zero		1168


//--------------------- .nv.constant0._ZN5flash44flash_bwd_dq_dk_dv_loop_seqk_parallel_kernelI23Flash_bwd_kernel_traitsILi256ELi64ELi64ELi8ELi4ELi2ELi2ELb0ELb1EN7cutlass6half_tE19Flash_kernel_traitsILi256ELi64ELi64ELi8ES3_EELb0ELb0ELb1ELb0ELb0ELb0ELb1EEEvNS_16Flash_bwd_paramsE --------------------------
	.section	.nv.constant0._ZN5flash44flash_bwd_dq_dk_dv_loop_seqk_parallel_kernelI23Flash_bwd_kernel_traitsILi256ELi64ELi64ELi8ELi4ELi2ELi2ELb0ELb1EN7cutlass6half_tE19Flash_kernel_traitsILi256ELi64ELi64ELi8ES3_EELb0ELb0ELb1ELb0ELb0ELb0ELb1EEEvNS_16Flash_bwd_paramsE,"a",@progbits
	.sectionflags	@""
	.align	4
.nv.constant0._ZN5flash44flash_bwd_dq_dk_dv_loop_seqk_parallel_kernelI23Flash_bwd_kernel_traitsILi256ELi64ELi64ELi8ELi4ELi2ELi2ELb0ELb1EN7cutlass6half_tE19Flash_kernel_traitsILi256ELi64ELi64ELi8ES3_EELb0ELb0ELb1ELb0ELb0ELb0ELb1EEEvNS_16Flash_bwd_paramsE:
	.zero		1168


//--------------------- .nv.constant0._ZN5flash44flash_bwd_dq_dk_dv_loop_seqk_parallel_kernelI23Flash_bwd_kernel_traitsILi256ELi64ELi64ELi8ELi4ELi2ELi2ELb0ELb1EN7cutlass6half_tE19Flash_kernel_traitsILi256ELi64ELi64ELi8ES3_EELb1ELb0ELb0ELb0ELb0ELb1ELb0EEEvNS_16Flash_bwd_paramsE --------------------------
	.section	.nv.constant0._ZN5flash44flash_bwd_dq_dk_dv_loop_seqk_parallel_kernelI23Flash_bwd_kernel_traitsILi256ELi64ELi64ELi8ELi4ELi2ELi2ELb0ELb1EN7cutlass6half_tE19Flash_kernel_traitsILi256ELi64ELi64ELi8ES3_EELb1ELb0ELb0ELb0ELb0ELb1ELb0EEEvNS_16Flash_bwd_paramsE,"a",@progbits
	.sectionflags	@""
	.align	4
.nv.constant0._ZN5flash44flash_bwd_dq_dk_dv_loop_seqk_parallel_kernelI23Flash_bwd_kernel_traitsILi256ELi64ELi64ELi8ELi4ELi2ELi2ELb0ELb1EN7cutlass6half_tE19Flash_kernel_traitsILi256ELi64ELi64ELi8ES3_EELb1ELb0ELb0ELb0ELb0ELb1ELb0EEEvNS_16Flash_bwd_paramsE:
	.zero		1168


//--------------------- .nv.constant0._ZN5flash44flash_bwd_dq_dk_dv_loop_seqk_parallel_kernelI23Flash_bwd_kernel_traitsILi256ELi64ELi64ELi8ELi4ELi2ELi2ELb0ELb1EN7cutlass6half_tE19Flash_kernel_traitsILi256ELi64ELi64ELi8ES3_EELb0ELb0ELb0ELb0ELb0ELb1ELb1EEEvNS_16Flash_bwd_paramsE --------------------------
	.section	.nv.constant0._ZN5flash44flash_bwd_dq_dk_dv_loop_seqk_parallel_kernelI23Flash_bwd_kernel_traitsILi256ELi64ELi64ELi8ELi4ELi2ELi2ELb0ELb1EN7cutlass6half_tE19Flash_kernel_traitsILi256ELi64ELi64ELi8ES3_EELb0ELb0ELb0ELb0ELb0ELb1ELb1EEEvNS_16Flash_bwd_paramsE,"a",@progbits
	.sectionflags	@""
	.align	4
.nv.constant0._ZN5flash44flash_bwd_dq_dk_dv_loop_seqk_parallel_kernelI23Flash_bwd_kernel_traitsILi256ELi64ELi64ELi8ELi4ELi2ELi2ELb0ELb1EN7cutlass6half_tE19Flash_kernel_traitsILi256ELi64ELi64ELi8ES3_EELb0ELb0ELb0ELb0ELb0ELb1ELb1EEEvNS_16Flash_bwd_paramsE:
	.zero		1168


//--------------------- .nv.constant0._ZN5flash44flash_bwd_dq_dk_dv_loop_seqk_parallel_kernelI23Flash_bwd_kernel_traitsILi256ELi64ELi64ELi8ELi4ELi2ELi2ELb0ELb1EN7cutlass6half_tE19Flash_kernel_traitsILi256ELi64ELi64ELi8ES3_EELb1ELb0ELb0ELb1ELb0ELb0ELb0EEEvNS_16Flash_bwd_paramsE --------------------------
	.section	.nv.constant0._ZN5flash44flash_bwd_dq_dk_dv_loop_seqk_parallel_kernelI23Flash_bwd_kernel_traitsILi256ELi64ELi64ELi8ELi4ELi2ELi2ELb0ELb1EN7cutlass6half_tE19Flash_kernel_traitsILi256ELi64ELi64ELi8ES3_EELb1ELb0ELb0ELb1ELb0ELb0ELb0EEEvNS_16Flash_bwd_paramsE,"a",@progbits
	.sectionflags	@""
	.align	4
.nv.constant0._ZN5flash44flash_bwd_dq_dk_dv_loop_seqk_parallel_kernelI23Flash_bwd_kernel_traitsILi256ELi64ELi64ELi8ELi4ELi2ELi2ELb0ELb1EN7cutlass6half_tE19Flash_kernel_traitsILi256ELi64ELi64ELi8ES3_EELb1ELb0ELb0ELb1ELb0ELb0ELb0EEEvNS_16Flash_bwd_paramsE:
	.zero		1168


//--------------------- .nv.constant0._ZN5flash44flash_bwd_dq_dk_dv_loop_seqk_parallel_kernelI23Flash_bwd_kernel_traitsILi256ELi64ELi64ELi8ELi4ELi2ELi2ELb0ELb1EN7cutlass6half_tE19Flash_kernel_traitsILi256ELi64ELi64ELi8ES3_EELb0ELb0ELb0ELb1ELb0ELb0ELb1EEEvNS_16Flash_bwd_paramsE --------------------------
	.section	.nv.constant0._ZN5flash44flash_bwd_dq_dk_dv_loop_seqk_parallel_kernelI23Flash_bwd_kernel_traitsILi256ELi64ELi64ELi8ELi4ELi2ELi2ELb0ELb1EN7cutlass6half_tE19Flash_kernel_traitsILi256ELi64ELi64ELi8ES3_EELb0ELb0ELb0ELb1ELb0ELb0ELb1EEEvNS_16Flash_bwd_paramsE,"a",@progbits
	.sectionflags	@""
	.align	4
.nv.constant0._ZN5flash44flash_bwd_dq_dk_dv_loop_seqk_parallel_kernelI23Flash_bwd_kernel_traitsILi256ELi64ELi64ELi8ELi4ELi2ELi2ELb0ELb1EN7cutlass6half_tE19Flash_kernel_traitsILi256ELi64ELi64ELi8ES3_EELb0ELb0ELb0ELb1ELb0ELb0ELb1EEEvNS_16Flash_bwd_paramsE:
	.zero		1168


//--------------------- .nv.constant0._ZN5flash44flash_bwd_dq_dk_dv_loop_seqk_parallel_kernelI23Flash_bwd_kernel_traitsILi256ELi64ELi64ELi8ELi4ELi2ELi2ELb0ELb1EN7cutlass6half_tE19Flash_kernel_traitsILi256ELi64ELi64ELi8ES3_EELb1ELb0ELb1ELb0ELb0ELb1ELb0EEEvNS_16Flash_bwd_paramsE --------------------------
	.section	.nv.constant0._ZN5flash44flash_bwd_dq_dk_dv_loop_seqk_parallel_kernelI23Flash_bwd_kernel_traitsILi256ELi64ELi64ELi8ELi4ELi2ELi2ELb0ELb1EN7cutlass6half_tE19Flash_kernel_traitsILi256ELi64ELi64ELi8ES3_EELb1ELb0ELb1ELb0ELb0ELb1ELb0EEEvNS_16Flash_bwd_paramsE,"a",@progbits
	.sectionflags	@""
	.align	4
.nv.constant0._ZN5flash44flash_bwd_dq_dk_dv_loop_seqk_parallel_kernelI23Flash_bwd_kernel_traitsILi256ELi64ELi64ELi8ELi4ELi2ELi2ELb0ELb1EN7cutlass6half_tE19Flash_kernel_traitsILi256ELi64ELi64ELi8ES3_EELb1ELb0ELb1ELb0ELb0ELb1ELb0EEEvNS_16Flash_bwd_paramsE:
	.zero		1168


//--------------------- .nv.constant0._ZN5flash44flash_bwd_dq_dk_dv_loop_seqk_parallel_kernelI23Flash_bwd_kernel_traitsILi256ELi64ELi64ELi8ELi4ELi2ELi2ELb0ELb1EN7cutlass6half_tE19Flash_kernel_traitsILi256ELi64ELi64ELi8ES3_EELb0ELb0ELb1ELb0ELb0ELb1ELb1EEEvNS_16Flash_bwd_paramsE --------------------------
	.section	.nv.constant0._ZN5flash44flash_bwd_dq_dk_dv_loop_seqk_parallel_kernelI23Flash_bwd_kernel_traitsILi256ELi64ELi64ELi8ELi4ELi2ELi2ELb0ELb1EN7cutlass6half_tE19Flash_kernel_traitsILi256ELi64ELi64ELi8ES3_EELb0ELb0ELb1ELb0ELb0ELb1ELb1EEEvNS_16Flash_bwd_paramsE,"a",@progbits
	.sectionflags	@""
	.align	4
.nv.constant0._ZN5flash44flash_bwd_dq_dk_dv_loop_seqk_parallel_kernelI23Flash_bwd_kernel_traitsILi256ELi64ELi64ELi8ELi4ELi2ELi2ELb0ELb1EN7cutlass6half_tE19Flash_kernel_traitsILi256ELi64ELi64ELi8ES3_EELb0ELb0ELb1ELb0ELb0ELb1ELb1EEEvNS_16Flash_bwd_paramsE:
	.zero		1168


//--------------------- .nv.constant0._ZN5flash44flash_bwd_dq_dk_dv_loop_seqk_parallel_kernelI23Flash_bwd_kernel_traitsILi256ELi64ELi64ELi8ELi4ELi2ELi2ELb0ELb1EN7cutlass6half_tE19Flash_kernel_traitsILi256ELi64ELi64ELi8ES3_EELb1ELb0ELb1ELb1ELb0ELb0ELb0EEEvNS_16Flash_bwd_paramsE --------------------------
	.section	.nv.constant0._ZN5flash44flash_bwd_dq_dk_dv_loop_seqk_parallel_kernelI23Flash_bwd_kernel_traitsILi256ELi64ELi64ELi8ELi4ELi2ELi2ELb0ELb1EN7cutlass6half_tE19Flash_kernel_traitsILi256ELi64ELi64ELi8ES3_EELb1ELb0ELb1ELb1ELb0ELb0ELb0EEEvNS_16Flash_bwd_paramsE,"a",@progbits
	.sectionflags	@""
	.align	4
.nv.constant0._ZN5flash44flash_bwd_dq_dk_dv_loop_seqk_parallel_kernelI23Flash_bwd_kernel_traitsILi256ELi64ELi64ELi8ELi4ELi2ELi2ELb0ELb1EN7cutlass6half_tE19Flash_kernel_traitsILi256ELi64ELi64ELi8ES3_EELb1ELb0ELb1ELb1ELb0ELb0ELb0EEEvNS_16Flash_bwd_paramsE:
	.zero		1168


//--------------------- .nv.constant0._ZN5flash44flash_bwd_dq_dk_dv_loop_seqk_parallel_kernelI23Flash_bwd_kernel_traitsILi256ELi64ELi64ELi8ELi4ELi2ELi2ELb0ELb1EN7cutlass6half_tE19Flash_kernel_traitsILi256ELi64ELi64ELi8ES3_EELb0ELb0ELb1ELb1ELb0ELb0ELb1EEEvNS_16Flash_bwd_paramsE --------------------------
	.section	.nv.constant0._ZN5flash44flash_bwd_dq_dk_dv_loop_seqk_parallel_kernelI23Flash_bwd_kernel_traitsILi256ELi64ELi64ELi8ELi4ELi2ELi2ELb0ELb1EN7cutlass6half_tE19Flash_kernel_traitsILi256ELi64ELi64ELi8ES3_EELb0ELb0ELb1ELb1ELb0ELb0ELb1EEEvNS_16Flash_bwd_paramsE,"a",@progbits
	.sectionflags	@""
	.align	4
.nv.constant0._ZN5flash44flash_bwd_dq_dk_dv_loop_seqk_parallel_kernelI23Flash_bwd_kernel_traitsILi256ELi64ELi64ELi8ELi4ELi2ELi2ELb0ELb1EN7cutlass6half_tE19Flash_kernel_traitsILi256ELi64ELi64ELi8ES3_EELb0ELb0ELb1ELb1ELb0ELb0ELb1EEEvNS_16Flash_bwd_paramsE:
	.zero		1168


//--------------------- .nv.constant0._ZN5flash25flash_bwd_dot_do_o_kernelILb0E23Flash_bwd_kernel_traitsILi256ELi64ELi64ELi8ELi4ELi2ELi2ELb0ELb1EN7cutlass6half_tE19Flash_kernel_traitsILi256ELi64ELi64ELi8ES3_EEEEvNS_16Flash_bwd_paramsE --------------------------
	.section	.nv.constant0._ZN5flash25flash_bwd_dot_do_o_kernelILb0E23Flash_bwd_kernel_traitsILi256ELi64ELi64ELi8ELi4ELi2ELi2ELb0ELb1EN7cutlass6half_tE19Flash_kernel_traitsILi256ELi64ELi64ELi8ES3_EEEEvNS_16Flash_bwd_paramsE,"a",@progbits
	.sectionflags	@""
	.align	4
.nv.constant0._ZN5flash25flash_bwd_dot_do_o_kernelILb0E23Flash_bwd_kernel_traitsILi256ELi64ELi64ELi8ELi4ELi2ELi2ELb0ELb1EN7cutlass6half_tE19Flash_kernel_traitsILi256ELi64ELi64ELi8ES3_EEEEvNS_16Flash_bwd_paramsE:
	.zero		1168


//--------------------- .nv.constant0._ZN5flash25flash_bwd_dot_do_o_kernelILb1E23Flash_bwd_kernel_traitsILi256ELi64ELi64ELi8ELi4ELi2ELi2ELb0ELb1EN7cutlass6half_tE19Flash_kernel_traitsILi256ELi64ELi64ELi8ES3_EEEEvNS_16Flash_bwd_paramsE --------------------------
	.section	.nv.constant0._ZN5flash25flash_bwd_dot_do_o_kernelILb1E23Flash_bwd_kernel_traitsILi256ELi64ELi64ELi8ELi4ELi2ELi2ELb0ELb1EN7cutlass6half_tE19Flash_kernel_traitsILi256ELi64ELi64ELi8ES3_EEEEvNS_16Flash_bwd_paramsE,"a",@progbits
	.sectionflags	@""
	.align	4
.nv.constant0._ZN5flash25flash_bwd_dot_do_o_kernelILb1E23Flash_bwd_kernel_traitsILi256ELi64ELi64ELi8ELi4ELi2ELi2ELb0ELb1EN7cutlass6half_tE19Flash_kernel_traitsILi256ELi64ELi64ELi8ES3_EEEEvNS_16Flash_bwd_paramsE:
	.zero		1168


//--------------------- .nv.constant0._ZN5flash27flash_bwd_convert_dq_kernelI23Flash_bwd_kernel_traitsILi256ELi64ELi64ELi8ELi4ELi2ELi2ELb0ELb0EN7cutlass6half_tE19Flash_kernel_traitsILi256ELi64ELi64ELi8ES3_EEEEvNS_16Flash_bwd_paramsEi --------------------------
	.section	.nv.constant0._ZN5flash27flash_bwd_convert_dq_kernelI23Flash_bwd_kernel_traitsILi256ELi64ELi64ELi8ELi4ELi2ELi2ELb0ELb0EN7cutlass6half_tE19Flash_kernel_traitsILi256ELi64ELi64ELi8ES3_EEEEvNS_16Flash_bwd_paramsEi,"a",@progbits
	.sectionflags	@""
	.align	4
.nv.constant0._ZN5flash27flash_bwd_convert_dq_kernelI23Flash_bwd_kernel_traitsILi256ELi64ELi64ELi8ELi4ELi2ELi2ELb0ELb0EN7cutlass6half_tE19Flash_kernel_traitsILi256ELi64ELi64ELi8ES3_EEEEvNS_16Flash_bwd_paramsEi:
	.zero		1172


//--------------------- .nv.constant0._ZN5flash44flash_bwd_dq_dk_dv_loop_seqk_parallel_kernelI23Flash_bwd_kernel_traitsILi256ELi64ELi64ELi8ELi4ELi2ELi2ELb0ELb0EN7cutlass6half_tE19Flash_kernel_traitsILi256ELi64ELi64ELi8ES3_EELb1ELb0ELb0ELb0ELb0ELb0ELb0EEEvNS_16Flash_bwd_paramsE --------------------------
	.section	.nv.constant0._ZN5flash44flash_bwd_dq_dk_dv_loop_seqk_parallel_kernelI23Flash_bwd_kernel_traitsILi256ELi64ELi64ELi8ELi4ELi2ELi2ELb0ELb0EN7cutlass6half_tE19Flash_kernel_traitsILi256ELi64ELi64ELi8ES3_EELb1ELb0ELb0ELb0ELb0ELb0ELb0EEEvNS_16Flash_bwd_paramsE,"a",@progbits
	.sectionflags	@""
	.align	4
.nv.constant0._ZN5flash44flash_bwd_dq_dk_dv_loop_seqk_parallel_kernelI23Flash_bwd_kernel_traitsILi256ELi64ELi64ELi8ELi4ELi2ELi2ELb0ELb0EN7cutlass6half_tE19Flash_kernel_traitsILi256ELi64ELi64ELi8ES3_EELb1ELb0ELb0ELb0ELb0ELb0ELb0EEEvNS_16Flash_bwd_paramsE:
	.zero		1168


//--------------------- .nv.constant0._ZN5flash44flash_bwd_dq_dk_dv_loop_seqk_parallel_kernelI23Flash_bwd_kernel_traitsILi256ELi64ELi64ELi8ELi4ELi2ELi2ELb0ELb0EN7cutlass6half_tE19Flash_kernel_traitsILi256ELi64ELi64ELi8ES3_EELb0ELb0ELb0ELb0ELb0ELb0ELb1EEEvNS_16Flash_bwd_paramsE --------------------------
	.section	.nv.constant0._ZN5flash44flash_bwd_dq_dk_dv_loop_seqk_parallel_kernelI23Flash_bwd_kernel_traitsILi256ELi64ELi64ELi8ELi4ELi2ELi2ELb0ELb0EN7cutlass6half_tE19Flash_kernel_traitsILi256ELi64ELi64ELi8ES3_EELb0ELb0ELb0ELb0ELb0ELb0ELb1EEEvNS_16Flash_bwd_paramsE,"a",@progbits
	.sectionflags	@""
	.align	4
.nv.constant0._ZN5flash44flash_bwd_dq_dk_dv_loop_seqk_parallel_kernelI23Flash_bwd_kernel_traitsILi256ELi64ELi64ELi8ELi4ELi2ELi2ELb0ELb0EN7cutlass6half_tE19Flash_kernel_traitsILi256ELi64ELi64ELi8ES3_EELb0ELb0ELb0ELb0ELb0ELb0ELb1EEEvNS_16Flash_bwd_paramsE:
	.zero		1168


//--------------------- .nv.constant0._ZN5flash44flash_bwd_dq_dk_dv_loop_seqk_parallel_kernelI23Flash_bwd_kernel_traitsILi256ELi64ELi64ELi8ELi4ELi2ELi2ELb0ELb0EN7cutlass6half_tE19Flash_kernel_traitsILi256ELi64ELi64ELi8ES3_EELb1ELb0ELb1ELb0ELb0ELb0ELb0EEEvNS_16Flash_bwd_paramsE --------------------------
	.section	.nv.constant0._ZN5flash44flash_bwd_dq_dk_dv_loop_seqk_parallel_kernelI23Flash_bwd_kernel_traitsILi256ELi64ELi64ELi8ELi4ELi2ELi2ELb0ELb0EN7cutlass6half_tE19Flash_kernel_traitsILi256ELi64ELi64ELi8ES3_EELb1ELb0ELb1ELb0ELb0ELb0ELb0EEEvNS_16Flash_bwd_paramsE,"a",@progbits
	.sectionflags	@""
	.align	4
.nv.constant0._ZN5flash44flash_bwd_dq_dk_dv_loop_seqk_parallel_kernelI23Flash_bwd_kernel_traitsILi256ELi64ELi64ELi8ELi4ELi2ELi2ELb0ELb0EN7cutlass6half_tE19Flash_kernel_traitsILi256ELi64ELi64ELi8ES3_EELb1ELb0ELb1ELb0ELb0ELb0ELb0EEEvNS_16Flash_bwd_paramsE:
	.zero		1168


//--------------------- .nv.constant0._ZN5flash44flash_bwd_dq_dk_dv_loop_seqk_parallel_kernelI23Flash_bwd_kernel_traitsILi256ELi64ELi64ELi8ELi4ELi2ELi2ELb0ELb0EN7cutlass6half_tE19Flash_kernel_traitsILi256ELi64ELi64ELi8ES3_EELb0ELb0ELb1ELb0ELb0ELb0ELb1EEEvNS_16Flash_bwd_paramsE --------------------------
	.section	.nv.constant0._ZN5flash44flash_bwd_dq_dk_dv_loop_seqk_parallel_kernelI23Flash_bwd_kernel_traitsILi256ELi64ELi64ELi8ELi4ELi2ELi2ELb0ELb0EN7cutlass6half_tE19Flash_kernel_traitsILi256ELi64ELi64ELi8ES3_EELb0ELb0ELb1ELb0ELb0ELb0ELb1EEEvNS_16Flash_bwd_paramsE,"a",@progbits
	.sectionflags	@""
	.align	4
.nv.constant0._ZN5flash44flash_bwd_dq_dk_dv_loop_seqk_parallel_kernelI23Flash_bwd_kernel_traitsILi256ELi64ELi64ELi8ELi4ELi2ELi2ELb0ELb0EN7cutlass6half_tE19Flash_kernel_traitsILi256ELi64ELi64ELi8ES3_EELb0ELb0ELb1ELb0ELb0ELb0ELb1EEEvNS_16Flash_bwd_paramsE:
	.zero		1168


//--------------------- .nv.constant0._ZN5flash44flash_bwd_dq_dk_dv_loop_seqk_parallel_kernelI23Flash_bwd_kernel_traitsILi256ELi64ELi64ELi8ELi4ELi2ELi2ELb0ELb0EN7cutlass6half_tE19Flash_kernel_traitsILi256ELi64ELi64ELi8ES3_EELb1ELb0ELb0ELb0ELb0ELb1ELb0EEEvNS_16Flash_bwd_paramsE --------------------------
	.section	.nv.constant0._ZN5flash44flash_bwd_dq_dk_dv_loop_seqk_parallel_kernelI23Flash_bwd_kernel_traitsILi256ELi64ELi64ELi8ELi4ELi2ELi2ELb0ELb0EN7cutlass6half_tE19Flash_kernel_traitsILi256ELi64ELi64ELi8ES3_EELb1ELb0ELb0ELb0ELb0ELb1ELb0EEEvNS_16Flash_bwd_paramsE,"a",@progbits
	.sectionflags	@""
	.align	4
.nv.constant0._ZN5flash44flash_bwd_dq_dk_dv_loop_seqk_parallel_kernelI23Flash_bwd_kernel_traitsILi256ELi64ELi64ELi8ELi4ELi2ELi2ELb0ELb0EN7cutlass6half_tE19Flash_kernel_traitsILi256ELi64ELi64ELi8ES3_EELb1ELb0ELb0ELb0ELb0ELb1ELb0EEEvNS_16Flash_bwd_paramsE:
	.zero		1168


//--------------------- .nv.constant0._ZN5flash44flash_bwd_dq_dk_dv_loop_seqk_parallel_kernelI23Flash_bwd_kernel_traitsILi256ELi64ELi64ELi8ELi4ELi2ELi2ELb0ELb0EN7cutlass6half_tE19Flash_kernel_traitsILi256ELi64ELi64ELi8ES3_EELb0ELb0ELb0ELb0ELb0ELb1ELb1EEEvNS_16Flash_bwd_paramsE --------------------------
	.section	.nv.constant0._ZN5flash44flash_bwd_dq_dk_dv_loop_seqk_parallel_kernelI23Flash_bwd_kernel_traitsILi256ELi64ELi64ELi8ELi4ELi2ELi2ELb0ELb0EN7cutlass6half_tE19Flash_kernel_traitsILi256ELi64ELi64ELi8ES3_EELb0ELb0ELb0ELb0ELb0ELb1ELb1EEEvNS_16Flash_bwd_paramsE,"a",@progbits
	.sectionflags	@""
	.align	4
.nv.constant0._ZN5flash44flash_bwd_dq_dk_dv_loop_seqk_parallel_kernelI23Flash_bwd_kernel_traitsILi256ELi64ELi64ELi8ELi4ELi2ELi2ELb0ELb0EN7cutlass6half_tE19Flash_kernel_traitsILi256ELi64ELi64ELi8ES3_EELb0ELb0ELb0ELb0ELb0ELb1ELb1EEEvNS_16Flash_bwd_paramsE:
	.zero		1168


//--------------------- .nv.constant0._ZN5flash44flash_bwd_dq_dk_dv_loop_seqk_parallel_kernelI23Flash_bwd_kernel_traitsILi256ELi64ELi64ELi8ELi4ELi2ELi2ELb0ELb0EN7cutlass6half_tE19Flash_kernel_traitsILi256ELi64ELi64ELi8ES3_EELb1ELb0ELb0ELb1ELb0ELb0ELb0EEEvNS_16Flash_bwd_paramsE --------------------------
	.section	.nv.constant0._ZN5flash44flash_bwd_dq_dk_dv_loop_seqk_parallel_kernelI23Flash_bwd_kernel_traitsILi256ELi64ELi64ELi8ELi4ELi2ELi2ELb0ELb0EN7cutlass6half_tE19Flash_kernel_traitsILi256ELi64ELi64ELi8ES3_EELb1ELb0ELb0ELb1ELb0ELb0ELb0EEEvNS_16Flash_bwd_paramsE,"a",@progbits
	.sectionflags	@""
	.align	4
.nv.constant0._ZN5flash44flash_bwd_dq_dk_dv_loop_seqk_parallel_kernelI23Flash_bwd_kernel_traitsILi256ELi64ELi64ELi8ELi4ELi2ELi2ELb0ELb0EN7cutlass6half_tE19Flash_kernel_traitsILi256ELi64ELi64ELi8ES3_EELb1ELb0ELb0ELb1ELb0ELb0ELb0EEEvNS_16Flash_bwd_paramsE:
	.zero		1168


//--------------------- .nv.constant0._ZN5flash44flash_bwd_dq_dk_dv_loop_seqk_parallel_kernelI23Flash_bwd_kernel_traitsILi256ELi64ELi64ELi8ELi4ELi2ELi2ELb0ELb0EN7cutlass6half_tE19Flash_kernel_traitsILi256ELi64ELi64ELi8ES3_EELb0ELb0ELb0ELb1ELb0ELb0ELb1EEEvNS_16Flash_bwd_paramsE --------------------------
	.section	.nv.constant0._ZN5flash44flash_bwd_dq_dk_dv_loop_seqk_parallel_kernelI23Flash_bwd_kernel_traitsILi256ELi64ELi64ELi8ELi4ELi2ELi2ELb0ELb0EN7cutlass6half_tE19Flash_kernel_traitsILi256ELi64ELi64ELi8ES3_EELb0ELb0ELb0ELb1ELb0ELb0ELb1EEEvNS_16Flash_bwd_paramsE,"a",@progbits
	.sectionflags	@""
	.align	4
.nv.constant0._ZN5flash44flash_bwd_dq_dk_dv_loop_seqk_parallel_kernelI23Flash_bwd_kernel_traitsILi256ELi64ELi64ELi8ELi4ELi2ELi2ELb0ELb0EN7cutlass6half_tE19Flash_kernel_traitsILi256ELi64ELi64ELi8ES3_EELb0ELb0ELb0ELb1ELb0ELb0ELb1EEEvNS_16Flash_bwd_paramsE:
	.zero		1168


//--------------------- .nv.constant0._ZN5flash44flash_bwd_dq_dk_dv_loop_seqk_parallel_kernelI23Flash_bwd_kernel_traitsILi256ELi64ELi64ELi8ELi4ELi2ELi2ELb0ELb0EN7cutlass6half_tE19Flash_kernel_traitsILi256ELi64ELi64ELi8ES3_EELb1ELb0ELb1ELb0ELb0ELb1ELb0EEEvNS_16Flash_bwd_paramsE --------------------------
	.section	.nv.constant0._ZN5flash44flash_bwd_dq_dk_dv_loop_seqk_parallel_kernelI23Flash_bwd_kernel_traitsILi256ELi64ELi64ELi8ELi4ELi2ELi2ELb0ELb0EN7cutlass6half_tE19Flash_kernel_traitsILi256ELi64ELi64ELi8ES3_EELb1ELb0ELb1ELb0ELb0ELb1ELb0EEEvNS_16Flash_bwd_paramsE,"a",@progbits
	.sectionflags	@""
	.align	4
.nv.constant0._ZN5flash44flash_bwd_dq_dk_dv_loop_seqk_parallel_kernelI23Flash_bwd_kernel_traitsILi256ELi64ELi64ELi8ELi4ELi2ELi2ELb0ELb0EN7cutlass6half_tE19Flash_kernel_traitsILi256ELi64ELi64ELi8ES3_EELb1ELb0ELb1ELb0ELb0ELb1ELb0EEEvNS_16Flash_bwd_paramsE:
	.zero		1168


//--------------------- .nv.constant0._ZN5flash44flash_bwd_dq_dk_dv_loop_seqk_parallel_kernelI23Flash_bwd_kernel_traitsILi256ELi64ELi64ELi8ELi4ELi2ELi2ELb0ELb0EN7cutlass6half_tE19Flash_kernel_traitsILi256ELi64ELi64ELi8ES3_EELb0ELb0ELb1ELb0ELb0ELb1ELb1EEEvNS_16Flash_bwd_paramsE --------------------------
	.section	.nv.constant0._ZN5flash44flash_bwd_dq_dk_dv_loop_seqk_parallel_kernelI23Flash_bwd_kernel_traitsILi256ELi64ELi64ELi8ELi4ELi2ELi2ELb0ELb0EN7cutlass6half_tE19Flash_kernel_traitsILi256ELi64ELi64ELi8ES3_EELb0ELb0ELb1ELb0ELb0ELb1ELb1EEEvNS_16Flash_bwd_paramsE,"a",@progbits
	.sectionflags	@""
	.align	4
.nv.constant0._ZN5flash44flash_bwd_dq_dk_dv_loop_seqk_parallel_kernelI23Flash_bwd_kernel_traitsILi256ELi64ELi64ELi8ELi4ELi2ELi2ELb0ELb0EN7cutlass6half_tE19Flash_kernel_traitsILi256ELi64ELi64ELi8ES3_EELb0ELb0ELb1ELb0ELb0ELb1ELb1EEEvNS_16Flash_bwd_paramsE:
	.zero		1168


//--------------------- .nv.constant0._ZN5flash44flash_bwd_dq_dk_dv_loop_seqk_parallel_kernelI23Flash_bwd_kernel_traitsILi256ELi64ELi64ELi8ELi4ELi2ELi2ELb0ELb0EN7cutlass6half_tE19Flash_kernel_traitsILi256ELi64ELi64ELi8ES3_EELb1ELb0ELb1ELb1ELb0ELb0ELb0EEEvNS_16Flash_bwd_paramsE --------------------------
	.section	.nv.constant0._ZN5flash44flash_bwd_dq_dk_dv_loop_seqk_parallel_kernelI23Flash_bwd_kernel_traitsILi256ELi64ELi64ELi8ELi4ELi2ELi2ELb0ELb0EN7cutlass6half_tE19Flash_kernel_traitsILi256ELi64ELi64ELi8ES3_EELb1ELb0ELb1ELb1ELb0ELb0ELb0EEEvNS_16Flash_bwd_paramsE,"a",@progbits
	.sectionflags	@""
	.align	4
.nv.constant0._ZN5flash44flash_bwd_dq_dk_dv_loop_seqk_parallel_kernelI23Flash_bwd_kernel_traitsILi256ELi64ELi64ELi8ELi4ELi2ELi2ELb0ELb0EN7cutlass6half_tE19Flash_kernel_traitsILi256ELi64ELi64ELi8ES3_EELb1ELb0ELb1ELb1ELb0ELb0ELb0EEEvNS_16Flash_bwd_paramsE:
	.zero		1168


//--------------------- .nv.constant0._ZN5flash44flash_bwd_dq_dk_dv_loop_seqk_parallel_kernelI23Flash_bwd_kernel_traitsILi256ELi64ELi64ELi8ELi4ELi2ELi2ELb0ELb0EN7cutlass6half_tE19Flash_kernel_traitsILi256ELi64ELi64ELi8ES3_EELb0ELb0ELb1ELb1ELb0ELb0ELb1EEEvNS_16Flash_bwd_paramsE --------------------------
	.section	.nv.constant0._ZN5flash44flash_bwd_dq_dk_dv_loop_seqk_parallel_kernelI23Flash_bwd_kernel_traitsILi256ELi64ELi64ELi8ELi4ELi2ELi2ELb0ELb0EN7cutlass6half_tE19Flash_kernel_traitsILi256ELi64ELi64ELi8ES3_EELb0ELb0ELb1ELb1ELb0ELb0ELb1EEEvNS_16Flash_bwd_paramsE,"a",@progbits
	.sectionflags	@""
	.align	4
.nv.constant0._ZN5flash44flash_bwd_dq_dk_dv_loop_seqk_parallel_kernelI23Flash_bwd_kernel_traitsILi256ELi64ELi64ELi8ELi4ELi2ELi2ELb0ELb0EN7cutlass6half_tE19Flash_kernel_traitsILi256ELi64ELi64ELi8ES3_EELb0ELb0ELb1ELb1ELb0ELb0ELb1EEEvNS_16Flash_bwd_paramsE:
	.zero		1168


//--------------------- .nv.constant0._ZN5flash25flash_bwd_dot_do_o_kernelILb0E23Flash_bwd_kernel_traitsILi256ELi64ELi64ELi8ELi4ELi2ELi2ELb0ELb0EN7cutlass6half_tE19Flash_kernel_traitsILi256ELi64ELi64ELi8ES3_EEEEvNS_16Flash_bwd_paramsE --------------------------
	.section	.nv.constant0._ZN5flash25flash_bwd_dot_do_o_kernelILb0E23Flash_bwd_kernel_traitsILi256ELi64ELi64ELi8ELi4ELi2ELi2ELb0ELb0EN7cutlass6half_tE19Flash_kernel_traitsILi256ELi64ELi64ELi8ES3_EEEEvNS_16Flash_bwd_paramsE,"a",@progbits
	.sectionflags	@""
	.align	4
.nv.constant0._ZN5flash25flash_bwd_dot_do_o_kernelILb0E23Flash_bwd_kernel_traitsILi256ELi64ELi64ELi8ELi4ELi2ELi2ELb0ELb0EN7cutlass6half_tE19Flash_kernel_traitsILi256ELi64ELi64ELi8ES3_EEEEvNS_16Flash_bwd_paramsE:
	.zero		1168


//--------------------- .nv.constant0._ZN5flash25flash_bwd_dot_do_o_kernelILb1E23Flash_bwd_kernel_traitsILi256ELi64ELi64ELi8ELi4ELi2ELi2ELb0ELb0EN7cutlass6half_tE19Flash_kernel_traitsILi256ELi64ELi64ELi8ES3_EEEEvNS_16Flash_bwd_paramsE --------------------------
	.section	.nv.constant0._ZN5flash25flash_bwd_dot_do_o_kernelILb1E23Flash_bwd_kernel_traitsILi256ELi64ELi64ELi8ELi4ELi2ELi2ELb0ELb0EN7cutlass6half_tE19Flash_kernel_traitsILi256ELi64ELi64ELi8ES3_EEEEvNS_16Flash_bwd_paramsE,"a",@progbits
	.sectionflags	@""
	.align	4
.nv.constant0._ZN5flash25flash_bwd_dot_do_o_kernelILb1E23Flash_bwd_kernel_traitsILi256ELi64ELi64ELi8ELi4ELi2ELi2ELb0ELb0EN7cutlass6half_tE19Flash_kernel_traitsILi256ELi64ELi64ELi8ES3_EEEEvNS_16Flash_bwd_paramsE:
	.zero		1168


//--------------------- SYMBOLS --------------------------

	.type		.nv.reservedSmem.offset0,@object
	.size		.nv.reservedSmem.offset0,0x4
